	.target	sm_90a

	.elftype	@"ET_EXEC"


//--------------------- .note.nv.tkinfo           --------------------------
	.section	.note.nv.tkinfo,"",@"SHT_NOTE"
	.sectionflags	@"SHF_NOTE_NV_TKINFO"
	.tkinfo
        /*0018*/ 	.word	0x00000002
        /*0030*/ 	.string	""
        /*0030*/ 	.string	"ptxas"
        /*0030*/ 	.string	"Cuda compilation tools, release 13.0, V13.0.88"
        /*0030*/ 	.string	"Build cuda_13.0.r13.0/compiler.36424714_0"
        /*0030*/ 	.string	"-arch sm_90a -m 64 "



//--------------------- .note.nv.cuinfo           --------------------------
	.section	.note.nv.cuinfo,"",@"SHT_NOTE"
	.sectionflags	@"SHF_NOTE_NV_CUINFO"
        /*0018*/ 	.short	0x0002
        /*001a*/ 	.short	0x005a
        /*001c*/ 	.short	0x0082
	.zero		2


//--------------------- .nv.info                  --------------------------
	.section	.nv.info,"",@"SHT_CUDA_INFO"
	.align	4


	//----- nvinfo : EIATTR_REGCOUNT
	.align		4
        /*0000*/ 	.byte	0x04, 0x2f
        /*0002*/ 	.short	(.L_22 - .L_21)
	.align		4
.L_21:
        /*0004*/ 	.word	index@(_ZN7cutlass13device_kernelIN5flash11enable_sm90INS1_16FlashAttnFwdSm90INS1_25CollectiveMainloopFwdSm90ILi2EN4cute5tupleIJNS5_1CILi1EEES8_S8_EEENS6_IJNS7_ILi128EEESA_SA_EEELi128ENS_10bfloat16_tEfNS_4arch4Sm90ELb1ELb0ELb0ELb1ELb0ELb1ELb0ELb1ELb1ELb1ELb1ELb0EEENS1_21CollectiveEpilogueFwdISB_S9_SC_SE_Li256ELb1ELb1ELb1ELb0EEENS1_36VarlenDynamicPersistentTileSchedulerILi128ELi128ELi256ELi128ELb1ELb1ELb1ELb1ELb1ELb1EEEEEEEEEvNT_6ParamsE)
        /*0008*/ 	.word	0x000000a8


	//----- nvinfo : EIATTR_FRAME_SIZE
	.align		4
.L_22:
        /*000c*/ 	.byte	0x04, 0x11
        /*000e*/ 	.short	(.L_24 - .L_23)
	.align		4
.L_23:
        /*0010*/ 	.word	index@(_ZN7cutlass13device_kernelIN5flash11enable_sm90INS1_16FlashAttnFwdSm90INS1_25CollectiveMainloopFwdSm90ILi2EN4cute5tupleIJNS5_1CILi1EEES8_S8_EEENS6_IJNS7_ILi128EEESA_SA_EEELi128ENS_10bfloat16_tEfNS_4arch4Sm90ELb1ELb0ELb0ELb1ELb0ELb1ELb0ELb1ELb1ELb1ELb1ELb0EEENS1_21CollectiveEpilogueFwdISB_S9_SC_SE_Li256ELb1ELb1ELb1ELb0EEENS1_36VarlenDynamicPersistentTileSchedulerILi128ELi128ELi256ELi128ELb1ELb1ELb1ELb1ELb1ELb1EEEEEEEEEvNT_6ParamsE)
        /*0014*/ 	.word	0x00000068


	//----- nvinfo : EIATTR_REGCOUNT
	.align		4
.L_24:
        /*0018*/ 	.byte	0x04, 0x2f
        /*001a*/ 	.short	(.L_26 - .L_25)
	.align		4
.L_25:
        /*001c*/ 	.word	index@(_ZN7cutlass13device_kernelIN5flash11enable_sm90INS1_16FlashAttnFwdSm90INS1_25CollectiveMainloopFwdSm90ILi2EN4cute5tupleIJNS5_1CILi1EEES8_S8_EEENS6_IJNS7_ILi128EEESA_SA_EEELi128ENS_10bfloat16_tEfNS_4arch4Sm90ELb1ELb0ELb0ELb1ELb0ELb0ELb0ELb1ELb1ELb1ELb1ELb0EEENS1_21CollectiveEpilogueFwdISB_S9_SC_SE_Li256ELb1ELb1ELb1ELb0EEENS1_36VarlenDynamicPersistentTileSchedulerILi128ELi128ELi256ELi128ELb1ELb1ELb1ELb1ELb1ELb1EEEEEEEEEvNT_6ParamsE)
        /*0020*/ 	.word	0x000000a8


	//----- nvinfo : EIATTR_FRAME_SIZE
	.align		4
.L_26:
        /*0024*/ 	.byte	0x04, 0x11
        /*0026*/ 	.short	(.L_28 - .L_27)
	.align		4
.L_27:
        /*0028*/ 	.word	index@(_ZN7cutlass13device_kernelIN5flash11enable_sm90INS1_16FlashAttnFwdSm90INS1_25CollectiveMainloopFwdSm90ILi2EN4cute5tupleIJNS5_1CILi1EEES8_S8_EEENS6_IJNS7_ILi128EEESA_SA_EEELi128ENS_10bfloat16_tEfNS_4arch4Sm90ELb1ELb0ELb0ELb1ELb0ELb0ELb0ELb1ELb1ELb1ELb1ELb0EEENS1_21CollectiveEpilogueFwdISB_S9_SC_SE_Li256ELb1ELb1ELb1ELb0EEENS1_36VarlenDynamicPersistentTileSchedulerILi128ELi128ELi256ELi128ELb1ELb1ELb1ELb1ELb1ELb1EEEEEEEEEvNT_6ParamsE)
        /*002c*/ 	.word	0x00000060


	//----- nvinfo : EIATTR_REGCOUNT
	.align		4
.L_28:
        /*0030*/ 	.byte	0x04, 0x2f
        /*0032*/ 	.short	(.L_30 - .L_29)
	.align		4
.L_29:
        /*0034*/ 	.word	index@(_ZN7cutlass13device_kernelIN5flash11enable_sm90INS1_16FlashAttnFwdSm90INS1_25CollectiveMainloopFwdSm90ILi2EN4cute5tupleIJNS5_1CILi1EEES8_S8_EEENS6_IJNS7_ILi128EEESA_SA_EEELi128ENS_10bfloat16_tEfNS_4arch4Sm90ELb1ELb0ELb0ELb0ELb0ELb0ELb0ELb1ELb1ELb1ELb1ELb0EEENS1_21CollectiveEpilogueFwdISB_S9_SC_SE_Li256ELb0ELb1ELb1ELb0EEENS1_19SingleTileSchedulerILb0ELb1ELb1ELi128EEEEEEEEEvNT_6ParamsE)
        /*0038*/ 	.word	0x000000a8


	//----- nvinfo : EIATTR_FRAME_SIZE
	.align		4
.L_30:
        /*003c*/ 	.byte	0x04, 0x11
        /*003e*/ 	.short	(.L_32 - .L_31)
	.align		4
.L_31:
        /*0040*/ 	.word	index@(_ZN7cutlass13device_kernelIN5flash11enable_sm90INS1_16FlashAttnFwdSm90INS1_25CollectiveMainloopFwdSm90ILi2EN4cute5tupleIJNS5_1CILi1EEES8_S8_EEENS6_IJNS7_ILi128EEESA_SA_EEELi128ENS_10bfloat16_tEfNS_4arch4Sm90ELb1ELb0ELb0ELb0ELb0ELb0ELb0ELb1ELb1ELb1ELb1ELb0EEENS1_21CollectiveEpilogueFwdISB_S9_SC_SE_Li256ELb0ELb1ELb1ELb0EEENS1_19SingleTileSchedulerILb0ELb1ELb1ELi128EEEEEEEEEvNT_6ParamsE)
        /*0044*/ 	.word	0x00000018


	//----- nvinfo : EIATTR_REGCOUNT
	.align		4
.L_32:
        /*0048*/ 	.byte	0x04, 0x2f
        /*004a*/ 	.short	(.L_34 - .L_33)
	.align		4
.L_33:
        /*004c*/ 	.word	index@(_ZN7cutlass13device_kernelIN5flash11enable_sm90INS1_16FlashAttnFwdSm90INS1_25CollectiveMainloopFwdSm90ILi2EN4cute5tupleIJNS5_1CILi1EEES8_S8_EEENS6_IJNS7_ILi128EEESA_SA_EEELi128ENS_10bfloat16_tEfNS_4arch4Sm90ELb0ELb1ELb0ELb1ELb0ELb1ELb0ELb1ELb1ELb1ELb1ELb0EEENS1_21CollectiveEpilogueFwdISB_S9_SC_SE_Li256ELb1ELb1ELb1ELb0EEENS1_36VarlenDynamicPersistentTileSchedulerILi128ELi128ELi256ELi128ELb1ELb1ELb1ELb1ELb0ELb1EEEEEEEEEvNT_6ParamsE)
        /*0050*/ 	.word	0x000000a8


	//----- nvinfo : EIATTR_FRAME_SIZE
	.align		4
.L_34:
        /*0054*/ 	.byte	0x04, 0x11
        /*0056*/ 	.short	(.L_36 - .L_35)
	.align		4
.L_35:
        /*0058*/ 	.word	index@(_ZN7cutlass13device_kernelIN5flash11enable_sm90INS1_16FlashAttnFwdSm90INS1_25CollectiveMainloopFwdSm90ILi2EN4cute5tupleIJNS5_1CILi1EEES8_S8_EEENS6_IJNS7_ILi128EEESA_SA_EEELi128ENS_10bfloat16_tEfNS_4arch4Sm90ELb0ELb1ELb0ELb1ELb0ELb1ELb0ELb1ELb1ELb1ELb1ELb0EEENS1_21CollectiveEpilogueFwdISB_S9_SC_SE_Li256ELb1ELb1ELb1ELb0EEENS1_36VarlenDynamicPersistentTileSchedulerILi128ELi128ELi256ELi128ELb1ELb1ELb1ELb1ELb0ELb1EEEEEEEEEvNT_6ParamsE)
        /*005c*/ 	.word	0x00000068


	//----- nvinfo : EIATTR_REGCOUNT
	.align		4
.L_36:
        /*0060*/ 	.byte	0x04, 0x2f
        /*0062*/ 	.short	(.L_38 - .L_37)
	.align		4
.L_37:
        /*0064*/ 	.word	index@(_ZN7cutlass13device_kernelIN5flash11enable_sm90INS1_16FlashAttnFwdSm90INS1_25CollectiveMainloopFwdSm90ILi2EN4cute5tupleIJNS5_1CILi1EEES8_S8_EEENS6_IJNS7_ILi128EEESA_SA_EEELi128ENS_10bfloat16_tEfNS_4arch4Sm90ELb0ELb1ELb0ELb1ELb0ELb0ELb0ELb1ELb1ELb1ELb1ELb0EEENS1_21CollectiveEpilogueFwdISB_S9_SC_SE_Li256ELb1ELb1ELb1ELb0EEENS1_36VarlenDynamicPersistentTileSchedulerILi128ELi128ELi256ELi128ELb1ELb1ELb1ELb1ELb0ELb1EEEEEEEEEvNT_6ParamsE)
        /*0068*/ 	.word	0x000000a8


	//----- nvinfo : EIATTR_FRAME_SIZE
	.align		4
.L_38:
        /*006c*/ 	.byte	0x04, 0x11
        /*006e*/ 	.short	(.L_40 - .L_39)
	.align		4
.L_39:
        /*0070*/ 	.word	index@(_ZN7cutlass13device_kernelIN5flash11enable_sm90INS1_16FlashAttnFwdSm90INS1_25CollectiveMainloopFwdSm90ILi2EN4cute5tupleIJNS5_1CILi1EEES8_S8_EEENS6_IJNS7_ILi128EEESA_SA_EEELi128ENS_10bfloat16_tEfNS_4arch4Sm90ELb0ELb1ELb0ELb1ELb0ELb0ELb0ELb1ELb1ELb1ELb1ELb0EEENS1_21CollectiveEpilogueFwdISB_S9_SC_SE_Li256ELb1ELb1ELb1ELb0EEENS1_36VarlenDynamicPersistentTileSchedulerILi128ELi128ELi256ELi128ELb1ELb1ELb1ELb1ELb0ELb1EEEEEEEEEvNT_6ParamsE)
        /*0074*/ 	.word	0x00000060


	//----- nvinfo : EIATTR_REGCOUNT
	.align		4
.L_40:
        /*0078*/ 	.byte	0x04, 0x2f
        /*007a*/ 	.short	(.L_42 - .L_41)
	.align		4
.L_41:
        /*007c*/ 	.word	index@(_ZN7cutlass13device_kernelIN5flash11enable_sm90INS1_16FlashAttnFwdSm90INS1_25CollectiveMainloopFwdSm90ILi2EN4cute5tupleIJNS5_1CILi1EEES8_S8_EEENS6_IJNS7_ILi128EEESA_SA_EEELi128ENS_10bfloat16_tEfNS_4arch4Sm90ELb0ELb1ELb0ELb0ELb0ELb0ELb0ELb1ELb1ELb1ELb1ELb0EEENS1_21CollectiveEpilogueFwdISB_S9_SC_SE_Li256ELb0ELb1ELb1ELb0EEENS1_19SingleTileSchedulerILb0ELb1ELb1ELi128EEEEEEEEEvNT_6ParamsE)
        /*0080*/ 	.word	0x000000a8


	//----- nvinfo : EIATTR_FRAME_SIZE
	.align		4
.L_42:
        /*0084*/ 	.byte	0x04, 0x11
        /*0086*/ 	.short	(.L_44 - .L_43)
	.align		4
.L_43:
        /*0088*/ 	.word	index@(_ZN7cutlass13device_kernelIN5flash11enable_sm90INS1_16FlashAttnFwdSm90INS1_25CollectiveMainloopFwdSm90ILi2EN4cute5tupleIJNS5_1CILi1EEES8_S8_EEENS6_IJNS7_ILi128EEESA_SA_EEELi128ENS_10bfloat16_tEfNS_4arch4Sm90ELb0ELb1ELb0ELb0ELb0ELb0ELb0ELb1ELb1ELb1ELb1ELb0EEENS1_21CollectiveEpilogueFwdISB_S9_SC_SE_Li256ELb0ELb1ELb1ELb0EEENS1_19SingleTileSchedulerILb0ELb1ELb1ELi128EEEEEEEEEvNT_6ParamsE)
        /*008c*/ 	.word	0x00000018


	//----- nvinfo : EIATTR_REGCOUNT
	.align		4
.L_44:
        /*0090*/ 	.byte	0x04, 0x2f
        /*0092*/ 	.short	(.L_46 - .L_45)
	.align		4
.L_45:
        /*0094*/ 	.word	index@(_ZN7cutlass13device_kernelIN5flash11enable_sm90INS1_16FlashAttnFwdSm90INS1_25CollectiveMainloopFwdSm90ILi2EN4cute5tupleIJNS5_1CILi1EEES8_S8_EEENS6_IJNS7_ILi128EEENS7_ILi176EEESA_EEELi128ENS_10bfloat16_tEfNS_4arch4Sm90ELb0ELb0ELb0ELb1ELb0ELb1ELb0ELb1ELb1ELb1ELb1ELb0EEENS1_21CollectiveEpilogueFwdINS6_IJSA_SA_SB_EEES9_SD_SF_Li256ELb1ELb1ELb1ELb0EEENS1_36VarlenDynamicPersistentTileSchedulerILi128ELi176ELi256ELi128ELb1ELb1ELb1ELb0ELb1ELb1EEEEEEEEEvNT_6ParamsE)
        /*0098*/ 	.word	0x000000a8


	//----- nvinfo : EIATTR_FRAME_SIZE
	.align		4
.L_46:
        /*009c*/ 	.byte	0x04, 0x11
        /*009e*/ 	.short	(.L_48 - .L_47)
	.align		4
.L_47:
        /*00a0*/ 	.word	index@(_ZN7cutlass13device_kernelIN5flash11enable_sm90INS1_16FlashAttnFwdSm90INS1_25CollectiveMainloopFwdSm90ILi2EN4cute5tupleIJNS5_1CILi1EEES8_S8_EEENS6_IJNS7_ILi128EEENS7_ILi176EEESA_EEELi128ENS_10bfloat16_tEfNS_4arch4Sm90ELb0ELb0ELb0ELb1ELb0ELb1ELb0ELb1ELb1ELb1ELb1ELb0EEENS1_21CollectiveEpilogueFwdINS6_IJSA_SA_SB_EEES9_SD_SF_Li256ELb1ELb1ELb1ELb0EEENS1_36VarlenDynamicPersistentTileSchedulerILi128ELi176ELi256ELi128ELb1ELb1ELb1ELb0ELb1ELb1EEEEEEEEEvNT_6ParamsE)
        /*00a4*/ 	.word	0x000000a8


	//----- nvinfo : EIATTR_REGCOUNT
	.align		4
.L_48:
        /*00a8*/ 	.byte	0x04, 0x2f
        /*00aa*/ 	.short	(.L_50 - .L_49)
	.align		4
.L_49:
        /*00ac*/ 	.word	index@(_ZN7cutlass13device_kernelIN5flash11enable_sm90INS1_16FlashAttnFwdSm90INS1_25CollectiveMainloopFwdSm90ILi2EN4cute5tupleIJNS5_1CILi1EEES8_S8_EEENS6_IJNS7_ILi128EEENS7_ILi176EEESA_EEELi128ENS_10bfloat16_tEfNS_4arch4Sm90ELb0ELb0ELb0ELb1ELb0ELb0ELb0ELb1ELb1ELb1ELb1ELb0EEENS1_21CollectiveEpilogueFwdINS6_IJSA_SA_SB_EEES9_SD_SF_Li256ELb1ELb1ELb1ELb0EEENS1_36VarlenDynamicPersistentTileSchedulerILi128ELi176ELi256ELi128ELb1ELb1ELb1ELb0ELb1ELb1EEEEEEEEEvNT_6ParamsE)
        /*00b0*/ 	.word	0x000000a8


	//----- nvinfo : EIATTR_FRAME_SIZE
	.align		4
.L_50:
        /*00b4*/ 	.byte	0x04, 0x11
        /*00b6*/ 	.short	(.L_52 - .L_51)
	.align		4
.L_51:
        /*00b8*/ 	.word	index@(_ZN7cutlass13device_kernelIN5flash11enable_sm90INS1_16FlashAttnFwdSm90INS1_25CollectiveMainloopFwdSm90ILi2EN4cute5tupleIJNS5_1CILi1EEES8_S8_EEENS6_IJNS7_ILi128EEENS7_ILi176EEESA_EEELi128ENS_10bfloat16_tEfNS_4arch4Sm90ELb0ELb0ELb0ELb1ELb0ELb0ELb0ELb1ELb1ELb1ELb1ELb0EEENS1_21CollectiveEpilogueFwdINS6_IJSA_SA_SB_EEES9_SD_SF_Li256ELb1ELb1ELb1ELb0EEENS1_36VarlenDynamicPersistentTileSchedulerILi128ELi176ELi256ELi128ELb1ELb1ELb1ELb0ELb1ELb1EEEEEEEEEvNT_6ParamsE)
        /*00bc*/ 	.word	0x00000070


	//----- nvinfo : EIATTR_REGCOUNT
	.align		4
.L_52:
        /*00c0*/ 	.byte	0x04, 0x2f
        /*00c2*/ 	.short	(.L_54 - .L_53)
	.align		4
.L_53:
        /*00c4*/ 	.word	index@(_ZN7cutlass13device_kernelIN5flash11enable_sm90INS1_16FlashAttnFwdSm90INS1_25CollectiveMainloopFwdSm90ILi2EN4cute5tupleIJNS5_1CILi1EEES8_S8_EEENS6_IJNS7_ILi128EEENS7_ILi176EEESA_EEELi128ENS_10bfloat16_tEfNS_4arch4Sm90ELb0ELb0ELb0ELb0ELb0ELb0ELb0ELb1ELb1ELb1ELb1ELb0EEENS1_21CollectiveEpilogueFwdINS6_IJSA_SA_SB_EEES9_SD_SF_Li256ELb0ELb1ELb1ELb0EEENS1_19SingleTileSchedulerILb0ELb1ELb1ELi128EEEEEEEEEvNT_6ParamsE)
        /*00c8*/ 	.word	0x000000a8


	//----- nvinfo : EIATTR_FRAME_SIZE
	.align		4
.L_54:
        /*00cc*/ 	.byte	0x04, 0x11
        /*00ce*/ 	.short	(.L_56 - .L_55)
	.align		4
.L_55:
        /*00d0*/ 	.word	index@(_ZN7cutlass13device_kernelIN5flash11enable_sm90INS1_16FlashAttnFwdSm90INS1_25CollectiveMainloopFwdSm90ILi2EN4cute5tupleIJNS5_1CILi1EEES8_S8_EEENS6_IJNS7_ILi128EEENS7_ILi176EEESA_EEELi128ENS_10bfloat16_tEfNS_4arch4Sm90ELb0ELb0ELb0ELb0ELb0ELb0ELb0ELb1ELb1ELb1ELb1ELb0EEENS1_21CollectiveEpilogueFwdINS6_IJSA_SA_SB_EEES9_SD_SF_Li256ELb0ELb1ELb1ELb0EEENS1_19SingleTileSchedulerILb0ELb1ELb1ELi128EEEEEEEEEvNT_6ParamsE)
        /*00d4*/ 	.word	0x00000010


	//----- nvinfo : EIATTR_MIN_STACK_SIZE
	.align		4
.L_56:
        /*00d8*/ 	.byte	0x04, 0x12
        /*00da*/ 	.short	(.L_58 - .L_57)
	.align		4
.L_57:
        /*00dc*/ 	.word	index@(_ZN7cutlass13device_kernelIN5flash11enable_sm90INS1_16FlashAttnFwdSm90INS1_25CollectiveMainloopFwdSm90ILi2EN4cute5tupleIJNS5_1CILi1EEES8_S8_EEENS6_IJNS7_ILi128EEENS7_ILi176EEESA_EEELi128ENS_10bfloat16_tEfNS_4arch4Sm90ELb0ELb0ELb0ELb0ELb0ELb0ELb0ELb1ELb1ELb1ELb1ELb0EEENS1_21CollectiveEpilogueFwdINS6_IJSA_SA_SB_EEES9_SD_SF_Li256ELb0ELb1ELb1ELb0EEENS1_19SingleTileSchedulerILb0ELb1ELb1ELi128EEEEEEEEEvNT_6ParamsE)
        /*00e0*/ 	.word	0x00000010


	//----- nvinfo : EIATTR_MIN_STACK_SIZE
	.align		4
.L_58:
        /*00e4*/ 	.byte	0x04, 0x12
        /*00e6*/ 	.short	(.L_60 - .L_59)
	.align		4
.L_59:
        /*00e8*/ 	.word	index@(_ZN7cutlass13device_kernelIN5flash11enable_sm90INS1_16FlashAttnFwdSm90INS1_25CollectiveMainloopFwdSm90ILi2EN4cute5tupleIJNS5_1CILi1EEES8_S8_EEENS6_IJNS7_ILi128EEENS7_ILi176EEESA_EEELi128ENS_10bfloat16_tEfNS_4arch4Sm90ELb0ELb0ELb0ELb1ELb0ELb0ELb0ELb1ELb1ELb1ELb1ELb0EEENS1_21CollectiveEpilogueFwdINS6_IJSA_SA_SB_EEES9_SD_SF_Li256ELb1ELb1ELb1ELb0EEENS1_36VarlenDynamicPersistentTileSchedulerILi128ELi176ELi256ELi128ELb1ELb1ELb1ELb0ELb1ELb1EEEEEEEEEvNT_6ParamsE)
        /*00ec*/ 	.word	0x00000070


	//----- nvinfo : EIATTR_MIN_STACK_SIZE
	.align		4
.L_60:
        /*00f0*/ 	.byte	0x04, 0x12
        /*00f2*/ 	.short	(.L_62 - .L_61)
	.align		4
.L_61:
        /*00f4*/ 	.word	index@(_ZN7cutlass13device_kernelIN5flash11enable_sm90INS1_16FlashAttnFwdSm90INS1_25CollectiveMainloopFwdSm90ILi2EN4cute5tupleIJNS5_1CILi1EEES8_S8_EEENS6_IJNS7_ILi128EEENS7_ILi176EEESA_EEELi128ENS_10bfloat16_tEfNS_4arch4Sm90ELb0ELb0ELb0ELb1ELb0ELb1ELb0ELb1ELb1ELb1ELb1ELb0EEENS1_21CollectiveEpilogueFwdINS6_IJSA_SA_SB_EEES9_SD_SF_Li256ELb1ELb1ELb1ELb0EEENS1_36VarlenDynamicPersistentTileSchedulerILi128ELi176ELi256ELi128ELb1ELb1ELb1ELb0ELb1ELb1EEEEEEEEEvNT_6ParamsE)
        /*00f8*/ 	.word	0x000000a8


	//----- nvinfo : EIATTR_MIN_STACK_SIZE
	.align		4
.L_62:
        /*00fc*/ 	.byte	0x04, 0x12
        /*00fe*/ 	.short	(.L_64 - .L_63)
	.align		4
.L_63:
        /*0100*/ 	.word	index@(_ZN7cutlass13device_kernelIN5flash11enable_sm90INS1_16FlashAttnFwdSm90INS1_25CollectiveMainloopFwdSm90ILi2EN4cute5tupleIJNS5_1CILi1EEES8_S8_EEENS6_IJNS7_ILi128EEESA_SA_EEELi128ENS_10bfloat16_tEfNS_4arch4Sm90ELb0ELb1ELb0ELb0ELb0ELb0ELb0ELb1ELb1ELb1ELb1ELb0EEENS1_21CollectiveEpilogueFwdISB_S9_SC_SE_Li256ELb0ELb1ELb1ELb0EEENS1_19SingleTileSchedulerILb0ELb1ELb1ELi128EEEEEEEEEvNT_6ParamsE)
        /*0104*/ 	.word	0x00000018


	//----- nvinfo : EIATTR_MIN_STACK_SIZE
	.align		4
.L_64:
        /*0108*/ 	.byte	0x04, 0x12
        /*010a*/ 	.short	(.L_66 - .L_65)
	.align		4
.L_65:
        /*010c*/ 	.word	index@(_ZN7cutlass13device_kernelIN5flash11enable_sm90INS1_16FlashAttnFwdSm90INS1_25CollectiveMainloopFwdSm90ILi2EN4cute5tupleIJNS5_1CILi1EEES8_S8_EEENS6_IJNS7_ILi128EEESA_SA_EEELi128ENS_10bfloat16_tEfNS_4arch4Sm90ELb0ELb1ELb0ELb1ELb0ELb0ELb0ELb1ELb1ELb1ELb1ELb0EEENS1_21CollectiveEpilogueFwdISB_S9_SC_SE_Li256ELb1ELb1ELb1ELb0EEENS1_36VarlenDynamicPersistentTileSchedulerILi128ELi128ELi256ELi128ELb1ELb1ELb1ELb1ELb0ELb1EEEEEEEEEvNT_6ParamsE)
        /*0110*/ 	.word	0x00000060


	//----- nvinfo : EIATTR_MIN_STACK_SIZE
	.align		4
.L_66:
        /*0114*/ 	.byte	0x04, 0x12
        /*0116*/ 	.short	(.L_68 - .L_67)
	.align		4
.L_67:
        /*0118*/ 	.word	index@(_ZN7cutlass13device_kernelIN5flash11enable_sm90INS1_16FlashAttnFwdSm90INS1_25CollectiveMainloopFwdSm90ILi2EN4cute5tupleIJNS5_1CILi1EEES8_S8_EEENS6_IJNS7_ILi128EEESA_SA_EEELi128ENS_10bfloat16_tEfNS_4arch4Sm90ELb0ELb1ELb0ELb1ELb0ELb1ELb0ELb1ELb1ELb1ELb1ELb0EEENS1_21CollectiveEpilogueFwdISB_S9_SC_SE_Li256ELb1ELb1ELb1ELb0EEENS1_36VarlenDynamicPersistentTileSchedulerILi128ELi128ELi256ELi128ELb1ELb1ELb1ELb1ELb0ELb1EEEEEEEEEvNT_6ParamsE)
        /*011c*/ 	.word	0x00000068


	//----- nvinfo : EIATTR_MIN_STACK_SIZE
	.align		4
.L_68:
        /*0120*/ 	.byte	0x04, 0x12
        /*0122*/ 	.short	(.L_70 - .L_69)
	.align		4
.L_69:
        /*0124*/ 	.word	index@(_ZN7cutlass13device_kernelIN5flash11enable_sm90INS1_16FlashAttnFwdSm90INS1_25CollectiveMainloopFwdSm90ILi2EN4cute5tupleIJNS5_1CILi1EEES8_S8_EEENS6_IJNS7_ILi128EEESA_SA_EEELi128ENS_10bfloat16_tEfNS_4arch4Sm90ELb1ELb0ELb0ELb0ELb0ELb0ELb0ELb1ELb1ELb1ELb1ELb0EEENS1_21CollectiveEpilogueFwdISB_S9_SC_SE_Li256ELb0ELb1ELb1ELb0EEENS1_19SingleTileSchedulerILb0ELb1ELb1ELi128EEEEEEEEEvNT_6ParamsE)
        /*0128*/ 	.word	0x00000018


	//----- nvinfo : EIATTR_MIN_STACK_SIZE
	.align		4
.L_70:
        /*012c*/ 	.byte	0x04, 0x12
        /*012e*/ 	.short	(.L_72 - .L_71)
	.align		4
.L_71:
        /*0130*/ 	.word	index@(_ZN7cutlass13device_kernelIN5flash11enable_sm90INS1_16FlashAttnFwdSm90INS1_25CollectiveMainloopFwdSm90ILi2EN4cute5tupleIJNS5_1CILi1EEES8_S8_EEENS6_IJNS7_ILi128EEESA_SA_EEELi128ENS_10bfloat16_tEfNS_4arch4Sm90ELb1ELb0ELb0ELb1ELb0ELb0ELb0ELb1ELb1ELb1ELb1ELb0EEENS1_21CollectiveEpilogueFwdISB_S9_SC_SE_Li256ELb1ELb1ELb1ELb0EEENS1_36VarlenDynamicPersistentTileSchedulerILi128ELi128ELi256ELi128ELb1ELb1ELb1ELb1ELb1ELb1EEEEEEEEEvNT_6ParamsE)
        /*0134*/ 	.word	0x00000060


	//----- nvinfo : EIATTR_MIN_STACK_SIZE
	.align		4
.L_72:
        /*0138*/ 	.byte	0x04, 0x12
        /*013a*/ 	.short	(.L_74 - .L_73)
	.align		4
.L_73:
        /*013c*/ 	.word	index@(_ZN7cutlass13device_kernelIN5flash11enable_sm90INS1_16FlashAttnFwdSm90INS1_25CollectiveMainloopFwdSm90ILi2EN4cute5tupleIJNS5_1CILi1EEES8_S8_EEENS6_IJNS7_ILi128EEESA_SA_EEELi128ENS_10bfloat16_tEfNS_4arch4Sm90ELb1ELb0ELb0ELb1ELb0ELb1ELb0ELb1ELb1ELb1ELb1ELb0EEENS1_21CollectiveEpilogueFwdISB_S9_SC_SE_Li256ELb1ELb1ELb1ELb0EEENS1_36VarlenDynamicPersistentTileSchedulerILi128ELi128ELi256ELi128ELb1ELb1ELb1ELb1ELb1ELb1EEEEEEEEEvNT_6ParamsE)
        /*0140*/ 	.word	0x00000068
.L_74:


//--------------------- .nv.compat                --------------------------
	.section	.nv.compat,"",@"SHT_CUDA_COMPAT_INFO"
	.align	4
        /*0000*/ 	.byte	0x02, 0x09, 0x01, 0x00, 0x02, 0x02, 0x04, 0x00, 0x02, 0x05, 0x05, 0x00, 0x03, 0x07, 0x01, 0x01
        /*0010*/ 	.byte	0x02, 0x03, 0x01, 0x00, 0x02, 0x06, 0x01, 0x00, 0x04, 0x0b, 0x08, 0x00, 0x00, 0x00, 0x00, 0x00
        /*0020*/ 	.byte	0x00, 0x00, 0x00, 0x00


//--------------------- .nv.info._ZN7cutlass13device_kernelIN5flash11enable_sm90INS1_16FlashAttnFwdSm90INS1_25CollectiveMainloopFwdSm90ILi2EN4cute5tupleIJNS5_1CILi1EEES8_S8_EEENS6_IJNS7_ILi128EEENS7_ILi176EEESA_EEELi128ENS_10bfloat16_tEfNS_4arch4Sm90ELb0ELb0ELb0ELb0ELb0ELb0ELb0ELb1ELb1ELb1ELb1ELb0EEENS1_21CollectiveEpilogueFwdINS6_IJSA_SA_SB_EEES9_SD_SF_Li256ELb0ELb1ELb1ELb0EEENS1_19SingleTileSchedulerILb0ELb1ELb1ELi128EEEEEEEEEvNT_6ParamsE --------------------------
	.section	.nv.info._ZN7cutlass13device_kernelIN5flash11enable_sm90INS1_16FlashAttnFwdSm90INS1_25CollectiveMainloopFwdSm90ILi2EN4cute5tupleIJNS5_1CILi1EEES8_S8_EEENS6_IJNS7_ILi128EEENS7_ILi176EEESA_EEELi128ENS_10bfloat16_tEfNS_4arch4Sm90ELb0ELb0ELb0ELb0ELb0ELb0ELb0ELb1ELb1ELb1ELb1ELb0EEENS1_21CollectiveEpilogueFwdINS6_IJSA_SA_SB_EEES9_SD_SF_Li256ELb0ELb1ELb1ELb0EEENS1_19SingleTileSchedulerILb0ELb1ELb1ELi128EEEEEEEEEvNT_6ParamsE,"",@"SHT_CUDA_INFO"
	.sectionflags	@""
	.align	4


	//----- nvinfo : EIATTR_CUDA_API_VERSION
	.align		4
        /*0000*/ 	.byte	0x04, 0x37
        /*0002*/ 	.short	(.L_76 - .L_75)
.L_75:
        /*0004*/ 	.word	0x00000082


	//----- nvinfo : EIATTR_KPARAM_INFO
	.align		4
.L_76:
        /*0008*/ 	.byte	0x04, 0x17
        /*000a*/ 	.short	(.L_78 - .L_77)
.L_77:
        /*000c*/ 	.word	0x00000000
        /*0010*/ 	.short	0x0000
        /*0012*/ 	.short	0x0070
        /*0014*/ 	.byte	0x00, 0xf0, 0x01, 0x28


	//----- nvinfo : EIATTR_SPARSE_MMA_MASK
	.align		4
.L_78:
        /*0018*/ 	.byte	0x03, 0x50
        /*001a*/ 	.short	0x0000


	//----- nvinfo : EIATTR_MAXREG_COUNT
	.align		4
        /*001c*/ 	.byte	0x03, 0x1b
        /*001e*/ 	.short	0x00a8


	//----- nvinfo : EIATTR_NUM_BARRIERS
	.align		4
        /*0020*/ 	.byte	0x02, 0x4c
        /*0022*/ 	.byte	0x10
	.zero		1


	//----- nvinfo : EIATTR_EXTERNS
	.align		4
        /*0024*/ 	.byte	0x04, 0x0f
        /*0026*/ 	.short	(.L_80 - .L_79)


	//   ....[0]....
	.align		4
.L_79:
        /*0028*/ 	.word	index@(__assertfail)


	//----- nvinfo : EIATTR_ANNOTATIONS
	.align		4
.L_80:
        /*002c*/ 	.byte	0x04, 0x55
        /*002e*/ 	.short	(.L_82 - .L_81)


	//   ....[0]....
.L_81:
        /*0030*/ 	.word	0x00000001
        /*0034*/ 	.byte	0x60, 0x09, 0x00, 0x00, 0x01, 0x00, 0x00, 0x00, 0x90, 0x13, 0x00, 0x00, 0x01, 0x00, 0x00, 0x00
        /*0044*/ 	.byte	0x90, 0xd7, 0x00, 0x00, 0x01, 0x00, 0x00, 0x00, 0x80, 0xdc, 0x00, 0x00, 0x01, 0x00, 0x00, 0x00
        /*0054*/ 	.byte	0xf0, 0xeb, 0x00, 0x00, 0x01, 0x00, 0x00, 0x00, 0x90, 0xee, 0x00, 0x00, 0x01, 0x00, 0x00, 0x00
        /*0064*/ 	.byte	0x50, 0xf6, 0x00, 0x00, 0x01, 0x00, 0x00, 0x00, 0x70, 0xfe, 0x00, 0x00, 0x01, 0x00, 0x00, 0x00
        /*0074*/ 	.byte	0xd0, 0x0a, 0x01, 0x00


	//----- nvinfo : EIATTR_MERCURY_ISA_VERSION
	.align		4
.L_82:
        /*0078*/ 	.byte	0x03, 0x5f
        /*007a*/ 	.short	0x0101


	//----- nvinfo : EIATTR_INT_WARP_WIDE_INSTR_OFFSETS
	.align		4
        /*007c*/ 	.byte	0x04, 0x31
        /*007e*/ 	.short	(.L_84 - .L_83)


	//   ....[0]....
.L_83:
        /*0080*/ 	.word	0x00000130


	//   ....[1]....
        /*0084*/ 	.word	0x00000170


	//   ....[2]....
        /*0088*/ 	.word	0x000001e0


	//----- nvinfo : EIATTR_COOP_GROUP_MASK_REGIDS
	.align		4
.L_84:
        /*008c*/ 	.byte	0x04, 0x29
        /*008e*/ 	.short	(.L_86 - .L_85)


	//   ....[0]....
.L_85:
        /*0090*/ 	.word	0xffffffff


	//   ....[1]....
        /*0094*/ 	.word	0xffffffff


	//   ....[2]....
        /*0098*/ 	.word	0xffffffff


	//   ....[3]....
        /*009c*/ 	.word	0xffffffff


	//   ....[4]....
        /*00a0*/ 	.word	0xffffffff


	//   ....[5]....
        /*00a4*/ 	.word	0xffffffff


	//   ....[6]....
        /*00a8*/ 	.word	0xffffffff


	//   ....[7]....
        /*00ac*/ 	.word	0xffffffff


	//   ....[8]....
        /*00b0*/ 	.word	0xffffffff


	//   ....[9]....
        /*00b4*/ 	.word	0xffffffff


	//   ....[10]....
        /*00b8*/ 	.word	0xffffffff


	//   ....[11]....
        /*00bc*/ 	.word	0xffffffff


	//   ....[12]....
        /*00c0*/ 	.word	0xffffffff


	//   ....[13]....
        /*00c4*/ 	.word	0xffffffff


	//   ....[14]....
        /*00c8*/ 	.word	0xffffffff


	//   ....[15]....
        /*00cc*/ 	.word	0xffffffff


	//   ....[16]....
        /*00d0*/ 	.word	0xffffffff


	//   ....[17]....
        /*00d4*/ 	.word	0xffffffff


	//   ....[18]....
        /*00d8*/ 	.word	0xffffffff


	//   ....[19]....
        /*00dc*/ 	.word	0xffffffff


	//   ....[20]....
        /*00e0*/ 	.word	0xffffffff


	//   ....[21]....
        /*00e4*/ 	.word	0xffffffff


	//   ....[22]....
        /*00e8*/ 	.word	0xffffffff


	//   ....[23]....
        /*00ec*/ 	.word	0xffffffff


	//   ....[24]....
        /*00f0*/ 	.word	0xffffffff


	//   ....[25]....
        /*00f4*/ 	.word	0xffffffff


	//   ....[26]....
        /*00f8*/ 	.word	0xffffffff


	//   ....[27]....
        /*00fc*/ 	.word	0xffffffff


	//   ....[28]....
        /*0100*/ 	.word	0xffffffff


	//   ....[29]....
        /*0104*/ 	.word	0xffffffff


	//   ....[30]....
        /*0108*/ 	.word	0xffffffff


	//   ....[31]....
        /*010c*/ 	.word	0xffffffff


	//   ....[32]....
        /*0110*/ 	.word	0xffffffff


	//   ....[33]....
        /*0114*/ 	.word	0xffffffff


	//   ....[34]....
        /*0118*/ 	.word	0xffffffff


	//   ....[35]....
        /*011c*/ 	.word	0xffffffff


	//   ....[36]....
        /*0120*/ 	.word	0xffffffff


	//   ....[37]....
        /*0124*/ 	.word	0xffffffff


	//   ....[38]....
        /*0128*/ 	.word	0xffffffff


	//   ....[39]....
        /*012c*/ 	.word	0xffffffff


	//   ....[40]....
        /*0130*/ 	.word	0xffffffff


	//   ....[41]....
        /*0134*/ 	.word	0xffffffff


	//   ....[42]....
        /*0138*/ 	.word	0xffffffff


	//   ....[43]....
        /*013c*/ 	.word	0xffffffff


	//   ....[44]....
        /*0140*/ 	.word	0xffffffff


	//   ....[45]....
        /*0144*/ 	.word	0xffffffff


	//   ....[46]....
        /*0148*/ 	.word	0xffffffff


	//   ....[47]....
        /*014c*/ 	.word	0x0500000f


	//   ....[48]....
        /*0150*/ 	.word	0x0500000f


	//   ....[49]....
        /*0154*/ 	.word	0x0500000f


	//   ....[50]....
        /*0158*/ 	.word	0x0500000f


	//   ....[51]....
        /*015c*/ 	.word	0x0500000f


	//   ....[52]....
        /*0160*/ 	.word	0x0500000f


	//   ....[53]....
        /*0164*/ 	.word	0x0500000f


	//   ....[54]....
        /*0168*/ 	.word	0x0500000f


	//   ....[55]....
        /*016c*/ 	.word	0x0500000f


	//   ....[56]....
        /*0170*/ 	.word	0x0500000f


	//   ....[57]....
        /*0174*/ 	.word	0x0500000f


	//   ....[58]....
        /*0178*/ 	.word	0x0500000f


	//   ....[59]....
        /*017c*/ 	.word	0x0500000f


	//   ....[60]....
        /*0180*/ 	.word	0x0500000f


	//   ....[61]....
        /*0184*/ 	.word	0x0500000f


	//   ....[62]....
        /*0188*/ 	.word	0x0500000f


	//   ....[63]....
        /*018c*/ 	.word	0x0500000f


	//   ....[64]....
        /*0190*/ 	.word	0x0500000f


	//----- nvinfo : EIATTR_COOP_GROUP_INSTR_OFFSETS
	.align		4
.L_86:
        /*0194*/ 	.byte	0x04, 0x28
        /*0196*/ 	.short	(.L_88 - .L_87)


	//   ....[0]....
.L_87:
        /*0198*/ 	.word	0x00000070


	//   ....[1]....
        /*019c*/ 	.word	0x00000140


	//   ....[2]....
        /*01a0*/ 	.word	0x00000190


	//   ....[3]....
        /*01a4*/ 	.word	0x000003c0


	//   ....[4]....
        /*01a8*/ 	.word	0x00000520


	//   ....[5]....
        /*01ac*/ 	.word	0x00000640


	//   ....[6]....
        /*01b0*/ 	.word	0x000007a0


	//   ....[7]....
        /*01b4*/ 	.word	0x00001160


	//   ....[8]....
        /*01b8*/ 	.word	0x00004600


	//   ....[9]....
        /*01bc*/ 	.word	0x000046a0


	//   ....[10]....
        /*01c0*/ 	.word	0x00004de0


	//   ....[11]....
        /*01c4*/ 	.word	0x00004e50


	//   ....[12]....
        /*01c8*/ 	.word	0x00008e80


	//   ....[13]....
        /*01cc*/ 	.word	0x00008ef0


	//   ....[14]....
        /*01d0*/ 	.word	0x00009550


	//   ....[15]....
        /*01d4*/ 	.word	0x000095b0


	//   ....[16]....
        /*01d8*/ 	.word	0x0000af00


	//   ....[17]....
        /*01dc*/ 	.word	0x0000af30


	//   ....[18]....
        /*01e0*/ 	.word	0x0000afd0


	//   ....[19]....
        /*01e4*/ 	.word	0x0000b020


	//   ....[20]....
        /*01e8*/ 	.word	0x0000c070


	//   ....[21]....
        /*01ec*/ 	.word	0x0000c0b0


	//   ....[22]....
        /*01f0*/ 	.word	0x0000c0f0


	//   ....[23]....
        /*01f4*/ 	.word	0x0000c130


	//   ....[24]....
        /*01f8*/ 	.word	0x0000c140


	//   ....[25]....
        /*01fc*/ 	.word	0x0000c160


	//   ....[26]....
        /*0200*/ 	.word	0x0000c7b0


	//   ....[27]....
        /*0204*/ 	.word	0x0000c7c0


	//   ....[28]....
        /*0208*/ 	.word	0x0000d230


	//   ....[29]....
        /*020c*/ 	.word	0x0000dca0


	//   ....[30]....
        /*0210*/ 	.word	0x0000e620


	//   ....[31]....
        /*0214*/ 	.word	0x0000e630


	//   ....[32]....
        /*0218*/ 	.word	0x0000e650


	//   ....[33]....
        /*021c*/ 	.word	0x0000e6b0


	//   ....[34]....
        /*0220*/ 	.word	0x0000e710


	//   ....[35]....
        /*0224*/ 	.word	0x0000e750


	//   ....[36]....
        /*0228*/ 	.word	0x0000e7b0


	//   ....[37]....
        /*022c*/ 	.word	0x0000e7f0


	//   ....[38]....
        /*0230*/ 	.word	0x0000e850


	//   ....[39]....
        /*0234*/ 	.word	0x0000e890


	//   ....[40]....
        /*0238*/ 	.word	0x0000e8f0


	//   ....[41]....
        /*023c*/ 	.word	0x0000e930


	//   ....[42]....
        /*0240*/ 	.word	0x0000e990


	//   ....[43]....
        /*0244*/ 	.word	0x0000e9d0


	//   ....[44]....
        /*0248*/ 	.word	0x0000ea30


	//   ....[45]....
        /*024c*/ 	.word	0x0000ea60


	//   ....[46]....
        /*0250*/ 	.word	0x00010a60


	//   ....[47]....
        /*0254*/ 	.word	0x00010f20


	//   ....[48]....
        /*0258*/ 	.word	0x000110a0


	//   ....[49]....
        /*025c*/ 	.word	0x000110f0


	//   ....[50]....
        /*0260*/ 	.word	0x00011220


	//   ....[51]....
        /*0264*/ 	.word	0x00011290


	//   ....[52]....
        /*0268*/ 	.word	0x00011380


	//   ....[53]....
        /*026c*/ 	.word	0x000113f0


	//   ....[54]....
        /*0270*/ 	.word	0x000114e0


	//   ....[55]....
        /*0274*/ 	.word	0x00011550


	//   ....[56]....
        /*0278*/ 	.word	0x00011640


	//   ....[57]....
        /*027c*/ 	.word	0x000116b0


	//   ....[58]....
        /*0280*/ 	.word	0x000117a0


	//   ....[59]....
        /*0284*/ 	.word	0x00011810


	//   ....[60]....
        /*0288*/ 	.word	0x00011900


	//   ....[61]....
        /*028c*/ 	.word	0x00011960


	//   ....[62]....
        /*0290*/ 	.word	0x00011a40


	//   ....[63]....
        /*0294*/ 	.word	0x00011a90


	//   ....[64]....
        /*0298*/ 	.word	0x00011e90


	//----- nvinfo : EIATTR_REG_RECONFIG
	.align		4
.L_88:
        /*029c*/ 	.byte	0x01, 0x54
	.zero		2


	//----- nvinfo : EIATTR_SYSCALL_OFFSETS
	.align		4
        /*02a0*/ 	.byte	0x04, 0x46
        /*02a2*/ 	.short	(.L_90 - .L_89)


	//   ....[0]....
.L_89:
        /*02a4*/ 	.word	0x00001340


	//   ....[1]....
        /*02a8*/ 	.word	0x0000d910


	//   ....[2]....
        /*02ac*/ 	.word	0x0000da50


	//   ....[3]....
        /*02b0*/ 	.word	0x0000db40


	//   ....[4]....
        /*02b4*/ 	.word	0x0000e240


	//----- nvinfo : EIATTR_MBARRIER_INSTR_OFFSETS
	.align		4
.L_90:
        /*02b8*/ 	.byte	0x04, 0x39
        /*02ba*/ 	.short	(.L_92 - .L_91)


	//   ....[0]....
.L_91:
        /*02bc*/ 	.word	0x00000270
        /*02c0*/ 	.word	0x000000ff
        /*02c4*/ 	.word	0x00034800
        /*02c8*/ 	.short	0x0100
        /*02ca*/ 	.byte	0x08
	.zero		1


	//   ....[1]....
        /*02cc*/ 	.word	0x00000280
        /*02d0*/ 	.word	0x000000ff
        /*02d4*/ 	.word	0x00034820
        /*02d8*/ 	.short	0x0100
        /*02da*/ 	.byte	0x08
	.zero		1


	//   ....[2]....
        /*02dc*/ 	.word	0x00000370
        /*02e0*/ 	.word	0x000000ff
        /*02e4*/ 	.word	0x00034830
        /*02e8*/ 	.short	0x0100
        /*02ea*/ 	.byte	0x08
	.zero		1


	//   ....[3]....
        /*02ec*/ 	.word	0x00000380
        /*02f0*/ 	.word	0x000000ff
        /*02f4*/ 	.word	0x00034840
        /*02f8*/ 	.short	0x0100
        /*02fa*/ 	.byte	0x08
	.zero		1


	//   ....[4]....
        /*02fc*/ 	.word	0x00000390
        /*0300*/ 	.word	0x000000ff
        /*0304*/ 	.word	0x00034838
        /*0308*/ 	.short	0x0100
        /*030a*/ 	.byte	0x08
	.zero		1


	//   ....[5]....
        /*030c*/ 	.word	0x000003a0
        /*0310*/ 	.word	0x000000ff
        /*0314*/ 	.word	0x00034848
        /*0318*/ 	.short	0x0100
        /*031a*/ 	.byte	0x08
	.zero		1


	//   ....[6]....
        /*031c*/ 	.word	0x000004d0
        /*0320*/ 	.word	0x000000ff
        /*0324*/ 	.word	0x00034850
        /*0328*/ 	.short	0x0100
        /*032a*/ 	.byte	0x08
	.zero		1


	//   ....[7]....
        /*032c*/ 	.word	0x000004e0
        /*0330*/ 	.word	0x000000ff
        /*0334*/ 	.word	0x00034860
        /*0338*/ 	.short	0x0100
        /*033a*/ 	.byte	0x08
	.zero		1


	//   ....[8]....
        /*033c*/ 	.word	0x000004f0
        /*0340*/ 	.word	0x000000ff
        /*0344*/ 	.word	0x00034858
        /*0348*/ 	.short	0x0100
        /*034a*/ 	.byte	0x08
	.zero		1


	//   ....[9]....
        /*034c*/ 	.word	0x00000500
        /*0350*/ 	.word	0x000000ff
        /*0354*/ 	.word	0x00034868
        /*0358*/ 	.short	0x0100
        /*035a*/ 	.byte	0x08
	.zero		1


	//   ....[10]....
        /*035c*/ 	.word	0x000005f0
        /*0360*/ 	.word	0x000000ff
        /*0364*/ 	.word	0x00034870
        /*0368*/ 	.short	0x0100
        /*036a*/ 	.byte	0x06
	.zero		1


	//   ....[11]....
        /*036c*/ 	.word	0x00000600
        /*0370*/ 	.word	0x000000ff
        /*0374*/ 	.word	0x00034880
        /*0378*/ 	.short	0x0100
        /*037a*/ 	.byte	0x06
	.zero		1


	//   ....[12]....
        /*037c*/ 	.word	0x00000610
        /*0380*/ 	.word	0x000000ff
        /*0384*/ 	.word	0x00034878
        /*0388*/ 	.short	0x0100
        /*038a*/ 	.byte	0x06
	.zero		1


	//   ....[13]....
        /*038c*/ 	.word	0x00000620
        /*0390*/ 	.word	0x000000ff
        /*0394*/ 	.word	0x00034888
        /*0398*/ 	.short	0x0100
        /*039a*/ 	.byte	0x06
	.zero		1


	//   ....[14]....
        /*039c*/ 	.word	0x00000750
        /*03a0*/ 	.word	0x000000ff
        /*03a4*/ 	.word	0x00034890
        /*03a8*/ 	.short	0x0100
        /*03aa*/ 	.byte	0x08
	.zero		1


	//   ....[15]....
        /*03ac*/ 	.word	0x00000760
        /*03b0*/ 	.word	0x000000ff
        /*03b4*/ 	.word	0x000348a0
        /*03b8*/ 	.short	0x0100
        /*03ba*/ 	.byte	0x08
	.zero		1


	//   ....[16]....
        /*03bc*/ 	.word	0x00000770
        /*03c0*/ 	.word	0x000000ff
        /*03c4*/ 	.word	0x00034898
        /*03c8*/ 	.short	0x0100
        /*03ca*/ 	.byte	0x08
	.zero		1


	//   ....[17]....
        /*03cc*/ 	.word	0x00000780
        /*03d0*/ 	.word	0x000000ff
        /*03d4*/ 	.word	0x000348a8
        /*03d8*/ 	.short	0x0100
        /*03da*/ 	.byte	0x08
	.zero		1


	//   ....[18]....
        /*03dc*/ 	.word	0x000008b0
        /*03e0*/ 	.word	0x000000ff
        /*03e4*/ 	.word	0x000348b0
        /*03e8*/ 	.short	0x0100
        /*03ea*/ 	.byte	0x08
	.zero		1


	//   ....[19]....
        /*03ec*/ 	.word	0x000008c0
        /*03f0*/ 	.word	0x000000ff
        /*03f4*/ 	.word	0x000348c0
        /*03f8*/ 	.short	0x0100
        /*03fa*/ 	.byte	0x08
	.zero		1


	//   ....[20]....
        /*03fc*/ 	.word	0x000008d0
        /*0400*/ 	.word	0x000000ff
        /*0404*/ 	.word	0x000348b8
        /*0408*/ 	.short	0x0100
        /*040a*/ 	.byte	0x08
	.zero		1


	//   ....[21]....
        /*040c*/ 	.word	0x000008e0
        /*0410*/ 	.word	0x000000ff
        /*0414*/ 	.word	0x000348c8
        /*0418*/ 	.short	0x0100
        /*041a*/ 	.byte	0x08
	.zero		1


	//   ....[22]....
        /*041c*/ 	.word	0x00001370
        /*0420*/ 	.word	0x000000ff
        /*0424*/ 	.word	0x00034800
        /*0428*/ 	.short	0x010a
        /*042a*/ 	.byte	0x04
	.zero		1


	//   ....[23]....
        /*042c*/ 	.word	0x00001410
        /*0430*/ 	.word	0x000000ff
        /*0434*/ 	.word	0x00034830
        /*0438*/ 	.short	0x010a
        /*043a*/ 	.byte	0x04
	.zero		1


	//   ....[24]....
        /*043c*/ 	.word	0x000014a0
        /*0440*/ 	.word	0x000000ff
        /*0444*/ 	.word	0x00034830
        /*0448*/ 	.short	0x010a
        /*044a*/ 	.byte	0x04
	.zero		1


	//   ....[25]....
        /*044c*/ 	.word	0x00005560
        /*0450*/ 	.word	0x00000032
        /*0454*/ 	.word	0x00000000
        /*0458*/ 	.short	0x0101
        /*045a*/ 	.byte	0x3f
	.zero		1


	//   ....[26]....
        /*045c*/ 	.word	0x00006490
        /*0460*/ 	.word	0x00000005
        /*0464*/ 	.word	0x00034830
        /*0468*/ 	.short	0x010a
        /*046a*/ 	.byte	0x3f
	.zero		1


	//   ....[27]....
        /*046c*/ 	.word	0x000064d0
        /*0470*/ 	.word	0x00000005
        /*0474*/ 	.word	0x00034830
        /*0478*/ 	.short	0x010a
        /*047a*/ 	.byte	0x3f
	.zero		1


	//   ....[28]....
        /*047c*/ 	.word	0x00008a80
        /*0480*/ 	.word	0x000000ff
        /*0484*/ 	.word	0x00034850
        /*0488*/ 	.short	0x010a
        /*048a*/ 	.byte	0x06
	.zero		1


	//   ....[29]....
        /*048c*/ 	.word	0x00008ac0
        /*0490*/ 	.word	0x000000ff
        /*0494*/ 	.word	0x00034850
        /*0498*/ 	.short	0x010a
        /*049a*/ 	.byte	0x06
	.zero		1


	//   ....[30]....
        /*049c*/ 	.word	0x0000a070
        /*04a0*/ 	.word	0x00000085
        /*04a4*/ 	.word	0x00000000
        /*04a8*/ 	.short	0x0101
        /*04aa*/ 	.byte	0x3f
	.zero		1


	//   ....[31]....
        /*04ac*/ 	.word	0x0000a290
        /*04b0*/ 	.word	0x00000083
        /*04b4*/ 	.word	0x00000000
        /*04b8*/ 	.short	0x0101
        /*04ba*/ 	.byte	0x3f
	.zero		1


	//   ....[32]....
        /*04bc*/ 	.word	0x0000ae60
        /*04c0*/ 	.word	0x0000000b
        /*04c4*/ 	.word	0x00034850
        /*04c8*/ 	.short	0x010a
        /*04ca*/ 	.byte	0x3f
	.zero		1


	//   ....[33]....
        /*04cc*/ 	.word	0x0000aea0
        /*04d0*/ 	.word	0x0000000b
        /*04d4*/ 	.word	0x00034850
        /*04d8*/ 	.short	0x010a
        /*04da*/ 	.byte	0x3f
	.zero		1


	//   ....[34]....
        /*04dc*/ 	.word	0x0000b600
        /*04e0*/ 	.word	0x00000009
        /*04e4*/ 	.word	0x00000000
        /*04e8*/ 	.short	0x0101
        /*04ea*/ 	.byte	0x3f
	.zero		1


	//   ....[35]....
        /*04ec*/ 	.word	0x0000c150
        /*04f0*/ 	.word	0x000000ff
        /*04f4*/ 	.word	0x00000000
        /*04f8*/ 	.short	0x0101
        /*04fa*/ 	.byte	0x04
	.zero		1


	//   ....[36]....
        /*04fc*/ 	.word	0x0000dec0
        /*0500*/ 	.word	0x000000ff
        /*0504*/ 	.word	0x00034840
        /*0508*/ 	.short	0x010a
        /*050a*/ 	.byte	0x26
	.zero		1


	//   ....[37]....
        /*050c*/ 	.word	0x0000eb90
        /*0510*/ 	.word	0x000000ff
        /*0514*/ 	.word	0x00034800
        /*0518*/ 	.short	0x0107
        /*051a*/ 	.byte	0x26
	.zero		1


	//   ....[38]....
        /*051c*/ 	.word	0x0000ec00
        /*0520*/ 	.word	0x000000ff
        /*0524*/ 	.word	0x00034800
        /*0528*/ 	.short	0x0101
        /*052a*/ 	.byte	0x26
	.zero		1


	//   ....[39]....
        /*052c*/ 	.word	0x0000ec10
        /*0530*/ 	.word	0x000000ff
        /*0534*/ 	.word	0x00034820
        /*0538*/ 	.short	0x010a
        /*053a*/ 	.byte	0x26
	.zero		1


	//   ....[40]....
        /*053c*/ 	.word	0x0000f020
        /*0540*/ 	.word	0x000000ff
        /*0544*/ 	.word	0x00034848
        /*0548*/ 	.short	0x010a
        /*054a*/ 	.byte	0x26
	.zero		1


	//   ....[41]....
        /*054c*/ 	.word	0x0000f2e0
        /*0550*/ 	.word	0x000000ff
        /*0554*/ 	.word	0x00034860
        /*0558*/ 	.short	0x010a
        /*055a*/ 	.byte	0x26
	.zero		1


	//   ....[42]....
        /*055c*/ 	.word	0x0000f7e0
        /*0560*/ 	.word	0x000000ff
        /*0564*/ 	.word	0x00034840
        /*0568*/ 	.short	0x010a
        /*056a*/ 	.byte	0x26
	.zero		1


	//   ....[43]....
        /*056c*/ 	.word	0x0000fac0
        /*0570*/ 	.word	0x000000ff
        /*0574*/ 	.word	0x00034868
        /*0578*/ 	.short	0x010a
        /*057a*/ 	.byte	0x26
	.zero		1


	//   ....[44]....
        /*057c*/ 	.word	0x00010010
        /*0580*/ 	.word	0x000000ff
        /*0584*/ 	.word	0x00034848
        /*0588*/ 	.short	0x010a
        /*058a*/ 	.byte	0x26
	.zero		1


	//   ....[45]....
        /*058c*/ 	.word	0x000102d0
        /*0590*/ 	.word	0x000000ff
        /*0594*/ 	.word	0x00034860
        /*0598*/ 	.short	0x010a
        /*059a*/ 	.byte	0x26
	.zero		1


	//   ....[46]....
        /*059c*/ 	.word	0x00010660
        /*05a0*/ 	.word	0x00000003
        /*05a4*/ 	.word	0x00034860
        /*05a8*/ 	.short	0x010a
        /*05aa*/ 	.byte	0x3f
	.zero		1


	//   ....[47]....
        /*05ac*/ 	.word	0x000109f0
        /*05b0*/ 	.word	0x00000002
        /*05b4*/ 	.word	0x00034820
        /*05b8*/ 	.short	0x010a
        /*05ba*/ 	.byte	0x3f
	.zero		1


	//   ....[48]....
        /*05bc*/ 	.word	0x00010b90
        /*05c0*/ 	.word	0x00000007
        /*05c4*/ 	.word	0x00000000
        /*05c8*/ 	.short	0x010a
        /*05ca*/ 	.byte	0x3f
	.zero		1


	//   ....[49]....
        /*05cc*/ 	.word	0x00010c00
        /*05d0*/ 	.word	0x00000008
        /*05d4*/ 	.word	0x00000000
        /*05d8*/ 	.short	0x010a
        /*05da*/ 	.byte	0x3f
	.zero		1


	//   ....[50]....
        /*05dc*/ 	.word	0x00010c60
        /*05e0*/ 	.word	0x00000007
        /*05e4*/ 	.word	0x00000000
        /*05e8*/ 	.short	0x010a
        /*05ea*/ 	.byte	0x3f
	.zero		1


	//   ....[51]....
        /*05ec*/ 	.word	0x00010c90
        /*05f0*/ 	.word	0x00000006
        /*05f4*/ 	.word	0x00000000
        /*05f8*/ 	.short	0x010a
        /*05fa*/ 	.byte	0x3f
	.zero		1


	//   ....[52]....
        /*05fc*/ 	.word	0x00010d10
        /*0600*/ 	.word	0x00000003
        /*0604*/ 	.word	0x00034800
        /*0608*/ 	.short	0x010a
        /*060a*/ 	.byte	0x3f
	.zero		1


	//   ....[53]....
        /*060c*/ 	.word	0x00010d80
        /*0610*/ 	.word	0x00000003
        /*0614*/ 	.word	0x00034830
        /*0618*/ 	.short	0x010a
        /*061a*/ 	.byte	0x3f
	.zero		1


	//   ....[54]....
        /*061c*/ 	.word	0x00010dd0
        /*0620*/ 	.word	0x00000005
        /*0624*/ 	.word	0x00034830
        /*0628*/ 	.short	0x010a
        /*062a*/ 	.byte	0x3f
	.zero		1


	//   ....[55]....
        /*062c*/ 	.word	0x00010e30
        /*0630*/ 	.word	0x00000005
        /*0634*/ 	.word	0x00034850
        /*0638*/ 	.short	0x010a
        /*063a*/ 	.byte	0x3f
	.zero		1


	//   ....[56]....
        /*063c*/ 	.word	0x00010e80
        /*0640*/ 	.word	0x0000000b
        /*0644*/ 	.word	0x00034850
        /*0648*/ 	.short	0x010a
        /*064a*/ 	.byte	0x3f
	.zero		1


	//   ....[57]....
        /*064c*/ 	.word	0x00010fe0
        /*0650*/ 	.word	0x00000003
        /*0654*/ 	.word	0x00034840
        /*0658*/ 	.short	0x010a
        /*065a*/ 	.byte	0x3f
	.zero		1


	//   ....[58]....
        /*065c*/ 	.word	0x00011ad0
        /*0660*/ 	.word	0x00000003
        /*0664*/ 	.word	0x00034820
        /*0668*/ 	.short	0x010a
        /*066a*/ 	.byte	0x3f
	.zero		1


	//   ....[59]....
        /*066c*/ 	.word	0x00011b30
        /*0670*/ 	.word	0x00000003
        /*0674*/ 	.word	0x00034848
        /*0678*/ 	.short	0x010a
        /*067a*/ 	.byte	0x3f
	.zero		1


	//   ....[60]....
        /*067c*/ 	.word	0x00011b90
        /*0680*/ 	.word	0x00000003
        /*0684*/ 	.word	0x00034860
        /*0688*/ 	.short	0x010a
        /*068a*/ 	.byte	0x3f
	.zero		1


	//   ....[61]....
        /*068c*/ 	.word	0x00011bf0
        /*0690*/ 	.word	0x00000003
        /*0694*/ 	.word	0x00034840
        /*0698*/ 	.short	0x010a
        /*069a*/ 	.byte	0x3f
	.zero		1


	//   ....[62]....
        /*069c*/ 	.word	0x00011c50
        /*06a0*/ 	.word	0x00000003
        /*06a4*/ 	.word	0x00034868
        /*06a8*/ 	.short	0x010a
        /*06aa*/ 	.byte	0x3f
	.zero		1


	//   ....[63]....
        /*06ac*/ 	.word	0x00011cb0
        /*06b0*/ 	.word	0x00000003
        /*06b4*/ 	.word	0x00034848
        /*06b8*/ 	.short	0x010a
        /*06ba*/ 	.byte	0x3f
	.zero		1


	//   ....[64]....
        /*06bc*/ 	.word	0x00011d10
        /*06c0*/ 	.word	0x00000003
        /*06c4*/ 	.word	0x00034860
        /*06c8*/ 	.short	0x010a
        /*06ca*/ 	.byte	0x3f
	.zero		1


	//   ....[65]....
        /*06cc*/ 	.word	0x00011d60
        /*06d0*/ 	.word	0x00000003
        /*06d4*/ 	.word	0x00034860
        /*06d8*/ 	.short	0x010a
        /*06da*/ 	.byte	0x3f
	.zero		1


	//   ....[66]....
        /*06dc*/ 	.word	0x00011db0
        /*06e0*/ 	.word	0x00000002
        /*06e4*/ 	.word	0x00034820
        /*06e8*/ 	.short	0x010a
        /*06ea*/ 	.byte	0x3f
	.zero		1


	//   ....[67]....
        /*06ec*/ 	.word	0x00011f50
        /*06f0*/ 	.word	0x00000007
        /*06f4*/ 	.word	0x00000000
        /*06f8*/ 	.short	0x010a
        /*06fa*/ 	.byte	0x3f
	.zero		1


	//   ....[68]....
        /*06fc*/ 	.word	0x00011fa0
        /*0700*/ 	.word	0x00000008
        /*0704*/ 	.word	0x00000000
        /*0708*/ 	.short	0x010a
        /*070a*/ 	.byte	0x3f
	.zero		1


	//   ....[69]....
        /*070c*/ 	.word	0x00011ff0
        /*0710*/ 	.word	0x00000007
        /*0714*/ 	.word	0x00000000
        /*0718*/ 	.short	0x010a
        /*071a*/ 	.byte	0x3f
	.zero		1


	//----- nvinfo : EIATTR_NUM_MBARRIERS
	.align		4
.L_92:
        /*071c*/ 	.byte	0x03, 0x38
        /*071e*/ 	.short	0x0016


	//----- nvinfo : EIATTR_EXIT_INSTR_OFFSETS
	.align		4
        /*0720*/ 	.byte	0x04, 0x1c
        /*0722*/ 	.short	(.L_94 - .L_93)


	//   ....[0]....
.L_93:
        /*0724*/ 	.word	0x00010ce0


	//----- nvinfo : EIATTR_MAX_THREADS
	.align		4
.L_94:
        /*0728*/ 	.byte	0x04, 0x05
        /*072a*/ 	.short	(.L_96 - .L_95)
.L_95:
        /*072c*/ 	.word	0x00000180
        /*0730*/ 	.word	0x00000001
        /*0734*/ 	.word	0x00000001


	//----- nvinfo : EIATTR_CRS_STACK_SIZE
	.align		4
.L_96:
        /*0738*/ 	.byte	0x04, 0x1e
        /*073a*/ 	.short	(.L_98 - .L_97)
.L_97:
        /*073c*/ 	.word	0x00000000


	//----- nvinfo : EIATTR_CBANK_PARAM_SIZE
	.align		4
.L_98:
        /*0740*/ 	.byte	0x03, 0x19
        /*0742*/ 	.short	0x0a70


	//----- nvinfo : EIATTR_PARAM_CBANK
	.align		4
        /*0744*/ 	.byte	0x04, 0x0a
        /*0746*/ 	.short	(.L_100 - .L_99)
	.align		4
.L_99:
        /*0748*/ 	.word	index@(.nv.constant0._ZN7cutlass13device_kernelIN5flash11enable_sm90INS1_16FlashAttnFwdSm90INS1_25CollectiveMainloopFwdSm90ILi2EN4cute5tupleIJNS5_1CILi1EEES8_S8_EEENS6_IJNS7_ILi128EEENS7_ILi176EEESA_EEELi128ENS_10bfloat16_tEfNS_4arch4Sm90ELb0ELb0ELb0ELb0ELb0ELb0ELb0ELb1ELb1ELb1ELb1ELb0EEENS1_21CollectiveEpilogueFwdINS6_IJSA_SA_SB_EEES9_SD_SF_Li256ELb0ELb1ELb1ELb0EEENS1_19SingleTileSchedulerILb0ELb1ELb1ELi128EEEEEEEEEvNT_6ParamsE)
        /*074c*/ 	.short	0x0210
        /*074e*/ 	.short	0x0a70


	//----- nvinfo : EIATTR_SW_WAR
	.align		4
.L_100:
        /*0750*/ 	.byte	0x04, 0x36
        /*0752*/ 	.short	(.L_102 - .L_101)
.L_101:
        /*0754*/ 	.word	0x00000008
.L_102:


//--------------------- .nv.info._ZN7cutlass13device_kernelIN5flash11enable_sm90INS1_16FlashAttnFwdSm90INS1_25CollectiveMainloopFwdSm90ILi2EN4cute5tupleIJNS5_1CILi1EEES8_S8_EEENS6_IJNS7_ILi128EEENS7_ILi176EEESA_EEELi128ENS_10bfloat16_tEfNS_4arch4Sm90ELb0ELb0ELb0ELb1ELb0ELb0ELb0ELb1ELb1ELb1ELb1ELb0EEENS1_21CollectiveEpilogueFwdINS6_IJSA_SA_SB_EEES9_SD_SF_Li256ELb1ELb1ELb1ELb0EEENS1_36VarlenDynamicPersistentTileSchedulerILi128ELi176ELi256ELi128ELb1ELb1ELb1ELb0ELb1ELb1EEEEEEEEEvNT_6ParamsE --------------------------
	.section	.nv.info._ZN7cutlass13device_kernelIN5flash11enable_sm90INS1_16FlashAttnFwdSm90INS1_25CollectiveMainloopFwdSm90ILi2EN4cute5tupleIJNS5_1CILi1EEES8_S8_EEENS6_IJNS7_ILi128EEENS7_ILi176EEESA_EEELi128ENS_10bfloat16_tEfNS_4arch4Sm90ELb0ELb0ELb0ELb1ELb0ELb0ELb0ELb1ELb1ELb1ELb1ELb0EEENS1_21CollectiveEpilogueFwdINS6_IJSA_SA_SB_EEES9_SD_SF_Li256ELb1ELb1ELb1ELb0EEENS1_36VarlenDynamicPersistentTileSchedulerILi128ELi176ELi256ELi128ELb1ELb1ELb1ELb0ELb1ELb1EEEEEEEEEvNT_6ParamsE,"",@"SHT_CUDA_INFO"
	.sectionflags	@""
	.align	4


	//----- nvinfo : EIATTR_CUDA_API_VERSION
	.align		4
        /*0000*/ 	.byte	0x04, 0x37
        /*0002*/ 	.short	(.L_104 - .L_103)
.L_103:
        /*0004*/ 	.word	0x00000082


	//----- nvinfo : EIATTR_KPARAM_INFO
	.align		4
.L_104:
        /*0008*/ 	.byte	0x04, 0x17
        /*000a*/ 	.short	(.L_106 - .L_105)
.L_105:
        /*000c*/ 	.word	0x00000000
        /*0010*/ 	.short	0x0000
        /*0012*/ 	.short	0x0070
        /*0014*/ 	.byte	0x00, 0xf0, 0x01, 0x2a


	//----- nvinfo : EIATTR_SPARSE_MMA_MASK
	.align		4
.L_106:
        /*0018*/ 	.byte	0x03, 0x50
        /*001a*/ 	.short	0x0000


	//----- nvinfo : EIATTR_MAXREG_COUNT
	.align		4
        /*001c*/ 	.byte	0x03, 0x1b
        /*001e*/ 	.short	0x00a8


	//----- nvinfo : EIATTR_NUM_BARRIERS
	.align		4
        /*0020*/ 	.byte	0x02, 0x4c
        /*0022*/ 	.byte	0x10
	.zero		1


	//----- nvinfo : EIATTR_EXTERNS
	.align		4
        /*0024*/ 	.byte	0x04, 0x0f
        /*0026*/ 	.short	(.L_108 - .L_107)


	//   ....[0]....
	.align		4
.L_107:
        /*0028*/ 	.word	index@(__assertfail)


	//----- nvinfo : EIATTR_ANNOTATIONS
	.align		4
.L_108:
        /*002c*/ 	.byte	0x04, 0x55
        /*002e*/ 	.short	(.L_110 - .L_109)


	//   ....[0]....
.L_109:
        /*0030*/ 	.word	0x00000001
        /*0034*/ 	.byte	0x50, 0x09, 0x00, 0x00, 0x01, 0x00, 0x00, 0x00, 0xa0, 0x0a, 0x00, 0x00, 0x01, 0x00, 0x00, 0x00
        /* <DEDUP_REMOVED lines=80> */
        /*0544*/ 	.byte	0x30, 0x71, 0x01, 0x00, 0x01, 0x00, 0x00, 0x00, 0xd0, 0x71, 0x01, 0x00


	//----- nvinfo : EIATTR_MERCURY_ISA_VERSION
	.align		4
.L_110:
        /*0550*/ 	.byte	0x03, 0x5f
        /*0552*/ 	.short	0x0101


	//----- nvinfo : EIATTR_UNUSED_LOAD_BYTE_OFFSET
	.align		4
        /*0554*/ 	.byte	0x04, 0x44
        /*0556*/ 	.short	(.L_112 - .L_111)


	//   ....[0]....
.L_111:
        /*0558*/ 	.word	0x00000a50
        /*055c*/ 	.word	0x0000fff0


	//   ....[1]....
        /*0560*/ 	.word	0x0000c6a0
        /*0564*/ 	.word	0x0000fff0


	//----- nvinfo : EIATTR_INT_WARP_WIDE_INSTR_OFFSETS
	.align		4
.L_112:
        /*0568*/ 	.byte	0x04, 0x31
        /*056a*/ 	.short	(.L_114 - .L_113)


	//   ....[0]....
.L_113:
        /*056c*/ 	.word	0x00000130


	//   ....[1]....
        /*0570*/ 	.word	0x00000170


	//   ....[2]....
        /*0574*/ 	.word	0x000001e0


	//   ....[3]....
        /*0578*/ 	.word	0x000111d0


	//   ....[4]....
        /*057c*/ 	.word	0x00011270


	//   ....[5]....
        /*0580*/ 	.word	0x00014970


	//   ....[6]....
        /*0584*/ 	.word	0x00014a10


	//----- nvinfo : EIATTR_COOP_GROUP_MASK_REGIDS
	.align		4
.L_114:
        /*0588*/ 	.byte	0x04, 0x29
        /*058a*/ 	.short	(.L_116 - .L_115)


	//   ....[0]....
.L_115:
        /*058c*/ 	.word	0xffffffff


	//   ....[1]....
        /*0590*/ 	.word	0xffffffff


	//   ....[2]....
        /*0594*/ 	.word	0xffffffff


	//   ....[3]....
        /*0598*/ 	.word	0xffffffff


	//   ....[4]....
        /*059c*/ 	.word	0xffffffff


	//   ....[5]....
        /*05a0*/ 	.word	0xffffffff


	//   ....[6]....
        /*05a4*/ 	.word	0xffffffff


	//   ....[7]....
        /*05a8*/ 	.word	0xffffffff


	//   ....[8]....
        /*05ac*/ 	.word	0xffffffff


	//   ....[9]....
        /*05b0*/ 	.word	0xffffffff


	//   ....[10]....
        /*05b4*/ 	.word	0xffffffff


	//   ....[11]....
        /*05b8*/ 	.word	0xffffffff


	//   ....[12]....
        /*05bc*/ 	.word	0xffffffff


	//   ....[13]....
        /*05c0*/ 	.word	0xffffffff


	//   ....[14]....
        /*05c4*/ 	.word	0xffffffff


	//   ....[15]....
        /*05c8*/ 	.word	0xffffffff


	//   ....[16]....
        /*05cc*/ 	.word	0xffffffff


	//   ....[17]....
        /*05d0*/ 	.word	0xffffffff


	//   ....[18]....
        /*05d4*/ 	.word	0xffffffff


	//   ....[19]....
        /*05d8*/ 	.word	0xffffffff


	//   ....[20]....
        /*05dc*/ 	.word	0xffffffff


	//   ....[21]....
        /*05e0*/ 	.word	0xffffffff


	//   ....[22]....
        /*05e4*/ 	.word	0xffffffff


	//   ....[23]....
        /*05e8*/ 	.word	0xffffffff


	//   ....[24]....
        /*05ec*/ 	.word	0xffffffff


	//   ....[25]....
        /*05f0*/ 	.word	0xffffffff


	//   ....[26]....
        /*05f4*/ 	.word	0xffffffff


	//   ....[27]....
        /*05f8*/ 	.word	0xffffffff


	//   ....[28]....
        /*05fc*/ 	.word	0xffffffff


	//   ....[29]....
        /*0600*/ 	.word	0xffffffff


	//   ....[30]....
        /*0604*/ 	.word	0xffffffff


	//   ....[31]....
        /*0608*/ 	.word	0xffffffff


	//   ....[32]....
        /*060c*/ 	.word	0xffffffff


	//   ....[33]....
        /*0610*/ 	.word	0xffffffff


	//   ....[34]....
        /*0614*/ 	.word	0xffffffff


	//   ....[35]....
        /*0618*/ 	.word	0xffffffff


	//   ....[36]....
        /*061c*/ 	.word	0xffffffff


	//   ....[37]....
        /*0620*/ 	.word	0xffffffff


	//   ....[38]....
        /*0624*/ 	.word	0xffffffff


	//   ....[39]....
        /*0628*/ 	.word	0xffffffff


	//   ....[40]....
        /*062c*/ 	.word	0xffffffff


	//   ....[41]....
        /*0630*/ 	.word	0xffffffff


	//   ....[42]....
        /*0634*/ 	.word	0xffffffff


	//   ....[43]....
        /*0638*/ 	.word	0xffffffff


	//   ....[44]....
        /*063c*/ 	.word	0xffffffff


	//   ....[45]....
        /*0640*/ 	.word	0xffffffff


	//   ....[46]....
        /*0644*/ 	.word	0xffffffff


	//   ....[47]....
        /*0648*/ 	.word	0xffffffff


	//   ....[48]....
        /*064c*/ 	.word	0xffffffff


	//   ....[49]....
        /*0650*/ 	.word	0xffffffff


	//   ....[50]....
        /*0654*/ 	.word	0xffffffff


	//   ....[51]....
        /*0658*/ 	.word	0xffffffff


	//   ....[52]....
        /*065c*/ 	.word	0xffffffff


	//   ....[53]....
        /*0660*/ 	.word	0xffffffff


	//   ....[54]....
        /*0664*/ 	.word	0xffffffff


	//   ....[55]....
        /*0668*/ 	.word	0xffffffff


	//   ....[56]....
        /*066c*/ 	.word	0xffffffff


	//   ....[57]....
        /*0670*/ 	.word	0xffffffff


	//   ....[58]....
        /*0674*/ 	.word	0xffffffff


	//   ....[59]....
        /*0678*/ 	.word	0xffffffff


	//   ....[60]....
        /*067c*/ 	.word	0xffffffff


	//   ....[61]....
        /*0680*/ 	.word	0xffffffff


	//   ....[62]....
        /*0684*/ 	.word	0xffffffff


	//   ....[63]....
        /*0688*/ 	.word	0xffffffff


	//   ....[64]....
        /*068c*/ 	.word	0xffffffff


	//   ....[65]....
        /*0690*/ 	.word	0xffffffff


	//   ....[66]....
        /*0694*/ 	.word	0xffffffff


	//   ....[67]....
        /*0698*/ 	.word	0xffffffff


	//   ....[68]....
        /*069c*/ 	.word	0xffffffff


	//   ....[69]....
        /*06a0*/ 	.word	0xffffffff


	//   ....[70]....
        /*06a4*/ 	.word	0xffffffff


	//   ....[71]....
        /*06a8*/ 	.word	0xffffffff


	//   ....[72]....
        /*06ac*/ 	.word	0xffffffff


	//   ....[73]....
        /*06b0*/ 	.word	0xffffffff


	//   ....[74]....
        /*06b4*/ 	.word	0xffffffff


	//   ....[75]....
        /*06b8*/ 	.word	0xffffffff


	//   ....[76]....
        /*06bc*/ 	.word	0xffffffff


	//   ....[77]....
        /*06c0*/ 	.word	0xffffffff


	//   ....[78]....
        /*06c4*/ 	.word	0xffffffff


	//   ....[79]....
        /*06c8*/ 	.word	0xffffffff


	//   ....[80]....
        /*06cc*/ 	.word	0xffffffff


	//   ....[81]....
        /*06d0*/ 	.word	0xffffffff


	//   ....[82]....
        /*06d4*/ 	.word	0xffffffff


	//   ....[83]....
        /*06d8*/ 	.word	0xffffffff


	//   ....[84]....
        /*06dc*/ 	.word	0xffffffff


	//   ....[85]....
        /*06e0*/ 	.word	0xffffffff


	//   ....[86]....
        /*06e4*/ 	.word	0xffffffff


	//   ....[87]....
        /*06e8*/ 	.word	0xffffffff


	//   ....[88]....
        /*06ec*/ 	.word	0xffffffff


	//   ....[89]....
        /*06f0*/ 	.word	0xffffffff


	//   ....[90]....
        /*06f4*/ 	.word	0xffffffff


	//   ....[91]....
        /*06f8*/ 	.word	0xffffffff


	//   ....[92]....
        /*06fc*/ 	.word	0xffffffff


	//   ....[93]....
        /*0700*/ 	.word	0xffffffff


	//   ....[94]....
        /*0704*/ 	.word	0xffffffff


	//   ....[95]....
        /*0708*/ 	.word	0xffffffff


	//   ....[96]....
        /*070c*/ 	.word	0xffffffff


	//   ....[97]....
        /*0710*/ 	.word	0x0500000f


	//   ....[98]....
        /*0714*/ 	.word	0x0500000f


	//   ....[99]....
        /*0718*/ 	.word	0x0500000f


	//   ....[100]....
        /*071c*/ 	.word	0x0500000f


	//   ....[101]....
        /*0720*/ 	.word	0x0500000f


	//   ....[102]....
        /*0724*/ 	.word	0x0500000f


	//   ....[103]....
        /*0728*/ 	.word	0x0500000f


	//   ....[104]....
        /*072c*/ 	.word	0x0500000f


	//   ....[105]....
        /*0730*/ 	.word	0x0500000f


	//   ....[106]....
        /*0734*/ 	.word	0x0500000f


	//   ....[107]....
        /*0738*/ 	.word	0x0500000f


	//   ....[108]....
        /*073c*/ 	.word	0x0500000f


	//   ....[109]....
        /*0740*/ 	.word	0x0500000f


	//   ....[110]....
        /*0744*/ 	.word	0x0500000f


	//   ....[111]....
        /*0748*/ 	.word	0x0500000f


	//   ....[112]....
        /*074c*/ 	.word	0x0500000f


	//   ....[113]....
        /*0750*/ 	.word	0x0500000f


	//   ....[114]....
        /*0754*/ 	.word	0x0500000f


	//   ....[115]....
        /*0758*/ 	.word	0x0500000f


	//   ....[116]....
        /*075c*/ 	.word	0x0500000f


	//   ....[117]....
        /*0760*/ 	.word	0x0500000f


	//   ....[118]....
        /*0764*/ 	.word	0x0500000f


	//   ....[119]....
        /*0768*/ 	.word	0x0500000f


	//   ....[120]....
        /*076c*/ 	.word	0x0500000f


	//   ....[121]....
        /*0770*/ 	.word	0x0500000f


	//   ....[122]....
        /*0774*/ 	.word	0x0500000f


	//   ....[123]....
        /*0778*/ 	.word	0x0500000f


	//   ....[124]....
        /*077c*/ 	.word	0x0500000f


	//   ....[125]....
        /*0780*/ 	.word	0x0500000f


	//   ....[126]....
        /*0784*/ 	.word	0x0500000f


	//   ....[127]....
        /*0788*/ 	.word	0x0500000f


	//   ....[128]....
        /*078c*/ 	.word	0x0500000f


	//   ....[129]....
        /*0790*/ 	.word	0x0500000f


	//   ....[130]....
        /*0794*/ 	.word	0x0500000f


	//   ....[131]....
        /*0798*/ 	.word	0x0500000f


	//   ....[132]....
        /*079c*/ 	.word	0x0500000f


	//----- nvinfo : EIATTR_COOP_GROUP_INSTR_OFFSETS
	.align		4
.L_116:
        /*07a0*/ 	.byte	0x04, 0x28
        /*07a2*/ 	.short	(.L_118 - .L_117)


	//   ....[0]....
.L_117:
        /*07a4*/ 	.word	0x00000070


	//   ....[1]....
        /*07a8*/ 	.word	0x00000140


	//   ....[2]....
        /*07ac*/ 	.word	0x00000190


	//   ....[3]....
        /*07b0*/ 	.word	0x000003c0


	//   ....[4]....
        /*07b4*/ 	.word	0x00000520


	//   ....[5]....
        /*07b8*/ 	.word	0x00000640


	//   ....[6]....
        /*07bc*/ 	.word	0x000007a0


	//   ....[7]....
        /*07c0*/ 	.word	0x00001b10


	//   ....[8]....
        /*07c4*/ 	.word	0x00005120


	//   ....[9]....
        /*07c8*/ 	.word	0x00005150


	//   ....[10]....
        /*07cc*/ 	.word	0x000058b0


	//   ....[11]....
        /*07d0*/ 	.word	0x00005940


	//   ....[12]....
        /*07d4*/ 	.word	0x00009af0


	//   ....[13]....
        /*07d8*/ 	.word	0x00009b10


	//   ....[14]....
        /*07dc*/ 	.word	0x0000a590


	//   ....[15]....
        /*07e0*/ 	.word	0x0000a630


	//   ....[16]....
        /*07e4*/ 	.word	0x0000bb30


	//   ....[17]....
        /*07e8*/ 	.word	0x0000bb90


	//   ....[18]....
        /*07ec*/ 	.word	0x0000c080


	//   ....[19]....
        /*07f0*/ 	.word	0x0000c090


	//   ....[20]....
        /*07f4*/ 	.word	0x0000d2e0


	//   ....[21]....
        /*07f8*/ 	.word	0x0000d2f0


	//   ....[22]....
        /*07fc*/ 	.word	0x0000d340


	//   ....[23]....
        /*0800*/ 	.word	0x0000d370


	//   ....[24]....
        /*0804*/ 	.word	0x0000db60


	//   ....[25]....
        /*0808*/ 	.word	0x0000db90


	//   ....[26]....
        /*080c*/ 	.word	0x0000dc60


	//   ....[27]....
        /*0810*/ 	.word	0x0000dc80


	//   ....[28]....
        /*0814*/ 	.word	0x0000dd50


	//   ....[29]....
        /*0818*/ 	.word	0x0000dd70


	//   ....[30]....
        /*081c*/ 	.word	0x0000de50


	//   ....[31]....
        /*0820*/ 	.word	0x0000de70


	//   ....[32]....
        /*0824*/ 	.word	0x0000e370


	//   ....[33]....
        /*0828*/ 	.word	0x0000e380


	//   ....[34]....
        /*082c*/ 	.word	0x0000e7d0


	//   ....[35]....
        /*0830*/ 	.word	0x0000e7e0


	//   ....[36]....
        /*0834*/ 	.word	0x0000f6d0


	//   ....[37]....
        /*0838*/ 	.word	0x0000f6f0


	//   ....[38]....
        /*083c*/ 	.word	0x0000f7c0


	//   ....[39]....
        /*0840*/ 	.word	0x0000f7e0


	//   ....[40]....
        /*0844*/ 	.word	0x0000f8b0


	//   ....[41]....
        /*0848*/ 	.word	0x0000f8d0


	//   ....[42]....
        /*084c*/ 	.word	0x0000f9b0


	//   ....[43]....
        /*0850*/ 	.word	0x0000f9d0


	//   ....[44]....
        /*0854*/ 	.word	0x0000fb30


	//   ....[45]....
        /*0858*/ 	.word	0x0000fd80


	//   ....[46]....
        /*085c*/ 	.word	0x0000fdb0


	//   ....[47]....
        /*0860*/ 	.word	0x0000fde0


	//   ....[48]....
        /*0864*/ 	.word	0x0000fe10


	//   ....[49]....
        /*0868*/ 	.word	0x0000fe40


	//   ....[50]....
        /*086c*/ 	.word	0x0000fe70


	//   ....[51]....
        /*0870*/ 	.word	0x00010020


	//   ....[52]....
        /*0874*/ 	.word	0x00010050


	//   ....[53]....
        /*0878*/ 	.word	0x00010080


	//   ....[54]....
        /*087c*/ 	.word	0x000100b0


	//   ....[55]....
        /*0880*/ 	.word	0x000100e0


	//   ....[56]....
        /*0884*/ 	.word	0x00010110


	//   ....[57]....
        /*0888*/ 	.word	0x000101a0


	//   ....[58]....
        /*088c*/ 	.word	0x000101d0


	//   ....[59]....
        /*0890*/ 	.word	0x000101e0


	//   ....[60]....
        /*0894*/ 	.word	0x00010290


	//   ....[61]....
        /*0898*/ 	.word	0x000117d0


	//   ....[62]....
        /*089c*/ 	.word	0x00012380


	//   ....[63]....
        /*08a0*/ 	.word	0x000123b0


	//   ....[64]....
        /*08a4*/ 	.word	0x000123d0


	//   ....[65]....
        /*08a8*/ 	.word	0x000123f0


	//   ....[66]....
        /*08ac*/ 	.word	0x00012500


	//   ....[67]....
        /*08b0*/ 	.word	0x00012510


	//   ....[68]....
        /*08b4*/ 	.word	0x000125a0


	//   ....[69]....
        /*08b8*/ 	.word	0x000125b0


	//   ....[70]....
        /*08bc*/ 	.word	0x00012640


	//   ....[71]....
        /*08c0*/ 	.word	0x00012650


	//   ....[72]....
        /*08c4*/ 	.word	0x000126e0


	//   ....[73]....
        /*08c8*/ 	.word	0x000126f0


	//   ....[74]....
        /*08cc*/ 	.word	0x00012780


	//   ....[75]....
        /*08d0*/ 	.word	0x00012790


	//   ....[76]....
        /*08d4*/ 	.word	0x000127e0


	//   ....[77]....
        /*08d8*/ 	.word	0x00012810


	//   ....[78]....
        /*08dc*/ 	.word	0x000150c0


	//   ....[79]....
        /*08e0*/ 	.word	0x000150f0


	//   ....[80]....
        /*08e4*/ 	.word	0x00015150


	//   ....[81]....
        /*08e8*/ 	.word	0x00015180


	//   ....[82]....
        /*08ec*/ 	.word	0x000151b0


	//   ....[83]....
        /*08f0*/ 	.word	0x000151e0


	//   ....[84]....
        /*08f4*/ 	.word	0x00015210


	//   ....[85]....
        /*08f8*/ 	.word	0x00015240


	//   ....[86]....
        /*08fc*/ 	.word	0x00015410


	//   ....[87]....
        /*0900*/ 	.word	0x00015440


	//   ....[88]....
        /*0904*/ 	.word	0x00015470


	//   ....[89]....
        /*0908*/ 	.word	0x000154a0


	//   ....[90]....
        /*090c*/ 	.word	0x000154d0


	//   ....[91]....
        /*0910*/ 	.word	0x00015500


	//   ....[92]....
        /*0914*/ 	.word	0x000155c0


	//   ....[93]....
        /*0918*/ 	.word	0x000155e0


	//   ....[94]....
        /*091c*/ 	.word	0x000155f0


	//   ....[95]....
        /*0920*/ 	.word	0x00015650


	//   ....[96]....
        /*0924*/ 	.word	0x00015d70


	//   ....[97]....
        /*0928*/ 	.word	0x00016250


	//   ....[98]....
        /*092c*/ 	.word	0x00016420


	//   ....[99]....
        /*0930*/ 	.word	0x00016470


	//   ....[100]....
        /*0934*/ 	.word	0x00016590


	//   ....[101]....
        /*0938*/ 	.word	0x000165e0


	//   ....[102]....
        /*093c*/ 	.word	0x00016710


	//   ....[103]....
        /*0940*/ 	.word	0x00016760


	//   ....[104]....
        /*0944*/ 	.word	0x00016880


	//   ....[105]....
        /*0948*/ 	.word	0x000168d0


	//   ....[106]....
        /*094c*/ 	.word	0x000169f0


	//   ....[107]....
        /*0950*/ 	.word	0x00016a40


	//   ....[108]....
        /*0954*/ 	.word	0x00016b60


	//   ....[109]....
        /*0958*/ 	.word	0x00016bb0


	//   ....[110]....
        /*095c*/ 	.word	0x00016cb0


	//   ....[111]....
        /*0960*/ 	.word	0x00016d20


	//   ....[112]....
        /*0964*/ 	.word	0x00016e20


	//   ....[113]....
        /*0968*/ 	.word	0x00016e70


	//   ....[114]....
        /*096c*/ 	.word	0x000171a0


	//   ....[115]....
        /*0970*/ 	.word	0x00017240


	//   ....[116]....
        /*0974*/ 	.word	0x000173e0


	//   ....[117]....
        /*0978*/ 	.word	0x00017460


	//   ....[118]....
        /*097c*/ 	.word	0x000174e0


	//   ....[119]....
        /*0980*/ 	.word	0x00017560


	//   ....[120]....
        /*0984*/ 	.word	0x000175e0


	//   ....[121]....
        /*0988*/ 	.word	0x00017670


	//   ....[122]....
        /*098c*/ 	.word	0x00017710


	//   ....[123]....
        /*0990*/ 	.word	0x000177c0


	//   ....[124]....
        /*0994*/ 	.word	0x00017840


	//   ....[125]....
        /*0998*/ 	.word	0x000178c0


	//   ....[126]....
        /*099c*/ 	.word	0x00017940


	//   ....[127]....
        /*09a0*/ 	.word	0x000179d0


	//   ....[128]....
        /*09a4*/ 	.word	0x00017a50


	//   ....[129]....
        /*09a8*/ 	.word	0x00017af0


	//   ....[130]....
        /*09ac*/ 	.word	0x00017b40


	//   ....[131]....
        /*09b0*/ 	.word	0x00017bd0


	//   ....[132]....
        /*09b4*/ 	.word	0x00017d00


	//----- nvinfo : EIATTR_REG_RECONFIG
	.align		4
.L_118:
        /*09b8*/ 	.byte	0x01, 0x54
	.zero		2


	//----- nvinfo : EIATTR_SYSCALL_OFFSETS
	.align		4
        /*09bc*/ 	.byte	0x04, 0x46
        /*09be*/ 	.short	(.L_120 - .L_119)


	//   ....[0]....
.L_119:
        /*09c0*/ 	.word	0x00001ca0


	//   ....[1]....
        /*09c4*/ 	.word	0x000113e0


	//   ....[2]....
        /*09c8*/ 	.word	0x00011530


	//   ....[3]....
        /*09cc*/ 	.word	0x00011630


	//   ....[4]....
        /*09d0*/ 	.word	0x00011f60


	//----- nvinfo : EIATTR_MBARRIER_INSTR_OFFSETS
	.align		4
.L_120:
        /*09d4*/ 	.byte	0x04, 0x39
        /*09d6*/ 	.short	(.L_122 - .L_121)


	//   ....[0]....
.L_121:
        /*09d8*/ 	.word	0x00000270
        /*09dc*/ 	.word	0x000000ff
        /*09e0*/ 	.word	0x00034800
        /*09e4*/ 	.short	0x0100
        /*09e6*/ 	.byte	0x08
	.zero		1


	//   ....[1]....
        /*09e8*/ 	.word	0x00000280
        /*09ec*/ 	.word	0x000000ff
        /*09f0*/ 	.word	0x00034820
        /*09f4*/ 	.short	0x0100
        /*09f6*/ 	.byte	0x08
	.zero		1


	//   ....[2]....
        /*09f8*/ 	.word	0x00000370
        /*09fc*/ 	.word	0x000000ff
        /*0a00*/ 	.word	0x00034830
        /*0a04*/ 	.short	0x0100
        /*0a06*/ 	.byte	0x08
	.zero		1


	//   ....[3]....
        /*0a08*/ 	.word	0x00000380
        /*0a0c*/ 	.word	0x000000ff
        /*0a10*/ 	.word	0x00034840
        /*0a14*/ 	.short	0x0100
        /*0a16*/ 	.byte	0x08
	.zero		1


	//   ....[4]....
        /*0a18*/ 	.word	0x00000390
        /*0a1c*/ 	.word	0x000000ff
        /*0a20*/ 	.word	0x00034838
        /*0a24*/ 	.short	0x0100
        /*0a26*/ 	.byte	0x08
	.zero		1


	//   ....[5]....
        /*0a28*/ 	.word	0x000003a0
        /*0a2c*/ 	.word	0x000000ff
        /*0a30*/ 	.word	0x00034848
        /*0a34*/ 	.short	0x0100
        /*0a36*/ 	.byte	0x08
	.zero		1


	//   ....[6]....
        /*0a38*/ 	.word	0x000004d0
        /*0a3c*/ 	.word	0x000000ff
        /*0a40*/ 	.word	0x00034850
        /*0a44*/ 	.short	0x0100
        /*0a46*/ 	.byte	0x08
	.zero		1


	//   ....[7]....
        /*0a48*/ 	.word	0x000004e0
        /*0a4c*/ 	.word	0x000000ff
        /*0a50*/ 	.word	0x00034860
        /*0a54*/ 	.short	0x0100
        /*0a56*/ 	.byte	0x08
	.zero		1


	//   ....[8]....
        /*0a58*/ 	.word	0x000004f0
        /*0a5c*/ 	.word	0x000000ff
        /*0a60*/ 	.word	0x00034858
        /*0a64*/ 	.short	0x0100
        /*0a66*/ 	.byte	0x08
	.zero		1


	//   ....[9]....
        /*0a68*/ 	.word	0x00000500
        /*0a6c*/ 	.word	0x000000ff
        /*0a70*/ 	.word	0x00034868
        /*0a74*/ 	.short	0x0100
        /*0a76*/ 	.byte	0x08
	.zero		1


	//   ....[10]....
        /*0a78*/ 	.word	0x000005f0
        /*0a7c*/ 	.word	0x000000ff
        /*0a80*/ 	.word	0x00034870
        /*0a84*/ 	.short	0x0100
        /*0a86*/ 	.byte	0x06
	.zero		1


	//   ....[11]....
        /*0a88*/ 	.word	0x00000600
        /*0a8c*/ 	.word	0x000000ff
        /*0a90*/ 	.word	0x00034880
        /*0a94*/ 	.short	0x0100
        /*0a96*/ 	.byte	0x06
	.zero		1


	//   ....[12]....
        /*0a98*/ 	.word	0x00000610
        /*0a9c*/ 	.word	0x000000ff
        /*0aa0*/ 	.word	0x00034878
        /*0aa4*/ 	.short	0x0100
        /*0aa6*/ 	.byte	0x06
	.zero		1


	//   ....[13]....
        /*0aa8*/ 	.word	0x00000620
        /*0aac*/ 	.word	0x000000ff
        /*0ab0*/ 	.word	0x00034888
        /*0ab4*/ 	.short	0x0100
        /*0ab6*/ 	.byte	0x06
	.zero		1


	//   ....[14]....
        /*0ab8*/ 	.word	0x00000750
        /*0abc*/ 	.word	0x000000ff
        /*0ac0*/ 	.word	0x00034890
        /*0ac4*/ 	.short	0x0100
        /*0ac6*/ 	.byte	0x08
	.zero		1


	//   ....[15]....
        /*0ac8*/ 	.word	0x00000760
        /*0acc*/ 	.word	0x000000ff
        /*0ad0*/ 	.word	0x000348a0
        /*0ad4*/ 	.short	0x0100
        /*0ad6*/ 	.byte	0x08
	.zero		1


	//   ....[16]....
        /*0ad8*/ 	.word	0x00000770
        /*0adc*/ 	.word	0x000000ff
        /*0ae0*/ 	.word	0x00034898
        /*0ae4*/ 	.short	0x0100
        /*0ae6*/ 	.byte	0x08
	.zero		1


	//   ....[17]....
        /*0ae8*/ 	.word	0x00000780
        /*0aec*/ 	.word	0x000000ff
        /*0af0*/ 	.word	0x000348a8
        /*0af4*/ 	.short	0x0100
        /*0af6*/ 	.byte	0x08
	.zero		1


	//   ....[18]....
        /*0af8*/ 	.word	0x000008b0
        /*0afc*/ 	.word	0x000000ff
        /*0b00*/ 	.word	0x000348b0
        /*0b04*/ 	.short	0x0100
        /*0b06*/ 	.byte	0x08
	.zero		1


	//   ....[19]....
        /*0b08*/ 	.word	0x000008c0
        /*0b0c*/ 	.word	0x000000ff
        /*0b10*/ 	.word	0x000348c0
        /*0b14*/ 	.short	0x0100
        /*0b16*/ 	.byte	0x08
	.zero		1


	//   ....[20]....
        /*0b18*/ 	.word	0x000008d0
        /*0b1c*/ 	.word	0x000000ff
        /*0b20*/ 	.word	0x000348b8
        /*0b24*/ 	.short	0x0100
        /*0b26*/ 	.byte	0x08
	.zero		1


	//   ....[21]....
        /*0b28*/ 	.word	0x000008e0
        /*0b2c*/ 	.word	0x000000ff
        /*0b30*/ 	.word	0x000348c8
        /*0b34*/ 	.short	0x0100
        /*0b36*/ 	.byte	0x08
	.zero		1


	//   ....[22]....
        /*0b38*/ 	.word	0x00001d60
        /*0b3c*/ 	.word	0x00000000
        /*0b40*/ 	.word	0x00034800
        /*0b44*/ 	.short	0x010a
        /*0b46*/ 	.byte	0x3f
	.zero		1


	//   ....[23]....
        /*0b48*/ 	.word	0x00001e00
        /*0b4c*/ 	.word	0x0000000b
        /*0b50*/ 	.word	0x00034830
        /*0b54*/ 	.short	0x010a
        /*0b56*/ 	.byte	0x3f
	.zero		1


	//   ....[24]....
        /*0b58*/ 	.word	0x00001e70
        /*0b5c*/ 	.word	0x0000000b
        /*0b60*/ 	.word	0x00034830
        /*0b64*/ 	.short	0x010a
        /*0b66*/ 	.byte	0x3f
	.zero		1


	//   ....[25]....
        /*0b68*/ 	.word	0x00005130
        /*0b6c*/ 	.word	0x0000000b
        /*0b70*/ 	.word	0x00000000
        /*0b74*/ 	.short	0x0101
        /*0b76*/ 	.byte	0x3f
	.zero		1


	//   ....[26]....
        /*0b78*/ 	.word	0x00006f60
        /*0b7c*/ 	.word	0x00000000
        /*0b80*/ 	.word	0x00034830
        /*0b84*/ 	.short	0x010a
        /*0b86*/ 	.byte	0x3f
	.zero		1


	//   ....[27]....
        /*0b88*/ 	.word	0x00006fa0
        /*0b8c*/ 	.word	0x00000000
        /*0b90*/ 	.word	0x00034830
        /*0b94*/ 	.short	0x010a
        /*0b96*/ 	.byte	0x3f
	.zero		1


	//   ....[28]....
        /*0b98*/ 	.word	0x00009680
        /*0b9c*/ 	.word	0x000000ff
        /*0ba0*/ 	.word	0x00034850
        /*0ba4*/ 	.short	0x010a
        /*0ba6*/ 	.byte	0x06
	.zero		1


	//   ....[29]....
        /*0ba8*/ 	.word	0x000096c0
        /*0bac*/ 	.word	0x000000ff
        /*0bb0*/ 	.word	0x00034850
        /*0bb4*/ 	.short	0x010a
        /*0bb6*/ 	.byte	0x06
	.zero		1


	//   ....[30]....
        /*0bb8*/ 	.word	0x0000adf0
        /*0bbc*/ 	.word	0x0000008d
        /*0bc0*/ 	.word	0x00000000
        /*0bc4*/ 	.short	0x0101
        /*0bc6*/ 	.byte	0x3f
	.zero		1


	//   ....[31]....
        /*0bc8*/ 	.word	0x0000af80
        /*0bcc*/ 	.word	0x0000007a
        /*0bd0*/ 	.word	0x00000000
        /*0bd4*/ 	.short	0x0101
        /*0bd6*/ 	.byte	0x3f
	.zero		1


	//   ....[32]....
        /*0bd8*/ 	.word	0x0000ba70
        /*0bdc*/ 	.word	0x00000008
        /*0be0*/ 	.word	0x00034850
        /*0be4*/ 	.short	0x010a
        /*0be6*/ 	.byte	0x3f
	.zero		1


	//   ....[33]....
        /*0be8*/ 	.word	0x0000bab0
        /*0bec*/ 	.word	0x00000008
        /*0bf0*/ 	.word	0x00034850
        /*0bf4*/ 	.short	0x010a
        /*0bf6*/ 	.byte	0x3f
	.zero		1


	//   ....[34]....
        /*0bf8*/ 	.word	0x0000c230
        /*0bfc*/ 	.word	0x00000008
        /*0c00*/ 	.word	0x00000000
        /*0c04*/ 	.short	0x0101
        /*0c06*/ 	.byte	0x3f
	.zero		1


	//   ....[35]....
        /*0c08*/ 	.word	0x0000db50
        /*0c0c*/ 	.word	0x00000012
        /*0c10*/ 	.word	0x00000000
        /*0c14*/ 	.short	0x0101
        /*0c16*/ 	.byte	0x3f
	.zero		1


	//   ....[36]....
        /*0c18*/ 	.word	0x0000e0c0
        /*0c1c*/ 	.word	0x00000012
        /*0c20*/ 	.word	0x00000000
        /*0c24*/ 	.short	0x0101
        /*0c26*/ 	.byte	0x3f
	.zero		1


	//   ....[37]....
        /*0c28*/ 	.word	0x00011a50
        /*0c2c*/ 	.word	0x00000000
        /*0c30*/ 	.word	0x00034840
        /*0c34*/ 	.short	0x010a
        /*0c36*/ 	.byte	0x3f
	.zero		1


	//   ....[38]....
        /*0c38*/ 	.word	0x000128f0
        /*0c3c*/ 	.word	0x00000012
        /*0c40*/ 	.word	0x00034800
        /*0c44*/ 	.short	0x0107
        /*0c46*/ 	.byte	0x3f
	.zero		1


	//   ....[39]....
        /*0c48*/ 	.word	0x00012a00
        /*0c4c*/ 	.word	0x00000012
        /*0c50*/ 	.word	0x00034800
        /*0c54*/ 	.short	0x0101
        /*0c56*/ 	.byte	0x3f
	.zero		1


	//   ....[40]....
        /*0c58*/ 	.word	0x00012a20
        /*0c5c*/ 	.word	0x00000012
        /*0c60*/ 	.word	0x00034820
        /*0c64*/ 	.short	0x010a
        /*0c66*/ 	.byte	0x3f
	.zero		1


	//   ....[41]....
        /*0c68*/ 	.word	0x00012df0
        /*0c6c*/ 	.word	0x00000003
        /*0c70*/ 	.word	0x00034840
        /*0c74*/ 	.short	0x010a
        /*0c76*/ 	.byte	0x3f
	.zero		1


	//   ....[42]....
        /*0c78*/ 	.word	0x00013190
        /*0c7c*/ 	.word	0x00000003
        /*0c80*/ 	.word	0x00000060
        /*0c84*/ 	.short	0x010a
        /*0c86*/ 	.byte	0x3f
	.zero		1


	//   ....[43]....
        /*0c88*/ 	.word	0x00013830
        /*0c8c*/ 	.word	0x00000003
        /*0c90*/ 	.word	0x00034840
        /*0c94*/ 	.short	0x010a
        /*0c96*/ 	.byte	0x3f
	.zero		1


	//   ....[44]....
        /*0c98*/ 	.word	0x00013bd0
        /*0c9c*/ 	.word	0x00000002
        /*0ca0*/ 	.word	0x00000060
        /*0ca4*/ 	.short	0x010a
        /*0ca6*/ 	.byte	0x3f
	.zero		1


	//   ....[45]....
        /*0ca8*/ 	.word	0x000141b0
        /*0cac*/ 	.word	0x00000002
        /*0cb0*/ 	.word	0x00034840
        /*0cb4*/ 	.short	0x010a
        /*0cb6*/ 	.byte	0x3f
	.zero		1


	//   ....[46]....
        /*0cb8*/ 	.word	0x00014550
        /*0cbc*/ 	.word	0x00000002
        /*0cc0*/ 	.word	0x00000060
        /*0cc4*/ 	.short	0x010a
        /*0cc6*/ 	.byte	0x3f
	.zero		1


	//   ....[47]....
        /*0cc8*/ 	.word	0x00014ae0
        /*0ccc*/ 	.word	0x00000000
        /*0cd0*/ 	.word	0x00034860
        /*0cd4*/ 	.short	0x010a
        /*0cd6*/ 	.byte	0x3f
	.zero		1


	//   ....[48]....
        /*0cd8*/ 	.word	0x00015cf0
        /*0cdc*/ 	.word	0x00000000
        /*0ce0*/ 	.word	0x00034820
        /*0ce4*/ 	.short	0x010a
        /*0ce6*/ 	.byte	0x3f
	.zero		1


	//   ....[49]....
        /*0ce8*/ 	.word	0x00015f00
        /*0cec*/ 	.word	0x00000006
        /*0cf0*/ 	.word	0x00000000
        /*0cf4*/ 	.short	0x010a
        /*0cf6*/ 	.byte	0x3f
	.zero		1


	//   ....[50]....
        /*0cf8*/ 	.word	0x00015f30
        /*0cfc*/ 	.word	0x00000007
        /*0d00*/ 	.word	0x00000000
        /*0d04*/ 	.short	0x010a
        /*0d06*/ 	.byte	0x3f
	.zero		1


	//   ....[51]....
        /*0d08*/ 	.word	0x00015f90
        /*0d0c*/ 	.word	0x00000004
        /*0d10*/ 	.word	0x00000000
        /*0d14*/ 	.short	0x010a
        /*0d16*/ 	.byte	0x3f
	.zero		1


	//   ....[52]....
        /*0d18*/ 	.word	0x00015fc0
        /*0d1c*/ 	.word	0x00000003
        /*0d20*/ 	.word	0x00000000
        /*0d24*/ 	.short	0x010a
        /*0d26*/ 	.byte	0x3f
	.zero		1


	//   ....[53]....
        /*0d28*/ 	.word	0x00016020
        /*0d2c*/ 	.word	0x00000000
        /*0d30*/ 	.word	0x00034800
        /*0d34*/ 	.short	0x010a
        /*0d36*/ 	.byte	0x3f
	.zero		1


	//   ....[54]....
        /*0d38*/ 	.word	0x00016070
        /*0d3c*/ 	.word	0x0000000b
        /*0d40*/ 	.word	0x00034830
        /*0d44*/ 	.short	0x010a
        /*0d46*/ 	.byte	0x3f
	.zero		1


	//   ....[55]....
        /*0d48*/ 	.word	0x000160c0
        /*0d4c*/ 	.word	0x00000000
        /*0d50*/ 	.word	0x00034830
        /*0d54*/ 	.short	0x010a
        /*0d56*/ 	.byte	0x3f
	.zero		1


	//   ....[56]....
        /*0d58*/ 	.word	0x00016120
        /*0d5c*/ 	.word	0x0000000a
        /*0d60*/ 	.word	0x00034850
        /*0d64*/ 	.short	0x010a
        /*0d66*/ 	.byte	0x3f
	.zero		1


	//   ....[57]....
        /*0d68*/ 	.word	0x00016170
        /*0d6c*/ 	.word	0x00000008
        /*0d70*/ 	.word	0x00034850
        /*0d74*/ 	.short	0x010a
        /*0d76*/ 	.byte	0x3f
	.zero		1


	//   ....[58]....
        /*0d78*/ 	.word	0x00016310
        /*0d7c*/ 	.word	0x00000000
        /*0d80*/ 	.word	0x00034840
        /*0d84*/ 	.short	0x010a
        /*0d86*/ 	.byte	0x3f
	.zero		1


	//   ....[59]....
        /*0d88*/ 	.word	0x00016eb0
        /*0d8c*/ 	.word	0x00000012
        /*0d90*/ 	.word	0x00034820
        /*0d94*/ 	.short	0x010a
        /*0d96*/ 	.byte	0x3f
	.zero		1


	//   ....[60]....
        /*0d98*/ 	.word	0x00016f00
        /*0d9c*/ 	.word	0x00000003
        /*0da0*/ 	.word	0x00034840
        /*0da4*/ 	.short	0x010a
        /*0da6*/ 	.byte	0x3f
	.zero		1


	//   ....[61]....
        /*0da8*/ 	.word	0x00016f50
        /*0dac*/ 	.word	0x00000003
        /*0db0*/ 	.word	0x00000060
        /*0db4*/ 	.short	0x010a
        /*0db6*/ 	.byte	0x3f
	.zero		1


	//   ....[62]....
        /*0db8*/ 	.word	0x00016fa0
        /*0dbc*/ 	.word	0x00000003
        /*0dc0*/ 	.word	0x00034840
        /*0dc4*/ 	.short	0x010a
        /*0dc6*/ 	.byte	0x3f
	.zero		1


	//   ....[63]....
        /*0dc8*/ 	.word	0x00016ff0
        /*0dcc*/ 	.word	0x00000002
        /*0dd0*/ 	.word	0x00000060
        /*0dd4*/ 	.short	0x010a
        /*0dd6*/ 	.byte	0x3f
	.zero		1


	//   ....[64]....
        /*0dd8*/ 	.word	0x00017040
        /*0ddc*/ 	.word	0x00000002
        /*0de0*/ 	.word	0x00034840
        /*0de4*/ 	.short	0x010a
        /*0de6*/ 	.byte	0x3f
	.zero		1


	//   ....[65]....
        /*0de8*/ 	.word	0x00017090
        /*0dec*/ 	.word	0x00000002
        /*0df0*/ 	.word	0x00000060
        /*0df4*/ 	.short	0x010a
        /*0df6*/ 	.byte	0x3f
	.zero		1


	//   ....[66]....
        /*0df8*/ 	.word	0x000170e0
        /*0dfc*/ 	.word	0x00000000
        /*0e00*/ 	.word	0x00034860
        /*0e04*/ 	.short	0x010a
        /*0e06*/ 	.byte	0x3f
	.zero		1


	//   ....[67]....
        /*0e08*/ 	.word	0x00017c20
        /*0e0c*/ 	.word	0x00000000
        /*0e10*/ 	.word	0x00034820
        /*0e14*/ 	.short	0x010a
        /*0e16*/ 	.byte	0x3f
	.zero		1


	//   ....[68]....
        /*0e18*/ 	.word	0x00017dc0
        /*0e1c*/ 	.word	0x00000006
        /*0e20*/ 	.word	0x00000000
        /*0e24*/ 	.short	0x010a
        /*0e26*/ 	.byte	0x3f
	.zero		1


	//   ....[69]....
        /*0e28*/ 	.word	0x00017e10
        /*0e2c*/ 	.word	0x00000007
        /*0e30*/ 	.word	0x00000000
        /*0e34*/ 	.short	0x010a
        /*0e36*/ 	.byte	0x3f
	.zero		1


	//   ....[70]....
        /*0e38*/ 	.word	0x00017e60
        /*0e3c*/ 	.word	0x00000004
        /*0e40*/ 	.word	0x00000000
        /*0e44*/ 	.short	0x010a
        /*0e46*/ 	.byte	0x3f
	.zero		1


	//----- nvinfo : EIATTR_NUM_MBARRIERS
	.align		4
.L_122:
        /*0e48*/ 	.byte	0x03, 0x38
        /*0e4a*/ 	.short	0x0016


	//----- nvinfo : EIATTR_EXIT_INSTR_OFFSETS
	.align		4
        /*0e4c*/ 	.byte	0x04, 0x1c
        /*0e4e*/ 	.short	(.L_124 - .L_123)


	//   ....[0]....
.L_123:
        /*0e50*/ 	.word	0x00000a90


	//   ....[1]....
        /*0e54*/ 	.word	0x0000fad0


	//   ....[2]....
        /*0e58*/ 	.word	0x00016010


	//----- nvinfo : EIATTR_MAX_THREADS
	.align		4
.L_124:
        /*0e5c*/ 	.byte	0x04, 0x05
        /*0e5e*/ 	.short	(.L_126 - .L_125)
.L_125:
        /*0e60*/ 	.word	0x00000180
        /*0e64*/ 	.word	0x00000001
        /*0e68*/ 	.word	0x00000001


	//----- nvinfo : EIATTR_CRS_STACK_SIZE
	.align		4
.L_126:
        /*0e6c*/ 	.byte	0x04, 0x1e
        /*0e6e*/ 	.short	(.L_128 - .L_127)
.L_127:
        /*0e70*/ 	.word	0x00000000


	//----- nvinfo : EIATTR_CBANK_PARAM_SIZE
	.align		4
.L_128:
        /*0e74*/ 	.byte	0x03, 0x19
        /*0e76*/ 	.short	0x0af0


	//----- nvinfo : EIATTR_PARAM_CBANK
	.align		4
        /*0e78*/ 	.byte	0x04, 0x0a
        /*0e7a*/ 	.short	(.L_130 - .L_129)
	.align		4
.L_129:
        /*0e7c*/ 	.word	index@(.nv.constant0._ZN7cutlass13device_kernelIN5flash11enable_sm90INS1_16FlashAttnFwdSm90INS1_25CollectiveMainloopFwdSm90ILi2EN4cute5tupleIJNS5_1CILi1EEES8_S8_EEENS6_IJNS7_ILi128EEENS7_ILi176EEESA_EEELi128ENS_10bfloat16_tEfNS_4arch4Sm90ELb0ELb0ELb0ELb1ELb0ELb0ELb0ELb1ELb1ELb1ELb1ELb0EEENS1_21CollectiveEpilogueFwdINS6_IJSA_SA_SB_EEES9_SD_SF_Li256ELb1ELb1ELb1ELb0EEENS1_36VarlenDynamicPersistentTileSchedulerILi128ELi176ELi256ELi128ELb1ELb1ELb1ELb0ELb1ELb1EEEEEEEEEvNT_6ParamsE)
        /*0e80*/ 	.short	0x0210
        /*0e82*/ 	.short	0x0af0


	//----- nvinfo : EIATTR_SW_WAR
	.align		4
.L_130:
        /*0e84*/ 	.byte	0x04, 0x36
        /*0e86*/ 	.short	(.L_132 - .L_131)
.L_131:
        /*0e88*/ 	.word	0x00000008
.L_132:


//--------------------- .nv.info._ZN7cutlass13device_kernelIN5flash11enable_sm90INS1_16FlashAttnFwdSm90INS1_25CollectiveMainloopFwdSm90ILi2EN4cute5tupleIJNS5_1CILi1EEES8_S8_EEENS6_IJNS7_ILi128EEENS7_ILi176EEESA_EEELi128ENS_10bfloat16_tEfNS_4arch4Sm90ELb0ELb0ELb0ELb1ELb0ELb1ELb0ELb1ELb1ELb1ELb1ELb0EEENS1_21CollectiveEpilogueFwdINS6_IJSA_SA_SB_EEES9_SD_SF_Li256ELb1ELb1ELb1ELb0EEENS1_36VarlenDynamicPersistentTileSchedulerILi128ELi176ELi256ELi128ELb1ELb1ELb1ELb0ELb1ELb1EEEEEEEEEvNT_6ParamsE --------------------------
	.section	.nv.info._ZN7cutlass13device_kernelIN5flash11enable_sm90INS1_16FlashAttnFwdSm90INS1_25CollectiveMainloopFwdSm90ILi2EN4cute5tupleIJNS5_1CILi1EEES8_S8_EEENS6_IJNS7_ILi128EEENS7_ILi176EEESA_EEELi128ENS_10bfloat16_tEfNS_4arch4Sm90ELb0ELb0ELb0ELb1ELb0ELb1ELb0ELb1ELb1ELb1ELb1ELb0EEENS1_21CollectiveEpilogueFwdINS6_IJSA_SA_SB_EEES9_SD_SF_Li256ELb1ELb1ELb1ELb0EEENS1_36VarlenDynamicPersistentTileSchedulerILi128ELi176ELi256ELi128ELb1ELb1ELb1ELb0ELb1ELb1EEEEEEEEEvNT_6ParamsE,"",@"SHT_CUDA_INFO"
	.sectionflags	@""
	.align	4


	//----- nvinfo : EIATTR_CUDA_API_VERSION
	.align		4
        /*0000*/ 	.byte	0x04, 0x37
        /*0002*/ 	.short	(.L_134 - .L_133)
.L_133:
        /*0004*/ 	.word	0x00000082


	//----- nvinfo : EIATTR_KPARAM_INFO
	.align		4
.L_134:
        /*0008*/ 	.byte	0x04, 0x17
        /*000a*/ 	.short	(.L_136 - .L_135)
.L_135:
        /*000c*/ 	.word	0x00000000
        /*0010*/ 	.short	0x0000
        /*0012*/ 	.short	0x0070
        /*0014*/ 	.byte	0x00, 0xf0, 0x01, 0x2a


	//----- nvinfo : EIATTR_SPARSE_MMA_MASK
	.align		4
.L_136:
        /*0018*/ 	.byte	0x03, 0x50
        /*001a*/ 	.short	0x0000


	//----- nvinfo : EIATTR_MAXREG_COUNT
	.align		4
        /*001c*/ 	.byte	0x03, 0x1b
        /*001e*/ 	.short	0x00a8


	//----- nvinfo : EIATTR_NUM_BARRIERS
	.align		4
        /*0020*/ 	.byte	0x02, 0x4c
        /*0022*/ 	.byte	0x10
	.zero		1


	//----- nvinfo : EIATTR_EXTERNS
	.align		4
        /*0024*/ 	.byte	0x04, 0x0f
        /*0026*/ 	.short	(.L_138 - .L_137)


	//   ....[0]....
	.align		4
.L_137:
        /*0028*/ 	.word	index@(__assertfail)


	//----- nvinfo : EIATTR_ANNOTATIONS
	.align		4
.L_138:
        /*002c*/ 	.byte	0x04, 0x55
        /*002e*/ 	.short	(.L_140 - .L_139)


	//   ....[0]....
.L_139:
        /* <DEDUP_REMOVED lines=132> */
        /*0864*/ 	.byte	0xc0, 0xa8, 0x02, 0x00


	//----- nvinfo : EIATTR_MERCURY_ISA_VERSION
	.align		4
.L_140:
        /*0868*/ 	.byte	0x03, 0x5f
        /*086a*/ 	.short	0x0101


	//----- nvinfo : EIATTR_UNUSED_LOAD_BYTE_OFFSET
	.align		4
        /*086c*/ 	.byte	0x04, 0x44
        /*086e*/ 	.short	(.L_142 - .L_141)


	//   ....[0]....
.L_141:
        /*0870*/ 	.word	0x00000ab0
        /*0874*/ 	.word	0x0000fff0


	//   ....[1]....
        /*0878*/ 	.word	0x0001d650
        /*087c*/ 	.word	0x0000fff0


	//----- nvinfo : EIATTR_INT_WARP_WIDE_INSTR_OFFSETS
	.align		4
.L_142:
        /*0880*/ 	.byte	0x04, 0x31
        /*0882*/ 	.short	(.L_144 - .L_143)


	//   ....[0]....
.L_143:
        /*0884*/ 	.word	0x00000180


	//   ....[1]....
        /*0888*/ 	.word	0x00000220


	//   ....[2]....
        /*088c*/ 	.word	0x00000290


	//   ....[3]....
        /*0890*/ 	.word	0x000235f0


	//   ....[4]....
        /*0894*/ 	.word	0x00023690


	//   ....[5]....
        /*0898*/ 	.word	0x00026da0


	//   ....[6]....
        /*089c*/ 	.word	0x00026e10


	//----- nvinfo : EIATTR_COOP_GROUP_MASK_REGIDS
	.align		4
.L_144:
        /*08a0*/ 	.byte	0x04, 0x29
        /*08a2*/ 	.short	(.L_146 - .L_145)


	//   ....[0]....
.L_145:
        /*08a4*/ 	.word	0xffffffff


	//   ....[1]....
        /*08a8*/ 	.word	0xffffffff


	//   ....[2]....
        /*08ac*/ 	.word	0xffffffff


	//   ....[3]....
        /*08b0*/ 	.word	0xffffffff


	//   ....[4]....
        /*08b4*/ 	.word	0xffffffff


	//   ....[5]....
        /*08b8*/ 	.word	0xffffffff


	//   ....[6]....
        /*08bc*/ 	.word	0xffffffff


	//   ....[7]....
        /*08c0*/ 	.word	0xffffffff


	//   ....[8]....
        /*08c4*/ 	.word	0xffffffff


	//   ....[9]....
        /*08c8*/ 	.word	0xffffffff


	//   ....[10]....
        /*08cc*/ 	.word	0xffffffff


	//   ....[11]....
        /*08d0*/ 	.word	0xffffffff


	//   ....[12]....
        /*08d4*/ 	.word	0xffffffff


	//   ....[13]....
        /*08d8*/ 	.word	0xffffffff


	//   ....[14]....
        /*08dc*/ 	.word	0xffffffff


	//   ....[15]....
        /*08e0*/ 	.word	0xffffffff


	//   ....[16]....
        /*08e4*/ 	.word	0xffffffff


	//   ....[17]....
        /*08e8*/ 	.word	0xffffffff


	//   ....[18]....
        /*08ec*/ 	.word	0xffffffff


	//   ....[19]....
        /*08f0*/ 	.word	0xffffffff


	//   ....[20]....
        /*08f4*/ 	.word	0xffffffff


	//   ....[21]....
        /*08f8*/ 	.word	0xffffffff


	//   ....[22]....
        /*08fc*/ 	.word	0xffffffff


	//   ....[23]....
        /*0900*/ 	.word	0xffffffff


	//   ....[24]....
        /*0904*/ 	.word	0xffffffff


	//   ....[25]....
        /*0908*/ 	.word	0xffffffff


	//   ....[26]....
        /*090c*/ 	.word	0xffffffff


	//   ....[27]....
        /*0910*/ 	.word	0xffffffff


	//   ....[28]....
        /*0914*/ 	.word	0xffffffff


	//   ....[29]....
        /*0918*/ 	.word	0xffffffff


	//   ....[30]....
        /*091c*/ 	.word	0xffffffff


	//   ....[31]....
        /*0920*/ 	.word	0xffffffff


	//   ....[32]....
        /*0924*/ 	.word	0xffffffff


	//   ....[33]....
        /*0928*/ 	.word	0xffffffff


	//   ....[34]....
        /*092c*/ 	.word	0xffffffff


	//   ....[35]....
        /*0930*/ 	.word	0xffffffff


	//   ....[36]....
        /*0934*/ 	.word	0xffffffff


	//   ....[37]....
        /*0938*/ 	.word	0xffffffff


	//   ....[38]....
        /*093c*/ 	.word	0xffffffff


	//   ....[39]....
        /*0940*/ 	.word	0xffffffff


	//   ....[40]....
        /*0944*/ 	.word	0xffffffff


	//   ....[41]....
        /*0948*/ 	.word	0xffffffff


	//   ....[42]....
        /*094c*/ 	.word	0xffffffff


	//   ....[43]....
        /*0950*/ 	.word	0xffffffff


	//   ....[44]....
        /*0954*/ 	.word	0xffffffff


	//   ....[45]....
        /*0958*/ 	.word	0xffffffff


	//   ....[46]....
        /*095c*/ 	.word	0xffffffff


	//   ....[47]....
        /*0960*/ 	.word	0xffffffff


	//   ....[48]....
        /*0964*/ 	.word	0xffffffff


	//   ....[49]....
        /*0968*/ 	.word	0xffffffff


	//   ....[50]....
        /*096c*/ 	.word	0xffffffff


	//   ....[51]....
        /*0970*/ 	.word	0xffffffff


	//   ....[52]....
        /*0974*/ 	.word	0xffffffff


	//   ....[53]....
        /*0978*/ 	.word	0xffffffff


	//   ....[54]....
        /*097c*/ 	.word	0xffffffff


	//   ....[55]....
        /*0980*/ 	.word	0xffffffff


	//   ....[56]....
        /*0984*/ 	.word	0xffffffff


	//   ....[57]....
        /*0988*/ 	.word	0xffffffff


	//   ....[58]....
        /*098c*/ 	.word	0xffffffff


	//   ....[59]....
        /*0990*/ 	.word	0xffffffff


	//   ....[60]....
        /*0994*/ 	.word	0xffffffff


	//   ....[61]....
        /*0998*/ 	.word	0xffffffff


	//   ....[62]....
        /*099c*/ 	.word	0xffffffff


	//   ....[63]....
        /*09a0*/ 	.word	0xffffffff


	//   ....[64]....
        /*09a4*/ 	.word	0xffffffff


	//   ....[65]....
        /*09a8*/ 	.word	0xffffffff


	//   ....[66]....
        /*09ac*/ 	.word	0xffffffff


	//   ....[67]....
        /*09b0*/ 	.word	0xffffffff


	//   ....[68]....
        /*09b4*/ 	.word	0xffffffff


	//   ....[69]....
        /*09b8*/ 	.word	0xffffffff


	//   ....[70]....
        /*09bc*/ 	.word	0xffffffff


	//   ....[71]....
        /*09c0*/ 	.word	0xffffffff


	//   ....[72]....
        /*09c4*/ 	.word	0xffffffff


	//   ....[73]....
        /*09c8*/ 	.word	0xffffffff


	//   ....[74]....
        /*09cc*/ 	.word	0xffffffff


	//   ....[75]....
        /*09d0*/ 	.word	0xffffffff


	//   ....[76]....
        /*09d4*/ 	.word	0xffffffff


	//   ....[77]....
        /*09d8*/ 	.word	0xffffffff


	//   ....[78]....
        /*09dc*/ 	.word	0xffffffff


	//   ....[79]....
        /*09e0*/ 	.word	0xffffffff


	//   ....[80]....
        /*09e4*/ 	.word	0xffffffff


	//   ....[81]....
        /*09e8*/ 	.word	0xffffffff


	//   ....[82]....
        /*09ec*/ 	.word	0xffffffff


	//   ....[83]....
        /*09f0*/ 	.word	0xffffffff


	//   ....[84]....
        /*09f4*/ 	.word	0xffffffff


	//   ....[85]....
        /*09f8*/ 	.word	0xffffffff


	//   ....[86]....
        /*09fc*/ 	.word	0xffffffff


	//   ....[87]....
        /*0a00*/ 	.word	0xffffffff


	//   ....[88]....
        /*0a04*/ 	.word	0xffffffff


	//   ....[89]....
        /*0a08*/ 	.word	0xffffffff


	//   ....[90]....
        /*0a0c*/ 	.word	0xffffffff


	//   ....[91]....
        /*0a10*/ 	.word	0xffffffff


	//   ....[92]....
        /*0a14*/ 	.word	0xffffffff


	//   ....[93]....
        /*0a18*/ 	.word	0xffffffff


	//   ....[94]....
        /*0a1c*/ 	.word	0xffffffff


	//   ....[95]....
        /*0a20*/ 	.word	0xffffffff


	//   ....[96]....
        /*0a24*/ 	.word	0xffffffff


	//   ....[97]....
        /*0a28*/ 	.word	0xffffffff


	//   ....[98]....
        /*0a2c*/ 	.word	0xffffffff


	//   ....[99]....
        /*0a30*/ 	.word	0xffffffff


	//   ....[100]....
        /*0a34*/ 	.word	0xffffffff


	//   ....[101]....
        /*0a38*/ 	.word	0xffffffff


	//   ....[102]....
        /*0a3c*/ 	.word	0xffffffff


	//   ....[103]....
        /*0a40*/ 	.word	0xffffffff


	//   ....[104]....
        /*0a44*/ 	.word	0xffffffff


	//   ....[105]....
        /*0a48*/ 	.word	0xffffffff


	//   ....[106]....
        /*0a4c*/ 	.word	0x0500000f


	//   ....[107]....
        /*0a50*/ 	.word	0x0500000f


	//   ....[108]....
        /*0a54*/ 	.word	0x0500000f


	//   ....[109]....
        /*0a58*/ 	.word	0x0500000f


	//   ....[110]....
        /*0a5c*/ 	.word	0x0500000f


	//   ....[111]....
        /*0a60*/ 	.word	0x0500000f


	//   ....[112]....
        /*0a64*/ 	.word	0x0500000f


	//   ....[113]....
        /*0a68*/ 	.word	0x0500000f


	//   ....[114]....
        /*0a6c*/ 	.word	0x0500000f


	//   ....[115]....
        /*0a70*/ 	.word	0x0500000f


	//   ....[116]....
        /*0a74*/ 	.word	0x0500000f


	//   ....[117]....
        /*0a78*/ 	.word	0x0500000f


	//   ....[118]....
        /*0a7c*/ 	.word	0x0500000f


	//   ....[119]....
        /*0a80*/ 	.word	0x0500000f


	//   ....[120]....
        /*0a84*/ 	.word	0x0500000f


	//   ....[121]....
        /*0a88*/ 	.word	0x0500000f


	//   ....[122]....
        /*0a8c*/ 	.word	0x0500000f


	//   ....[123]....
        /*0a90*/ 	.word	0x0500000f


	//   ....[124]....
        /*0a94*/ 	.word	0x0500000f


	//   ....[125]....
        /*0a98*/ 	.word	0x0500000f


	//   ....[126]....
        /*0a9c*/ 	.word	0x0500000f


	//   ....[127]....
        /*0aa0*/ 	.word	0x0500000f


	//   ....[128]....
        /*0aa4*/ 	.word	0x0500000f


	//   ....[129]....
        /*0aa8*/ 	.word	0x0500000f


	//   ....[130]....
        /*0aac*/ 	.word	0x0500000f


	//   ....[131]....
        /*0ab0*/ 	.word	0x0500000f


	//   ....[132]....
        /*0ab4*/ 	.word	0x0500000f


	//   ....[133]....
        /*0ab8*/ 	.word	0x0500000f


	//   ....[134]....
        /*0abc*/ 	.word	0x0500000f


	//   ....[135]....
        /*0ac0*/ 	.word	0x0500000f


	//   ....[136]....
        /*0ac4*/ 	.word	0x0500000f


	//   ....[137]....
        /*0ac8*/ 	.word	0x0500000f


	//   ....[138]....
        /*0acc*/ 	.word	0x0500000f


	//   ....[139]....
        /*0ad0*/ 	.word	0x0500000f


	//   ....[140]....
        /*0ad4*/ 	.word	0x0500000f


	//   ....[141]....
        /*0ad8*/ 	.word	0x0500000f


	//   ....[142]....
        /*0adc*/ 	.word	0x0500000f


	//   ....[143]....
        /*0ae0*/ 	.word	0x0500000f


	//   ....[144]....
        /*0ae4*/ 	.word	0x0500000f


	//   ....[145]....
        /*0ae8*/ 	.word	0x0500000f


	//   ....[146]....
        /*0aec*/ 	.word	0x0500000f


	//   ....[147]....
        /*0af0*/ 	.word	0x0500000f


	//   ....[148]....
        /*0af4*/ 	.word	0x0500000f


	//   ....[149]....
        /*0af8*/ 	.word	0x0500000f


	//   ....[150]....
        /*0afc*/ 	.word	0x0500000f


	//   ....[151]....
        /*0b00*/ 	.word	0x0500000f


	//   ....[152]....
        /*0b04*/ 	.word	0x0500000f


	//   ....[153]....
        /*0b08*/ 	.word	0x0500000f


	//   ....[154]....
        /*0b0c*/ 	.word	0x0500000f


	//   ....[155]....
        /*0b10*/ 	.word	0x0500000f


	//   ....[156]....
        /*0b14*/ 	.word	0x0500000f


	//   ....[157]....
        /*0b18*/ 	.word	0x0500000f


	//   ....[158]....
        /*0b1c*/ 	.word	0x0500000f


	//   ....[159]....
        /*0b20*/ 	.word	0x0500000f


	//   ....[160]....
        /*0b24*/ 	.word	0x0500000f


	//   ....[161]....
        /*0b28*/ 	.word	0x0500000f


	//   ....[162]....
        /*0b2c*/ 	.word	0x0500000f


	//   ....[163]....
        /*0b30*/ 	.word	0x0500000f


	//   ....[164]....
        /*0b34*/ 	.word	0x0500000f


	//   ....[165]....
        /*0b38*/ 	.word	0x0500000f


	//   ....[166]....
        /*0b3c*/ 	.word	0x0500000f


	//   ....[167]....
        /*0b40*/ 	.word	0x0500000f


	//   ....[168]....
        /*0b44*/ 	.word	0x0500000f


	//   ....[169]....
        /*0b48*/ 	.word	0x0500000f


	//   ....[170]....
        /*0b4c*/ 	.word	0x0500000f


	//   ....[171]....
        /*0b50*/ 	.word	0x0500000f


	//----- nvinfo : EIATTR_COOP_GROUP_INSTR_OFFSETS
	.align		4
.L_146:
        /*0b54*/ 	.byte	0x04, 0x28
        /*0b56*/ 	.short	(.L_148 - .L_147)


	//   ....[0]....
.L_147:
        /*0b58*/ 	.word	0x00000060


	//   ....[1]....
        /*0b5c*/ 	.word	0x00000190


	//   ....[2]....
        /*0b60*/ 	.word	0x00000240


	//   ....[3]....
        /*0b64*/ 	.word	0x00000400


	//   ....[4]....
        /*0b68*/ 	.word	0x00000560


	//   ....[5]....
        /*0b6c*/ 	.word	0x00000680


	//   ....[6]....
        /*0b70*/ 	.word	0x000007e0


	//   ....[7]....
        /*0b74*/ 	.word	0x0000d000


	//   ....[8]....
        /*0b78*/ 	.word	0x0000d5c0


	//   ....[9]....
        /*0b7c*/ 	.word	0x0000d5d0


	//   ....[10]....
        /*0b80*/ 	.word	0x0000d5e0


	//   ....[11]....
        /*0b84*/ 	.word	0x0000d5f0


	//   ....[12]....
        /*0b88*/ 	.word	0x0000f070


	//   ....[13]....
        /*0b8c*/ 	.word	0x0000f080


	//   ....[14]....
        /*0b90*/ 	.word	0x0000f090


	//   ....[15]....
        /*0b94*/ 	.word	0x0000f0a0


	//   ....[16]....
        /*0b98*/ 	.word	0x00014e20


	//   ....[17]....
        /*0b9c*/ 	.word	0x00014e40


	//   ....[18]....
        /*0ba0*/ 	.word	0x00015280


	//   ....[19]....
        /*0ba4*/ 	.word	0x000152c0


	//   ....[20]....
        /*0ba8*/ 	.word	0x0001aa50


	//   ....[21]....
        /*0bac*/ 	.word	0x0001aa70


	//   ....[22]....
        /*0bb0*/ 	.word	0x0001b420


	//   ....[23]....
        /*0bb4*/ 	.word	0x0001b4a0


	//   ....[24]....
        /*0bb8*/ 	.word	0x0001cb40


	//   ....[25]....
        /*0bbc*/ 	.word	0x0001d020


	//   ....[26]....
        /*0bc0*/ 	.word	0x0001d030


	//   ....[27]....
        /*0bc4*/ 	.word	0x0001d060


	//   ....[28]....
        /*0bc8*/ 	.word	0x0001e200


	//   ....[29]....
        /*0bcc*/ 	.word	0x0001e220


	//   ....[30]....
        /*0bd0*/ 	.word	0x0001e240


	//   ....[31]....
        /*0bd4*/ 	.word	0x0001e250


	//   ....[32]....
        /*0bd8*/ 	.word	0x0001e980


	//   ....[33]....
        /*0bdc*/ 	.word	0x0001e990


	//   ....[34]....
        /*0be0*/ 	.word	0x0001eaa0


	//   ....[35]....
        /*0be4*/ 	.word	0x0001eab0


	//   ....[36]....
        /*0be8*/ 	.word	0x0001ebd0


	//   ....[37]....
        /*0bec*/ 	.word	0x0001ebe0


	//   ....[38]....
        /*0bf0*/ 	.word	0x0001ed00


	//   ....[39]....
        /*0bf4*/ 	.word	0x0001ed10


	//   ....[40]....
        /*0bf8*/ 	.word	0x0001f2d0


	//   ....[41]....
        /*0bfc*/ 	.word	0x0001f2e0


	//   ....[42]....
        /*0c00*/ 	.word	0x0001f770


	//   ....[43]....
        /*0c04*/ 	.word	0x0001f780


	//   ....[44]....
        /*0c08*/ 	.word	0x00020500


	//   ....[45]....
        /*0c0c*/ 	.word	0x00020510


	//   ....[46]....
        /*0c10*/ 	.word	0x00020630


	//   ....[47]....
        /*0c14*/ 	.word	0x00020640


	//   ....[48]....
        /*0c18*/ 	.word	0x00020760


	//   ....[49]....
        /*0c1c*/ 	.word	0x00020770


	//   ....[50]....
        /*0c20*/ 	.word	0x00020890


	//   ....[51]....
        /*0c24*/ 	.word	0x000208a0


	//   ....[52]....
        /*0c28*/ 	.word	0x00020a20


	//   ....[53]....
        /*0c2c*/ 	.word	0x00020c60


	//   ....[54]....
        /*0c30*/ 	.word	0x00020c90


	//   ....[55]....
        /*0c34*/ 	.word	0x00020cc0


	//   ....[56]....
        /*0c38*/ 	.word	0x00020cf0


	//   ....[57]....
        /*0c3c*/ 	.word	0x00020d20


	//   ....[58]....
        /*0c40*/ 	.word	0x00020d50


	//   ....[59]....
        /*0c44*/ 	.word	0x00020f00


	//   ....[60]....
        /*0c48*/ 	.word	0x00020f30


	//   ....[61]....
        /*0c4c*/ 	.word	0x00020f60


	//   ....[62]....
        /*0c50*/ 	.word	0x00020f90


	//   ....[63]....
        /*0c54*/ 	.word	0x00020fc0


	//   ....[64]....
        /*0c58*/ 	.word	0x00020ff0


	//   ....[65]....
        /*0c5c*/ 	.word	0x00021080


	//   ....[66]....
        /*0c60*/ 	.word	0x000210b0


	//   ....[67]....
        /*0c64*/ 	.word	0x000210c0


	//   ....[68]....
        /*0c68*/ 	.word	0x00021170


	//   ....[69]....
        /*0c6c*/ 	.word	0x00022220


	//   ....[70]....
        /*0c70*/ 	.word	0x00023bf0


	//   ....[71]....
        /*0c74*/ 	.word	0x000247b0


	//   ....[72]....
        /*0c78*/ 	.word	0x000247e0


	//   ....[73]....
        /*0c7c*/ 	.word	0x00024800


	//   ....[74]....
        /*0c80*/ 	.word	0x00024820


	//   ....[75]....
        /*0c84*/ 	.word	0x00024930


	//   ....[76]....
        /*0c88*/ 	.word	0x00024940


	//   ....[77]....
        /*0c8c*/ 	.word	0x000249d0


	//   ....[78]....
        /*0c90*/ 	.word	0x000249e0


	//   ....[79]....
        /*0c94*/ 	.word	0x00024a70


	//   ....[80]....
        /*0c98*/ 	.word	0x00024a80


	//   ....[81]....
        /*0c9c*/ 	.word	0x00024b10


	//   ....[82]....
        /*0ca0*/ 	.word	0x00024b20


	//   ....[83]....
        /*0ca4*/ 	.word	0x00024bb0


	//   ....[84]....
        /*0ca8*/ 	.word	0x00024bc0


	//   ....[85]....
        /*0cac*/ 	.word	0x00024c10


	//   ....[86]....
        /*0cb0*/ 	.word	0x00024c40


	//   ....[87]....
        /*0cb4*/ 	.word	0x00027500


	//   ....[88]....
        /*0cb8*/ 	.word	0x00027530


	//   ....[89]....
        /*0cbc*/ 	.word	0x00027590


	//   ....[90]....
        /*0cc0*/ 	.word	0x000275c0


	//   ....[91]....
        /*0cc4*/ 	.word	0x000275f0


	//   ....[92]....
        /*0cc8*/ 	.word	0x00027620


	//   ....[93]....
        /*0ccc*/ 	.word	0x00027650


	//   ....[94]....
        /*0cd0*/ 	.word	0x00027680


	//   ....[95]....
        /*0cd4*/ 	.word	0x00027850


	//   ....[96]....
        /*0cd8*/ 	.word	0x00027880


	//   ....[97]....
        /*0cdc*/ 	.word	0x000278b0


	//   ....[98]....
        /*0ce0*/ 	.word	0x000278e0


	//   ....[99]....
        /*0ce4*/ 	.word	0x00027910


	//   ....[100]....
        /*0ce8*/ 	.word	0x00027940


	//   ....[101]....
        /*0cec*/ 	.word	0x00027a00


	//   ....[102]....
        /*0cf0*/ 	.word	0x00027a20


	//   ....[103]....
        /*0cf4*/ 	.word	0x00027a30


	//   ....[104]....
        /*0cf8*/ 	.word	0x00027a90


	//   ....[105]....
        /*0cfc*/ 	.word	0x000281b0


	//   ....[106]....
        /*0d00*/ 	.word	0x000285c0


	//   ....[107]....
        /*0d04*/ 	.word	0x00028670


	//   ....[108]....
        /*0d08*/ 	.word	0x00028700


	//   ....[109]....
        /*0d0c*/ 	.word	0x00028750


	//   ....[110]....
        /*0d10*/ 	.word	0x000287a0


	//   ....[111]....
        /*0d14*/ 	.word	0x00028880


	//   ....[112]....
        /*0d18*/ 	.word	0x00028910


	//   ....[113]....
        /*0d1c*/ 	.word	0x00028960


	//   ....[114]....
        /*0d20*/ 	.word	0x000289b0


	//   ....[115]....
        /*0d24*/ 	.word	0x00028bc0


	//   ....[116]....
        /*0d28*/ 	.word	0x00028c10


	//   ....[117]....
        /*0d2c*/ 	.word	0x00028ca0


	//   ....[118]....
        /*0d30*/ 	.word	0x00028d30


	//   ....[119]....
        /*0d34*/ 	.word	0x00028dc0


	//   ....[120]....
        /*0d38*/ 	.word	0x00028e50


	//   ....[121]....
        /*0d3c*/ 	.word	0x00028ee0


	//   ....[122]....
        /*0d40*/ 	.word	0x00028f70


	//   ....[123]....
        /*0d44*/ 	.word	0x00028ff0


	//   ....[124]....
        /*0d48*/ 	.word	0x00029040


	//   ....[125]....
        /*0d4c*/ 	.word	0x000290d0


	//   ....[126]....
        /*0d50*/ 	.word	0x00029160


	//   ....[127]....
        /*0d54*/ 	.word	0x000291e0


	//   ....[128]....
        /*0d58*/ 	.word	0x00029230


	//   ....[129]....
        /*0d5c*/ 	.word	0x000292c0


	//   ....[130]....
        /*0d60*/ 	.word	0x00029350


	//   ....[131]....
        /*0d64*/ 	.word	0x000293e0


	//   ....[132]....
        /*0d68*/ 	.word	0x00029470


	//   ....[133]....
        /*0d6c*/ 	.word	0x00029500


	//   ....[134]....
        /*0d70*/ 	.word	0x00029590


	//   ....[135]....
        /*0d74*/ 	.word	0x00029650


	//   ....[136]....
        /*0d78*/ 	.word	0x00029930


	//   ....[137]....
        /*0d7c*/ 	.word	0x00029b10


	//   ....[138]....
        /*0d80*/ 	.word	0x00029b60


	//   ....[139]....
        /*0d84*/ 	.word	0x00029c80


	//   ....[140]....
        /*0d88*/ 	.word	0x00029cd0


	//   ....[141]....
        /*0d8c*/ 	.word	0x00029e00


	//   ....[142]....
        /*0d90*/ 	.word	0x00029e50


	//   ....[143]....
        /*0d94*/ 	.word	0x00029f70


	//   ....[144]....
        /*0d98*/ 	.word	0x00029fc0


	//   ....[145]....
        /*0d9c*/ 	.word	0x0002a0e0


	//   ....[146]....
        /*0da0*/ 	.word	0x0002a130


	//   ....[147]....
        /*0da4*/ 	.word	0x0002a250


	//   ....[148]....
        /*0da8*/ 	.word	0x0002a2a0


	//   ....[149]....
        /*0dac*/ 	.word	0x0002a3a0


	//   ....[150]....
        /*0db0*/ 	.word	0x0002a410


	//   ....[151]....
        /*0db4*/ 	.word	0x0002a510


	//   ....[152]....
        /*0db8*/ 	.word	0x0002a560


	//   ....[153]....
        /*0dbc*/ 	.word	0x0002a890


	//   ....[154]....
        /*0dc0*/ 	.word	0x0002a930


	//   ....[155]....
        /*0dc4*/ 	.word	0x0002aae0


	//   ....[156]....
        /*0dc8*/ 	.word	0x0002ab60


	//   ....[157]....
        /*0dcc*/ 	.word	0x0002abe0


	//   ....[158]....
        /*0dd0*/ 	.word	0x0002ac60


	//   ....[159]....
        /*0dd4*/ 	.word	0x0002ace0


	//   ....[160]....
        /*0dd8*/ 	.word	0x0002ad70


	//   ....[161]....
        /*0ddc*/ 	.word	0x0002ae10


	//   ....[162]....
        /*0de0*/ 	.word	0x0002aec0


	//   ....[163]....
        /*0de4*/ 	.word	0x0002af40


	//   ....[164]....
        /*0de8*/ 	.word	0x0002afc0


	//   ....[165]....
        /*0dec*/ 	.word	0x0002b040


	//   ....[166]....
        /*0df0*/ 	.word	0x0002b0d0


	//   ....[167]....
        /*0df4*/ 	.word	0x0002b150


	//   ....[168]....
        /*0df8*/ 	.word	0x0002b1f0


	//   ....[169]....
        /*0dfc*/ 	.word	0x0002b240


	//   ....[170]....
        /*0e00*/ 	.word	0x0002b2d0


	//   ....[171]....
        /*0e04*/ 	.word	0x0002b400


	//----- nvinfo : EIATTR_REG_RECONFIG
	.align		4
.L_148:
        /*0e08*/ 	.byte	0x01, 0x54
	.zero		2


	//----- nvinfo : EIATTR_SYSCALL_OFFSETS
	.align		4
        /*0e0c*/ 	.byte	0x04, 0x46
        /*0e0e*/ 	.short	(.L_150 - .L_149)


	//   ....[0]....
.L_149:
        /*0e10*/ 	.word	0x00001dc0


	//   ....[1]....
        /*0e14*/ 	.word	0x00001f10


	//   ....[2]....
        /*0e18*/ 	.word	0x0000d1b0


	//   ....[3]....
        /*0e1c*/ 	.word	0x0000d520


	//   ....[4]....
        /*0e20*/ 	.word	0x00023800


	//   ....[5]....
        /*0e24*/ 	.word	0x00023950


	//   ....[6]....
        /*0e28*/ 	.word	0x00023a40


	//   ....[7]....
        /*0e2c*/ 	.word	0x00024380


	//----- nvinfo : EIATTR_MBARRIER_INSTR_OFFSETS
	.align		4
.L_150:
        /*0e30*/ 	.byte	0x04, 0x39
        /*0e32*/ 	.short	(.L_152 - .L_151)


	//   ....[0]....
.L_151:
        /*0e34*/ 	.word	0x000002b0
        /*0e38*/ 	.word	0x000000ff
        /*0e3c*/ 	.word	0x00034800
        /*0e40*/ 	.short	0x0100
        /*0e42*/ 	.byte	0x08
	.zero		1


	//   ....[1]....
        /*0e44*/ 	.word	0x000002c0
        /*0e48*/ 	.word	0x000000ff
        /*0e4c*/ 	.word	0x00034820
        /*0e50*/ 	.short	0x0100
        /*0e52*/ 	.byte	0x08
	.zero		1


	//   ....[2]....
        /*0e54*/ 	.word	0x000003b0
        /*0e58*/ 	.word	0x000000ff
        /*0e5c*/ 	.word	0x00034830
        /*0e60*/ 	.short	0x0100
        /*0e62*/ 	.byte	0x08
	.zero		1


	//   ....[3]....
        /*0e64*/ 	.word	0x000003c0
        /*0e68*/ 	.word	0x000000ff
        /*0e6c*/ 	.word	0x00034840
        /*0e70*/ 	.short	0x0100
        /*0e72*/ 	.byte	0x08
	.zero		1


	//   ....[4]....
        /*0e74*/ 	.word	0x000003d0
        /*0e78*/ 	.word	0x000000ff
        /*0e7c*/ 	.word	0x00034838
        /*0e80*/ 	.short	0x0100
        /*0e82*/ 	.byte	0x08
	.zero		1


	//   ....[5]....
        /*0e84*/ 	.word	0x000003e0
        /*0e88*/ 	.word	0x000000ff
        /*0e8c*/ 	.word	0x00034848
        /*0e90*/ 	.short	0x0100
        /*0e92*/ 	.byte	0x08
	.zero		1


	//   ....[6]....
        /*0e94*/ 	.word	0x00000510
        /*0e98*/ 	.word	0x000000ff
        /*0e9c*/ 	.word	0x00034850
        /*0ea0*/ 	.short	0x0100
        /*0ea2*/ 	.byte	0x08
	.zero		1


	//   ....[7]....
        /*0ea4*/ 	.word	0x00000520
        /*0ea8*/ 	.word	0x000000ff
        /*0eac*/ 	.word	0x00034860
        /*0eb0*/ 	.short	0x0100
        /*0eb2*/ 	.byte	0x08
	.zero		1


	//   ....[8]....
        /*0eb4*/ 	.word	0x00000530
        /*0eb8*/ 	.word	0x000000ff
        /*0ebc*/ 	.word	0x00034858
        /*0ec0*/ 	.short	0x0100
        /*0ec2*/ 	.byte	0x08
	.zero		1


	//   ....[9]....
        /*0ec4*/ 	.word	0x00000540
        /*0ec8*/ 	.word	0x000000ff
        /*0ecc*/ 	.word	0x00034868
        /*0ed0*/ 	.short	0x0100
        /*0ed2*/ 	.byte	0x08
	.zero		1


	//   ....[10]....
        /*0ed4*/ 	.word	0x00000630
        /*0ed8*/ 	.word	0x000000ff
        /*0edc*/ 	.word	0x00034870
        /*0ee0*/ 	.short	0x0100
        /*0ee2*/ 	.byte	0x06
	.zero		1


	//   ....[11]....
        /*0ee4*/ 	.word	0x00000640
        /*0ee8*/ 	.word	0x000000ff
        /*0eec*/ 	.word	0x00034880
        /*0ef0*/ 	.short	0x0100
        /*0ef2*/ 	.byte	0x06
	.zero		1


	//   ....[12]....
        /*0ef4*/ 	.word	0x00000650
        /*0ef8*/ 	.word	0x000000ff
        /*0efc*/ 	.word	0x00034878
        /*0f00*/ 	.short	0x0100
        /*0f02*/ 	.byte	0x06
	.zero		1


	//   ....[13]....
        /*0f04*/ 	.word	0x00000660
        /*0f08*/ 	.word	0x000000ff
        /*0f0c*/ 	.word	0x00034888
        /*0f10*/ 	.short	0x0100
        /*0f12*/ 	.byte	0x06
	.zero		1


	//   ....[14]....
        /*0f14*/ 	.word	0x00000790
        /*0f18*/ 	.word	0x000000ff
        /*0f1c*/ 	.word	0x00034890
        /*0f20*/ 	.short	0x0100
        /*0f22*/ 	.byte	0x08
	.zero		1


	//   ....[15]....
        /*0f24*/ 	.word	0x000007a0
        /*0f28*/ 	.word	0x000000ff
        /*0f2c*/ 	.word	0x000348a0
        /*0f30*/ 	.short	0x0100
        /*0f32*/ 	.byte	0x08
	.zero		1


	//   ....[16]....
        /*0f34*/ 	.word	0x000007b0
        /*0f38*/ 	.word	0x000000ff
        /*0f3c*/ 	.word	0x00034898
        /*0f40*/ 	.short	0x0100
        /*0f42*/ 	.byte	0x08
	.zero		1


	//   ....[17]....
        /*0f44*/ 	.word	0x000007c0
        /*0f48*/ 	.word	0x000000ff
        /*0f4c*/ 	.word	0x000348a8
        /*0f50*/ 	.short	0x0100
        /*0f52*/ 	.byte	0x08
	.zero		1


	//   ....[18]....
        /*0f54*/ 	.word	0x000008f0
        /*0f58*/ 	.word	0x000000ff
        /*0f5c*/ 	.word	0x000348b0
        /*0f60*/ 	.short	0x0100
        /*0f62*/ 	.byte	0x08
	.zero		1


	//   ....[19]....
        /*0f64*/ 	.word	0x00000900
        /*0f68*/ 	.word	0x000000ff
        /*0f6c*/ 	.word	0x000348c0
        /*0f70*/ 	.short	0x0100
        /*0f72*/ 	.byte	0x08
	.zero		1


	//   ....[20]....
        /*0f74*/ 	.word	0x00000910
        /*0f78*/ 	.word	0x000000ff
        /*0f7c*/ 	.word	0x000348b8
        /*0f80*/ 	.short	0x0100
        /*0f82*/ 	.byte	0x08
	.zero		1


	//   ....[21]....
        /*0f84*/ 	.word	0x00000920
        /*0f88*/ 	.word	0x000000ff
        /*0f8c*/ 	.word	0x000348c8
        /*0f90*/ 	.short	0x0100
        /*0f92*/ 	.byte	0x08
	.zero		1


	//   ....[22]....
        /*0f94*/ 	.word	0x00004210
        /*0f98*/ 	.word	0x00000003
        /*0f9c*/ 	.word	0x00034890
        /*0fa0*/ 	.short	0x010a
        /*0fa2*/ 	.byte	0x3f
	.zero		1


	//   ....[23]....
        /*0fa4*/ 	.word	0x00007f20
        /*0fa8*/ 	.word	0x00000003
        /*0fac*/ 	.word	0x00034890
        /*0fb0*/ 	.short	0x010a
        /*0fb2*/ 	.byte	0x3f
	.zero		1


	//   ....[24]....
        /*0fb4*/ 	.word	0x0000b6b0
        /*0fb8*/ 	.word	0x00000003
        /*0fbc*/ 	.word	0x00034890
        /*0fc0*/ 	.short	0x010a
        /*0fc2*/ 	.byte	0x3f
	.zero		1


	//   ....[25]....
        /*0fc4*/ 	.word	0x0000c040
        /*0fc8*/ 	.word	0x0000002c
        /*0fcc*/ 	.word	0x00000000
        /*0fd0*/ 	.short	0x0101
        /*0fd2*/ 	.byte	0x3f
	.zero		1


	//   ....[26]....
        /*0fd4*/ 	.word	0x0000c080
        /*0fd8*/ 	.word	0x00000003
        /*0fdc*/ 	.word	0x000348b0
        /*0fe0*/ 	.short	0x010a
        /*0fe2*/ 	.byte	0x3f
	.zero		1


	//   ....[27]....
        /*0fe4*/ 	.word	0x0000c9e0
        /*0fe8*/ 	.word	0x00000003
        /*0fec*/ 	.word	0x00000000
        /*0ff0*/ 	.short	0x0101
        /*0ff2*/ 	.byte	0x3f
	.zero		1


	//   ....[28]....
        /*0ff4*/ 	.word	0x0000d240
        /*0ff8*/ 	.word	0x00000002
        /*0ffc*/ 	.word	0x00034800
        /*1000*/ 	.short	0x010a
        /*1002*/ 	.byte	0x3f
	.zero		1


	//   ....[29]....
        /*1004*/ 	.word	0x0000d290
        /*1008*/ 	.word	0x00000002
        /*100c*/ 	.word	0x00034800
        /*1010*/ 	.short	0x010a
        /*1012*/ 	.byte	0x3f
	.zero		1


	//   ....[30]....
        /*1014*/ 	.word	0x0000d890
        /*1018*/ 	.word	0x00000002
        /*101c*/ 	.word	0x00034800
        /*1020*/ 	.short	0x010a
        /*1022*/ 	.byte	0x3f
	.zero		1


	//   ....[31]....
        /*1024*/ 	.word	0x0000f280
        /*1028*/ 	.word	0x00000002
        /*102c*/ 	.word	0x00034800
        /*1030*/ 	.short	0x010a
        /*1032*/ 	.byte	0x3f
	.zero		1


	//   ....[32]....
        /*1034*/ 	.word	0x00010ff0
        /*1038*/ 	.word	0x00000000
        /*103c*/ 	.word	0x00034830
        /*1040*/ 	.short	0x010a
        /*1042*/ 	.byte	0x3f
	.zero		1


	//   ....[33]....
        /*1044*/ 	.word	0x00011070
        /*1048*/ 	.word	0x00000000
        /*104c*/ 	.word	0x00034830
        /*1050*/ 	.short	0x010a
        /*1052*/ 	.byte	0x3f
	.zero		1


	//   ....[34]....
        /*1054*/ 	.word	0x00015b60
        /*1058*/ 	.word	0x00000032
        /*105c*/ 	.word	0x00000000
        /*1060*/ 	.short	0x0101
        /*1062*/ 	.byte	0x3f
	.zero		1


	//   ....[35]....
        /*1064*/ 	.word	0x00016d70
        /*1068*/ 	.word	0x00000007
        /*106c*/ 	.word	0x00034830
        /*1070*/ 	.short	0x010a
        /*1072*/ 	.byte	0x3f
	.zero		1


	//   ....[36]....
        /*1074*/ 	.word	0x00016dc0
        /*1078*/ 	.word	0x00000007
        /*107c*/ 	.word	0x00034830
        /*1080*/ 	.short	0x010a
        /*1082*/ 	.byte	0x3f
	.zero		1


	//   ....[37]....
        /*1084*/ 	.word	0x0001a530
        /*1088*/ 	.word	0x00000007
        /*108c*/ 	.word	0x00034850
        /*1090*/ 	.short	0x010a
        /*1092*/ 	.byte	0x3f
	.zero		1


	//   ....[38]....
        /*1094*/ 	.word	0x0001a570
        /*1098*/ 	.word	0x00000007
        /*109c*/ 	.word	0x00034850
        /*10a0*/ 	.short	0x010a
        /*10a2*/ 	.byte	0x3f
	.zero		1


	//   ....[39]....
        /*10a4*/ 	.word	0x0001bbe0
        /*10a8*/ 	.word	0x00000082
        /*10ac*/ 	.word	0x00000000
        /*10b0*/ 	.short	0x0101
        /*10b2*/ 	.byte	0x3f
	.zero		1


	//   ....[40]....
        /*10b4*/ 	.word	0x0001bc20
        /*10b8*/ 	.word	0x00000082
        /*10bc*/ 	.word	0x00000000
        /*10c0*/ 	.short	0x0101
        /*10c2*/ 	.byte	0x3f
	.zero		1


	//   ....[41]....
        /*10c4*/ 	.word	0x0001ca20
        /*10c8*/ 	.word	0x0000000b
        /*10cc*/ 	.word	0x00034850
        /*10d0*/ 	.short	0x010a
        /*10d2*/ 	.byte	0x3f
	.zero		1


	//   ....[42]....
        /*10d4*/ 	.word	0x0001caa0
        /*10d8*/ 	.word	0x0000000b
        /*10dc*/ 	.word	0x00034850
        /*10e0*/ 	.short	0x010a
        /*10e2*/ 	.byte	0x3f
	.zero		1


	//   ....[43]....
        /*10e4*/ 	.word	0x0001d1d0
        /*10e8*/ 	.word	0x0000000a
        /*10ec*/ 	.word	0x00000000
        /*10f0*/ 	.short	0x0101
        /*10f2*/ 	.byte	0x3f
	.zero		1


	//   ....[44]....
        /*10f4*/ 	.word	0x0001e8b0
        /*10f8*/ 	.word	0x00000000
        /*10fc*/ 	.word	0x00000000
        /*1100*/ 	.short	0x0101
        /*1102*/ 	.byte	0x3f
	.zero		1


	//   ....[45]....
        /*1104*/ 	.word	0x0001f0c0
        /*1108*/ 	.word	0x00000008
        /*110c*/ 	.word	0x00000000
        /*1110*/ 	.short	0x0101
        /*1112*/ 	.byte	0x3f
	.zero		1


	//   ....[46]....
        /*1114*/ 	.word	0x00022300
        /*1118*/ 	.word	0x00000012
        /*111c*/ 	.word	0x00034820
        /*1120*/ 	.short	0x010a
        /*1122*/ 	.byte	0x3f
	.zero		1


	//   ....[47]....
        /*1124*/ 	.word	0x000223d0
        /*1128*/ 	.word	0x00000005
        /*112c*/ 	.word	0x000348a0
        /*1130*/ 	.short	0x010a
        /*1132*/ 	.byte	0x3f
	.zero		1


	//   ....[48]....
        /*1134*/ 	.word	0x00022710
        /*1138*/ 	.word	0x00000005
        /*113c*/ 	.word	0x000348c0
        /*1140*/ 	.short	0x010a
        /*1142*/ 	.byte	0x3f
	.zero		1


	//   ....[49]....
        /*1144*/ 	.word	0x00022bb0
        /*1148*/ 	.word	0x00000007
        /*114c*/ 	.word	0x000348a0
        /*1150*/ 	.short	0x010a
        /*1152*/ 	.byte	0x3f
	.zero		1


	//   ....[50]....
        /*1154*/ 	.word	0x00022ee0
        /*1158*/ 	.word	0x00000007
        /*115c*/ 	.word	0x000348c0
        /*1160*/ 	.short	0x010a
        /*1162*/ 	.byte	0x3f
	.zero		1


	//   ....[51]....
        /*1164*/ 	.word	0x00023e70
        /*1168*/ 	.word	0x00000000
        /*116c*/ 	.word	0x00034840
        /*1170*/ 	.short	0x010a
        /*1172*/ 	.byte	0x3f
	.zero		1


	//   ....[52]....
        /*1174*/ 	.word	0x00024d20
        /*1178*/ 	.word	0x00000012
        /*117c*/ 	.word	0x00034800
        /*1180*/ 	.short	0x0107
        /*1182*/ 	.byte	0x3f
	.zero		1


	//   ....[53]....
        /*1184*/ 	.word	0x00024e30
        /*1188*/ 	.word	0x00000012
        /*118c*/ 	.word	0x00034800
        /*1190*/ 	.short	0x0101
        /*1192*/ 	.byte	0x3f
	.zero		1


	//   ....[54]....
        /*1194*/ 	.word	0x00024e50
        /*1198*/ 	.word	0x00000012
        /*119c*/ 	.word	0x00034820
        /*11a0*/ 	.short	0x010a
        /*11a2*/ 	.byte	0x3f
	.zero		1


	//   ....[55]....
        /*11a4*/ 	.word	0x00025220
        /*11a8*/ 	.word	0x00000003
        /*11ac*/ 	.word	0x00034840
        /*11b0*/ 	.short	0x010a
        /*11b2*/ 	.byte	0x3f
	.zero		1


	//   ....[56]....
        /*11b4*/ 	.word	0x000255c0
        /*11b8*/ 	.word	0x00000003
        /*11bc*/ 	.word	0x00000060
        /*11c0*/ 	.short	0x010a
        /*11c2*/ 	.byte	0x3f
	.zero		1


	//   ....[57]....
        /*11c4*/ 	.word	0x00025c60
        /*11c8*/ 	.word	0x00000003
        /*11cc*/ 	.word	0x00034840
        /*11d0*/ 	.short	0x010a
        /*11d2*/ 	.byte	0x3f
	.zero		1


	//   ....[58]....
        /*11d4*/ 	.word	0x00026000
        /*11d8*/ 	.word	0x00000002
        /*11dc*/ 	.word	0x00000060
        /*11e0*/ 	.short	0x010a
        /*11e2*/ 	.byte	0x3f
	.zero		1


	//   ....[59]....
        /*11e4*/ 	.word	0x000265e0
        /*11e8*/ 	.word	0x00000002
        /*11ec*/ 	.word	0x00034840
        /*11f0*/ 	.short	0x010a
        /*11f2*/ 	.byte	0x3f
	.zero		1


	//   ....[60]....
        /*11f4*/ 	.word	0x00026980
        /*11f8*/ 	.word	0x00000002
        /*11fc*/ 	.word	0x00000060
        /*1200*/ 	.short	0x010a
        /*1202*/ 	.byte	0x3f
	.zero		1


	//   ....[61]....
        /*1204*/ 	.word	0x00026f10
        /*1208*/ 	.word	0x00000000
        /*120c*/ 	.word	0x00034860
        /*1210*/ 	.short	0x010a
        /*1212*/ 	.byte	0x3f
	.zero		1


	//   ....[62]....
        /*1214*/ 	.word	0x00028130
        /*1218*/ 	.word	0x00000000
        /*121c*/ 	.word	0x00034820
        /*1220*/ 	.short	0x010a
        /*1222*/ 	.byte	0x3f
	.zero		1


	//   ....[63]....
        /*1224*/ 	.word	0x00028310
        /*1228*/ 	.word	0x00000006
        /*122c*/ 	.word	0x00000000
        /*1230*/ 	.short	0x010a
        /*1232*/ 	.byte	0x3f
	.zero		1


	//   ....[64]....
        /*1234*/ 	.word	0x00028340
        /*1238*/ 	.word	0x00000007
        /*123c*/ 	.word	0x00000000
        /*1240*/ 	.short	0x010a
        /*1242*/ 	.byte	0x3f
	.zero		1


	//   ....[65]....
        /*1244*/ 	.word	0x000283a0
        /*1248*/ 	.word	0x00000004
        /*124c*/ 	.word	0x00000000
        /*1250*/ 	.short	0x010a
        /*1252*/ 	.byte	0x3f
	.zero		1


	//   ....[66]....
        /*1254*/ 	.word	0x000283d0
        /*1258*/ 	.word	0x00000003
        /*125c*/ 	.word	0x00000000
        /*1260*/ 	.short	0x010a
        /*1262*/ 	.byte	0x3f
	.zero		1


	//   ....[67]....
        /*1264*/ 	.word	0x00028430
        /*1268*/ 	.word	0x00000003
        /*126c*/ 	.word	0x00034890
        /*1270*/ 	.short	0x010a
        /*1272*/ 	.byte	0x3f
	.zero		1


	//   ....[68]....
        /*1274*/ 	.word	0x00028480
        /*1278*/ 	.word	0x00000003
        /*127c*/ 	.word	0x00034890
        /*1280*/ 	.short	0x010a
        /*1282*/ 	.byte	0x3f
	.zero		1


	//   ....[69]....
        /*1284*/ 	.word	0x000284d0
        /*1288*/ 	.word	0x00000003
        /*128c*/ 	.word	0x00034890
        /*1290*/ 	.short	0x010a
        /*1292*/ 	.byte	0x3f
	.zero		1


	//   ....[70]....
        /*1294*/ 	.word	0x00028520
        /*1298*/ 	.word	0x00000003
        /*129c*/ 	.word	0x000348b0
        /*12a0*/ 	.short	0x010a
        /*12a2*/ 	.byte	0x3f
	.zero		1


	//   ....[71]....
        /*12a4*/ 	.word	0x000287d0
        /*12a8*/ 	.word	0x00000002
        /*12ac*/ 	.word	0x00034800
        /*12b0*/ 	.short	0x010a
        /*12b2*/ 	.byte	0x3f
	.zero		1


	//   ....[72]....
        /*12b4*/ 	.word	0x000289e0
        /*12b8*/ 	.word	0x00000002
        /*12bc*/ 	.word	0x00034800
        /*12c0*/ 	.short	0x010a
        /*12c2*/ 	.byte	0x3f
	.zero		1


	//   ....[73]....
        /*12c4*/ 	.word	0x00028a30
        /*12c8*/ 	.word	0x00000000
        /*12cc*/ 	.word	0x00034830
        /*12d0*/ 	.short	0x010a
        /*12d2*/ 	.byte	0x3f
	.zero		1


	//   ....[74]....
        /*12d4*/ 	.word	0x00028a80
        /*12d8*/ 	.word	0x00000007
        /*12dc*/ 	.word	0x00034830
        /*12e0*/ 	.short	0x010a
        /*12e2*/ 	.byte	0x3f
	.zero		1


	//   ....[75]....
        /*12e4*/ 	.word	0x00028ad0
        /*12e8*/ 	.word	0x00000007
        /*12ec*/ 	.word	0x00034850
        /*12f0*/ 	.short	0x010a
        /*12f2*/ 	.byte	0x3f
	.zero		1


	//   ....[76]....
        /*12f4*/ 	.word	0x00028b20
        /*12f8*/ 	.word	0x0000000b
        /*12fc*/ 	.word	0x00034850
        /*1300*/ 	.short	0x010a
        /*1302*/ 	.byte	0x3f
	.zero		1


	//   ....[77]....
        /*1304*/ 	.word	0x00029710
        /*1308*/ 	.word	0x00000012
        /*130c*/ 	.word	0x00034820
        /*1310*/ 	.short	0x010a
        /*1312*/ 	.byte	0x3f
	.zero		1


	//   ....[78]....
        /*1314*/ 	.word	0x00029760
        /*1318*/ 	.word	0x00000005
        /*131c*/ 	.word	0x000348a0
        /*1320*/ 	.short	0x010a
        /*1322*/ 	.byte	0x3f
	.zero		1


	//   ....[79]....
        /*1324*/ 	.word	0x000297b0
        /*1328*/ 	.word	0x00000005
        /*132c*/ 	.word	0x000348c0
        /*1330*/ 	.short	0x010a
        /*1332*/ 	.byte	0x3f
	.zero		1


	//   ....[80]....
        /*1334*/ 	.word	0x00029800
        /*1338*/ 	.word	0x00000007
        /*133c*/ 	.word	0x000348a0
        /*1340*/ 	.short	0x010a
        /*1342*/ 	.byte	0x3f
	.zero		1


	//   ....[81]....
        /*1344*/ 	.word	0x00029850
        /*1348*/ 	.word	0x00000007
        /*134c*/ 	.word	0x000348c0
        /*1350*/ 	.short	0x010a
        /*1352*/ 	.byte	0x3f
	.zero		1


	//   ....[82]....
        /*1354*/ 	.word	0x000299f0
        /*1358*/ 	.word	0x00000000
        /*135c*/ 	.word	0x00034840
        /*1360*/ 	.short	0x010a
        /*1362*/ 	.byte	0x3f
	.zero		1


	//   ....[83]....
        /*1364*/ 	.word	0x0002a5a0
        /*1368*/ 	.word	0x00000012
        /*136c*/ 	.word	0x00034820
        /*1370*/ 	.short	0x010a
        /*1372*/ 	.byte	0x3f
	.zero		1


	//   ....[84]....
        /*1374*/ 	.word	0x0002a5f0
        /*1378*/ 	.word	0x00000003
        /*137c*/ 	.word	0x00034840
        /*1380*/ 	.short	0x010a
        /*1382*/ 	.byte	0x3f
	.zero		1


	//   ....[85]....
        /*1384*/ 	.word	0x0002a640
        /*1388*/ 	.word	0x00000003
        /*138c*/ 	.word	0x00000060
        /*1390*/ 	.short	0x010a
        /*1392*/ 	.byte	0x3f
	.zero		1


	//   ....[86]....
        /*1394*/ 	.word	0x0002a690
        /*1398*/ 	.word	0x00000003
        /*139c*/ 	.word	0x00034840
        /*13a0*/ 	.short	0x010a
        /*13a2*/ 	.byte	0x3f
	.zero		1


	//   ....[87]....
        /*13a4*/ 	.word	0x0002a6e0
        /*13a8*/ 	.word	0x00000002
        /*13ac*/ 	.word	0x00000060
        /*13b0*/ 	.short	0x010a
        /*13b2*/ 	.byte	0x3f
	.zero		1


	//   ....[88]....
        /*13b4*/ 	.word	0x0002a730
        /*13b8*/ 	.word	0x00000002
        /*13bc*/ 	.word	0x00034840
        /*13c0*/ 	.short	0x010a
        /*13c2*/ 	.byte	0x3f
	.zero		1


	//   ....[89]....
        /*13c4*/ 	.word	0x0002a780
        /*13c8*/ 	.word	0x00000002
        /*13cc*/ 	.word	0x00000060
        /*13d0*/ 	.short	0x010a
        /*13d2*/ 	.byte	0x3f
	.zero		1


	//   ....[90]....
        /*13d4*/ 	.word	0x0002a7d0
        /*13d8*/ 	.word	0x00000000
        /*13dc*/ 	.word	0x00034860
        /*13e0*/ 	.short	0x010a
        /*13e2*/ 	.byte	0x3f
	.zero		1


	//   ....[91]....
        /*13e4*/ 	.word	0x0002b320
        /*13e8*/ 	.word	0x00000000
        /*13ec*/ 	.word	0x00034820
        /*13f0*/ 	.short	0x010a
        /*13f2*/ 	.byte	0x3f
	.zero		1


	//   ....[92]....
        /*13f4*/ 	.word	0x0002b4c0
        /*13f8*/ 	.word	0x00000006
        /*13fc*/ 	.word	0x00000000
        /*1400*/ 	.short	0x010a
        /*1402*/ 	.byte	0x3f
	.zero		1


	//   ....[93]....
        /*1404*/ 	.word	0x0002b510
        /*1408*/ 	.word	0x00000007
        /*140c*/ 	.word	0x00000000
        /*1410*/ 	.short	0x010a
        /*1412*/ 	.byte	0x3f
	.zero		1


	//   ....[94]....
        /*1414*/ 	.word	0x0002b560
        /*1418*/ 	.word	0x00000004
        /*141c*/ 	.word	0x00000000
        /*1420*/ 	.short	0x010a
        /*1422*/ 	.byte	0x3f
	.zero		1


	//----- nvinfo : EIATTR_NUM_MBARRIERS
	.align		4
.L_152:
        /*1424*/ 	.byte	0x03, 0x38
        /*1426*/ 	.short	0x0016


	//----- nvinfo : EIATTR_EXIT_INSTR_OFFSETS
	.align		4
        /*1428*/ 	.byte	0x04, 0x1c
        /*142a*/ 	.short	(.L_154 - .L_153)


	//   ....[0]....
.L_153:
        /*142c*/ 	.word	0x00028420


	//----- nvinfo : EIATTR_MAX_THREADS
	.align		4
.L_154:
        /*1430*/ 	.byte	0x04, 0x05
        /*1432*/ 	.short	(.L_156 - .L_155)
.L_155:
        /*1434*/ 	.word	0x00000180
        /*1438*/ 	.word	0x00000001
        /*143c*/ 	.word	0x00000001


	//----- nvinfo : EIATTR_CRS_STACK_SIZE
	.align		4
.L_156:
        /*1440*/ 	.byte	0x04, 0x1e
        /*1442*/ 	.short	(.L_158 - .L_157)
.L_157:
        /*1444*/ 	.word	0x00000000


	//----- nvinfo : EIATTR_CBANK_PARAM_SIZE
	.align		4
.L_158:
        /*1448*/ 	.byte	0x03, 0x19
        /*144a*/ 	.short	0x0af0


	//----- nvinfo : EIATTR_PARAM_CBANK
	.align		4
        /*144c*/ 	.byte	0x04, 0x0a
        /*144e*/ 	.short	(.L_160 - .L_159)
	.align		4
.L_159:
        /*1450*/ 	.word	index@(.nv.constant0._ZN7cutlass13device_kernelIN5flash11enable_sm90INS1_16FlashAttnFwdSm90INS1_25CollectiveMainloopFwdSm90ILi2EN4cute5tupleIJNS5_1CILi1EEES8_S8_EEENS6_IJNS7_ILi128EEENS7_ILi176EEESA_EEELi128ENS_10bfloat16_tEfNS_4arch4Sm90ELb0ELb0ELb0ELb1ELb0ELb1ELb0ELb1ELb1ELb1ELb1ELb0EEENS1_21CollectiveEpilogueFwdINS6_IJSA_SA_SB_EEES9_SD_SF_Li256ELb1ELb1ELb1ELb0EEENS1_36VarlenDynamicPersistentTileSchedulerILi128ELi176ELi256ELi128ELb1ELb1ELb1ELb0ELb1ELb1EEEEEEEEEvNT_6ParamsE)
        /*1454*/ 	.short	0x0210
        /*1456*/ 	.short	0x0af0


	//----- nvinfo : EIATTR_SW_WAR
	.align		4
.L_160:
        /*1458*/ 	.byte	0x04, 0x36
        /*145a*/ 	.short	(.L_162 - .L_161)
.L_161:
        /*145c*/ 	.word	0x00000008
.L_162:


//--------------------- .nv.info._ZN7cutlass13device_kernelIN5flash11enable_sm90INS1_16FlashAttnFwdSm90INS1_25CollectiveMainloopFwdSm90ILi2EN4cute5tupleIJNS5_1CILi1EEES8_S8_EEENS6_IJNS7_ILi128EEESA_SA_EEELi128ENS_10bfloat16_tEfNS_4arch4Sm90ELb0ELb1ELb0ELb0ELb0ELb0ELb0ELb1ELb1ELb1ELb1ELb0EEENS1_21CollectiveEpilogueFwdISB_S9_SC_SE_Li256ELb0ELb1ELb1ELb0EEENS1_19SingleTileSchedulerILb0ELb1ELb1ELi128EEEEEEEEEvNT_6ParamsE --------------------------
	.section	.nv.info._ZN7cutlass13device_kernelIN5flash11enable_sm90INS1_16FlashAttnFwdSm90INS1_25CollectiveMainloopFwdSm90ILi2EN4cute5tupleIJNS5_1CILi1EEES8_S8_EEENS6_IJNS7_ILi128EEESA_SA_EEELi128ENS_10bfloat16_tEfNS_4arch4Sm90ELb0ELb1ELb0ELb0ELb0ELb0ELb0ELb1ELb1ELb1ELb1ELb0EEENS1_21CollectiveEpilogueFwdISB_S9_SC_SE_Li256ELb0ELb1ELb1ELb0EEENS1_19SingleTileSchedulerILb0ELb1ELb1ELi128EEEEEEEEEvNT_6ParamsE,"",@"SHT_CUDA_INFO"
	.sectionflags	@""
	.align	4


	//----- nvinfo : EIATTR_CUDA_API_VERSION
	.align		4
        /*0000*/ 	.byte	0x04, 0x37
        /*0002*/ 	.short	(.L_164 - .L_163)
.L_163:
        /*0004*/ 	.word	0x00000082


	//----- nvinfo : EIATTR_KPARAM_INFO
	.align		4
.L_164:
        /*0008*/ 	.byte	0x04, 0x17
        /*000a*/ 	.short	(.L_166 - .L_165)
.L_165:
        /*000c*/ 	.word	0x00000000
        /*0010*/ 	.short	0x0000
        /*0012*/ 	.short	0x0070
        /*0014*/ 	.byte	0x00, 0xf0, 0x01, 0x28


	//----- nvinfo : EIATTR_SPARSE_MMA_MASK
	.align		4
.L_166:
        /*0018*/ 	.byte	0x03, 0x50
        /*001a*/ 	.short	0x0000


	//----- nvinfo : EIATTR_MAXREG_COUNT
	.align		4
        /*001c*/ 	.byte	0x03, 0x1b
        /*001e*/ 	.short	0x00a8


	//----- nvinfo : EIATTR_NUM_BARRIERS
	.align		4
        /*0020*/ 	.byte	0x02, 0x4c
        /*0022*/ 	.byte	0x10
	.zero		1


	//----- nvinfo : EIATTR_EXTERNS
	.align		4
        /*0024*/ 	.byte	0x04, 0x0f
        /*0026*/ 	.short	(.L_168 - .L_167)


	//   ....[0]....
	.align		4
.L_167:
        /*0028*/ 	.word	index@(__assertfail)


	//----- nvinfo : EIATTR_ANNOTATIONS
	.align		4
.L_168:
        /*002c*/ 	.byte	0x04, 0x55
        /*002e*/ 	.short	(.L_170 - .L_169)


	//   ....[0]....
.L_169:
        /* <DEDUP_REMOVED lines=10> */


	//----- nvinfo : EIATTR_MERCURY_ISA_VERSION
	.align		4
.L_170:
        /*00c0*/ 	.byte	0x03, 0x5f
        /*00c2*/ 	.short	0x0101


	//----- nvinfo : EIATTR_INT_WARP_WIDE_INSTR_OFFSETS
	.align		4
        /*00c4*/ 	.byte	0x04, 0x31
        /*00c6*/ 	.short	(.L_172 - .L_171)


	//   ....[0]....
.L_171:
        /*00c8*/ 	.word	0x00000120


	//   ....[1]....
        /*00cc*/ 	.word	0x000001c0


	//   ....[2]....
        /*00d0*/ 	.word	0x00000230


	//----- nvinfo : EIATTR_COOP_GROUP_MASK_REGIDS
	.align		4
.L_172:
        /*00d4*/ 	.byte	0x04, 0x29
        /*00d6*/ 	.short	(.L_174 - .L_173)


	//   ....[0]....
.L_173:
        /*00d8*/ 	.word	0xffffffff


	//   ....[1]....
        /*00dc*/ 	.word	0xffffffff


	//   ....[2]....
        /*00e0*/ 	.word	0xffffffff


	//   ....[3]....
        /*00e4*/ 	.word	0xffffffff


	//   ....[4]....
        /*00e8*/ 	.word	0xffffffff


	//   ....[5]....
        /*00ec*/ 	.word	0xffffffff


	//   ....[6]....
        /*00f0*/ 	.word	0xffffffff


	//   ....[7]....
        /*00f4*/ 	.word	0xffffffff


	//   ....[8]....
        /*00f8*/ 	.word	0xffffffff


	//   ....[9]....
        /*00fc*/ 	.word	0xffffffff


	//   ....[10]....
        /*0100*/ 	.word	0xffffffff


	//   ....[11]....
        /*0104*/ 	.word	0xffffffff


	//   ....[12]....
        /*0108*/ 	.word	0xffffffff


	//   ....[13]....
        /*010c*/ 	.word	0xffffffff


	//   ....[14]....
        /*0110*/ 	.word	0xffffffff


	//   ....[15]....
        /*0114*/ 	.word	0xffffffff


	//   ....[16]....
        /*0118*/ 	.word	0xffffffff


	//   ....[17]....
        /*011c*/ 	.word	0xffffffff


	//   ....[18]....
        /*0120*/ 	.word	0xffffffff


	//   ....[19]....
        /*0124*/ 	.word	0xffffffff


	//   ....[20]....
        /*0128*/ 	.word	0xffffffff


	//   ....[21]....
        /*012c*/ 	.word	0xffffffff


	//   ....[22]....
        /*0130*/ 	.word	0xffffffff


	//   ....[23]....
        /*0134*/ 	.word	0xffffffff


	//   ....[24]....
        /*0138*/ 	.word	0xffffffff


	//   ....[25]....
        /*013c*/ 	.word	0xffffffff


	//   ....[26]....
        /*0140*/ 	.word	0xffffffff


	//   ....[27]....
        /*0144*/ 	.word	0xffffffff


	//   ....[28]....
        /*0148*/ 	.word	0xffffffff


	//   ....[29]....
        /*014c*/ 	.word	0xffffffff


	//   ....[30]....
        /*0150*/ 	.word	0xffffffff


	//   ....[31]....
        /*0154*/ 	.word	0xffffffff


	//   ....[32]....
        /*0158*/ 	.word	0xffffffff


	//   ....[33]....
        /*015c*/ 	.word	0xffffffff


	//   ....[34]....
        /*0160*/ 	.word	0xffffffff


	//   ....[35]....
        /*0164*/ 	.word	0xffffffff


	//   ....[36]....
        /*0168*/ 	.word	0xffffffff


	//   ....[37]....
        /*016c*/ 	.word	0xffffffff


	//   ....[38]....
        /*0170*/ 	.word	0xffffffff


	//   ....[39]....
        /*0174*/ 	.word	0xffffffff


	//   ....[40]....
        /*0178*/ 	.word	0xffffffff


	//   ....[41]....
        /*017c*/ 	.word	0xffffffff


	//   ....[42]....
        /*0180*/ 	.word	0xffffffff


	//   ....[43]....
        /*0184*/ 	.word	0xffffffff


	//   ....[44]....
        /*0188*/ 	.word	0xffffffff


	//   ....[45]....
        /*018c*/ 	.word	0xffffffff


	//   ....[46]....
        /*0190*/ 	.word	0xffffffff


	//   ....[47]....
        /*0194*/ 	.word	0xffffffff


	//   ....[48]....
        /*0198*/ 	.word	0xffffffff


	//   ....[49]....
        /*019c*/ 	.word	0xffffffff


	//   ....[50]....
        /*01a0*/ 	.word	0xffffffff


	//   ....[51]....
        /*01a4*/ 	.word	0xffffffff


	//   ....[52]....
        /*01a8*/ 	.word	0xffffffff


	//   ....[53]....
        /*01ac*/ 	.word	0xffffffff


	//   ....[54]....
        /*01b0*/ 	.word	0xffffffff


	//   ....[55]....
        /*01b4*/ 	.word	0xffffffff


	//   ....[56]....
        /*01b8*/ 	.word	0xffffffff


	//   ....[57]....
        /*01bc*/ 	.word	0xffffffff


	//   ....[58]....
        /*01c0*/ 	.word	0xffffffff


	//   ....[59]....
        /*01c4*/ 	.word	0xffffffff


	//   ....[60]....
        /*01c8*/ 	.word	0xffffffff


	//   ....[61]....
        /*01cc*/ 	.word	0x0500000f


	//   ....[62]....
        /*01d0*/ 	.word	0x0500000f


	//   ....[63]....
        /*01d4*/ 	.word	0x0500000f


	//   ....[64]....
        /*01d8*/ 	.word	0x0500000f


	//   ....[65]....
        /*01dc*/ 	.word	0x0500000f


	//   ....[66]....
        /*01e0*/ 	.word	0x0500000f


	//   ....[67]....
        /*01e4*/ 	.word	0x0500000f


	//   ....[68]....
        /*01e8*/ 	.word	0x0500000f


	//   ....[69]....
        /*01ec*/ 	.word	0x0500000f


	//   ....[70]....
        /*01f0*/ 	.word	0x0500000f


	//   ....[71]....
        /*01f4*/ 	.word	0x0500000f


	//   ....[72]....
        /*01f8*/ 	.word	0x0500000f


	//   ....[73]....
        /*01fc*/ 	.word	0x0500000f


	//   ....[74]....
        /*0200*/ 	.word	0x0500000f


	//   ....[75]....
        /*0204*/ 	.word	0x0500000f


	//   ....[76]....
        /*0208*/ 	.word	0x0500000f


	//   ....[77]....
        /*020c*/ 	.word	0x0500000f


	//   ....[78]....
        /*0210*/ 	.word	0x0500000f


	//----- nvinfo : EIATTR_COOP_GROUP_INSTR_OFFSETS
	.align		4
.L_174:
        /*0214*/ 	.byte	0x04, 0x28
        /*0216*/ 	.short	(.L_176 - .L_175)


	//   ....[0]....
.L_175:
        /*0218*/ 	.word	0x00000060


	//   ....[1]....
        /*021c*/ 	.word	0x00000130


	//   ....[2]....
        /*0220*/ 	.word	0x000001e0


	//   ....[3]....
        /*0224*/ 	.word	0x000003a0


	//   ....[4]....
        /*0228*/ 	.word	0x00000500


	//   ....[5]....
        /*022c*/ 	.word	0x00000620


	//   ....[6]....
        /*0230*/ 	.word	0x00000780


	//   ....[7]....
        /*0234*/ 	.word	0x000014a0


	//   ....[8]....
        /*0238*/ 	.word	0x00001cd0


	//   ....[9]....
        /*023c*/ 	.word	0x00002090


	//   ....[10]....
        /*0240*/ 	.word	0x00003100


	//   ....[11]....
        /*0244*/ 	.word	0x00003550


	//   ....[12]....
        /*0248*/ 	.word	0x00003b50


	//   ....[13]....
        /*024c*/ 	.word	0x00003c10


	//   ....[14]....
        /*0250*/ 	.word	0x000050d0


	//   ....[15]....
        /*0254*/ 	.word	0x00005530


	//   ....[16]....
        /*0258*/ 	.word	0x000060f0


	//   ....[17]....
        /*025c*/ 	.word	0x000061f0


	//   ....[18]....
        /*0260*/ 	.word	0x00006ba0


	//   ....[19]....
        /*0264*/ 	.word	0x00006cf0


	//   ....[20]....
        /*0268*/ 	.word	0x00008530


	//   ....[21]....
        /*026c*/ 	.word	0x00008570


	//   ....[22]....
        /*0270*/ 	.word	0x00008d50


	//   ....[23]....
        /*0274*/ 	.word	0x00008dc0


	//   ....[24]....
        /*0278*/ 	.word	0x0000a5a0


	//   ....[25]....
        /*027c*/ 	.word	0x0000a830


	//   ....[26]....
        /*0280*/ 	.word	0x0000b3f0


	//   ....[27]....
        /*0284*/ 	.word	0x0000b4f0


	//   ....[28]....
        /*0288*/ 	.word	0x0000bf30


	//   ....[29]....
        /*028c*/ 	.word	0x0000c0c0


	//   ....[30]....
        /*0290*/ 	.word	0x0000cef0


	//   ....[31]....
        /*0294*/ 	.word	0x0000cf20


	//   ....[32]....
        /*0298*/ 	.word	0x0000cff0


	//   ....[33]....
        /*029c*/ 	.word	0x0000d000


	//   ....[34]....
        /*02a0*/ 	.word	0x0000ded0


	//   ....[35]....
        /*02a4*/ 	.word	0x0000df10


	//   ....[36]....
        /*02a8*/ 	.word	0x0000df40


	//   ....[37]....
        /*02ac*/ 	.word	0x0000df70


	//   ....[38]....
        /*02b0*/ 	.word	0x0000df80


	//   ....[39]....
        /*02b4*/ 	.word	0x0000dfb0


	//   ....[40]....
        /*02b8*/ 	.word	0x0000e610


	//   ....[41]....
        /*02bc*/ 	.word	0x0000e620


	//   ....[42]....
        /*02c0*/ 	.word	0x0000f020


	//   ....[43]....
        /*02c4*/ 	.word	0x0000feb0


	//   ....[44]....
        /*02c8*/ 	.word	0x000107b0


	//   ....[45]....
        /*02cc*/ 	.word	0x000107e0


	//   ....[46]....
        /*02d0*/ 	.word	0x00010810


	//   ....[47]....
        /*02d4*/ 	.word	0x000108c0


	//   ....[48]....
        /*02d8*/ 	.word	0x000108e0


	//   ....[49]....
        /*02dc*/ 	.word	0x00010910


	//   ....[50]....
        /*02e0*/ 	.word	0x00010990


	//   ....[51]....
        /*02e4*/ 	.word	0x000109c0


	//   ....[52]....
        /*02e8*/ 	.word	0x00010a20


	//   ....[53]....
        /*02ec*/ 	.word	0x00010a50


	//   ....[54]....
        /*02f0*/ 	.word	0x00010ac0


	//   ....[55]....
        /*02f4*/ 	.word	0x00010af0


	//   ....[56]....
        /*02f8*/ 	.word	0x00010b60


	//   ....[57]....
        /*02fc*/ 	.word	0x00010b90


	//   ....[58]....
        /*0300*/ 	.word	0x00010c10


	//   ....[59]....
        /*0304*/ 	.word	0x00010c50


	//   ....[60]....
        /*0308*/ 	.word	0x00012c00


	//   ....[61]....
        /*030c*/ 	.word	0x00013220


	//   ....[62]....
        /*0310*/ 	.word	0x00013390


	//   ....[63]....
        /*0314*/ 	.word	0x000133e0


	//   ....[64]....
        /*0318*/ 	.word	0x00013530


	//   ....[65]....
        /*031c*/ 	.word	0x000135a0


	//   ....[66]....
        /*0320*/ 	.word	0x00013610


	//   ....[67]....
        /*0324*/ 	.word	0x000136f0


	//   ....[68]....
        /*0328*/ 	.word	0x00013760


	//   ....[69]....
        /*032c*/ 	.word	0x00013840


	//   ....[70]....
        /*0330*/ 	.word	0x000138b0


	//   ....[71]....
        /*0334*/ 	.word	0x00013990


	//   ....[72]....
        /*0338*/ 	.word	0x00013a00


	//   ....[73]....
        /*033c*/ 	.word	0x00013ae0


	//   ....[74]....
        /*0340*/ 	.word	0x00013b50


	//   ....[75]....
        /*0344*/ 	.word	0x00013c20


	//   ....[76]....
        /*0348*/ 	.word	0x00013c90


	//   ....[77]....
        /*034c*/ 	.word	0x00013d40


	//   ....[78]....
        /*0350*/ 	.word	0x00014140


	//----- nvinfo : EIATTR_REG_RECONFIG
	.align		4
.L_176:
        /*0354*/ 	.byte	0x01, 0x54
	.zero		2


	//----- nvinfo : EIATTR_SYSCALL_OFFSETS
	.align		4
        /*0358*/ 	.byte	0x04, 0x46
        /*035a*/ 	.short	(.L_178 - .L_177)


	//   ....[0]....
.L_177:
        /*035c*/ 	.word	0x00001660


	//   ....[1]....
        /*0360*/ 	.word	0x0000fb30


	//   ....[2]....
        /*0364*/ 	.word	0x0000fc70


	//   ....[3]....
        /*0368*/ 	.word	0x0000fd60


	//   ....[4]....
        /*036c*/ 	.word	0x00010420


	//----- nvinfo : EIATTR_MBARRIER_INSTR_OFFSETS
	.align		4
.L_178:
        /*0370*/ 	.byte	0x04, 0x39
        /*0372*/ 	.short	(.L_180 - .L_179)


	//   ....[0]....
.L_179:
        /*0374*/ 	.word	0x00000250
        /*0378*/ 	.word	0x000000ff
        /*037c*/ 	.word	0x00028800
        /*0380*/ 	.short	0x0100
        /*0382*/ 	.byte	0x08
	.zero		1


	//   ....[1]....
        /*0384*/ 	.word	0x00000260
        /*0388*/ 	.word	0x000000ff
        /*038c*/ 	.word	0x00028820
        /*0390*/ 	.short	0x0100
        /*0392*/ 	.byte	0x08
	.zero		1


	//   ....[2]....
        /*0394*/ 	.word	0x00000350
        /*0398*/ 	.word	0x000000ff
        /*039c*/ 	.word	0x00028830
        /*03a0*/ 	.short	0x0100
        /*03a2*/ 	.byte	0x08
	.zero		1


	//   ....[3]....
        /*03a4*/ 	.word	0x00000360
        /*03a8*/ 	.word	0x000000ff
        /*03ac*/ 	.word	0x00028840
        /*03b0*/ 	.short	0x0100
        /*03b2*/ 	.byte	0x08
	.zero		1


	//   ....[4]....
        /*03b4*/ 	.word	0x00000370
        /*03b8*/ 	.word	0x000000ff
        /*03bc*/ 	.word	0x00028838
        /*03c0*/ 	.short	0x0100
        /*03c2*/ 	.byte	0x08
	.zero		1


	//   ....[5]....
        /*03c4*/ 	.word	0x00000380
        /*03c8*/ 	.word	0x000000ff
        /*03cc*/ 	.word	0x00028848
        /*03d0*/ 	.short	0x0100
        /*03d2*/ 	.byte	0x08
	.zero		1


	//   ....[6]....
        /*03d4*/ 	.word	0x000004b0
        /*03d8*/ 	.word	0x000000ff
        /*03dc*/ 	.word	0x00028850
        /*03e0*/ 	.short	0x0100
        /*03e2*/ 	.byte	0x08
	.zero		1


	//   ....[7]....
        /*03e4*/ 	.word	0x000004c0
        /*03e8*/ 	.word	0x000000ff
        /*03ec*/ 	.word	0x00028860
        /*03f0*/ 	.short	0x0100
        /*03f2*/ 	.byte	0x08
	.zero		1


	//   ....[8]....
        /*03f4*/ 	.word	0x000004d0
        /*03f8*/ 	.word	0x000000ff
        /*03fc*/ 	.word	0x00028858
        /*0400*/ 	.short	0x0100
        /*0402*/ 	.byte	0x08
	.zero		1


	//   ....[9]....
        /*0404*/ 	.word	0x000004e0
        /*0408*/ 	.word	0x000000ff
        /*040c*/ 	.word	0x00028868
        /*0410*/ 	.short	0x0100
        /*0412*/ 	.byte	0x08
	.zero		1


	//   ....[10]....
        /*0414*/ 	.word	0x000005d0
        /*0418*/ 	.word	0x000000ff
        /*041c*/ 	.word	0x00028870
        /*0420*/ 	.short	0x0100
        /*0422*/ 	.byte	0x06
	.zero		1


	//   ....[11]....
        /*0424*/ 	.word	0x000005e0
        /*0428*/ 	.word	0x000000ff
        /*042c*/ 	.word	0x00028880
        /*0430*/ 	.short	0x0100
        /*0432*/ 	.byte	0x06
	.zero		1


	//   ....[12]....
        /*0434*/ 	.word	0x000005f0
        /*0438*/ 	.word	0x000000ff
        /*043c*/ 	.word	0x00028878
        /*0440*/ 	.short	0x0100
        /*0442*/ 	.byte	0x06
	.zero		1


	//   ....[13]....
        /*0444*/ 	.word	0x00000600
        /*0448*/ 	.word	0x000000ff
        /*044c*/ 	.word	0x00028888
        /*0450*/ 	.short	0x0100
        /*0452*/ 	.byte	0x06
	.zero		1


	//   ....[14]....
        /*0454*/ 	.word	0x00000730
        /*0458*/ 	.word	0x000000ff
        /*045c*/ 	.word	0x00028890
        /*0460*/ 	.short	0x0100
        /*0462*/ 	.byte	0x08
	.zero		1


	//   ....[15]....
        /*0464*/ 	.word	0x00000740
        /*0468*/ 	.word	0x000000ff
        /*046c*/ 	.word	0x000288a0
        /*0470*/ 	.short	0x0100
        /*0472*/ 	.byte	0x08
	.zero		1


	//   ....[16]....
        /*0474*/ 	.word	0x00000750
        /*0478*/ 	.word	0x000000ff
        /*047c*/ 	.word	0x00028898
        /*0480*/ 	.short	0x0100
        /*0482*/ 	.byte	0x08
	.zero		1


	//   ....[17]....
        /*0484*/ 	.word	0x00000760
        /*0488*/ 	.word	0x000000ff
        /*048c*/ 	.word	0x000288a8
        /*0490*/ 	.short	0x0100
        /*0492*/ 	.byte	0x08
	.zero		1


	//   ....[18]....
        /*0494*/ 	.word	0x00000890
        /*0498*/ 	.word	0x000000ff
        /*049c*/ 	.word	0x000288b0
        /*04a0*/ 	.short	0x0100
        /*04a2*/ 	.byte	0x08
	.zero		1


	//   ....[19]....
        /*04a4*/ 	.word	0x000008a0
        /*04a8*/ 	.word	0x000000ff
        /*04ac*/ 	.word	0x000288c0
        /*04b0*/ 	.short	0x0100
        /*04b2*/ 	.byte	0x08
	.zero		1


	//   ....[20]....
        /*04b4*/ 	.word	0x000008b0
        /*04b8*/ 	.word	0x000000ff
        /*04bc*/ 	.word	0x000288b8
        /*04c0*/ 	.short	0x0100
        /*04c2*/ 	.byte	0x08
	.zero		1


	//   ....[21]....
        /*04c4*/ 	.word	0x000008c0
        /*04c8*/ 	.word	0x000000ff
        /*04cc*/ 	.word	0x000288c8
        /*04d0*/ 	.short	0x0100
        /*04d2*/ 	.byte	0x08
	.zero		1


	//   ....[22]....
        /*04d4*/ 	.word	0x00001690
        /*04d8*/ 	.word	0x000000ff
        /*04dc*/ 	.word	0x00028800
        /*04e0*/ 	.short	0x010a
        /*04e2*/ 	.byte	0x24
	.zero		1


	//   ....[23]....
        /*04e4*/ 	.word	0x000016f0
        /*04e8*/ 	.word	0x000000ff
        /*04ec*/ 	.word	0x00028830
        /*04f0*/ 	.short	0x010a
        /*04f2*/ 	.byte	0x24
	.zero		1


	//   ....[24]....
        /*04f4*/ 	.word	0x00001780
        /*04f8*/ 	.word	0x000000ff
        /*04fc*/ 	.word	0x00028830
        /*0500*/ 	.short	0x010a
        /*0502*/ 	.byte	0x24
	.zero		1


	//   ....[25]....
        /*0504*/ 	.word	0x00001ee0
        /*0508*/ 	.word	0x00000000
        /*050c*/ 	.word	0x00000000
        /*0510*/ 	.short	0x0101
        /*0512*/ 	.byte	0x3f
	.zero		1


	//   ....[26]....
        /*0514*/ 	.word	0x00004ba0
        /*0518*/ 	.word	0x000000ff
        /*051c*/ 	.word	0x00028830
        /*0520*/ 	.short	0x010a
        /*0522*/ 	.byte	0x0a
	.zero		1


	//   ....[27]....
        /*0524*/ 	.word	0x00004be0
        /*0528*/ 	.word	0x000000ff
        /*052c*/ 	.word	0x00028830
        /*0530*/ 	.short	0x010a
        /*0532*/ 	.byte	0x0a
	.zero		1


	//   ....[28]....
        /*0534*/ 	.word	0x00004f10
        /*0538*/ 	.word	0x000000ff
        /*053c*/ 	.word	0x00028850
        /*0540*/ 	.short	0x010a
        /*0542*/ 	.byte	0x0a
	.zero		1


	//   ....[29]....
        /*0544*/ 	.word	0x00004f50
        /*0548*/ 	.word	0x000000ff
        /*054c*/ 	.word	0x00028850
        /*0550*/ 	.short	0x010a
        /*0552*/ 	.byte	0x0a
	.zero		1


	//   ....[30]....
        /*0554*/ 	.word	0x00005330
        /*0558*/ 	.word	0x0000000e
        /*055c*/ 	.word	0x00000000
        /*0560*/ 	.short	0x0101
        /*0562*/ 	.byte	0x3f
	.zero		1


	//   ....[31]....
        /*0564*/ 	.word	0x000070e0
        /*0568*/ 	.word	0x00000036
        /*056c*/ 	.word	0x00000000
        /*0570*/ 	.short	0x0101
        /*0572*/ 	.byte	0x3f
	.zero		1


	//   ....[32]....
        /*0574*/ 	.word	0x00007e90
        /*0578*/ 	.word	0x000000ff
        /*057c*/ 	.word	0x00028830
        /*0580*/ 	.short	0x010a
        /*0582*/ 	.byte	0x0a
	.zero		1


	//   ....[33]....
        /*0584*/ 	.word	0x00007ed0
        /*0588*/ 	.word	0x000000ff
        /*058c*/ 	.word	0x00028830
        /*0590*/ 	.short	0x010a
        /*0592*/ 	.byte	0x0a
	.zero		1


	//   ....[34]....
        /*0594*/ 	.word	0x00008200
        /*0598*/ 	.word	0x000000ff
        /*059c*/ 	.word	0x00028850
        /*05a0*/ 	.short	0x010a
        /*05a2*/ 	.byte	0x0a
	.zero		1


	//   ....[35]....
        /*05a4*/ 	.word	0x00008240
        /*05a8*/ 	.word	0x000000ff
        /*05ac*/ 	.word	0x00028850
        /*05b0*/ 	.short	0x010a
        /*05b2*/ 	.byte	0x0a
	.zero		1


	//   ....[36]....
        /*05b4*/ 	.word	0x00009300
        /*05b8*/ 	.word	0x0000001b
        /*05bc*/ 	.word	0x00000000
        /*05c0*/ 	.short	0x0101
        /*05c2*/ 	.byte	0x3f
	.zero		1


	//   ....[37]....
        /*05c4*/ 	.word	0x000093b0
        /*05c8*/ 	.word	0x0000001f
        /*05cc*/ 	.word	0x00000000
        /*05d0*/ 	.short	0x0101
        /*05d2*/ 	.byte	0x3f
	.zero		1


	//   ....[38]....
        /*05d4*/ 	.word	0x00009ed0
        /*05d8*/ 	.word	0x000000ff
        /*05dc*/ 	.word	0x00028830
        /*05e0*/ 	.short	0x010a
        /*05e2*/ 	.byte	0x0a
	.zero		1


	//   ....[39]....
        /*05e4*/ 	.word	0x00009f10
        /*05e8*/ 	.word	0x000000ff
        /*05ec*/ 	.word	0x00028830
        /*05f0*/ 	.short	0x010a
        /*05f2*/ 	.byte	0x0a
	.zero		1


	//   ....[40]....
        /*05f4*/ 	.word	0x0000a230
        /*05f8*/ 	.word	0x000000ff
        /*05fc*/ 	.word	0x00028850
        /*0600*/ 	.short	0x010a
        /*0602*/ 	.byte	0x0a
	.zero		1


	//   ....[41]....
        /*0604*/ 	.word	0x0000a270
        /*0608*/ 	.word	0x000000ff
        /*060c*/ 	.word	0x00028850
        /*0610*/ 	.short	0x010a
        /*0612*/ 	.byte	0x0a
	.zero		1


	//   ....[42]....
        /*0614*/ 	.word	0x0000a660
        /*0618*/ 	.word	0x0000000f
        /*061c*/ 	.word	0x00000000
        /*0620*/ 	.short	0x0101
        /*0622*/ 	.byte	0x3f
	.zero		1


	//   ....[43]....
        /*0624*/ 	.word	0x0000c2e0
        /*0628*/ 	.word	0x00000035
        /*062c*/ 	.word	0x00000000
        /*0630*/ 	.short	0x0101
        /*0632*/ 	.byte	0x3f
	.zero		1


	//   ....[44]....
        /*0634*/ 	.word	0x0000ce60
        /*0638*/ 	.word	0x000000ff
        /*063c*/ 	.word	0x00028850
        /*0640*/ 	.short	0x010a
        /*0642*/ 	.byte	0x05
	.zero		1


	//   ....[45]....
        /*0644*/ 	.word	0x0000cea0
        /*0648*/ 	.word	0x000000ff
        /*064c*/ 	.word	0x00028850
        /*0650*/ 	.short	0x010a
        /*0652*/ 	.byte	0x05
	.zero		1


	//   ....[46]....
        /*0654*/ 	.word	0x0000d350
        /*0658*/ 	.word	0x0000000a
        /*065c*/ 	.word	0x00000000
        /*0660*/ 	.short	0x0101
        /*0662*/ 	.byte	0x3f
	.zero		1


	//   ....[47]....
        /*0664*/ 	.word	0x0000df90
        /*0668*/ 	.word	0x000000ff
        /*066c*/ 	.word	0x00000000
        /*0670*/ 	.short	0x0101
        /*0672*/ 	.byte	0x04
	.zero		1


	//   ....[48]....
        /*0674*/ 	.word	0x000100b0
        /*0678*/ 	.word	0x000000ff
        /*067c*/ 	.word	0x00028840
        /*0680*/ 	.short	0x010a
        /*0682*/ 	.byte	0x26
	.zero		1


	//   ....[49]....
        /*0684*/ 	.word	0x00010d40
        /*0688*/ 	.word	0x000000ff
        /*068c*/ 	.word	0x00028800
        /*0690*/ 	.short	0x0107
        /*0692*/ 	.byte	0x26
	.zero		1


	//   ....[50]....
        /*0694*/ 	.word	0x00010db0
        /*0698*/ 	.word	0x000000ff
        /*069c*/ 	.word	0x00028800
        /*06a0*/ 	.short	0x0101
        /*06a2*/ 	.byte	0x26
	.zero		1


	//   ....[51]....
        /*06a4*/ 	.word	0x00010dd0
        /*06a8*/ 	.word	0x000000ff
        /*06ac*/ 	.word	0x00028820
        /*06b0*/ 	.short	0x010a
        /*06b2*/ 	.byte	0x26
	.zero		1


	//   ....[52]....
        /*06b4*/ 	.word	0x000111e0
        /*06b8*/ 	.word	0x000000ff
        /*06bc*/ 	.word	0x00028848
        /*06c0*/ 	.short	0x010a
        /*06c2*/ 	.byte	0x26
	.zero		1


	//   ....[53]....
        /*06c4*/ 	.word	0x000114a0
        /*06c8*/ 	.word	0x000000ff
        /*06cc*/ 	.word	0x00028860
        /*06d0*/ 	.short	0x010a
        /*06d2*/ 	.byte	0x26
	.zero		1


	//   ....[54]....
        /*06d4*/ 	.word	0x00011990
        /*06d8*/ 	.word	0x000000ff
        /*06dc*/ 	.word	0x00028840
        /*06e0*/ 	.short	0x010a
        /*06e2*/ 	.byte	0x26
	.zero		1


	//   ....[55]....
        /*06e4*/ 	.word	0x00011c70
        /*06e8*/ 	.word	0x000000ff
        /*06ec*/ 	.word	0x00028868
        /*06f0*/ 	.short	0x010a
        /*06f2*/ 	.byte	0x26
	.zero		1


	//   ....[56]....
        /*06f4*/ 	.word	0x000121b0
        /*06f8*/ 	.word	0x000000ff
        /*06fc*/ 	.word	0x00028848
        /*0700*/ 	.short	0x010a
        /*0702*/ 	.byte	0x26
	.zero		1


	//   ....[57]....
        /*0704*/ 	.word	0x00012470
        /*0708*/ 	.word	0x000000ff
        /*070c*/ 	.word	0x00028860
        /*0710*/ 	.short	0x010a
        /*0712*/ 	.byte	0x26
	.zero		1


	//   ....[58]....
        /*0714*/ 	.word	0x00012800
        /*0718*/ 	.word	0x00000003
        /*071c*/ 	.word	0x00028860
        /*0720*/ 	.short	0x010a
        /*0722*/ 	.byte	0x3f
	.zero		1


	//   ....[59]....
        /*0724*/ 	.word	0x00012b90
        /*0728*/ 	.word	0x00000002
        /*072c*/ 	.word	0x00028820
        /*0730*/ 	.short	0x010a
        /*0732*/ 	.byte	0x3f
	.zero		1


	//   ....[60]....
        /*0734*/ 	.word	0x00012d10
        /*0738*/ 	.word	0x00000006
        /*073c*/ 	.word	0x00000000
        /*0740*/ 	.short	0x010a
        /*0742*/ 	.byte	0x3f
	.zero		1


	//   ....[61]....
        /*0744*/ 	.word	0x00012d80
        /*0748*/ 	.word	0x00000003
        /*074c*/ 	.word	0x00000000
        /*0750*/ 	.short	0x010a
        /*0752*/ 	.byte	0x3f
	.zero		1


	//   ....[62]....
        /*0754*/ 	.word	0x00012de0
        /*0758*/ 	.word	0x00000000
        /*075c*/ 	.word	0x00000000
        /*0760*/ 	.short	0x010a
        /*0762*/ 	.byte	0x3f
	.zero		1


	//   ....[63]....
        /*0764*/ 	.word	0x00012e10
        /*0768*/ 	.word	0x00000003
        /*076c*/ 	.word	0x00000000
        /*0770*/ 	.short	0x010a
        /*0772*/ 	.byte	0x3f
	.zero		1


	//   ....[64]....
        /*0774*/ 	.word	0x00012e80
        /*0778*/ 	.word	0x00000003
        /*077c*/ 	.word	0x00028800
        /*0780*/ 	.short	0x010a
        /*0782*/ 	.byte	0x3f
	.zero		1


	//   ....[65]....
        /*0784*/ 	.word	0x00012ee0
        /*0788*/ 	.word	0x00000003
        /*078c*/ 	.word	0x00028830
        /*0790*/ 	.short	0x010a
        /*0792*/ 	.byte	0x3f
	.zero		1


	//   ....[66]....
        /*0794*/ 	.word	0x00012f40
        /*0798*/ 	.word	0x0000000e
        /*079c*/ 	.word	0x00028830
        /*07a0*/ 	.short	0x010a
        /*07a2*/ 	.byte	0x3f
	.zero		1


	//   ....[67]....
        /*07a4*/ 	.word	0x00012fa0
        /*07a8*/ 	.word	0x0000000e
        /*07ac*/ 	.word	0x00028850
        /*07b0*/ 	.short	0x010a
        /*07b2*/ 	.byte	0x3f
	.zero		1


	//   ....[68]....
        /*07b4*/ 	.word	0x00013000
        /*07b8*/ 	.word	0x0000000b
        /*07bc*/ 	.word	0x00028830
        /*07c0*/ 	.short	0x010a
        /*07c2*/ 	.byte	0x3f
	.zero		1


	//   ....[69]....
        /*07c4*/ 	.word	0x00013060
        /*07c8*/ 	.word	0x0000000b
        /*07cc*/ 	.word	0x00028850
        /*07d0*/ 	.short	0x010a
        /*07d2*/ 	.byte	0x3f
	.zero		1


	//   ....[70]....
        /*07d4*/ 	.word	0x000130c0
        /*07d8*/ 	.word	0x0000000b
        /*07dc*/ 	.word	0x00028830
        /*07e0*/ 	.short	0x010a
        /*07e2*/ 	.byte	0x3f
	.zero		1


	//   ....[71]....
        /*07e4*/ 	.word	0x00013120
        /*07e8*/ 	.word	0x0000000b
        /*07ec*/ 	.word	0x00028850
        /*07f0*/ 	.short	0x010a
        /*07f2*/ 	.byte	0x3f
	.zero		1


	//   ....[72]....
        /*07f4*/ 	.word	0x00013180
        /*07f8*/ 	.word	0x00000005
        /*07fc*/ 	.word	0x00028850
        /*0800*/ 	.short	0x010a
        /*0802*/ 	.byte	0x3f
	.zero		1


	//   ....[73]....
        /*0804*/ 	.word	0x000132e0
        /*0808*/ 	.word	0x00000003
        /*080c*/ 	.word	0x00028840
        /*0810*/ 	.short	0x010a
        /*0812*/ 	.byte	0x3f
	.zero		1


	//   ....[74]....
        /*0814*/ 	.word	0x00013d80
        /*0818*/ 	.word	0x00000003
        /*081c*/ 	.word	0x00028820
        /*0820*/ 	.short	0x010a
        /*0822*/ 	.byte	0x3f
	.zero		1


	//   ....[75]....
        /*0824*/ 	.word	0x00013de0
        /*0828*/ 	.word	0x00000003
        /*082c*/ 	.word	0x00028848
        /*0830*/ 	.short	0x010a
        /*0832*/ 	.byte	0x3f
	.zero		1


	//   ....[76]....
        /*0834*/ 	.word	0x00013e40
        /*0838*/ 	.word	0x00000003
        /*083c*/ 	.word	0x00028860
        /*0840*/ 	.short	0x010a
        /*0842*/ 	.byte	0x3f
	.zero		1


	//   ....[77]....
        /*0844*/ 	.word	0x00013ea0
        /*0848*/ 	.word	0x00000003
        /*084c*/ 	.word	0x00028840
        /*0850*/ 	.short	0x010a
        /*0852*/ 	.byte	0x3f
	.zero		1


	//   ....[78]....
        /*0854*/ 	.word	0x00013f00
        /*0858*/ 	.word	0x00000003
        /*085c*/ 	.word	0x00028868
        /*0860*/ 	.short	0x010a
        /*0862*/ 	.byte	0x3f
	.zero		1


	//   ....[79]....
        /*0864*/ 	.word	0x00013f60
        /*0868*/ 	.word	0x00000003
        /*086c*/ 	.word	0x00028848
        /*0870*/ 	.short	0x010a
        /*0872*/ 	.byte	0x3f
	.zero		1


	//   ....[80]....
        /*0874*/ 	.word	0x00013fc0
        /*0878*/ 	.word	0x00000003
        /*087c*/ 	.word	0x00028860
        /*0880*/ 	.short	0x010a
        /*0882*/ 	.byte	0x3f
	.zero		1


	//   ....[81]....
        /*0884*/ 	.word	0x00014010
        /*0888*/ 	.word	0x00000003
        /*088c*/ 	.word	0x00028860
        /*0890*/ 	.short	0x010a
        /*0892*/ 	.byte	0x3f
	.zero		1


	//   ....[82]....
        /*0894*/ 	.word	0x00014060
        /*0898*/ 	.word	0x00000002
        /*089c*/ 	.word	0x00028820
        /*08a0*/ 	.short	0x010a
        /*08a2*/ 	.byte	0x3f
	.zero		1


	//   ....[83]....
        /*08a4*/ 	.word	0x00014200
        /*08a8*/ 	.word	0x00000006
        /*08ac*/ 	.word	0x00000000
        /*08b0*/ 	.short	0x010a
        /*08b2*/ 	.byte	0x3f
	.zero		1


	//   ....[84]....
        /*08b4*/ 	.word	0x00014250
        /*08b8*/ 	.word	0x00000003
        /*08bc*/ 	.word	0x00000000
        /*08c0*/ 	.short	0x010a
        /*08c2*/ 	.byte	0x3f
	.zero		1


	//   ....[85]....
        /*08c4*/ 	.word	0x000142a0
        /*08c8*/ 	.word	0x00000000
        /*08cc*/ 	.word	0x00000000
        /*08d0*/ 	.short	0x010a
        /*08d2*/ 	.byte	0x3f
	.zero		1


	//----- nvinfo : EIATTR_NUM_MBARRIERS
	.align		4
.L_180:
        /*08d4*/ 	.byte	0x03, 0x38
        /*08d6*/ 	.short	0x0016


	//----- nvinfo : EIATTR_EXIT_INSTR_OFFSETS
	.align		4
        /*08d8*/ 	.byte	0x04, 0x1c
        /*08da*/ 	.short	(.L_182 - .L_181)


	//   ....[0]....
.L_181:
        /*08dc*/ 	.word	0x00012e60


	//----- nvinfo : EIATTR_MAX_THREADS
	.align		4
.L_182:
        /*08e0*/ 	.byte	0x04, 0x05
        /*08e2*/ 	.short	(.L_184 - .L_183)
.L_183:
        /*08e4*/ 	.word	0x00000180
        /*08e8*/ 	.word	0x00000001
        /*08ec*/ 	.word	0x00000001


	//----- nvinfo : EIATTR_CRS_STACK_SIZE
	.align		4
.L_184:
        /*08f0*/ 	.byte	0x04, 0x1e
        /*08f2*/ 	.short	(.L_186 - .L_185)
.L_185:
        /*08f4*/ 	.word	0x00000000


	//----- nvinfo : EIATTR_CBANK_PARAM_SIZE
	.align		4
.L_186:
        /*08f8*/ 	.byte	0x03, 0x19
        /*08fa*/ 	.short	0x0a70


	//----- nvinfo : EIATTR_PARAM_CBANK
	.align		4
        /*08fc*/ 	.byte	0x04, 0x0a
        /*08fe*/ 	.short	(.L_188 - .L_187)
	.align		4
.L_187:
        /*0900*/ 	.word	index@(.nv.constant0._ZN7cutlass13device_kernelIN5flash11enable_sm90INS1_16FlashAttnFwdSm90INS1_25CollectiveMainloopFwdSm90ILi2EN4cute5tupleIJNS5_1CILi1EEES8_S8_EEENS6_IJNS7_ILi128EEESA_SA_EEELi128ENS_10bfloat16_tEfNS_4arch4Sm90ELb0ELb1ELb0ELb0ELb0ELb0ELb0ELb1ELb1ELb1ELb1ELb0EEENS1_21CollectiveEpilogueFwdISB_S9_SC_SE_Li256ELb0ELb1ELb1ELb0EEENS1_19SingleTileSchedulerILb0ELb1ELb1ELi128EEEEEEEEEvNT_6ParamsE)
        /*0904*/ 	.short	0x0210
        /*0906*/ 	.short	0x0a70


	//----- nvinfo : EIATTR_SW_WAR
	.align		4
.L_188:
        /*0908*/ 	.byte	0x04, 0x36
        /*090a*/ 	.short	(.L_190 - .L_189)
.L_189:
        /*090c*/ 	.word	0x00000008
.L_190:


//--------------------- .nv.info._ZN7cutlass13device_kernelIN5flash11enable_sm90INS1_16FlashAttnFwdSm90INS1_25CollectiveMainloopFwdSm90ILi2EN4cute5tupleIJNS5_1CILi1EEES8_S8_EEENS6_IJNS7_ILi128EEESA_SA_EEELi128ENS_10bfloat16_tEfNS_4arch4Sm90ELb0ELb1ELb0ELb1ELb0ELb0ELb0ELb1ELb1ELb1ELb1ELb0EEENS1_21CollectiveEpilogueFwdISB_S9_SC_SE_Li256ELb1ELb1ELb1ELb0EEENS1_36VarlenDynamicPersistentTileSchedulerILi128ELi128ELi256ELi128ELb1ELb1ELb1ELb1ELb0ELb1EEEEEEEEEvNT_6ParamsE --------------------------
	.section	.nv.info._ZN7cutlass13device_kernelIN5flash11enable_sm90INS1_16FlashAttnFwdSm90INS1_25CollectiveMainloopFwdSm90ILi2EN4cute5tupleIJNS5_1CILi1EEES8_S8_EEENS6_IJNS7_ILi128EEESA_SA_EEELi128ENS_10bfloat16_tEfNS_4arch4Sm90ELb0ELb1ELb0ELb1ELb0ELb0ELb0ELb1ELb1ELb1ELb1ELb0EEENS1_21CollectiveEpilogueFwdISB_S9_SC_SE_Li256ELb1ELb1ELb1ELb0EEENS1_36VarlenDynamicPersistentTileSchedulerILi128ELi128ELi256ELi128ELb1ELb1ELb1ELb1ELb0ELb1EEEEEEEEEvNT_6ParamsE,"",@"SHT_CUDA_INFO"
	.sectionflags	@""
	.align	4


	//----- nvinfo : EIATTR_CUDA_API_VERSION
	.align		4
        /*0000*/ 	.byte	0x04, 0x37
        /*0002*/ 	.short	(.L_192 - .L_191)
.L_191:
        /*0004*/ 	.word	0x00000082


	//----- nvinfo : EIATTR_KPARAM_INFO
	.align		4
.L_192:
        /*0008*/ 	.byte	0x04, 0x17
        /*000a*/ 	.short	(.L_194 - .L_193)
.L_193:
        /*000c*/ 	.word	0x00000000
        /*0010*/ 	.short	0x0000
        /*0012*/ 	.short	0x0070
        /*0014*/ 	.byte	0x00, 0xf0, 0x01, 0x2a


	//----- nvinfo : EIATTR_SPARSE_MMA_MASK
	.align		4
.L_194:
        /*0018*/ 	.byte	0x03, 0x50
        /*001a*/ 	.short	0x0000


	//----- nvinfo : EIATTR_MAXREG_COUNT
	.align		4
        /*001c*/ 	.byte	0x03, 0x1b
        /*001e*/ 	.short	0x00a8


	//----- nvinfo : EIATTR_NUM_BARRIERS
	.align		4
        /*0020*/ 	.byte	0x02, 0x4c
        /*0022*/ 	.byte	0x10
	.zero		1


	//----- nvinfo : EIATTR_EXTERNS
	.align		4
        /*0024*/ 	.byte	0x04, 0x0f
        /*0026*/ 	.short	(.L_196 - .L_195)


	//   ....[0]....
	.align		4
.L_195:
        /*0028*/ 	.word	index@(__assertfail)


	//----- nvinfo : EIATTR_ANNOTATIONS
	.align		4
.L_196:
        /*002c*/ 	.byte	0x04, 0x55
        /*002e*/ 	.short	(.L_198 - .L_197)


	//   ....[0]....
.L_197:
        /* <DEDUP_REMOVED lines=70> */


	//----- nvinfo : EIATTR_MERCURY_ISA_VERSION
	.align		4
.L_198:
        /*0480*/ 	.byte	0x03, 0x5f
        /*0482*/ 	.short	0x0101


	//----- nvinfo : EIATTR_UNUSED_LOAD_BYTE_OFFSET
	.align		4
        /*0484*/ 	.byte	0x04, 0x44
        /*0486*/ 	.short	(.L_200 - .L_199)


	//   ....[0]....
.L_199:
        /*0488*/ 	.word	0x00000a30
        /*048c*/ 	.word	0x0000fff0


	//   ....[1]....
        /*0490*/ 	.word	0x0000e250
        /*0494*/ 	.word	0x0000fff0


	//----- nvinfo : EIATTR_INT_WARP_WIDE_INSTR_OFFSETS
	.align		4
.L_200:
        /*0498*/ 	.byte	0x04, 0x31
        /*049a*/ 	.short	(.L_202 - .L_201)


	//   ....[0]....
.L_201:
        /*049c*/ 	.word	0x00000130


	//   ....[1]....
        /*04a0*/ 	.word	0x00000170


	//   ....[2]....
        /*04a4*/ 	.word	0x000001e0


	//   ....[3]....
        /*04a8*/ 	.word	0x00012f60


	//   ....[4]....
        /*04ac*/ 	.word	0x00012ff0


	//   ....[5]....
        /*04b0*/ 	.word	0x00016690


	//   ....[6]....
        /*04b4*/ 	.word	0x00016720


	//----- nvinfo : EIATTR_COOP_GROUP_MASK_REGIDS
	.align		4
.L_202:
        /*04b8*/ 	.byte	0x04, 0x29
        /*04ba*/ 	.short	(.L_204 - .L_203)


	//   ....[0]....
.L_203:
        /*04bc*/ 	.word	0xffffffff


	//   ....[1]....
        /*04c0*/ 	.word	0xffffffff


	//   ....[2]....
        /*04c4*/ 	.word	0xffffffff


	//   ....[3]....
        /*04c8*/ 	.word	0xffffffff


	//   ....[4]....
        /*04cc*/ 	.word	0xffffffff


	//   ....[5]....
        /*04d0*/ 	.word	0xffffffff


	//   ....[6]....
        /*04d4*/ 	.word	0xffffffff


	//   ....[7]....
        /*04d8*/ 	.word	0xffffffff


	//   ....[8]....
        /*04dc*/ 	.word	0xffffffff


	//   ....[9]....
        /*04e0*/ 	.word	0xffffffff


	//   ....[10]....
        /*04e4*/ 	.word	0xffffffff


	//   ....[11]....
        /*04e8*/ 	.word	0xffffffff


	//   ....[12]....
        /*04ec*/ 	.word	0xffffffff


	//   ....[13]....
        /*04f0*/ 	.word	0xffffffff


	//   ....[14]....
        /*04f4*/ 	.word	0xffffffff


	//   ....[15]....
        /*04f8*/ 	.word	0xffffffff


	//   ....[16]....
        /*04fc*/ 	.word	0xffffffff


	//   ....[17]....
        /*0500*/ 	.word	0xffffffff


	//   ....[18]....
        /*0504*/ 	.word	0xffffffff


	//   ....[19]....
        /*0508*/ 	.word	0xffffffff


	//   ....[20]....
        /*050c*/ 	.word	0xffffffff


	//   ....[21]....
        /*0510*/ 	.word	0xffffffff


	//   ....[22]....
        /*0514*/ 	.word	0xffffffff


	//   ....[23]....
        /*0518*/ 	.word	0xffffffff


	//   ....[24]....
        /*051c*/ 	.word	0xffffffff


	//   ....[25]....
        /*0520*/ 	.word	0xffffffff


	//   ....[26]....
        /*0524*/ 	.word	0xffffffff


	//   ....[27]....
        /*0528*/ 	.word	0xffffffff


	//   ....[28]....
        /*052c*/ 	.word	0xffffffff


	//   ....[29]....
        /*0530*/ 	.word	0xffffffff


	//   ....[30]....
        /*0534*/ 	.word	0xffffffff


	//   ....[31]....
        /*0538*/ 	.word	0xffffffff


	//   ....[32]....
        /*053c*/ 	.word	0xffffffff


	//   ....[33]....
        /*0540*/ 	.word	0xffffffff


	//   ....[34]....
        /*0544*/ 	.word	0xffffffff


	//   ....[35]....
        /*0548*/ 	.word	0xffffffff


	//   ....[36]....
        /*054c*/ 	.word	0xffffffff


	//   ....[37]....
        /*0550*/ 	.word	0xffffffff


	//   ....[38]....
        /*0554*/ 	.word	0xffffffff


	//   ....[39]....
        /*0558*/ 	.word	0xffffffff


	//   ....[40]....
        /*055c*/ 	.word	0xffffffff


	//   ....[41]....
        /*0560*/ 	.word	0xffffffff


	//   ....[42]....
        /*0564*/ 	.word	0xffffffff


	//   ....[43]....
        /*0568*/ 	.word	0xffffffff


	//   ....[44]....
        /*056c*/ 	.word	0xffffffff


	//   ....[45]....
        /*0570*/ 	.word	0xffffffff


	//   ....[46]....
        /*0574*/ 	.word	0xffffffff


	//   ....[47]....
        /*0578*/ 	.word	0xffffffff


	//   ....[48]....
        /*057c*/ 	.word	0xffffffff


	//   ....[49]....
        /*0580*/ 	.word	0xffffffff


	//   ....[50]....
        /*0584*/ 	.word	0xffffffff


	//   ....[51]....
        /*0588*/ 	.word	0xffffffff


	//   ....[52]....
        /*058c*/ 	.word	0xffffffff


	//   ....[53]....
        /*0590*/ 	.word	0xffffffff


	//   ....[54]....
        /*0594*/ 	.word	0xffffffff


	//   ....[55]....
        /*0598*/ 	.word	0xffffffff


	//   ....[56]....
        /*059c*/ 	.word	0xffffffff


	//   ....[57]....
        /*05a0*/ 	.word	0xffffffff


	//   ....[58]....
        /*05a4*/ 	.word	0xffffffff


	//   ....[59]....
        /*05a8*/ 	.word	0xffffffff


	//   ....[60]....
        /*05ac*/ 	.word	0xffffffff


	//   ....[61]....
        /*05b0*/ 	.word	0xffffffff


	//   ....[62]....
        /*05b4*/ 	.word	0xffffffff


	//   ....[63]....
        /*05b8*/ 	.word	0xffffffff


	//   ....[64]....
        /*05bc*/ 	.word	0xffffffff


	//   ....[65]....
        /*05c0*/ 	.word	0xffffffff


	//   ....[66]....
        /*05c4*/ 	.word	0xffffffff


	//   ....[67]....
        /*05c8*/ 	.word	0xffffffff


	//   ....[68]....
        /*05cc*/ 	.word	0xffffffff


	//   ....[69]....
        /*05d0*/ 	.word	0xffffffff


	//   ....[70]....
        /*05d4*/ 	.word	0xffffffff


	//   ....[71]....
        /*05d8*/ 	.word	0xffffffff


	//   ....[72]....
        /*05dc*/ 	.word	0xffffffff


	//   ....[73]....
        /*05e0*/ 	.word	0xffffffff


	//   ....[74]....
        /*05e4*/ 	.word	0xffffffff


	//   ....[75]....
        /*05e8*/ 	.word	0xffffffff


	//   ....[76]....
        /*05ec*/ 	.word	0xffffffff


	//   ....[77]....
        /*05f0*/ 	.word	0xffffffff


	//   ....[78]....
        /*05f4*/ 	.word	0xffffffff


	//   ....[79]....
        /*05f8*/ 	.word	0xffffffff


	//   ....[80]....
        /*05fc*/ 	.word	0xffffffff


	//   ....[81]....
        /*0600*/ 	.word	0xffffffff


	//   ....[82]....
        /*0604*/ 	.word	0xffffffff


	//   ....[83]....
        /*0608*/ 	.word	0xffffffff


	//   ....[84]....
        /*060c*/ 	.word	0xffffffff


	//   ....[85]....
        /*0610*/ 	.word	0xffffffff


	//   ....[86]....
        /*0614*/ 	.word	0xffffffff


	//   ....[87]....
        /*0618*/ 	.word	0xffffffff


	//   ....[88]....
        /*061c*/ 	.word	0xffffffff


	//   ....[89]....
        /*0620*/ 	.word	0xffffffff


	//   ....[90]....
        /*0624*/ 	.word	0xffffffff


	//   ....[91]....
        /*0628*/ 	.word	0xffffffff


	//   ....[92]....
        /*062c*/ 	.word	0xffffffff


	//   ....[93]....
        /*0630*/ 	.word	0xffffffff


	//   ....[94]....
        /*0634*/ 	.word	0xffffffff


	//   ....[95]....
        /*0638*/ 	.word	0xffffffff


	//   ....[96]....
        /*063c*/ 	.word	0xffffffff


	//   ....[97]....
        /*0640*/ 	.word	0xffffffff


	//   ....[98]....
        /*0644*/ 	.word	0xffffffff


	//   ....[99]....
        /*0648*/ 	.word	0xffffffff


	//   ....[100]....
        /*064c*/ 	.word	0xffffffff


	//   ....[101]....
        /*0650*/ 	.word	0xffffffff


	//   ....[102]....
        /*0654*/ 	.word	0xffffffff


	//   ....[103]....
        /*0658*/ 	.word	0xffffffff


	//   ....[104]....
        /*065c*/ 	.word	0xffffffff


	//   ....[105]....
        /*0660*/ 	.word	0xffffffff


	//   ....[106]....
        /*0664*/ 	.word	0xffffffff


	//   ....[107]....
        /*0668*/ 	.word	0xffffffff


	//   ....[108]....
        /*066c*/ 	.word	0xffffffff


	//   ....[109]....
        /*0670*/ 	.word	0xffffffff


	//   ....[110]....
        /*0674*/ 	.word	0xffffffff


	//   ....[111]....
        /*0678*/ 	.word	0x0500000f


	//   ....[112]....
        /*067c*/ 	.word	0x0500000f


	//   ....[113]....
        /*0680*/ 	.word	0x0500000f


	//   ....[114]....
        /*0684*/ 	.word	0x0500000f


	//   ....[115]....
        /*0688*/ 	.word	0x0500000f


	//   ....[116]....
        /*068c*/ 	.word	0x0500000f


	//   ....[117]....
        /*0690*/ 	.word	0x0500000f


	//   ....[118]....
        /*0694*/ 	.word	0x0500000f


	//   ....[119]....
        /*0698*/ 	.word	0x0500000f


	//   ....[120]....
        /*069c*/ 	.word	0x0500000f


	//   ....[121]....
        /*06a0*/ 	.word	0x0500000f


	//   ....[122]....
        /*06a4*/ 	.word	0x0500000f


	//   ....[123]....
        /*06a8*/ 	.word	0x0500000f


	//   ....[124]....
        /*06ac*/ 	.word	0x0500000f


	//   ....[125]....
        /*06b0*/ 	.word	0x0500000f


	//   ....[126]....
        /*06b4*/ 	.word	0x0500000f


	//   ....[127]....
        /*06b8*/ 	.word	0x0500000f


	//   ....[128]....
        /*06bc*/ 	.word	0x0500000f


	//   ....[129]....
        /*06c0*/ 	.word	0x0500000f


	//   ....[130]....
        /*06c4*/ 	.word	0x0500000f


	//   ....[131]....
        /*06c8*/ 	.word	0x0500000f


	//   ....[132]....
        /*06cc*/ 	.word	0x0500000f


	//   ....[133]....
        /*06d0*/ 	.word	0x0500000f


	//   ....[134]....
        /*06d4*/ 	.word	0x0500000f


	//   ....[135]....
        /*06d8*/ 	.word	0x0500000f


	//   ....[136]....
        /*06dc*/ 	.word	0x0500000f


	//   ....[137]....
        /*06e0*/ 	.word	0x0500000f


	//   ....[138]....
        /*06e4*/ 	.word	0x0500000f


	//   ....[139]....
        /*06e8*/ 	.word	0x0500000f


	//   ....[140]....
        /*06ec*/ 	.word	0x0500000f


	//   ....[141]....
        /*06f0*/ 	.word	0x0500000f


	//   ....[142]....
        /*06f4*/ 	.word	0x0500000f


	//   ....[143]....
        /*06f8*/ 	.word	0x0500000f


	//   ....[144]....
        /*06fc*/ 	.word	0x0500000f


	//   ....[145]....
        /*0700*/ 	.word	0x0500000f


	//   ....[146]....
        /*0704*/ 	.word	0x0500000f


	//----- nvinfo : EIATTR_COOP_GROUP_INSTR_OFFSETS
	.align		4
.L_204:
        /*0708*/ 	.byte	0x04, 0x28
        /*070a*/ 	.short	(.L_206 - .L_205)


	//   ....[0]....
.L_205:
        /*070c*/ 	.word	0x00000070


	//   ....[1]....
        /*0710*/ 	.word	0x00000140


	//   ....[2]....
        /*0714*/ 	.word	0x00000190


	//   ....[3]....
        /*0718*/ 	.word	0x000003c0


	//   ....[4]....
        /*071c*/ 	.word	0x00000520


	//   ....[5]....
        /*0720*/ 	.word	0x00000640


	//   ....[6]....
        /*0724*/ 	.word	0x000007a0


	//   ....[7]....
        /*0728*/ 	.word	0x00001e70


	//   ....[8]....
        /*072c*/ 	.word	0x00002580


	//   ....[9]....
        /*0730*/ 	.word	0x00002920


	//   ....[10]....
        /*0734*/ 	.word	0x00003a20


	//   ....[11]....
        /*0738*/ 	.word	0x00003e40


	//   ....[12]....
        /*073c*/ 	.word	0x00004440


	//   ....[13]....
        /*0740*/ 	.word	0x000044a0


	//   ....[14]....
        /*0744*/ 	.word	0x00005c10


	//   ....[15]....
        /*0748*/ 	.word	0x00005e40


	//   ....[16]....
        /*074c*/ 	.word	0x00006a30


	//   ....[17]....
        /*0750*/ 	.word	0x00006b30


	//   ....[18]....
        /*0754*/ 	.word	0x00007380


	//   ....[19]....
        /*0758*/ 	.word	0x00007420


	//   ....[20]....
        /*075c*/ 	.word	0x00008ef0


	//   ....[21]....
        /*0760*/ 	.word	0x00008f20


	//   ....[22]....
        /*0764*/ 	.word	0x000091a0


	//   ....[23]....
        /*0768*/ 	.word	0x000091e0


	//   ....[24]....
        /*076c*/ 	.word	0x0000b000


	//   ....[25]....
        /*0770*/ 	.word	0x0000b230


	//   ....[26]....
        /*0774*/ 	.word	0x0000be10


	//   ....[27]....
        /*0778*/ 	.word	0x0000bf10


	//   ....[28]....
        /*077c*/ 	.word	0x0000c750


	//   ....[29]....
        /*0780*/ 	.word	0x0000c7d0


	//   ....[30]....
        /*0784*/ 	.word	0x0000d900


	//   ....[31]....
        /*0788*/ 	.word	0x0000d940


	//   ....[32]....
        /*078c*/ 	.word	0x0000da50


	//   ....[33]....
        /*0790*/ 	.word	0x0000da60


	//   ....[34]....
        /*0794*/ 	.word	0x0000ed80


	//   ....[35]....
        /*0798*/ 	.word	0x0000edc0


	//   ....[36]....
        /*079c*/ 	.word	0x0000ede0


	//   ....[37]....
        /*07a0*/ 	.word	0x0000ee10


	//   ....[38]....
        /*07a4*/ 	.word	0x0000f4e0


	//   ....[39]....
        /*07a8*/ 	.word	0x0000f510


	//   ....[40]....
        /*07ac*/ 	.word	0x0000f5d0


	//   ....[41]....
        /*07b0*/ 	.word	0x0000f5f0


	//   ....[42]....
        /*07b4*/ 	.word	0x0000f6b0


	//   ....[43]....
        /*07b8*/ 	.word	0x0000f6d0


	//   ....[44]....
        /*07bc*/ 	.word	0x0000f7a0


	//   ....[45]....
        /*07c0*/ 	.word	0x0000f7c0


	//   ....[46]....
        /*07c4*/ 	.word	0x0000fb60


	//   ....[47]....
        /*07c8*/ 	.word	0x0000fb90


	//   ....[48]....
        /*07cc*/ 	.word	0x0000ffe0


	//   ....[49]....
        /*07d0*/ 	.word	0x0000fff0


	//   ....[50]....
        /*07d4*/ 	.word	0x00010d20


	//   ....[51]....
        /*07d8*/ 	.word	0x00010d40


	//   ....[52]....
        /*07dc*/ 	.word	0x00010e00


	//   ....[53]....
        /*07e0*/ 	.word	0x00010e20


	//   ....[54]....
        /*07e4*/ 	.word	0x00010ee0


	//   ....[55]....
        /*07e8*/ 	.word	0x00010f00


	//   ....[56]....
        /*07ec*/ 	.word	0x00010fd0


	//   ....[57]....
        /*07f0*/ 	.word	0x00010ff0


	//   ....[58]....
        /*07f4*/ 	.word	0x00011150


	//   ....[59]....
        /*07f8*/ 	.word	0x00011380


	//   ....[60]....
        /*07fc*/ 	.word	0x000113b0


	//   ....[61]....
        /*0800*/ 	.word	0x000113e0


	//   ....[62]....
        /*0804*/ 	.word	0x00011410


	//   ....[63]....
        /*0808*/ 	.word	0x00011440


	//   ....[64]....
        /*080c*/ 	.word	0x00011470


	//   ....[65]....
        /*0810*/ 	.word	0x00011610


	//   ....[66]....
        /*0814*/ 	.word	0x00011640


	//   ....[67]....
        /*0818*/ 	.word	0x00011670


	//   ....[68]....
        /*081c*/ 	.word	0x000116a0


	//   ....[69]....
        /*0820*/ 	.word	0x000116d0


	//   ....[70]....
        /*0824*/ 	.word	0x00011700


	//   ....[71]....
        /*0828*/ 	.word	0x000117a0


	//   ....[72]....
        /*082c*/ 	.word	0x000117d0


	//   ....[73]....
        /*0830*/ 	.word	0x000117e0


	//   ....[74]....
        /*0834*/ 	.word	0x00011810


	//   ....[75]....
        /*0838*/ 	.word	0x00013530


	//   ....[76]....
        /*083c*/ 	.word	0x000140b0


	//   ....[77]....
        /*0840*/ 	.word	0x000140c0


	//   ....[78]....
        /*0844*/ 	.word	0x000140f0


	//   ....[79]....
        /*0848*/ 	.word	0x00014100


	//   ....[80]....
        /*084c*/ 	.word	0x00014210


	//   ....[81]....
        /*0850*/ 	.word	0x00014220


	//   ....[82]....
        /*0854*/ 	.word	0x000142b0


	//   ....[83]....
        /*0858*/ 	.word	0x000142c0


	//   ....[84]....
        /*085c*/ 	.word	0x00014350


	//   ....[85]....
        /*0860*/ 	.word	0x00014360


	//   ....[86]....
        /*0864*/ 	.word	0x000143f0


	//   ....[87]....
        /*0868*/ 	.word	0x00014400


	//   ....[88]....
        /*086c*/ 	.word	0x00014490


	//   ....[89]....
        /*0870*/ 	.word	0x000144a0


	//   ....[90]....
        /*0874*/ 	.word	0x000144f0


	//   ....[91]....
        /*0878*/ 	.word	0x00014520


	//   ....[92]....
        /*087c*/ 	.word	0x00016dc0


	//   ....[93]....
        /*0880*/ 	.word	0x00016e40


	//   ....[94]....
        /*0884*/ 	.word	0x00016e70


	//   ....[95]....
        /*0888*/ 	.word	0x00016e80


	//   ....[96]....
        /*088c*/ 	.word	0x00016eb0


	//   ....[97]....
        /*0890*/ 	.word	0x00016ee0


	//   ....[98]....
        /*0894*/ 	.word	0x00016f10


	//   ....[99]....
        /*0898*/ 	.word	0x00016f40


	//   ....[100]....
        /*089c*/ 	.word	0x00017100


	//   ....[101]....
        /*08a0*/ 	.word	0x00017130


	//   ....[102]....
        /*08a4*/ 	.word	0x00017160


	//   ....[103]....
        /*08a8*/ 	.word	0x00017190


	//   ....[104]....
        /*08ac*/ 	.word	0x000171c0


	//   ....[105]....
        /*08b0*/ 	.word	0x000171f0


	//   ....[106]....
        /*08b4*/ 	.word	0x000172c0


	//   ....[107]....
        /*08b8*/ 	.word	0x000172e0


	//   ....[108]....
        /*08bc*/ 	.word	0x000172f0


	//   ....[109]....
        /*08c0*/ 	.word	0x00017370


	//   ....[110]....
        /*08c4*/ 	.word	0x00017ea0


	//   ....[111]....
        /*08c8*/ 	.word	0x00018510


	//   ....[112]....
        /*08cc*/ 	.word	0x000186f0


	//   ....[113]....
        /*08d0*/ 	.word	0x00018740


	//   ....[114]....
        /*08d4*/ 	.word	0x000187a0


	//   ....[115]....
        /*08d8*/ 	.word	0x00018840


	//   ....[116]....
        /*08dc*/ 	.word	0x00018900


	//   ....[117]....
        /*08e0*/ 	.word	0x00018a10


	//   ....[118]....
        /*08e4*/ 	.word	0x00018a70


	//   ....[119]....
        /*08e8*/ 	.word	0x00018b70


	//   ....[120]....
        /*08ec*/ 	.word	0x00018bd0


	//   ....[121]....
        /*08f0*/ 	.word	0x00018cd0


	//   ....[122]....
        /*08f4*/ 	.word	0x00018d30


	//   ....[123]....
        /*08f8*/ 	.word	0x00018e30


	//   ....[124]....
        /*08fc*/ 	.word	0x00018e90


	//   ....[125]....
        /*0900*/ 	.word	0x00018f70


	//   ....[126]....
        /*0904*/ 	.word	0x00018ff0


	//   ....[127]....
        /*0908*/ 	.word	0x000190d0


	//   ....[128]....
        /*090c*/ 	.word	0x00019400


	//   ....[129]....
        /*0910*/ 	.word	0x000194a0


	//   ....[130]....
        /*0914*/ 	.word	0x00019630


	//   ....[131]....
        /*0918*/ 	.word	0x000196a0


	//   ....[132]....
        /*091c*/ 	.word	0x00019710


	//   ....[133]....
        /*0920*/ 	.word	0x00019780


	//   ....[134]....
        /*0924*/ 	.word	0x000197f0


	//   ....[135]....
        /*0928*/ 	.word	0x00019870


	//   ....[136]....
        /*092c*/ 	.word	0x00019910


	//   ....[137]....
        /*0930*/ 	.word	0x000199b0


	//   ....[138]....
        /*0934*/ 	.word	0x00019a20


	//   ....[139]....
        /*0938*/ 	.word	0x00019a90


	//   ....[140]....
        /*093c*/ 	.word	0x00019b00


	//   ....[141]....
        /*0940*/ 	.word	0x00019b80


	//   ....[142]....
        /*0944*/ 	.word	0x00019c00


	//   ....[143]....
        /*0948*/ 	.word	0x00019cb0


	//   ....[144]....
        /*094c*/ 	.word	0x00019d00


	//   ....[145]....
        /*0950*/ 	.word	0x00019dc0


	//   ....[146]....
        /*0954*/ 	.word	0x00019ef0


	//----- nvinfo : EIATTR_REG_RECONFIG
	.align		4
.L_206:
        /*0958*/ 	.byte	0x01, 0x54
	.zero		2


	//----- nvinfo : EIATTR_SYSCALL_OFFSETS
	.align		4
        /*095c*/ 	.byte	0x04, 0x46
        /*095e*/ 	.short	(.L_208 - .L_207)


	//   ....[0]....
.L_207:
        /*0960*/ 	.word	0x00002050


	//   ....[1]....
        /*0964*/ 	.word	0x00013160


	//   ....[2]....
        /*0968*/ 	.word	0x000132b0


	//   ....[3]....
        /*096c*/ 	.word	0x000133a0


	//   ....[4]....
        /*0970*/ 	.word	0x00013c20


	//----- nvinfo : EIATTR_MBARRIER_INSTR_OFFSETS
	.align		4
.L_208:
        /*0974*/ 	.byte	0x04, 0x39
        /*0976*/ 	.short	(.L_210 - .L_209)


	//   ....[0]....
.L_209:
        /*0978*/ 	.word	0x00000270
        /*097c*/ 	.word	0x000000ff
        /*0980*/ 	.word	0x00028800
        /*0984*/ 	.short	0x0100
        /*0986*/ 	.byte	0x08
	.zero		1


	//   ....[1]....
        /*0988*/ 	.word	0x00000280
        /*098c*/ 	.word	0x000000ff
        /*0990*/ 	.word	0x00028820
        /*0994*/ 	.short	0x0100
        /*0996*/ 	.byte	0x08
	.zero		1


	//   ....[2]....
        /*0998*/ 	.word	0x00000370
        /*099c*/ 	.word	0x000000ff
        /*09a0*/ 	.word	0x00028830
        /*09a4*/ 	.short	0x0100
        /*09a6*/ 	.byte	0x08
	.zero		1


	//   ....[3]....
        /*09a8*/ 	.word	0x00000380
        /*09ac*/ 	.word	0x000000ff
        /*09b0*/ 	.word	0x00028840
        /*09b4*/ 	.short	0x0100
        /*09b6*/ 	.byte	0x08
	.zero		1


	//   ....[4]....
        /*09b8*/ 	.word	0x00000390
        /*09bc*/ 	.word	0x000000ff
        /*09c0*/ 	.word	0x00028838
        /*09c4*/ 	.short	0x0100
        /*09c6*/ 	.byte	0x08
	.zero		1


	//   ....[5]....
        /*09c8*/ 	.word	0x000003a0
        /*09cc*/ 	.word	0x000000ff
        /*09d0*/ 	.word	0x00028848
        /*09d4*/ 	.short	0x0100
        /*09d6*/ 	.byte	0x08
	.zero		1


	//   ....[6]....
        /*09d8*/ 	.word	0x000004d0
        /*09dc*/ 	.word	0x000000ff
        /*09e0*/ 	.word	0x00028850
        /*09e4*/ 	.short	0x0100
        /*09e6*/ 	.byte	0x08
	.zero		1


	//   ....[7]....
        /*09e8*/ 	.word	0x000004e0
        /*09ec*/ 	.word	0x000000ff
        /*09f0*/ 	.word	0x00028860
        /*09f4*/ 	.short	0x0100
        /*09f6*/ 	.byte	0x08
	.zero		1


	//   ....[8]....
        /*09f8*/ 	.word	0x000004f0
        /*09fc*/ 	.word	0x000000ff
        /*0a00*/ 	.word	0x00028858
        /*0a04*/ 	.short	0x0100
        /*0a06*/ 	.byte	0x08
	.zero		1


	//   ....[9]....
        /*0a08*/ 	.word	0x00000500
        /*0a0c*/ 	.word	0x000000ff
        /*0a10*/ 	.word	0x00028868
        /*0a14*/ 	.short	0x0100
        /*0a16*/ 	.byte	0x08
	.zero		1


	//   ....[10]....
        /*0a18*/ 	.word	0x000005f0
        /*0a1c*/ 	.word	0x000000ff
        /*0a20*/ 	.word	0x00028870
        /*0a24*/ 	.short	0x0100
        /*0a26*/ 	.byte	0x06
	.zero		1


	//   ....[11]....
        /*0a28*/ 	.word	0x00000600
        /*0a2c*/ 	.word	0x000000ff
        /*0a30*/ 	.word	0x00028880
        /*0a34*/ 	.short	0x0100
        /*0a36*/ 	.byte	0x06
	.zero		1


	//   ....[12]....
        /*0a38*/ 	.word	0x00000610
        /*0a3c*/ 	.word	0x000000ff
        /*0a40*/ 	.word	0x00028878
        /*0a44*/ 	.short	0x0100
        /*0a46*/ 	.byte	0x06
	.zero		1


	//   ....[13]....
        /*0a48*/ 	.word	0x00000620
        /*0a4c*/ 	.word	0x000000ff
        /*0a50*/ 	.word	0x00028888
        /*0a54*/ 	.short	0x0100
        /*0a56*/ 	.byte	0x06
	.zero		1


	//   ....[14]....
        /*0a58*/ 	.word	0x00000750
        /*0a5c*/ 	.word	0x000000ff
        /*0a60*/ 	.word	0x00028890
        /*0a64*/ 	.short	0x0100
        /*0a66*/ 	.byte	0x08
	.zero		1


	//   ....[15]....
        /*0a68*/ 	.word	0x00000760
        /*0a6c*/ 	.word	0x000000ff
        /*0a70*/ 	.word	0x000288a0
        /*0a74*/ 	.short	0x0100
        /*0a76*/ 	.byte	0x08
	.zero		1


	//   ....[16]....
        /*0a78*/ 	.word	0x00000770
        /*0a7c*/ 	.word	0x000000ff
        /*0a80*/ 	.word	0x00028898
        /*0a84*/ 	.short	0x0100
        /*0a86*/ 	.byte	0x08
	.zero		1


	//   ....[17]....
        /*0a88*/ 	.word	0x00000780
        /*0a8c*/ 	.word	0x000000ff
        /*0a90*/ 	.word	0x000288a8
        /*0a94*/ 	.short	0x0100
        /*0a96*/ 	.byte	0x08
	.zero		1


	//   ....[18]....
        /*0a98*/ 	.word	0x000008b0
        /*0a9c*/ 	.word	0x000000ff
        /*0aa0*/ 	.word	0x000288b0
        /*0aa4*/ 	.short	0x0100
        /*0aa6*/ 	.byte	0x08
	.zero		1


	//   ....[19]....
        /*0aa8*/ 	.word	0x000008c0
        /*0aac*/ 	.word	0x000000ff
        /*0ab0*/ 	.word	0x000288c0
        /*0ab4*/ 	.short	0x0100
        /*0ab6*/ 	.byte	0x08
	.zero		1


	//   ....[20]....
        /*0ab8*/ 	.word	0x000008d0
        /*0abc*/ 	.word	0x000000ff
        /*0ac0*/ 	.word	0x000288b8
        /*0ac4*/ 	.short	0x0100
        /*0ac6*/ 	.byte	0x08
	.zero		1


	//   ....[21]....
        /*0ac8*/ 	.word	0x000008e0
        /*0acc*/ 	.word	0x000000ff
        /*0ad0*/ 	.word	0x000288c8
        /*0ad4*/ 	.short	0x0100
        /*0ad6*/ 	.byte	0x08
	.zero		1


	//   ....[22]....
        /*0ad8*/ 	.word	0x000020d0
        /*0adc*/ 	.word	0x000000ff
        /*0ae0*/ 	.word	0x00028800
        /*0ae4*/ 	.short	0x010a
        /*0ae6*/ 	.byte	0x29
	.zero		1


	//   ....[23]....
        /*0ae8*/ 	.word	0x00002150
        /*0aec*/ 	.word	0x00000005
        /*0af0*/ 	.word	0x00028830
        /*0af4*/ 	.short	0x010a
        /*0af6*/ 	.byte	0x3f
	.zero		1


	//   ....[24]....
        /*0af8*/ 	.word	0x000021c0
        /*0afc*/ 	.word	0x00000005
        /*0b00*/ 	.word	0x00028830
        /*0b04*/ 	.short	0x010a
        /*0b06*/ 	.byte	0x3f
	.zero		1


	//   ....[25]....
        /*0b08*/ 	.word	0x00002720
        /*0b0c*/ 	.word	0x00000000
        /*0b10*/ 	.word	0x00000000
        /*0b14*/ 	.short	0x0101
        /*0b16*/ 	.byte	0x3f
	.zero		1


	//   ....[26]....
        /*0b18*/ 	.word	0x00005450
        /*0b1c*/ 	.word	0x000000ff
        /*0b20*/ 	.word	0x00028830
        /*0b24*/ 	.short	0x010a
        /*0b26*/ 	.byte	0x06
	.zero		1


	//   ....[27]....
        /*0b28*/ 	.word	0x00005490
        /*0b2c*/ 	.word	0x000000ff
        /*0b30*/ 	.word	0x00028830
        /*0b34*/ 	.short	0x010a
        /*0b36*/ 	.byte	0x06
	.zero		1


	//   ....[28]....
        /*0b38*/ 	.word	0x000057d0
        /*0b3c*/ 	.word	0x000000ff
        /*0b40*/ 	.word	0x00028850
        /*0b44*/ 	.short	0x010a
        /*0b46*/ 	.byte	0x06
	.zero		1


	//   ....[29]....
        /*0b48*/ 	.word	0x00005810
        /*0b4c*/ 	.word	0x000000ff
        /*0b50*/ 	.word	0x00028850
        /*0b54*/ 	.short	0x010a
        /*0b56*/ 	.byte	0x06
	.zero		1


	//   ....[30]....
        /*0b58*/ 	.word	0x00005c40
        /*0b5c*/ 	.word	0x00000007
        /*0b60*/ 	.word	0x00000000
        /*0b64*/ 	.short	0x0101
        /*0b66*/ 	.byte	0x3f
	.zero		1


	//   ....[31]....
        /*0b68*/ 	.word	0x00007b40
        /*0b6c*/ 	.word	0x0000001b
        /*0b70*/ 	.word	0x00000000
        /*0b74*/ 	.short	0x0101
        /*0b76*/ 	.byte	0x3f
	.zero		1


	//   ....[32]....
        /*0b78*/ 	.word	0x000087f0
        /*0b7c*/ 	.word	0x000000ff
        /*0b80*/ 	.word	0x00028830
        /*0b84*/ 	.short	0x010a
        /*0b86*/ 	.byte	0x06
	.zero		1


	//   ....[33]....
        /*0b88*/ 	.word	0x00008830
        /*0b8c*/ 	.word	0x000000ff
        /*0b90*/ 	.word	0x00028830
        /*0b94*/ 	.short	0x010a
        /*0b96*/ 	.byte	0x06
	.zero		1


	//   ....[34]....
        /*0b98*/ 	.word	0x00008b70
        /*0b9c*/ 	.word	0x000000ff
        /*0ba0*/ 	.word	0x00028850
        /*0ba4*/ 	.short	0x010a
        /*0ba6*/ 	.byte	0x06
	.zero		1


	//   ....[35]....
        /*0ba8*/ 	.word	0x00008bb0
        /*0bac*/ 	.word	0x000000ff
        /*0bb0*/ 	.word	0x00028850
        /*0bb4*/ 	.short	0x010a
        /*0bb6*/ 	.byte	0x06
	.zero		1


	//   ....[36]....
        /*0bb8*/ 	.word	0x00009de0
        /*0bbc*/ 	.word	0x0000001b
        /*0bc0*/ 	.word	0x00000000
        /*0bc4*/ 	.short	0x0101
        /*0bc6*/ 	.byte	0x3f
	.zero		1


	//   ....[37]....
        /*0bc8*/ 	.word	0x00009f90
        /*0bcc*/ 	.word	0x0000001f
        /*0bd0*/ 	.word	0x00000000
        /*0bd4*/ 	.short	0x0101
        /*0bd6*/ 	.byte	0x3f
	.zero		1


	//   ....[38]....
        /*0bd8*/ 	.word	0x0000a860
        /*0bdc*/ 	.word	0x000000ff
        /*0be0*/ 	.word	0x00028830
        /*0be4*/ 	.short	0x010a
        /*0be6*/ 	.byte	0x06
	.zero		1


	//   ....[39]....
        /*0be8*/ 	.word	0x0000a8a0
        /*0bec*/ 	.word	0x000000ff
        /*0bf0*/ 	.word	0x00028830
        /*0bf4*/ 	.short	0x010a
        /*0bf6*/ 	.byte	0x06
	.zero		1


	//   ....[40]....
        /*0bf8*/ 	.word	0x0000abe0
        /*0bfc*/ 	.word	0x000000ff
        /*0c00*/ 	.word	0x00028850
        /*0c04*/ 	.short	0x010a
        /*0c06*/ 	.byte	0x06
	.zero		1


	//   ....[41]....
        /*0c08*/ 	.word	0x0000ac20
        /*0c0c*/ 	.word	0x000000ff
        /*0c10*/ 	.word	0x00028850
        /*0c14*/ 	.short	0x010a
        /*0c16*/ 	.byte	0x06
	.zero		1


	//   ....[42]....
        /*0c18*/ 	.word	0x0000b030
        /*0c1c*/ 	.word	0x00000005
        /*0c20*/ 	.word	0x00000000
        /*0c24*/ 	.short	0x0101
        /*0c26*/ 	.byte	0x3f
	.zero		1


	//   ....[43]....
        /*0c28*/ 	.word	0x0000cf30
        /*0c2c*/ 	.word	0x0000001b
        /*0c30*/ 	.word	0x00000000
        /*0c34*/ 	.short	0x0101
        /*0c36*/ 	.byte	0x3f
	.zero		1


	//   ....[44]....
        /*0c38*/ 	.word	0x0000d870
        /*0c3c*/ 	.word	0x000000ff
        /*0c40*/ 	.word	0x00028850
        /*0c44*/ 	.short	0x010a
        /*0c46*/ 	.byte	0x05
	.zero		1


	//   ....[45]....
        /*0c48*/ 	.word	0x0000d8b0
        /*0c4c*/ 	.word	0x000000ff
        /*0c50*/ 	.word	0x00028850
        /*0c54*/ 	.short	0x010a
        /*0c56*/ 	.byte	0x05
	.zero		1


	//   ....[46]....
        /*0c58*/ 	.word	0x0000ddf0
        /*0c5c*/ 	.word	0x00000006
        /*0c60*/ 	.word	0x00000000
        /*0c64*/ 	.short	0x0101
        /*0c66*/ 	.byte	0x3f
	.zero		1


	//   ....[47]....
        /*0c68*/ 	.word	0x0000f4d0
        /*0c6c*/ 	.word	0x00000000
        /*0c70*/ 	.word	0x00000000
        /*0c74*/ 	.short	0x0101
        /*0c76*/ 	.byte	0x3f
	.zero		1


	//   ....[48]....
        /*0c78*/ 	.word	0x0000fb80
        /*0c7c*/ 	.word	0x00000006
        /*0c80*/ 	.word	0x00000000
        /*0c84*/ 	.short	0x0101
        /*0c86*/ 	.byte	0x3f
	.zero		1


	//   ....[49]....
        /*0c88*/ 	.word	0x000137a0
        /*0c8c*/ 	.word	0x00000000
        /*0c90*/ 	.word	0x00028840
        /*0c94*/ 	.short	0x010a
        /*0c96*/ 	.byte	0x3f
	.zero		1


	//   ....[50]....
        /*0c98*/ 	.word	0x000145f0
        /*0c9c*/ 	.word	0x00000012
        /*0ca0*/ 	.word	0x00028800
        /*0ca4*/ 	.short	0x0107
        /*0ca6*/ 	.byte	0x3f
	.zero		1


	//   ....[51]....
        /*0ca8*/ 	.word	0x00014700
        /*0cac*/ 	.word	0x00000012
        /*0cb0*/ 	.word	0x00028800
        /*0cb4*/ 	.short	0x0101
        /*0cb6*/ 	.byte	0x3f
	.zero		1


	//   ....[52]....
        /*0cb8*/ 	.word	0x00014720
        /*0cbc*/ 	.word	0x00000012
        /*0cc0*/ 	.word	0x00028820
        /*0cc4*/ 	.short	0x010a
        /*0cc6*/ 	.byte	0x3f
	.zero		1


	//   ....[53]....
        /*0cc8*/ 	.word	0x00014b40
        /*0ccc*/ 	.word	0x00000003
        /*0cd0*/ 	.word	0x00028840
        /*0cd4*/ 	.short	0x010a
        /*0cd6*/ 	.byte	0x3f
	.zero		1


	//   ....[54]....
        /*0cd8*/ 	.word	0x00014ee0
        /*0cdc*/ 	.word	0x00000003
        /*0ce0*/ 	.word	0x00000060
        /*0ce4*/ 	.short	0x010a
        /*0ce6*/ 	.byte	0x3f
	.zero		1


	//   ....[55]....
        /*0ce8*/ 	.word	0x00015560
        /*0cec*/ 	.word	0x00000003
        /*0cf0*/ 	.word	0x00028840
        /*0cf4*/ 	.short	0x010a
        /*0cf6*/ 	.byte	0x3f
	.zero		1


	//   ....[56]....
        /*0cf8*/ 	.word	0x00015900
        /*0cfc*/ 	.word	0x00000002
        /*0d00*/ 	.word	0x00000060
        /*0d04*/ 	.short	0x010a
        /*0d06*/ 	.byte	0x3f
	.zero		1


	//   ....[57]....
        /*0d08*/ 	.word	0x00015ed0
        /*0d0c*/ 	.word	0x00000002
        /*0d10*/ 	.word	0x00028840
        /*0d14*/ 	.short	0x010a
        /*0d16*/ 	.byte	0x3f
	.zero		1


	//   ....[58]....
        /*0d18*/ 	.word	0x00016270
        /*0d1c*/ 	.word	0x00000002
        /*0d20*/ 	.word	0x00000060
        /*0d24*/ 	.short	0x010a
        /*0d26*/ 	.byte	0x3f
	.zero		1


	//   ....[59]....
        /*0d28*/ 	.word	0x000167f0
        /*0d2c*/ 	.word	0x00000000
        /*0d30*/ 	.word	0x00028860
        /*0d34*/ 	.short	0x010a
        /*0d36*/ 	.byte	0x3f
	.zero		1


	//   ....[60]....
        /*0d38*/ 	.word	0x00017e20
        /*0d3c*/ 	.word	0x00000000
        /*0d40*/ 	.word	0x00028820
        /*0d44*/ 	.short	0x010a
        /*0d46*/ 	.byte	0x3f
	.zero		1


	//   ....[61]....
        /*0d48*/ 	.word	0x00018010
        /*0d4c*/ 	.word	0x00000006
        /*0d50*/ 	.word	0x00000000
        /*0d54*/ 	.short	0x010a
        /*0d56*/ 	.byte	0x3f
	.zero		1


	//   ....[62]....
        /*0d58*/ 	.word	0x00018040
        /*0d5c*/ 	.word	0x00000007
        /*0d60*/ 	.word	0x00000000
        /*0d64*/ 	.short	0x010a
        /*0d66*/ 	.byte	0x3f
	.zero		1


	//   ....[63]....
        /*0d68*/ 	.word	0x000180a0
        /*0d6c*/ 	.word	0x00000004
        /*0d70*/ 	.word	0x00000000
        /*0d74*/ 	.short	0x010a
        /*0d76*/ 	.byte	0x3f
	.zero		1


	//   ....[64]....
        /*0d78*/ 	.word	0x000180d0
        /*0d7c*/ 	.word	0x00000003
        /*0d80*/ 	.word	0x00000000
        /*0d84*/ 	.short	0x010a
        /*0d86*/ 	.byte	0x3f
	.zero		1


	//   ....[65]....
        /*0d88*/ 	.word	0x00018140
        /*0d8c*/ 	.word	0x00000003
        /*0d90*/ 	.word	0x00028800
        /*0d94*/ 	.short	0x010a
        /*0d96*/ 	.byte	0x3f
	.zero		1


	//   ....[66]....
        /*0d98*/ 	.word	0x00018190
        /*0d9c*/ 	.word	0x00000005
        /*0da0*/ 	.word	0x00028830
        /*0da4*/ 	.short	0x010a
        /*0da6*/ 	.byte	0x3f
	.zero		1


	//   ....[67]....
        /*0da8*/ 	.word	0x000181f0
        /*0dac*/ 	.word	0x00000007
        /*0db0*/ 	.word	0x00028830
        /*0db4*/ 	.short	0x010a
        /*0db6*/ 	.byte	0x3f
	.zero		1


	//   ....[68]....
        /*0db8*/ 	.word	0x00018250
        /*0dbc*/ 	.word	0x00000007
        /*0dc0*/ 	.word	0x00028850
        /*0dc4*/ 	.short	0x010a
        /*0dc6*/ 	.byte	0x3f
	.zero		1


	//   ....[69]....
        /*0dc8*/ 	.word	0x000182b0
        /*0dcc*/ 	.word	0x00000005
        /*0dd0*/ 	.word	0x00028830
        /*0dd4*/ 	.short	0x010a
        /*0dd6*/ 	.byte	0x3f
	.zero		1


	//   ....[70]....
        /*0dd8*/ 	.word	0x00018310
        /*0ddc*/ 	.word	0x00000005
        /*0de0*/ 	.word	0x00028850
        /*0de4*/ 	.short	0x010a
        /*0de6*/ 	.byte	0x3f
	.zero		1


	//   ....[71]....
        /*0de8*/ 	.word	0x00018370
        /*0dec*/ 	.word	0x00000005
        /*0df0*/ 	.word	0x00028830
        /*0df4*/ 	.short	0x010a
        /*0df6*/ 	.byte	0x3f
	.zero		1


	//   ....[72]....
        /*0df8*/ 	.word	0x000183d0
        /*0dfc*/ 	.word	0x00000005
        /*0e00*/ 	.word	0x00028850
        /*0e04*/ 	.short	0x010a
        /*0e06*/ 	.byte	0x3f
	.zero		1


	//   ....[73]....
        /*0e08*/ 	.word	0x00018430
        /*0e0c*/ 	.word	0x00000007
        /*0e10*/ 	.word	0x00028850
        /*0e14*/ 	.short	0x010a
        /*0e16*/ 	.byte	0x3f
	.zero		1


	//   ....[74]....
        /*0e18*/ 	.word	0x000185d0
        /*0e1c*/ 	.word	0x00000000
        /*0e20*/ 	.word	0x00028840
        /*0e24*/ 	.short	0x010a
        /*0e26*/ 	.byte	0x3f
	.zero		1


	//   ....[75]....
        /*0e28*/ 	.word	0x00019110
        /*0e2c*/ 	.word	0x00000012
        /*0e30*/ 	.word	0x00028820
        /*0e34*/ 	.short	0x010a
        /*0e36*/ 	.byte	0x3f
	.zero		1


	//   ....[76]....
        /*0e38*/ 	.word	0x00019160
        /*0e3c*/ 	.word	0x00000003
        /*0e40*/ 	.word	0x00028840
        /*0e44*/ 	.short	0x010a
        /*0e46*/ 	.byte	0x3f
	.zero		1


	//   ....[77]....
        /*0e48*/ 	.word	0x000191b0
        /*0e4c*/ 	.word	0x00000003
        /*0e50*/ 	.word	0x00000060
        /*0e54*/ 	.short	0x010a
        /*0e56*/ 	.byte	0x3f
	.zero		1


	//   ....[78]....
        /*0e58*/ 	.word	0x00019200
        /*0e5c*/ 	.word	0x00000003
        /*0e60*/ 	.word	0x00028840
        /*0e64*/ 	.short	0x010a
        /*0e66*/ 	.byte	0x3f
	.zero		1


	//   ....[79]....
        /*0e68*/ 	.word	0x00019250
        /*0e6c*/ 	.word	0x00000002
        /*0e70*/ 	.word	0x00000060
        /*0e74*/ 	.short	0x010a
        /*0e76*/ 	.byte	0x3f
	.zero		1


	//   ....[80]....
        /*0e78*/ 	.word	0x000192a0
        /*0e7c*/ 	.word	0x00000002
        /*0e80*/ 	.word	0x00028840
        /*0e84*/ 	.short	0x010a
        /*0e86*/ 	.byte	0x3f
	.zero		1


	//   ....[81]....
        /*0e88*/ 	.word	0x000192f0
        /*0e8c*/ 	.word	0x00000002
        /*0e90*/ 	.word	0x00000060
        /*0e94*/ 	.short	0x010a
        /*0e96*/ 	.byte	0x3f
	.zero		1


	//   ....[82]....
        /*0e98*/ 	.word	0x00019340
        /*0e9c*/ 	.word	0x00000000
        /*0ea0*/ 	.word	0x00028860
        /*0ea4*/ 	.short	0x010a
        /*0ea6*/ 	.byte	0x3f
	.zero		1


	//   ....[83]....
        /*0ea8*/ 	.word	0x00019e10
        /*0eac*/ 	.word	0x00000000
        /*0eb0*/ 	.word	0x00028820
        /*0eb4*/ 	.short	0x010a
        /*0eb6*/ 	.byte	0x3f
	.zero		1


	//   ....[84]....
        /*0eb8*/ 	.word	0x00019fb0
        /*0ebc*/ 	.word	0x00000006
        /*0ec0*/ 	.word	0x00000000
        /*0ec4*/ 	.short	0x010a
        /*0ec6*/ 	.byte	0x3f
	.zero		1


	//   ....[85]....
        /*0ec8*/ 	.word	0x0001a000
        /*0ecc*/ 	.word	0x00000007
        /*0ed0*/ 	.word	0x00000000
        /*0ed4*/ 	.short	0x010a
        /*0ed6*/ 	.byte	0x3f
	.zero		1


	//   ....[86]....
        /*0ed8*/ 	.word	0x0001a050
        /*0edc*/ 	.word	0x00000004
        /*0ee0*/ 	.word	0x00000000
        /*0ee4*/ 	.short	0x010a
        /*0ee6*/ 	.byte	0x3f
	.zero		1


	//----- nvinfo : EIATTR_NUM_MBARRIERS
	.align		4
.L_210:
        /*0ee8*/ 	.byte	0x03, 0x38
        /*0eea*/ 	.short	0x0016


	//----- nvinfo : EIATTR_EXIT_INSTR_OFFSETS
	.align		4
        /*0eec*/ 	.byte	0x04, 0x1c
        /*0eee*/ 	.short	(.L_212 - .L_211)


	//   ....[0]....
.L_211:
        /*0ef0*/ 	.word	0x00000a70


	//   ....[1]....
        /*0ef4*/ 	.word	0x000110f0


	//   ....[2]....
        /*0ef8*/ 	.word	0x00018120


	//----- nvinfo : EIATTR_MAX_THREADS
	.align		4
.L_212:
        /*0efc*/ 	.byte	0x04, 0x05
        /*0efe*/ 	.short	(.L_214 - .L_213)
.L_213:
        /*0f00*/ 	.word	0x00000180
        /*0f04*/ 	.word	0x00000001
        /*0f08*/ 	.word	0x00000001


	//----- nvinfo : EIATTR_CRS_STACK_SIZE
	.align		4
.L_214:
        /*0f0c*/ 	.byte	0x04, 0x1e
        /*0f0e*/ 	.short	(.L_216 - .L_215)
.L_215:
        /*0f10*/ 	.word	0x00000000


	//----- nvinfo : EIATTR_CBANK_PARAM_SIZE
	.align		4
.L_216:
        /*0f14*/ 	.byte	0x03, 0x19
        /*0f16*/ 	.short	0x0af0


	//----- nvinfo : EIATTR_PARAM_CBANK
	.align		4
        /*0f18*/ 	.byte	0x04, 0x0a
        /*0f1a*/ 	.short	(.L_218 - .L_217)
	.align		4
.L_217:
        /*0f1c*/ 	.word	index@(.nv.constant0._ZN7cutlass13device_kernelIN5flash11enable_sm90INS1_16FlashAttnFwdSm90INS1_25CollectiveMainloopFwdSm90ILi2EN4cute5tupleIJNS5_1CILi1EEES8_S8_EEENS6_IJNS7_ILi128EEESA_SA_EEELi128ENS_10bfloat16_tEfNS_4arch4Sm90ELb0ELb1ELb0ELb1ELb0ELb0ELb0ELb1ELb1ELb1ELb1ELb0EEENS1_21CollectiveEpilogueFwdISB_S9_SC_SE_Li256ELb1ELb1ELb1ELb0EEENS1_36VarlenDynamicPersistentTileSchedulerILi128ELi128ELi256ELi128ELb1ELb1ELb1ELb1ELb0ELb1EEEEEEEEEvNT_6ParamsE)
        /*0f20*/ 	.short	0x0210
        /*0f22*/ 	.short	0x0af0


	//----- nvinfo : EIATTR_SW_WAR
	.align		4
.L_218:
        /*0f24*/ 	.byte	0x04, 0x36
        /*0f26*/ 	.short	(.L_220 - .L_219)
.L_219:
        /*0f28*/ 	.word	0x00000008
.L_220:


//--------------------- .nv.info._ZN7cutlass13device_kernelIN5flash11enable_sm90INS1_16FlashAttnFwdSm90INS1_25CollectiveMainloopFwdSm90ILi2EN4cute5tupleIJNS5_1CILi1EEES8_S8_EEENS6_IJNS7_ILi128EEESA_SA_EEELi128ENS_10bfloat16_tEfNS_4arch4Sm90ELb0ELb1ELb0ELb1ELb0ELb1ELb0ELb1ELb1ELb1ELb1ELb0EEENS1_21CollectiveEpilogueFwdISB_S9_SC_SE_Li256ELb1ELb1ELb1ELb0EEENS1_36VarlenDynamicPersistentTileSchedulerILi128ELi128ELi256ELi128ELb1ELb1ELb1ELb1ELb0ELb1EEEEEEEEEvNT_6ParamsE --------------------------
	.section	.nv.info._ZN7cutlass13device_kernelIN5flash11enable_sm90INS1_16FlashAttnFwdSm90INS1_25CollectiveMainloopFwdSm90ILi2EN4cute5tupleIJNS5_1CILi1EEES8_S8_EEENS6_IJNS7_ILi128EEESA_SA_EEELi128ENS_10bfloat16_tEfNS_4arch4Sm90ELb0ELb1ELb0ELb1ELb0ELb1ELb0ELb1ELb1ELb1ELb1ELb0EEENS1_21CollectiveEpilogueFwdISB_S9_SC_SE_Li256ELb1ELb1ELb1ELb0EEENS1_36VarlenDynamicPersistentTileSchedulerILi128ELi128ELi256ELi128ELb1ELb1ELb1ELb1ELb0ELb1EEEEEEEEEvNT_6ParamsE,"",@"SHT_CUDA_INFO"
	.sectionflags	@""
	.align	4


	//----- nvinfo : EIATTR_CUDA_API_VERSION
	.align		4
        /*0000*/ 	.byte	0x04, 0x37
        /*0002*/ 	.short	(.L_222 - .L_221)
.L_221:
        /*0004*/ 	.word	0x00000082


	//----- nvinfo : EIATTR_KPARAM_INFO
	.align		4
.L_222:
        /*0008*/ 	.byte	0x04, 0x17
        /*000a*/ 	.short	(.L_224 - .L_223)
.L_223:
        /*000c*/ 	.word	0x00000000
        /*0010*/ 	.short	0x0000
        /*0012*/ 	.short	0x0070
        /*0014*/ 	.byte	0x00, 0xf0, 0x01, 0x2a


	//----- nvinfo : EIATTR_SPARSE_MMA_MASK
	.align		4
.L_224:
        /*0018*/ 	.byte	0x03, 0x50
        /*001a*/ 	.short	0x0000


	//----- nvinfo : EIATTR_MAXREG_COUNT
	.align		4
        /*001c*/ 	.byte	0x03, 0x1b
        /*001e*/ 	.short	0x00a8


	//----- nvinfo : EIATTR_NUM_BARRIERS
	.align		4
        /*0020*/ 	.byte	0x02, 0x4c
        /*0022*/ 	.byte	0x10
	.zero		1


	//----- nvinfo : EIATTR_EXTERNS
	.align		4
        /*0024*/ 	.byte	0x04, 0x0f
        /*0026*/ 	.short	(.L_226 - .L_225)


	//   ....[0]....
	.align		4
.L_225:
        /*0028*/ 	.word	index@(__assertfail)


	//----- nvinfo : EIATTR_ANNOTATIONS
	.align		4
.L_226:
        /*002c*/ 	.byte	0x04, 0x55
        /*002e*/ 	.short	(.L_228 - .L_227)


	//   ....[0]....
.L_227:
        /* <DEDUP_REMOVED lines=92> */


	//----- nvinfo : EIATTR_MERCURY_ISA_VERSION
	.align		4
.L_228:
        /*05d8*/ 	.byte	0x03, 0x5f
        /*05da*/ 	.short	0x0101


	//----- nvinfo : EIATTR_UNUSED_LOAD_BYTE_OFFSET
	.align		4
        /*05dc*/ 	.byte	0x04, 0x44
        /*05de*/ 	.short	(.L_230 - .L_229)


	//   ....[0]....
.L_229:
        /*05e0*/ 	.word	0x00000ad0
        /*05e4*/ 	.word	0x0000fff0


	//   ....[1]....
        /*05e8*/ 	.word	0x0001baf0
        /*05ec*/ 	.word	0x0000fff0


	//----- nvinfo : EIATTR_INT_WARP_WIDE_INSTR_OFFSETS
	.align		4
.L_230:
        /*05f0*/ 	.byte	0x04, 0x31
        /*05f2*/ 	.short	(.L_232 - .L_231)


	//   ....[0]....
.L_231:
        /*05f4*/ 	.word	0x00000190


	//   ....[1]....
        /*05f8*/ 	.word	0x000001d0


	//   ....[2]....
        /*05fc*/ 	.word	0x00000240


	//   ....[3]....
        /*0600*/ 	.word	0x00022290


	//   ....[4]....
        /*0604*/ 	.word	0x00022320


	//   ....[5]....
        /*0608*/ 	.word	0x000259c0


	//   ....[6]....
        /*060c*/ 	.word	0x00025a20


	//----- nvinfo : EIATTR_COOP_GROUP_MASK_REGIDS
	.align		4
.L_232:
        /*0610*/ 	.byte	0x04, 0x29
        /*0612*/ 	.short	(.L_234 - .L_233)


	//   ....[0]....
.L_233:
        /*0614*/ 	.word	0xffffffff


	//   ....[1]....
        /*0618*/ 	.word	0xffffffff


	//   ....[2]....
        /*061c*/ 	.word	0xffffffff


	//   ....[3]....
        /*0620*/ 	.word	0xffffffff


	//   ....[4]....
        /*0624*/ 	.word	0xffffffff


	//   ....[5]....
        /*0628*/ 	.word	0xffffffff


	//   ....[6]....
        /*062c*/ 	.word	0xffffffff


	//   ....[7]....
        /*0630*/ 	.word	0xffffffff


	//   ....[8]....
        /*0634*/ 	.word	0xffffffff


	//   ....[9]....
        /*0638*/ 	.word	0xffffffff


	//   ....[10]....
        /*063c*/ 	.word	0xffffffff


	//   ....[11]....
        /*0640*/ 	.word	0xffffffff


	//   ....[12]....
        /*0644*/ 	.word	0xffffffff


	//   ....[13]....
        /*0648*/ 	.word	0xffffffff


	//   ....[14]....
        /*064c*/ 	.word	0xffffffff


	//   ....[15]....
        /*0650*/ 	.word	0xffffffff


	//   ....[16]....
        /*0654*/ 	.word	0xffffffff


	//   ....[17]....
        /*0658*/ 	.word	0xffffffff


	//   ....[18]....
        /*065c*/ 	.word	0xffffffff


	//   ....[19]....
        /*0660*/ 	.word	0xffffffff


	//   ....[20]....
        /*0664*/ 	.word	0xffffffff


	//   ....[21]....
        /*0668*/ 	.word	0xffffffff


	//   ....[22]....
        /*066c*/ 	.word	0xffffffff


	//   ....[23]....
        /*0670*/ 	.word	0xffffffff


	//   ....[24]....
        /*0674*/ 	.word	0xffffffff


	//   ....[25]....
        /*0678*/ 	.word	0xffffffff


	//   ....[26]....
        /*067c*/ 	.word	0xffffffff


	//   ....[27]....
        /*0680*/ 	.word	0xffffffff


	//   ....[28]....
        /*0684*/ 	.word	0xffffffff


	//   ....[29]....
        /*0688*/ 	.word	0xffffffff


	//   ....[30]....
        /*068c*/ 	.word	0xffffffff


	//   ....[31]....
        /*0690*/ 	.word	0xffffffff


	//   ....[32]....
        /*0694*/ 	.word	0xffffffff


	//   ....[33]....
        /*0698*/ 	.word	0xffffffff


	//   ....[34]....
        /*069c*/ 	.word	0xffffffff


	//   ....[35]....
        /*06a0*/ 	.word	0xffffffff


	//   ....[36]....
        /*06a4*/ 	.word	0xffffffff


	//   ....[37]....
        /*06a8*/ 	.word	0xffffffff


	//   ....[38]....
        /*06ac*/ 	.word	0xffffffff


	//   ....[39]....
        /*06b0*/ 	.word	0xffffffff


	//   ....[40]....
        /*06b4*/ 	.word	0xffffffff


	//   ....[41]....
        /*06b8*/ 	.word	0xffffffff


	//   ....[42]....
        /*06bc*/ 	.word	0xffffffff


	//   ....[43]....
        /*06c0*/ 	.word	0xffffffff


	//   ....[44]....
        /*06c4*/ 	.word	0xffffffff


	//   ....[45]....
        /*06c8*/ 	.word	0xffffffff


	//   ....[46]....
        /*06cc*/ 	.word	0xffffffff


	//   ....[47]....
        /*06d0*/ 	.word	0xffffffff


	//   ....[48]....
        /*06d4*/ 	.word	0xffffffff


	//   ....[49]....
        /*06d8*/ 	.word	0xffffffff


	//   ....[50]....
        /*06dc*/ 	.word	0xffffffff


	//   ....[51]....
        /*06e0*/ 	.word	0xffffffff


	//   ....[52]....
        /*06e4*/ 	.word	0xffffffff


	//   ....[53]....
        /*06e8*/ 	.word	0xffffffff


	//   ....[54]....
        /*06ec*/ 	.word	0xffffffff


	//   ....[55]....
        /*06f0*/ 	.word	0xffffffff


	//   ....[56]....
        /*06f4*/ 	.word	0xffffffff


	//   ....[57]....
        /*06f8*/ 	.word	0xffffffff


	//   ....[58]....
        /*06fc*/ 	.word	0xffffffff


	//   ....[59]....
        /*0700*/ 	.word	0xffffffff


	//   ....[60]....
        /*0704*/ 	.word	0xffffffff


	//   ....[61]....
        /*0708*/ 	.word	0xffffffff


	//   ....[62]....
        /*070c*/ 	.word	0xffffffff


	//   ....[63]....
        /*0710*/ 	.word	0xffffffff


	//   ....[64]....
        /*0714*/ 	.word	0xffffffff


	//   ....[65]....
        /*0718*/ 	.word	0xffffffff


	//   ....[66]....
        /*071c*/ 	.word	0xffffffff


	//   ....[67]....
        /*0720*/ 	.word	0xffffffff


	//   ....[68]....
        /*0724*/ 	.word	0xffffffff


	//   ....[69]....
        /*0728*/ 	.word	0xffffffff


	//   ....[70]....
        /*072c*/ 	.word	0xffffffff


	//   ....[71]....
        /*0730*/ 	.word	0xffffffff


	//   ....[72]....
        /*0734*/ 	.word	0xffffffff


	//   ....[73]....
        /*0738*/ 	.word	0xffffffff


	//   ....[74]....
        /*073c*/ 	.word	0xffffffff


	//   ....[75]....
        /*0740*/ 	.word	0xffffffff


	//   ....[76]....
        /*0744*/ 	.word	0xffffffff


	//   ....[77]....
        /*0748*/ 	.word	0xffffffff


	//   ....[78]....
        /*074c*/ 	.word	0xffffffff


	//   ....[79]....
        /*0750*/ 	.word	0xffffffff


	//   ....[80]....
        /*0754*/ 	.word	0xffffffff


	//   ....[81]....
        /*0758*/ 	.word	0xffffffff


	//   ....[82]....
        /*075c*/ 	.word	0xffffffff


	//   ....[83]....
        /*0760*/ 	.word	0xffffffff


	//   ....[84]....
        /*0764*/ 	.word	0xffffffff


	//   ....[85]....
        /*0768*/ 	.word	0xffffffff


	//   ....[86]....
        /*076c*/ 	.word	0xffffffff


	//   ....[87]....
        /*0770*/ 	.word	0xffffffff


	//   ....[88]....
        /*0774*/ 	.word	0xffffffff


	//   ....[89]....
        /*0778*/ 	.word	0xffffffff


	//   ....[90]....
        /*077c*/ 	.word	0xffffffff


	//   ....[91]....
        /*0780*/ 	.word	0xffffffff


	//   ....[92]....
        /*0784*/ 	.word	0xffffffff


	//   ....[93]....
        /*0788*/ 	.word	0xffffffff


	//   ....[94]....
        /*078c*/ 	.word	0xffffffff


	//   ....[95]....
        /*0790*/ 	.word	0xffffffff


	//   ....[96]....
        /*0794*/ 	.word	0xffffffff


	//   ....[97]....
        /*0798*/ 	.word	0xffffffff


	//   ....[98]....
        /*079c*/ 	.word	0xffffffff


	//   ....[99]....
        /*07a0*/ 	.word	0xffffffff


	//   ....[100]....
        /*07a4*/ 	.word	0xffffffff


	//   ....[101]....
        /*07a8*/ 	.word	0xffffffff


	//   ....[102]....
        /*07ac*/ 	.word	0xffffffff


	//   ....[103]....
        /*07b0*/ 	.word	0xffffffff


	//   ....[104]....
        /*07b4*/ 	.word	0xffffffff


	//   ....[105]....
        /*07b8*/ 	.word	0xffffffff


	//   ....[106]....
        /*07bc*/ 	.word	0xffffffff


	//   ....[107]....
        /*07c0*/ 	.word	0xffffffff


	//   ....[108]....
        /*07c4*/ 	.word	0xffffffff


	//   ....[109]....
        /*07c8*/ 	.word	0xffffffff


	//   ....[110]....
        /*07cc*/ 	.word	0xffffffff


	//   ....[111]....
        /*07d0*/ 	.word	0xffffffff


	//   ....[112]....
        /*07d4*/ 	.word	0xffffffff


	//   ....[113]....
        /*07d8*/ 	.word	0xffffffff


	//   ....[114]....
        /*07dc*/ 	.word	0xffffffff


	//   ....[115]....
        /*07e0*/ 	.word	0xffffffff


	//   ....[116]....
        /*07e4*/ 	.word	0xffffffff


	//   ....[117]....
        /*07e8*/ 	.word	0xffffffff


	//   ....[118]....
        /*07ec*/ 	.word	0xffffffff


	//   ....[119]....
        /*07f0*/ 	.word	0xffffffff


	//   ....[120]....
        /*07f4*/ 	.word	0xffffffff


	//   ....[121]....
        /*07f8*/ 	.word	0xffffffff


	//   ....[122]....
        /*07fc*/ 	.word	0xffffffff


	//   ....[123]....
        /*0800*/ 	.word	0xffffffff


	//   ....[124]....
        /*0804*/ 	.word	0xffffffff


	//   ....[125]....
        /*0808*/ 	.word	0xffffffff


	//   ....[126]....
        /*080c*/ 	.word	0xffffffff


	//   ....[127]....
        /*0810*/ 	.word	0xffffffff


	//   ....[128]....
        /*0814*/ 	.word	0xffffffff


	//   ....[129]....
        /*0818*/ 	.word	0xffffffff


	//   ....[130]....
        /*081c*/ 	.word	0xffffffff


	//   ....[131]....
        /*0820*/ 	.word	0xffffffff


	//   ....[132]....
        /*0824*/ 	.word	0xffffffff


	//   ....[133]....
        /*0828*/ 	.word	0xffffffff


	//   ....[134]....
        /*082c*/ 	.word	0xffffffff


	//   ....[135]....
        /*0830*/ 	.word	0xffffffff


	//   ....[136]....
        /*0834*/ 	.word	0xffffffff


	//   ....[137]....
        /*0838*/ 	.word	0xffffffff


	//   ....[138]....
        /*083c*/ 	.word	0xffffffff


	//   ....[139]....
        /*0840*/ 	.word	0xffffffff


	//   ....[140]....
        /*0844*/ 	.word	0xffffffff


	//   ....[141]....
        /*0848*/ 	.word	0xffffffff


	//   ....[142]....
        /*084c*/ 	.word	0xffffffff


	//   ....[143]....
        /*0850*/ 	.word	0xffffffff


	//   ....[144]....
        /*0854*/ 	.word	0x0500000f


	//   ....[145]....
        /*0858*/ 	.word	0x0500000f


	//   ....[146]....
        /*085c*/ 	.word	0x0500000f


	//   ....[147]....
        /*0860*/ 	.word	0x0500000f


	//   ....[148]....
        /*0864*/ 	.word	0x0500000f


	//   ....[149]....
        /*0868*/ 	.word	0x0500000f


	//   ....[150]....
        /*086c*/ 	.word	0x0500000f


	//   ....[151]....
        /*0870*/ 	.word	0x0500000f


	//   ....[152]....
        /*0874*/ 	.word	0x0500000f


	//   ....[153]....
        /*0878*/ 	.word	0x0500000f


	//   ....[154]....
        /*087c*/ 	.word	0x0500000f


	//   ....[155]....
        /*0880*/ 	.word	0x0500000f


	//   ....[156]....
        /*0884*/ 	.word	0x0500000f


	//   ....[157]....
        /*0888*/ 	.word	0x0500000f


	//   ....[158]....
        /*088c*/ 	.word	0x0500000f


	//   ....[159]....
        /*0890*/ 	.word	0x0500000f


	//   ....[160]....
        /*0894*/ 	.word	0x0500000f


	//   ....[161]....
        /*0898*/ 	.word	0x0500000f


	//   ....[162]....
        /*089c*/ 	.word	0x0500000f


	//   ....[163]....
        /*08a0*/ 	.word	0x0500000f


	//   ....[164]....
        /*08a4*/ 	.word	0x0500000f


	//   ....[165]....
        /*08a8*/ 	.word	0x0500000f


	//   ....[166]....
        /*08ac*/ 	.word	0x0500000f


	//   ....[167]....
        /*08b0*/ 	.word	0x0500000f


	//   ....[168]....
        /*08b4*/ 	.word	0x0500000f


	//   ....[169]....
        /*08b8*/ 	.word	0x0500000f


	//   ....[170]....
        /*08bc*/ 	.word	0x0500000f


	//   ....[171]....
        /*08c0*/ 	.word	0x0500000f


	//   ....[172]....
        /*08c4*/ 	.word	0x0500000f


	//   ....[173]....
        /*08c8*/ 	.word	0x0500000f


	//   ....[174]....
        /*08cc*/ 	.word	0x0500000f


	//   ....[175]....
        /*08d0*/ 	.word	0x0500000f


	//   ....[176]....
        /*08d4*/ 	.word	0x0500000f


	//   ....[177]....
        /*08d8*/ 	.word	0x0500000f


	//   ....[178]....
        /*08dc*/ 	.word	0x0500000f


	//   ....[179]....
        /*08e0*/ 	.word	0x0500000f


	//   ....[180]....
        /*08e4*/ 	.word	0x0500000f


	//   ....[181]....
        /*08e8*/ 	.word	0x0500000f


	//   ....[182]....
        /*08ec*/ 	.word	0x0500000f


	//   ....[183]....
        /*08f0*/ 	.word	0x0500000f


	//   ....[184]....
        /*08f4*/ 	.word	0x0500000f


	//   ....[185]....
        /*08f8*/ 	.word	0x0500000f


	//   ....[186]....
        /*08fc*/ 	.word	0x0500000f


	//   ....[187]....
        /*0900*/ 	.word	0x0500000f


	//   ....[188]....
        /*0904*/ 	.word	0x0500000f


	//   ....[189]....
        /*0908*/ 	.word	0x0500000f


	//   ....[190]....
        /*090c*/ 	.word	0x0500000f


	//   ....[191]....
        /*0910*/ 	.word	0x0500000f


	//   ....[192]....
        /*0914*/ 	.word	0x0500000f


	//   ....[193]....
        /*0918*/ 	.word	0x0500000f


	//   ....[194]....
        /*091c*/ 	.word	0x0500000f


	//   ....[195]....
        /*0920*/ 	.word	0x0500000f


	//   ....[196]....
        /*0924*/ 	.word	0x0500000f


	//   ....[197]....
        /*0928*/ 	.word	0x0500000f


	//   ....[198]....
        /*092c*/ 	.word	0x0500000f


	//   ....[199]....
        /*0930*/ 	.word	0x0500000f


	//   ....[200]....
        /*0934*/ 	.word	0x0500000f


	//   ....[201]....
        /*0938*/ 	.word	0x0500000f


	//   ....[202]....
        /*093c*/ 	.word	0x0500000f


	//   ....[203]....
        /*0940*/ 	.word	0x0500000f


	//   ....[204]....
        /*0944*/ 	.word	0x0500000f


	//   ....[205]....
        /*0948*/ 	.word	0x0500000f


	//   ....[206]....
        /*094c*/ 	.word	0x0500000f


	//   ....[207]....
        /*0950*/ 	.word	0x0500000f


	//   ....[208]....
        /*0954*/ 	.word	0x0500000f


	//   ....[209]....
        /*0958*/ 	.word	0x0500000f


	//   ....[210]....
        /*095c*/ 	.word	0x0500000f


	//   ....[211]....
        /*0960*/ 	.word	0x0500000f


	//   ....[212]....
        /*0964*/ 	.word	0x0500000f


	//   ....[213]....
        /*0968*/ 	.word	0x0500000f


	//   ....[214]....
        /*096c*/ 	.word	0x0500000f


	//   ....[215]....
        /*0970*/ 	.word	0x0500000f


	//   ....[216]....
        /*0974*/ 	.word	0x0500000f


	//   ....[217]....
        /*0978*/ 	.word	0x0500000f


	//   ....[218]....
        /*097c*/ 	.word	0x0500000f


	//   ....[219]....
        /*0980*/ 	.word	0x0500000f


	//   ....[220]....
        /*0984*/ 	.word	0x0500000f


	//   ....[221]....
        /*0988*/ 	.word	0x0500000f


	//   ....[222]....
        /*098c*/ 	.word	0x0500000f


	//   ....[223]....
        /*0990*/ 	.word	0x0500000f


	//   ....[224]....
        /*0994*/ 	.word	0x0500000f


	//   ....[225]....
        /*0998*/ 	.word	0x0500000f


	//   ....[226]....
        /*099c*/ 	.word	0x0500000f


	//   ....[227]....
        /*09a0*/ 	.word	0x0500000f


	//   ....[228]....
        /*09a4*/ 	.word	0x0500000f


	//   ....[229]....
        /*09a8*/ 	.word	0x0500000f


	//   ....[230]....
        /*09ac*/ 	.word	0x0500000f


	//   ....[231]....
        /*09b0*/ 	.word	0x0500000f


	//   ....[232]....
        /*09b4*/ 	.word	0x0500000f


	//   ....[233]....
        /*09b8*/ 	.word	0x0500000f


	//----- nvinfo : EIATTR_COOP_GROUP_INSTR_OFFSETS
	.align		4
.L_234:
        /*09bc*/ 	.byte	0x04, 0x28
        /*09be*/ 	.short	(.L_236 - .L_235)


	//   ....[0]....
.L_235:
        /*09c0*/ 	.word	0x00000070


	//   ....[1]....
        /*09c4*/ 	.word	0x000001a0


	//   ....[2]....
        /*09c8*/ 	.word	0x000001f0


	//   ....[3]....
        /*09cc*/ 	.word	0x00000420


	//   ....[4]....
        /*09d0*/ 	.word	0x00000580


	//   ....[5]....
        /*09d4*/ 	.word	0x000006a0


	//   ....[6]....
        /*09d8*/ 	.word	0x00000800


	//   ....[7]....
        /*09dc*/ 	.word	0x00009cd0


	//   ....[8]....
        /*09e0*/ 	.word	0x0000a3a0


	//   ....[9]....
        /*09e4*/ 	.word	0x0000a3b0


	//   ....[10]....
        /*09e8*/ 	.word	0x0000a3c0


	//   ....[11]....
        /*09ec*/ 	.word	0x0000a3d0


	//   ....[12]....
        /*09f0*/ 	.word	0x0000a710


	//   ....[13]....
        /*09f4*/ 	.word	0x0000a720


	//   ....[14]....
        /*09f8*/ 	.word	0x0000a730


	//   ....[15]....
        /*09fc*/ 	.word	0x0000a740


	//   ....[16]....
        /*0a00*/ 	.word	0x0000aa60


	//   ....[17]....
        /*0a04*/ 	.word	0x0000aa70


	//   ....[18]....
        /*0a08*/ 	.word	0x0000aa80


	//   ....[19]....
        /*0a0c*/ 	.word	0x0000aa90


	//   ....[20]....
        /*0a10*/ 	.word	0x0000add0


	//   ....[21]....
        /*0a14*/ 	.word	0x0000ade0


	//   ....[22]....
        /*0a18*/ 	.word	0x0000adf0


	//   ....[23]....
        /*0a1c*/ 	.word	0x0000ae00


	//   ....[24]....
        /*0a20*/ 	.word	0x0000ccf0


	//   ....[25]....
        /*0a24*/ 	.word	0x0000cd10


	//   ....[26]....
        /*0a28*/ 	.word	0x0000cd20


	//   ....[27]....
        /*0a2c*/ 	.word	0x0000cd30


	//   ....[28]....
        /*0a30*/ 	.word	0x0000ce40


	//   ....[29]....
        /*0a34*/ 	.word	0x0000ce90


	//   ....[30]....
        /*0a38*/ 	.word	0x0000cec0


	//   ....[31]....
        /*0a3c*/ 	.word	0x0000cf00


	//   ....[32]....
        /*0a40*/ 	.word	0x0000d280


	//   ....[33]....
        /*0a44*/ 	.word	0x0000d2a0


	//   ....[34]....
        /*0a48*/ 	.word	0x0000d2c0


	//   ....[35]....
        /*0a4c*/ 	.word	0x0000d2d0


	//   ....[36]....
        /*0a50*/ 	.word	0x0000d390


	//   ....[37]....
        /*0a54*/ 	.word	0x0000d3b0


	//   ....[38]....
        /*0a58*/ 	.word	0x0000d3c0


	//   ....[39]....
        /*0a5c*/ 	.word	0x0000d440


	//   ....[40]....
        /*0a60*/ 	.word	0x0000f8e0


	//   ....[41]....
        /*0a64*/ 	.word	0x0000fc70


	//   ....[42]....
        /*0a68*/ 	.word	0x00010cc0


	//   ....[43]....
        /*0a6c*/ 	.word	0x00010d80


	//   ....[44]....
        /*0a70*/ 	.word	0x000116f0


	//   ....[45]....
        /*0a74*/ 	.word	0x00011750


	//   ....[46]....
        /*0a78*/ 	.word	0x00013120


	//   ....[47]....
        /*0a7c*/ 	.word	0x00013340


	//   ....[48]....
        /*0a80*/ 	.word	0x00014010


	//   ....[49]....
        /*0a84*/ 	.word	0x000140c0


	//   ....[50]....
        /*0a88*/ 	.word	0x00014830


	//   ....[51]....
        /*0a8c*/ 	.word	0x00014880


	//   ....[52]....
        /*0a90*/ 	.word	0x00016550


	//   ....[53]....
        /*0a94*/ 	.word	0x00016590


	//   ....[54]....
        /*0a98*/ 	.word	0x00016c80


	//   ....[55]....
        /*0a9c*/ 	.word	0x00016d10


	//   ....[56]....
        /*0aa0*/ 	.word	0x00018820


	//   ....[57]....
        /*0aa4*/ 	.word	0x000189f0


	//   ....[58]....
        /*0aa8*/ 	.word	0x000196d0


	//   ....[59]....
        /*0aac*/ 	.word	0x00019780


	//   ....[60]....
        /*0ab0*/ 	.word	0x00019ef0


	//   ....[61]....
        /*0ab4*/ 	.word	0x00019f50


	//   ....[62]....
        /*0ab8*/ 	.word	0x0001b110


	//   ....[63]....
        /*0abc*/ 	.word	0x0001b150


	//   ....[64]....
        /*0ac0*/ 	.word	0x0001b250


	//   ....[65]....
        /*0ac4*/ 	.word	0x0001b570


	//   ....[66]....
        /*0ac8*/ 	.word	0x0001c590


	//   ....[67]....
        /*0acc*/ 	.word	0x0001c5b0


	//   ....[68]....
        /*0ad0*/ 	.word	0x0001c5d0


	//   ....[69]....
        /*0ad4*/ 	.word	0x0001c5e0


	//   ....[70]....
        /*0ad8*/ 	.word	0x0001cca0


	//   ....[71]....
        /*0adc*/ 	.word	0x0001ccb0


	//   ....[72]....
        /*0ae0*/ 	.word	0x0001cdb0


	//   ....[73]....
        /*0ae4*/ 	.word	0x0001cdc0


	//   ....[74]....
        /*0ae8*/ 	.word	0x0001ced0


	//   ....[75]....
        /*0aec*/ 	.word	0x0001cee0


	//   ....[76]....
        /*0af0*/ 	.word	0x0001cff0


	//   ....[77]....
        /*0af4*/ 	.word	0x0001d000


	//   ....[78]....
        /*0af8*/ 	.word	0x0001d3b0


	//   ....[79]....
        /*0afc*/ 	.word	0x0001d3c0


	//   ....[80]....
        /*0b00*/ 	.word	0x0001d900


	//   ....[81]....
        /*0b04*/ 	.word	0x0001d910


	//   ....[82]....
        /*0b08*/ 	.word	0x0001e600


	//   ....[83]....
        /*0b0c*/ 	.word	0x0001e610


	//   ....[84]....
        /*0b10*/ 	.word	0x0001e720


	//   ....[85]....
        /*0b14*/ 	.word	0x0001e730


	//   ....[86]....
        /*0b18*/ 	.word	0x0001e840


	//   ....[87]....
        /*0b1c*/ 	.word	0x0001e850


	//   ....[88]....
        /*0b20*/ 	.word	0x0001e960


	//   ....[89]....
        /*0b24*/ 	.word	0x0001e970


	//   ....[90]....
        /*0b28*/ 	.word	0x0001eae0


	//   ....[91]....
        /*0b2c*/ 	.word	0x0001ed10


	//   ....[92]....
        /*0b30*/ 	.word	0x0001ed40


	//   ....[93]....
        /*0b34*/ 	.word	0x0001ed70


	//   ....[94]....
        /*0b38*/ 	.word	0x0001eda0


	//   ....[95]....
        /*0b3c*/ 	.word	0x0001edd0


	//   ....[96]....
        /*0b40*/ 	.word	0x0001ee00


	//   ....[97]....
        /*0b44*/ 	.word	0x0001efa0


	//   ....[98]....
        /*0b48*/ 	.word	0x0001efd0


	//   ....[99]....
        /*0b4c*/ 	.word	0x0001f000


	//   ....[100]....
        /*0b50*/ 	.word	0x0001f030


	//   ....[101]....
        /*0b54*/ 	.word	0x0001f060


	//   ....[102]....
        /*0b58*/ 	.word	0x0001f090


	//   ....[103]....
        /*0b5c*/ 	.word	0x0001f130


	//   ....[104]....
        /*0b60*/ 	.word	0x0001f160


	//   ....[105]....
        /*0b64*/ 	.word	0x0001f170


	//   ....[106]....
        /*0b68*/ 	.word	0x0001f1a0


	//   ....[107]....
        /*0b6c*/ 	.word	0x00020a40


	//   ....[108]....
        /*0b70*/ 	.word	0x00022860


	//   ....[109]....
        /*0b74*/ 	.word	0x000233e0


	//   ....[110]....
        /*0b78*/ 	.word	0x000233f0


	//   ....[111]....
        /*0b7c*/ 	.word	0x00023420


	//   ....[112]....
        /*0b80*/ 	.word	0x00023430


	//   ....[113]....
        /*0b84*/ 	.word	0x00023540


	//   ....[114]....
        /*0b88*/ 	.word	0x00023550


	//   ....[115]....
        /*0b8c*/ 	.word	0x000235e0


	//   ....[116]....
        /*0b90*/ 	.word	0x000235f0


	//   ....[117]....
        /*0b94*/ 	.word	0x00023680


	//   ....[118]....
        /*0b98*/ 	.word	0x00023690


	//   ....[119]....
        /*0b9c*/ 	.word	0x00023720


	//   ....[120]....
        /*0ba0*/ 	.word	0x00023730


	//   ....[121]....
        /*0ba4*/ 	.word	0x000237c0


	//   ....[122]....
        /*0ba8*/ 	.word	0x000237d0


	//   ....[123]....
        /*0bac*/ 	.word	0x00023820


	//   ....[124]....
        /*0bb0*/ 	.word	0x00023850


	//   ....[125]....
        /*0bb4*/ 	.word	0x00026100


	//   ....[126]....
        /*0bb8*/ 	.word	0x00026180


	//   ....[127]....
        /*0bbc*/ 	.word	0x000261b0


	//   ....[128]....
        /*0bc0*/ 	.word	0x000261c0


	//   ....[129]....
        /*0bc4*/ 	.word	0x000261f0


	//   ....[130]....
        /*0bc8*/ 	.word	0x00026220


	//   ....[131]....
        /*0bcc*/ 	.word	0x00026250


	//   ....[132]....
        /*0bd0*/ 	.word	0x00026280


	//   ....[133]....
        /*0bd4*/ 	.word	0x00026440


	//   ....[134]....
        /*0bd8*/ 	.word	0x00026470


	//   ....[135]....
        /*0bdc*/ 	.word	0x000264a0


	//   ....[136]....
        /*0be0*/ 	.word	0x000264d0


	//   ....[137]....
        /*0be4*/ 	.word	0x00026500


	//   ....[138]....
        /*0be8*/ 	.word	0x00026530


	//   ....[139]....
        /*0bec*/ 	.word	0x00026600


	//   ....[140]....
        /*0bf0*/ 	.word	0x00026620


	//   ....[141]....
        /*0bf4*/ 	.word	0x00026630


	//   ....[142]....
        /*0bf8*/ 	.word	0x000266b0


	//   ....[143]....
        /*0bfc*/ 	.word	0x000271f0


	//   ....[144]....
        /*0c00*/ 	.word	0x00027660


	//   ....[145]....
        /*0c04*/ 	.word	0x00027710


	//   ....[146]....
        /*0c08*/ 	.word	0x000277a0


	//   ....[147]....
        /*0c0c*/ 	.word	0x000277f0


	//   ....[148]....
        /*0c10*/ 	.word	0x00027840


	//   ....[149]....
        /*0c14*/ 	.word	0x000278d0


	//   ....[150]....
        /*0c18*/ 	.word	0x00027960


	//   ....[151]....
        /*0c1c*/ 	.word	0x000279b0


	//   ....[152]....
        /*0c20*/ 	.word	0x00027a00


	//   ....[153]....
        /*0c24*/ 	.word	0x00027a90


	//   ....[154]....
        /*0c28*/ 	.word	0x00027b20


	//   ....[155]....
        /*0c2c*/ 	.word	0x00027b70


	//   ....[156]....
        /*0c30*/ 	.word	0x00027bc0


	//   ....[157]....
        /*0c34*/ 	.word	0x00027c50


	//   ....[158]....
        /*0c38*/ 	.word	0x00027ce0


	//   ....[159]....
        /*0c3c*/ 	.word	0x00027d30


	//   ....[160]....
        /*0c40*/ 	.word	0x00027d80


	//   ....[161]....
        /*0c44*/ 	.word	0x00027e80


	//   ....[162]....
        /*0c48*/ 	.word	0x00027f30


	//   ....[163]....
        /*0c4c*/ 	.word	0x00027fb0


	//   ....[164]....
        /*0c50*/ 	.word	0x00028040


	//   ....[165]....
        /*0c54*/ 	.word	0x000281b0


	//   ....[166]....
        /*0c58*/ 	.word	0x000282e0


	//   ....[167]....
        /*0c5c*/ 	.word	0x00028360


	//   ....[168]....
        /*0c60*/ 	.word	0x000283b0


	//   ....[169]....
        /*0c64*/ 	.word	0x00028440


	//   ....[170]....
        /*0c68*/ 	.word	0x000284e0


	//   ....[171]....
        /*0c6c*/ 	.word	0x00028560


	//   ....[172]....
        /*0c70*/ 	.word	0x000285d0


	//   ....[173]....
        /*0c74*/ 	.word	0x00028720


	//   ....[174]....
        /*0c78*/ 	.word	0x00028860


	//   ....[175]....
        /*0c7c*/ 	.word	0x000288c0


	//   ....[176]....
        /*0c80*/ 	.word	0x00028910


	//   ....[177]....
        /*0c84*/ 	.word	0x00028c90


	//   ....[178]....
        /*0c88*/ 	.word	0x00028ce0


	//   ....[179]....
        /*0c8c*/ 	.word	0x00028d70


	//   ....[180]....
        /*0c90*/ 	.word	0x00028e00


	//   ....[181]....
        /*0c94*/ 	.word	0x00028e90


	//   ....[182]....
        /*0c98*/ 	.word	0x00028f20


	//   ....[183]....
        /*0c9c*/ 	.word	0x00028fb0


	//   ....[184]....
        /*0ca0*/ 	.word	0x00029040


	//   ....[185]....
        /*0ca4*/ 	.word	0x000290c0


	//   ....[186]....
        /*0ca8*/ 	.word	0x00029110


	//   ....[187]....
        /*0cac*/ 	.word	0x000291a0


	//   ....[188]....
        /*0cb0*/ 	.word	0x00029230


	//   ....[189]....
        /*0cb4*/ 	.word	0x000292b0


	//   ....[190]....
        /*0cb8*/ 	.word	0x00029300


	//   ....[191]....
        /*0cbc*/ 	.word	0x00029390


	//   ....[192]....
        /*0cc0*/ 	.word	0x00029420


	//   ....[193]....
        /*0cc4*/ 	.word	0x000294b0


	//   ....[194]....
        /*0cc8*/ 	.word	0x00029540


	//   ....[195]....
        /*0ccc*/ 	.word	0x000295d0


	//   ....[196]....
        /*0cd0*/ 	.word	0x00029660


	//   ....[197]....
        /*0cd4*/ 	.word	0x00029720


	//   ....[198]....
        /*0cd8*/ 	.word	0x00029a00


	//   ....[199]....
        /*0cdc*/ 	.word	0x00029be0


	//   ....[200]....
        /*0ce0*/ 	.word	0x00029c30


	//   ....[201]....
        /*0ce4*/ 	.word	0x00029c90


	//   ....[202]....
        /*0ce8*/ 	.word	0x00029d30


	//   ....[203]....
        /*0cec*/ 	.word	0x00029df0


	//   ....[204]....
        /*0cf0*/ 	.word	0x00029f00


	//   ....[205]....
        /*0cf4*/ 	.word	0x00029f60


	//   ....[206]....
        /*0cf8*/ 	.word	0x0002a060


	//   ....[207]....
        /*0cfc*/ 	.word	0x0002a0c0


	//   ....[208]....
        /*0d00*/ 	.word	0x0002a1c0


	//   ....[209]....
        /*0d04*/ 	.word	0x0002a220


	//   ....[210]....
        /*0d08*/ 	.word	0x0002a320


	//   ....[211]....
        /*0d0c*/ 	.word	0x0002a380


	//   ....[212]....
        /*0d10*/ 	.word	0x0002a460


	//   ....[213]....
        /*0d14*/ 	.word	0x0002a4e0


	//   ....[214]....
        /*0d18*/ 	.word	0x0002a5c0


	//   ....[215]....
        /*0d1c*/ 	.word	0x0002a8f0


	//   ....[216]....
        /*0d20*/ 	.word	0x0002a990


	//   ....[217]....
        /*0d24*/ 	.word	0x0002ab30


	//   ....[218]....
        /*0d28*/ 	.word	0x0002abb0


	//   ....[219]....
        /*0d2c*/ 	.word	0x0002ac30


	//   ....[220]....
        /*0d30*/ 	.word	0x0002acb0


	//   ....[221]....
        /*0d34*/ 	.word	0x0002ad30


	//   ....[222]....
        /*0d38*/ 	.word	0x0002adc0


	//   ....[223]....
        /*0d3c*/ 	.word	0x0002ae60


	//   ....[224]....
        /*0d40*/ 	.word	0x0002af10


	//   ....[225]....
        /*0d44*/ 	.word	0x0002af90


	//   ....[226]....
        /*0d48*/ 	.word	0x0002b010


	//   ....[227]....
        /*0d4c*/ 	.word	0x0002b090


	//   ....[228]....
        /*0d50*/ 	.word	0x0002b120


	//   ....[229]....
        /*0d54*/ 	.word	0x0002b1a0


	//   ....[230]....
        /*0d58*/ 	.word	0x0002b250


	//   ....[231]....
        /*0d5c*/ 	.word	0x0002b2a0


	//   ....[232]....
        /*0d60*/ 	.word	0x0002b360


	//   ....[233]....
        /*0d64*/ 	.word	0x0002b490


	//----- nvinfo : EIATTR_REG_RECONFIG
	.align		4
.L_236:
        /*0d68*/ 	.byte	0x01, 0x54
	.zero		2


	//----- nvinfo : EIATTR_SYSCALL_OFFSETS
	.align		4
        /*0d6c*/ 	.byte	0x04, 0x46
        /*0d6e*/ 	.short	(.L_238 - .L_237)


	//   ....[0]....
.L_237:
        /*0d70*/ 	.word	0x00002210


	//   ....[1]....
        /*0d74*/ 	.word	0x00002360


	//   ....[2]....
        /*0d78*/ 	.word	0x00009e70


	//   ....[3]....
        /*0d7c*/ 	.word	0x0000a160


	//   ....[4]....
        /*0d80*/ 	.word	0x00022490


	//   ....[5]....
        /*0d84*/ 	.word	0x000225e0


	//   ....[6]....
        /*0d88*/ 	.word	0x000226d0


	//   ....[7]....
        /*0d8c*/ 	.word	0x00022f50


	//----- nvinfo : EIATTR_MBARRIER_INSTR_OFFSETS
	.align		4
.L_238:
        /*0d90*/ 	.byte	0x04, 0x39
        /*0d92*/ 	.short	(.L_240 - .L_239)


	//   ....[0]....
.L_239:
        /*0d94*/ 	.word	0x000002d0
        /*0d98*/ 	.word	0x000000ff
        /*0d9c*/ 	.word	0x00028800
        /*0da0*/ 	.short	0x0100
        /*0da2*/ 	.byte	0x08
	.zero		1


	//   ....[1]....
        /*0da4*/ 	.word	0x000002e0
        /*0da8*/ 	.word	0x000000ff
        /*0dac*/ 	.word	0x00028820
        /*0db0*/ 	.short	0x0100
        /*0db2*/ 	.byte	0x08
	.zero		1


	//   ....[2]....
        /*0db4*/ 	.word	0x000003d0
        /*0db8*/ 	.word	0x000000ff
        /*0dbc*/ 	.word	0x00028830
        /*0dc0*/ 	.short	0x0100
        /*0dc2*/ 	.byte	0x08
	.zero		1


	//   ....[3]....
        /*0dc4*/ 	.word	0x000003e0
        /*0dc8*/ 	.word	0x000000ff
        /*0dcc*/ 	.word	0x00028840
        /*0dd0*/ 	.short	0x0100
        /*0dd2*/ 	.byte	0x08
	.zero		1


	//   ....[4]....
        /*0dd4*/ 	.word	0x000003f0
        /*0dd8*/ 	.word	0x000000ff
        /*0ddc*/ 	.word	0x00028838
        /*0de0*/ 	.short	0x0100
        /*0de2*/ 	.byte	0x08
	.zero		1


	//   ....[5]....
        /*0de4*/ 	.word	0x00000400
        /*0de8*/ 	.word	0x000000ff
        /*0dec*/ 	.word	0x00028848
        /*0df0*/ 	.short	0x0100
        /*0df2*/ 	.byte	0x08
	.zero		1


	//   ....[6]....
        /*0df4*/ 	.word	0x00000530
        /*0df8*/ 	.word	0x000000ff
        /*0dfc*/ 	.word	0x00028850
        /*0e00*/ 	.short	0x0100
        /*0e02*/ 	.byte	0x08
	.zero		1


	//   ....[7]....
        /*0e04*/ 	.word	0x00000540
        /*0e08*/ 	.word	0x000000ff
        /*0e0c*/ 	.word	0x00028860
        /*0e10*/ 	.short	0x0100
        /*0e12*/ 	.byte	0x08
	.zero		1


	//   ....[8]....
        /*0e14*/ 	.word	0x00000550
        /*0e18*/ 	.word	0x000000ff
        /*0e1c*/ 	.word	0x00028858
        /*0e20*/ 	.short	0x0100
        /*0e22*/ 	.byte	0x08
	.zero		1


	//   ....[9]....
        /*0e24*/ 	.word	0x00000560
        /*0e28*/ 	.word	0x000000ff
        /*0e2c*/ 	.word	0x00028868
        /*0e30*/ 	.short	0x0100
        /*0e32*/ 	.byte	0x08
	.zero		1


	//   ....[10]....
        /*0e34*/ 	.word	0x00000650
        /*0e38*/ 	.word	0x000000ff
        /*0e3c*/ 	.word	0x00028870
        /*0e40*/ 	.short	0x0100
        /*0e42*/ 	.byte	0x06
	.zero		1


	//   ....[11]....
        /*0e44*/ 	.word	0x00000660
        /*0e48*/ 	.word	0x000000ff
        /*0e4c*/ 	.word	0x00028880
        /*0e50*/ 	.short	0x0100
        /*0e52*/ 	.byte	0x06
	.zero		1


	//   ....[12]....
        /*0e54*/ 	.word	0x00000670
        /*0e58*/ 	.word	0x000000ff
        /*0e5c*/ 	.word	0x00028878
        /*0e60*/ 	.short	0x0100
        /*0e62*/ 	.byte	0x06
	.zero		1


	//   ....[13]....
        /*0e64*/ 	.word	0x00000680
        /*0e68*/ 	.word	0x000000ff
        /*0e6c*/ 	.word	0x00028888
        /*0e70*/ 	.short	0x0100
        /*0e72*/ 	.byte	0x06
	.zero		1


	//   ....[14]....
        /*0e74*/ 	.word	0x000007b0
        /*0e78*/ 	.word	0x000000ff
        /*0e7c*/ 	.word	0x00028890
        /*0e80*/ 	.short	0x0100
        /*0e82*/ 	.byte	0x08
	.zero		1


	//   ....[15]....
        /*0e84*/ 	.word	0x000007c0
        /*0e88*/ 	.word	0x000000ff
        /*0e8c*/ 	.word	0x000288a0
        /*0e90*/ 	.short	0x0100
        /*0e92*/ 	.byte	0x08
	.zero		1


	//   ....[16]....
        /*0e94*/ 	.word	0x000007d0
        /*0e98*/ 	.word	0x000000ff
        /*0e9c*/ 	.word	0x00028898
        /*0ea0*/ 	.short	0x0100
        /*0ea2*/ 	.byte	0x08
	.zero		1


	//   ....[17]....
        /*0ea4*/ 	.word	0x000007e0
        /*0ea8*/ 	.word	0x000000ff
        /*0eac*/ 	.word	0x000288a8
        /*0eb0*/ 	.short	0x0100
        /*0eb2*/ 	.byte	0x08
	.zero		1


	//   ....[18]....
        /*0eb4*/ 	.word	0x00000910
        /*0eb8*/ 	.word	0x000000ff
        /*0ebc*/ 	.word	0x000288b0
        /*0ec0*/ 	.short	0x0100
        /*0ec2*/ 	.byte	0x08
	.zero		1


	//   ....[19]....
        /*0ec4*/ 	.word	0x00000920
        /*0ec8*/ 	.word	0x000000ff
        /*0ecc*/ 	.word	0x000288c0
        /*0ed0*/ 	.short	0x0100
        /*0ed2*/ 	.byte	0x08
	.zero		1


	//   ....[20]....
        /*0ed4*/ 	.word	0x00000930
        /*0ed8*/ 	.word	0x000000ff
        /*0edc*/ 	.word	0x000288b8
        /*0ee0*/ 	.short	0x0100
        /*0ee2*/ 	.byte	0x08
	.zero		1


	//   ....[21]....
        /*0ee4*/ 	.word	0x00000940
        /*0ee8*/ 	.word	0x000000ff
        /*0eec*/ 	.word	0x000288c8
        /*0ef0*/ 	.short	0x0100
        /*0ef2*/ 	.byte	0x08
	.zero		1


	//   ....[22]....
        /*0ef4*/ 	.word	0x00003a60
        /*0ef8*/ 	.word	0x0000006b
        /*0efc*/ 	.word	0x00028890
        /*0f00*/ 	.short	0x010a
        /*0f02*/ 	.byte	0x3f
	.zero		1


	//   ....[23]....
        /*0f04*/ 	.word	0x000062d0
        /*0f08*/ 	.word	0x0000006b
        /*0f0c*/ 	.word	0x00028890
        /*0f10*/ 	.short	0x010a
        /*0f12*/ 	.byte	0x3f
	.zero		1


	//   ....[24]....
        /*0f14*/ 	.word	0x000085e0
        /*0f18*/ 	.word	0x0000006b
        /*0f1c*/ 	.word	0x00028890
        /*0f20*/ 	.short	0x010a
        /*0f22*/ 	.byte	0x3f
	.zero		1


	//   ....[25]....
        /*0f24*/ 	.word	0x00008c40
        /*0f28*/ 	.word	0x0000002c
        /*0f2c*/ 	.word	0x00000000
        /*0f30*/ 	.short	0x0101
        /*0f32*/ 	.byte	0x3f
	.zero		1


	//   ....[26]....
        /*0f34*/ 	.word	0x00008c80
        /*0f38*/ 	.word	0x0000006b
        /*0f3c*/ 	.word	0x000288b0
        /*0f40*/ 	.short	0x010a
        /*0f42*/ 	.byte	0x3f
	.zero		1


	//   ....[27]....
        /*0f44*/ 	.word	0x000092b0
        /*0f48*/ 	.word	0x0000006b
        /*0f4c*/ 	.word	0x00000000
        /*0f50*/ 	.short	0x0101
        /*0f52*/ 	.byte	0x3f
	.zero		1


	//   ....[28]....
        /*0f54*/ 	.word	0x00009ef0
        /*0f58*/ 	.word	0x00000002
        /*0f5c*/ 	.word	0x00028800
        /*0f60*/ 	.short	0x010a
        /*0f62*/ 	.byte	0x3f
	.zero		1


	//   ....[29]....
        /*0f64*/ 	.word	0x00009f40
        /*0f68*/ 	.word	0x00000002
        /*0f6c*/ 	.word	0x00028800
        /*0f70*/ 	.short	0x010a
        /*0f72*/ 	.byte	0x3f
	.zero		1


	//   ....[30]....
        /*0f74*/ 	.word	0x0000b040
        /*0f78*/ 	.word	0x00000002
        /*0f7c*/ 	.word	0x00028800
        /*0f80*/ 	.short	0x010a
        /*0f82*/ 	.byte	0x3f
	.zero		1


	//   ....[31]....
        /*0f84*/ 	.word	0x0000d6f0
        /*0f88*/ 	.word	0x00000002
        /*0f8c*/ 	.word	0x00028800
        /*0f90*/ 	.short	0x010a
        /*0f92*/ 	.byte	0x3f
	.zero		1


	//   ....[32]....
        /*0f94*/ 	.word	0x0000f400
        /*0f98*/ 	.word	0x00000003
        /*0f9c*/ 	.word	0x00028830
        /*0fa0*/ 	.short	0x010a
        /*0fa2*/ 	.byte	0x3f
	.zero		1


	//   ....[33]....
        /*0fa4*/ 	.word	0x0000f470
        /*0fa8*/ 	.word	0x00000003
        /*0fac*/ 	.word	0x00028830
        /*0fb0*/ 	.short	0x010a
        /*0fb2*/ 	.byte	0x3f
	.zero		1


	//   ....[34]....
        /*0fb4*/ 	.word	0x0000fa90
        /*0fb8*/ 	.word	0x00000000
        /*0fbc*/ 	.word	0x00000000
        /*0fc0*/ 	.short	0x0101
        /*0fc2*/ 	.byte	0x3f
	.zero		1


	//   ....[35]....
        /*0fc4*/ 	.word	0x000127c0
        /*0fc8*/ 	.word	0x0000000b
        /*0fcc*/ 	.word	0x00028830
        /*0fd0*/ 	.short	0x010a
        /*0fd2*/ 	.byte	0x3f
	.zero		1


	//   ....[36]....
        /*0fd4*/ 	.word	0x00012810
        /*0fd8*/ 	.word	0x0000000b
        /*0fdc*/ 	.word	0x00028830
        /*0fe0*/ 	.short	0x010a
        /*0fe2*/ 	.byte	0x3f
	.zero		1


	//   ....[37]....
        /*0fe4*/ 	.word	0x00012c20
        /*0fe8*/ 	.word	0x0000000a
        /*0fec*/ 	.word	0x00028850
        /*0ff0*/ 	.short	0x010a
        /*0ff2*/ 	.byte	0x3f
	.zero		1


	//   ....[38]....
        /*0ff4*/ 	.word	0x00012c60
        /*0ff8*/ 	.word	0x0000000a
        /*0ffc*/ 	.word	0x00028850
        /*1000*/ 	.short	0x010a
        /*1002*/ 	.byte	0x3f
	.zero		1


	//   ....[39]....
        /*1004*/ 	.word	0x00013150
        /*1008*/ 	.word	0x00000006
        /*100c*/ 	.word	0x00000000
        /*1010*/ 	.short	0x0101
        /*1012*/ 	.byte	0x3f
	.zero		1


	//   ....[40]....
        /*1014*/ 	.word	0x00014aa0
        /*1018*/ 	.word	0x0000001f
        /*101c*/ 	.word	0x00000000
        /*1020*/ 	.short	0x0101
        /*1022*/ 	.byte	0x3f
	.zero		1


	//   ....[41]....
        /*1024*/ 	.word	0x00015c90
        /*1028*/ 	.word	0x00000000
        /*102c*/ 	.word	0x00028830
        /*1030*/ 	.short	0x010a
        /*1032*/ 	.byte	0x3f
	.zero		1


	//   ....[42]....
        /*1034*/ 	.word	0x00015ce0
        /*1038*/ 	.word	0x00000000
        /*103c*/ 	.word	0x00028830
        /*1040*/ 	.short	0x010a
        /*1042*/ 	.byte	0x3f
	.zero		1


	//   ....[43]....
        /*1044*/ 	.word	0x000160f0
        /*1048*/ 	.word	0x00000008
        /*104c*/ 	.word	0x00028850
        /*1050*/ 	.short	0x010a
        /*1052*/ 	.byte	0x3f
	.zero		1


	//   ....[44]....
        /*1054*/ 	.word	0x00016130
        /*1058*/ 	.word	0x00000008
        /*105c*/ 	.word	0x00028850
        /*1060*/ 	.short	0x010a
        /*1062*/ 	.byte	0x3f
	.zero		1


	//   ....[45]....
        /*1064*/ 	.word	0x000172f0
        /*1068*/ 	.word	0x00000027
        /*106c*/ 	.word	0x00000000
        /*1070*/ 	.short	0x0101
        /*1072*/ 	.byte	0x3f
	.zero		1


	//   ....[46]....
        /*1074*/ 	.word	0x00017440
        /*1078*/ 	.word	0x00000027
        /*107c*/ 	.word	0x00000000
        /*1080*/ 	.short	0x0101
        /*1082*/ 	.byte	0x3f
	.zero		1


	//   ....[47]....
        /*1084*/ 	.word	0x00017e80
        /*1088*/ 	.word	0x00000000
        /*108c*/ 	.word	0x00028830
        /*1090*/ 	.short	0x010a
        /*1092*/ 	.byte	0x3f
	.zero		1


	//   ....[48]....
        /*1094*/ 	.word	0x00017ed0
        /*1098*/ 	.word	0x00000000
        /*109c*/ 	.word	0x00028830
        /*10a0*/ 	.short	0x010a
        /*10a2*/ 	.byte	0x3f
	.zero		1


	//   ....[49]....
        /*10a4*/ 	.word	0x000182e0
        /*10a8*/ 	.word	0x00000008
        /*10ac*/ 	.word	0x00028850
        /*10b0*/ 	.short	0x010a
        /*10b2*/ 	.byte	0x3f
	.zero		1


	//   ....[50]....
        /*10b4*/ 	.word	0x00018320
        /*10b8*/ 	.word	0x00000008
        /*10bc*/ 	.word	0x00028850
        /*10c0*/ 	.short	0x010a
        /*10c2*/ 	.byte	0x3f
	.zero		1


	//   ....[51]....
        /*10c4*/ 	.word	0x00018840
        /*10c8*/ 	.word	0x0000000a
        /*10cc*/ 	.word	0x00000000
        /*10d0*/ 	.short	0x0101
        /*10d2*/ 	.byte	0x3f
	.zero		1


	//   ....[52]....
        /*10d4*/ 	.word	0x0001a100
        /*10d8*/ 	.word	0x00000022
        /*10dc*/ 	.word	0x00000000
        /*10e0*/ 	.short	0x0101
        /*10e2*/ 	.byte	0x3f
	.zero		1


	//   ....[53]....
        /*10e4*/ 	.word	0x0001b010
        /*10e8*/ 	.word	0x0000000d
        /*10ec*/ 	.word	0x00028850
        /*10f0*/ 	.short	0x010a
        /*10f2*/ 	.byte	0x3f
	.zero		1


	//   ....[54]....
        /*10f4*/ 	.word	0x0001b090
        /*10f8*/ 	.word	0x0000000d
        /*10fc*/ 	.word	0x00028850
        /*1100*/ 	.short	0x010a
        /*1102*/ 	.byte	0x3f
	.zero		1


	//   ....[55]....
        /*1104*/ 	.word	0x0001b670
        /*1108*/ 	.word	0x00000004
        /*110c*/ 	.word	0x00000000
        /*1110*/ 	.short	0x0101
        /*1112*/ 	.byte	0x3f
	.zero		1


	//   ....[56]....
        /*1114*/ 	.word	0x0001cc10
        /*1118*/ 	.word	0x00000003
        /*111c*/ 	.word	0x00000000
        /*1120*/ 	.short	0x0101
        /*1122*/ 	.byte	0x3f
	.zero		1


	//   ....[57]....
        /*1124*/ 	.word	0x0001d2d0
        /*1128*/ 	.word	0x00000000
        /*112c*/ 	.word	0x00000000
        /*1130*/ 	.short	0x0101
        /*1132*/ 	.byte	0x3f
	.zero		1


	//   ....[58]....
        /*1134*/ 	.word	0x00020b20
        /*1138*/ 	.word	0x00000012
        /*113c*/ 	.word	0x00028820
        /*1140*/ 	.short	0x010a
        /*1142*/ 	.byte	0x3f
	.zero		1


	//   ....[59]....
        /*1144*/ 	.word	0x00020bf0
        /*1148*/ 	.word	0x00000007
        /*114c*/ 	.word	0x000288a0
        /*1150*/ 	.short	0x010a
        /*1152*/ 	.byte	0x3f
	.zero		1


	//   ....[60]....
        /*1154*/ 	.word	0x00020f40
        /*1158*/ 	.word	0x00000007
        /*115c*/ 	.word	0x000288c0
        /*1160*/ 	.short	0x010a
        /*1162*/ 	.byte	0x3f
	.zero		1


	//   ....[61]....
        /*1164*/ 	.word	0x000213f0
        /*1168*/ 	.word	0x00000009
        /*116c*/ 	.word	0x000288a0
        /*1170*/ 	.short	0x010a
        /*1172*/ 	.byte	0x3f
	.zero		1


	//   ....[62]....
        /*1174*/ 	.word	0x00021720
        /*1178*/ 	.word	0x00000009
        /*117c*/ 	.word	0x000288c0
        /*1180*/ 	.short	0x010a
        /*1182*/ 	.byte	0x3f
	.zero		1


	//   ....[63]....
        /*1184*/ 	.word	0x00022ad0
        /*1188*/ 	.word	0x00000000
        /*118c*/ 	.word	0x00028840
        /*1190*/ 	.short	0x010a
        /*1192*/ 	.byte	0x3f
	.zero		1


	//   ....[64]....
        /*1194*/ 	.word	0x00023920
        /*1198*/ 	.word	0x00000012
        /*119c*/ 	.word	0x00028800
        /*11a0*/ 	.short	0x0107
        /*11a2*/ 	.byte	0x3f
	.zero		1


	//   ....[65]....
        /*11a4*/ 	.word	0x00023a30
        /*11a8*/ 	.word	0x00000012
        /*11ac*/ 	.word	0x00028800
        /*11b0*/ 	.short	0x0101
        /*11b2*/ 	.byte	0x3f
	.zero		1


	//   ....[66]....
        /*11b4*/ 	.word	0x00023a50
        /*11b8*/ 	.word	0x00000012
        /*11bc*/ 	.word	0x00028820
        /*11c0*/ 	.short	0x010a
        /*11c2*/ 	.byte	0x3f
	.zero		1


	//   ....[67]....
        /*11c4*/ 	.word	0x00023e70
        /*11c8*/ 	.word	0x00000003
        /*11cc*/ 	.word	0x00028840
        /*11d0*/ 	.short	0x010a
        /*11d2*/ 	.byte	0x3f
	.zero		1


	//   ....[68]....
        /*11d4*/ 	.word	0x00024210
        /*11d8*/ 	.word	0x00000003
        /*11dc*/ 	.word	0x00000060
        /*11e0*/ 	.short	0x010a
        /*11e2*/ 	.byte	0x3f
	.zero		1


	//   ....[69]....
        /*11e4*/ 	.word	0x00024890
        /*11e8*/ 	.word	0x00000003
        /*11ec*/ 	.word	0x00028840
        /*11f0*/ 	.short	0x010a
        /*11f2*/ 	.byte	0x3f
	.zero		1


	//   ....[70]....
        /*11f4*/ 	.word	0x00024c30
        /*11f8*/ 	.word	0x00000002
        /*11fc*/ 	.word	0x00000060
        /*1200*/ 	.short	0x010a
        /*1202*/ 	.byte	0x3f
	.zero		1


	//   ....[71]....
        /*1204*/ 	.word	0x00025200
        /*1208*/ 	.word	0x00000002
        /*120c*/ 	.word	0x00028840
        /*1210*/ 	.short	0x010a
        /*1212*/ 	.byte	0x3f
	.zero		1


	//   ....[72]....
        /*1214*/ 	.word	0x000255a0
        /*1218*/ 	.word	0x00000002
        /*121c*/ 	.word	0x00000060
        /*1220*/ 	.short	0x010a
        /*1222*/ 	.byte	0x3f
	.zero		1


	//   ....[73]....
        /*1224*/ 	.word	0x00025b20
        /*1228*/ 	.word	0x00000000
        /*122c*/ 	.word	0x00028860
        /*1230*/ 	.short	0x010a
        /*1232*/ 	.byte	0x3f
	.zero		1


	//   ....[74]....
        /*1234*/ 	.word	0x00027170
        /*1238*/ 	.word	0x00000000
        /*123c*/ 	.word	0x00028820
        /*1240*/ 	.short	0x010a
        /*1242*/ 	.byte	0x3f
	.zero		1


	//   ....[75]....
        /*1244*/ 	.word	0x00027350
        /*1248*/ 	.word	0x00000006
        /*124c*/ 	.word	0x00000000
        /*1250*/ 	.short	0x010a
        /*1252*/ 	.byte	0x3f
	.zero		1


	//   ....[76]....
        /*1254*/ 	.word	0x00027380
        /*1258*/ 	.word	0x00000007
        /*125c*/ 	.word	0x00000000
        /*1260*/ 	.short	0x010a
        /*1262*/ 	.byte	0x3f
	.zero		1


	//   ....[77]....
        /*1264*/ 	.word	0x000273e0
        /*1268*/ 	.word	0x00000004
        /*126c*/ 	.word	0x00000000
        /*1270*/ 	.short	0x010a
        /*1272*/ 	.byte	0x3f
	.zero		1


	//   ....[78]....
        /*1274*/ 	.word	0x00027410
        /*1278*/ 	.word	0x00000003
        /*127c*/ 	.word	0x00000000
        /*1280*/ 	.short	0x010a
        /*1282*/ 	.byte	0x3f
	.zero		1


	//   ....[79]....
        /*1284*/ 	.word	0x00027470
        /*1288*/ 	.word	0x0000006b
        /*128c*/ 	.word	0x00028890
        /*1290*/ 	.short	0x010a
        /*1292*/ 	.byte	0x3f
	.zero		1


	//   ....[80]....
        /*1294*/ 	.word	0x000274c0
        /*1298*/ 	.word	0x0000006b
        /*129c*/ 	.word	0x00028890
        /*12a0*/ 	.short	0x010a
        /*12a2*/ 	.byte	0x3f
	.zero		1


	//   ....[81]....
        /*12a4*/ 	.word	0x00027510
        /*12a8*/ 	.word	0x0000006b
        /*12ac*/ 	.word	0x00028890
        /*12b0*/ 	.short	0x010a
        /*12b2*/ 	.byte	0x3f
	.zero		1


	//   ....[82]....
        /*12b4*/ 	.word	0x00027560
        /*12b8*/ 	.word	0x0000006b
        /*12bc*/ 	.word	0x000288b0
        /*12c0*/ 	.short	0x010a
        /*12c2*/ 	.byte	0x3f
	.zero		1


	//   ....[83]....
        /*12c4*/ 	.word	0x00027dc0
        /*12c8*/ 	.word	0x00000002
        /*12cc*/ 	.word	0x00028800
        /*12d0*/ 	.short	0x010a
        /*12d2*/ 	.byte	0x3f
	.zero		1


	//   ....[84]....
        /*12d4*/ 	.word	0x00028970
        /*12d8*/ 	.word	0x00000002
        /*12dc*/ 	.word	0x00028800
        /*12e0*/ 	.short	0x010a
        /*12e2*/ 	.byte	0x3f
	.zero		1


	//   ....[85]....
        /*12e4*/ 	.word	0x000289c0
        /*12e8*/ 	.word	0x00000003
        /*12ec*/ 	.word	0x00028830
        /*12f0*/ 	.short	0x010a
        /*12f2*/ 	.byte	0x3f
	.zero		1


	//   ....[86]....
        /*12f4*/ 	.word	0x00028a10
        /*12f8*/ 	.word	0x0000000b
        /*12fc*/ 	.word	0x00028830
        /*1300*/ 	.short	0x010a
        /*1302*/ 	.byte	0x3f
	.zero		1


	//   ....[87]....
        /*1304*/ 	.word	0x00028a60
        /*1308*/ 	.word	0x0000000a
        /*130c*/ 	.word	0x00028850
        /*1310*/ 	.short	0x010a
        /*1312*/ 	.byte	0x3f
	.zero		1


	//   ....[88]....
        /*1314*/ 	.word	0x00028ab0
        /*1318*/ 	.word	0x00000000
        /*131c*/ 	.word	0x00028830
        /*1320*/ 	.short	0x010a
        /*1322*/ 	.byte	0x3f
	.zero		1


	//   ....[89]....
        /*1324*/ 	.word	0x00028b00
        /*1328*/ 	.word	0x00000008
        /*132c*/ 	.word	0x00028850
        /*1330*/ 	.short	0x010a
        /*1332*/ 	.byte	0x3f
	.zero		1


	//   ....[90]....
        /*1334*/ 	.word	0x00028b50
        /*1338*/ 	.word	0x00000000
        /*133c*/ 	.word	0x00028830
        /*1340*/ 	.short	0x010a
        /*1342*/ 	.byte	0x3f
	.zero		1


	//   ....[91]....
        /*1344*/ 	.word	0x00028ba0
        /*1348*/ 	.word	0x00000008
        /*134c*/ 	.word	0x00028850
        /*1350*/ 	.short	0x010a
        /*1352*/ 	.byte	0x3f
	.zero		1


	//   ....[92]....
        /*1354*/ 	.word	0x00028bf0
        /*1358*/ 	.word	0x0000000d
        /*135c*/ 	.word	0x00028850
        /*1360*/ 	.short	0x010a
        /*1362*/ 	.byte	0x3f
	.zero		1


	//   ....[93]....
        /*1364*/ 	.word	0x000297e0
        /*1368*/ 	.word	0x00000012
        /*136c*/ 	.word	0x00028820
        /*1370*/ 	.short	0x010a
        /*1372*/ 	.byte	0x3f
	.zero		1


	//   ....[94]....
        /*1374*/ 	.word	0x00029830
        /*1378*/ 	.word	0x00000007
        /*137c*/ 	.word	0x000288a0
        /*1380*/ 	.short	0x010a
        /*1382*/ 	.byte	0x3f
	.zero		1


	//   ....[95]....
        /*1384*/ 	.word	0x00029880
        /*1388*/ 	.word	0x00000007
        /*138c*/ 	.word	0x000288c0
        /*1390*/ 	.short	0x010a
        /*1392*/ 	.byte	0x3f
	.zero		1


	//   ....[96]....
        /*1394*/ 	.word	0x000298d0
        /*1398*/ 	.word	0x00000009
        /*139c*/ 	.word	0x000288a0
        /*13a0*/ 	.short	0x010a
        /*13a2*/ 	.byte	0x3f
	.zero		1


	//   ....[97]....
        /*13a4*/ 	.word	0x00029920
        /*13a8*/ 	.word	0x00000009
        /*13ac*/ 	.word	0x000288c0
        /*13b0*/ 	.short	0x010a
        /*13b2*/ 	.byte	0x3f
	.zero		1


	//   ....[98]....
        /*13b4*/ 	.word	0x00029ac0
        /*13b8*/ 	.word	0x00000000
        /*13bc*/ 	.word	0x00028840
        /*13c0*/ 	.short	0x010a
        /*13c2*/ 	.byte	0x3f
	.zero		1


	//   ....[99]....
        /*13c4*/ 	.word	0x0002a600
        /*13c8*/ 	.word	0x00000012
        /*13cc*/ 	.word	0x00028820
        /*13d0*/ 	.short	0x010a
        /*13d2*/ 	.byte	0x3f
	.zero		1


	//   ....[100]....
        /*13d4*/ 	.word	0x0002a650
        /*13d8*/ 	.word	0x00000003
        /*13dc*/ 	.word	0x00028840
        /*13e0*/ 	.short	0x010a
        /*13e2*/ 	.byte	0x3f
	.zero		1


	//   ....[101]....
        /*13e4*/ 	.word	0x0002a6a0
        /*13e8*/ 	.word	0x00000003
        /*13ec*/ 	.word	0x00000060
        /*13f0*/ 	.short	0x010a
        /*13f2*/ 	.byte	0x3f
	.zero		1


	//   ....[102]....
        /*13f4*/ 	.word	0x0002a6f0
        /*13f8*/ 	.word	0x00000003
        /*13fc*/ 	.word	0x00028840
        /*1400*/ 	.short	0x010a
        /*1402*/ 	.byte	0x3f
	.zero		1


	//   ....[103]....
        /*1404*/ 	.word	0x0002a740
        /*1408*/ 	.word	0x00000002
        /*140c*/ 	.word	0x00000060
        /*1410*/ 	.short	0x010a
        /*1412*/ 	.byte	0x3f
	.zero		1


	//   ....[104]....
        /*1414*/ 	.word	0x0002a790
        /*1418*/ 	.word	0x00000002
        /*141c*/ 	.word	0x00028840
        /*1420*/ 	.short	0x010a
        /*1422*/ 	.byte	0x3f
	.zero		1


	//   ....[105]....
        /*1424*/ 	.word	0x0002a7e0
        /*1428*/ 	.word	0x00000002
        /*142c*/ 	.word	0x00000060
        /*1430*/ 	.short	0x010a
        /*1432*/ 	.byte	0x3f
	.zero		1


	//   ....[106]....
        /*1434*/ 	.word	0x0002a830
        /*1438*/ 	.word	0x00000000
        /*143c*/ 	.word	0x00028860
        /*1440*/ 	.short	0x010a
        /*1442*/ 	.byte	0x3f
	.zero		1


	//   ....[107]....
        /*1444*/ 	.word	0x0002b3b0
        /*1448*/ 	.word	0x00000000
        /*144c*/ 	.word	0x00028820
        /*1450*/ 	.short	0x010a
        /*1452*/ 	.byte	0x3f
	.zero		1


	//   ....[108]....
        /*1454*/ 	.word	0x0002b550
        /*1458*/ 	.word	0x00000006
        /*145c*/ 	.word	0x00000000
        /*1460*/ 	.short	0x010a
        /*1462*/ 	.byte	0x3f
	.zero		1


	//   ....[109]....
        /*1464*/ 	.word	0x0002b5a0
        /*1468*/ 	.word	0x00000007
        /*146c*/ 	.word	0x00000000
        /*1470*/ 	.short	0x010a
        /*1472*/ 	.byte	0x3f
	.zero		1


	//   ....[110]....
        /*1474*/ 	.word	0x0002b5f0
        /*1478*/ 	.word	0x00000004
        /*147c*/ 	.word	0x00000000
        /*1480*/ 	.short	0x010a
        /*1482*/ 	.byte	0x3f
	.zero		1


	//----- nvinfo : EIATTR_NUM_MBARRIERS
	.align		4
.L_240:
        /*1484*/ 	.byte	0x03, 0x38
        /*1486*/ 	.short	0x0016


	//----- nvinfo : EIATTR_EXIT_INSTR_OFFSETS
	.align		4
        /*1488*/ 	.byte	0x04, 0x1c
        /*148a*/ 	.short	(.L_242 - .L_241)


	//   ....[0]....
.L_241:
        /*148c*/ 	.word	0x00027460


	//----- nvinfo : EIATTR_MAX_THREADS
	.align		4
.L_242:
        /*1490*/ 	.byte	0x04, 0x05
        /*1492*/ 	.short	(.L_244 - .L_243)
.L_243:
        /*1494*/ 	.word	0x00000180
        /*1498*/ 	.word	0x00000001
        /*149c*/ 	.word	0x00000001


	//----- nvinfo : EIATTR_CRS_STACK_SIZE
	.align		4
.L_244:
        /*14a0*/ 	.byte	0x04, 0x1e
        /*14a2*/ 	.short	(.L_246 - .L_245)
.L_245:
        /*14a4*/ 	.word	0x00000000


	//----- nvinfo : EIATTR_CBANK_PARAM_SIZE
	.align		4
.L_246:
        /*14a8*/ 	.byte	0x03, 0x19
        /*14aa*/ 	.short	0x0af0


	//----- nvinfo : EIATTR_PARAM_CBANK
	.align		4
        /*14ac*/ 	.byte	0x04, 0x0a
        /*14ae*/ 	.short	(.L_248 - .L_247)
	.align		4
.L_247:
        /*14b0*/ 	.word	index@(.nv.constant0._ZN7cutlass13device_kernelIN5flash11enable_sm90INS1_16FlashAttnFwdSm90INS1_25CollectiveMainloopFwdSm90ILi2EN4cute5tupleIJNS5_1CILi1EEES8_S8_EEENS6_IJNS7_ILi128EEESA_SA_EEELi128ENS_10bfloat16_tEfNS_4arch4Sm90ELb0ELb1ELb0ELb1ELb0ELb1ELb0ELb1ELb1ELb1ELb1ELb0EEENS1_21CollectiveEpilogueFwdISB_S9_SC_SE_Li256ELb1ELb1ELb1ELb0EEENS1_36VarlenDynamicPersistentTileSchedulerILi128ELi128ELi256ELi128ELb1ELb1ELb1ELb1ELb0ELb1EEEEEEEEEvNT_6ParamsE)
        /*14b4*/ 	.short	0x0210
        /*14b6*/ 	.short	0x0af0


	//----- nvinfo : EIATTR_SW_WAR
	.align		4
.L_248:
        /*14b8*/ 	.byte	0x04, 0x36
        /*14ba*/ 	.short	(.L_250 - .L_249)
.L_249:
        /*14bc*/ 	.word	0x00000008
.L_250:


//--------------------- .nv.info._ZN7cutlass13device_kernelIN5flash11enable_sm90INS1_16FlashAttnFwdSm90INS1_25CollectiveMainloopFwdSm90ILi2EN4cute5tupleIJNS5_1CILi1EEES8_S8_EEENS6_IJNS7_ILi128EEESA_SA_EEELi128ENS_10bfloat16_tEfNS_4arch4Sm90ELb1ELb0ELb0ELb0ELb0ELb0ELb0ELb1ELb1ELb1ELb1ELb0EEENS1_21CollectiveEpilogueFwdISB_S9_SC_SE_Li256ELb0ELb1ELb1ELb0EEENS1_19SingleTileSchedulerILb0ELb1ELb1ELi128EEEEEEEEEvNT_6ParamsE --------------------------
	.section	.nv.info._ZN7cutlass13device_kernelIN5flash11enable_sm90INS1_16FlashAttnFwdSm90INS1_25CollectiveMainloopFwdSm90ILi2EN4cute5tupleIJNS5_1CILi1EEES8_S8_EEENS6_IJNS7_ILi128EEESA_SA_EEELi128ENS_10bfloat16_tEfNS_4arch4Sm90ELb1ELb0ELb0ELb0ELb0ELb0ELb0ELb1ELb1ELb1ELb1ELb0EEENS1_21CollectiveEpilogueFwdISB_S9_SC_SE_Li256ELb0ELb1ELb1ELb0EEENS1_19SingleTileSchedulerILb0ELb1ELb1ELi128EEEEEEEEEvNT_6ParamsE,"",@"SHT_CUDA_INFO"
	.sectionflags	@""
	.align	4


	//----- nvinfo : EIATTR_CUDA_API_VERSION
	.align		4
        /*0000*/ 	.byte	0x04, 0x37
        /*0002*/ 	.short	(.L_252 - .L_251)
.L_251:
        /*0004*/ 	.word	0x00000082


	//----- nvinfo : EIATTR_KPARAM_INFO
	.align		4
.L_252:
        /*0008*/ 	.byte	0x04, 0x17
        /*000a*/ 	.short	(.L_254 - .L_253)
.L_253:
        /*000c*/ 	.word	0x00000000
        /*0010*/ 	.short	0x0000
        /*0012*/ 	.short	0x0070
        /*0014*/ 	.byte	0x00, 0xf0, 0x01, 0x28


	//----- nvinfo : EIATTR_SPARSE_MMA_MASK
	.align		4
.L_254:
        /*0018*/ 	.byte	0x03, 0x50
        /*001a*/ 	.short	0x0000


	//----- nvinfo : EIATTR_MAXREG_COUNT
	.align		4
        /*001c*/ 	.byte	0x03, 0x1b
        /*001e*/ 	.short	0x00a8


	//----- nvinfo : EIATTR_NUM_BARRIERS
	.align		4
        /*0020*/ 	.byte	0x02, 0x4c
        /*0022*/ 	.byte	0x10
	.zero		1


	//----- nvinfo : EIATTR_EXTERNS
	.align		4
        /*0024*/ 	.byte	0x04, 0x0f
        /*0026*/ 	.short	(.L_256 - .L_255)


	//   ....[0]....
	.align		4
.L_255:
        /*0028*/ 	.word	index@(__assertfail)


	//----- nvinfo : EIATTR_ANNOTATIONS
	.align		4
.L_256:
        /*002c*/ 	.byte	0x04, 0x55
        /*002e*/ 	.short	(.L_258 - .L_257)


	//   ....[0]....
.L_257:
        /* <DEDUP_REMOVED lines=12> */


	//----- nvinfo : EIATTR_MERCURY_ISA_VERSION
	.align		4
.L_258:
        /*00e0*/ 	.byte	0x03, 0x5f
        /*00e2*/ 	.short	0x0101


	//----- nvinfo : EIATTR_INT_WARP_WIDE_INSTR_OFFSETS
	.align		4
        /*00e4*/ 	.byte	0x04, 0x31
        /*00e6*/ 	.short	(.L_260 - .L_259)


	//   ....[0]....
.L_259:
        /*00e8*/ 	.word	0x00000120


	//   ....[1]....
        /*00ec*/ 	.word	0x000001c0


	//   ....[2]....
        /*00f0*/ 	.word	0x00000230


	//----- nvinfo : EIATTR_COOP_GROUP_MASK_REGIDS
	.align		4
.L_260:
        /*00f4*/ 	.byte	0x04, 0x29
        /*00f6*/ 	.short	(.L_262 - .L_261)


	//   ....[0]....
.L_261:
        /*00f8*/ 	.word	0xffffffff


	//   ....[1]....
        /*00fc*/ 	.word	0xffffffff


	//   ....[2]....
        /*0100*/ 	.word	0xffffffff


	//   ....[3]....
        /*0104*/ 	.word	0xffffffff


	//   ....[4]....
        /*0108*/ 	.word	0xffffffff


	//   ....[5]....
        /*010c*/ 	.word	0xffffffff


	//   ....[6]....
        /*0110*/ 	.word	0xffffffff


	//   ....[7]....
        /*0114*/ 	.word	0xffffffff


	//   ....[8]....
        /*0118*/ 	.word	0xffffffff


	//   ....[9]....
        /*011c*/ 	.word	0xffffffff


	//   ....[10]....
        /*0120*/ 	.word	0xffffffff


	//   ....[11]....
        /*0124*/ 	.word	0xffffffff


	//   ....[12]....
        /*0128*/ 	.word	0xffffffff


	//   ....[13]....
        /*012c*/ 	.word	0xffffffff


	//   ....[14]....
        /*0130*/ 	.word	0xffffffff


	//   ....[15]....
        /*0134*/ 	.word	0xffffffff


	//   ....[16]....
        /*0138*/ 	.word	0xffffffff


	//   ....[17]....
        /*013c*/ 	.word	0xffffffff


	//   ....[18]....
        /*0140*/ 	.word	0xffffffff


	//   ....[19]....
        /*0144*/ 	.word	0xffffffff


	//   ....[20]....
        /*0148*/ 	.word	0xffffffff


	//   ....[21]....
        /*014c*/ 	.word	0xffffffff


	//   ....[22]....
        /*0150*/ 	.word	0xffffffff


	//   ....[23]....
        /*0154*/ 	.word	0xffffffff


	//   ....[24]....
        /*0158*/ 	.word	0xffffffff


	//   ....[25]....
        /*015c*/ 	.word	0xffffffff


	//   ....[26]....
        /*0160*/ 	.word	0xffffffff


	//   ....[27]....
        /*0164*/ 	.word	0xffffffff


	//   ....[28]....
        /*0168*/ 	.word	0xffffffff


	//   ....[29]....
        /*016c*/ 	.word	0xffffffff


	//   ....[30]....
        /*0170*/ 	.word	0xffffffff


	//   ....[31]....
        /*0174*/ 	.word	0xffffffff


	//   ....[32]....
        /*0178*/ 	.word	0xffffffff


	//   ....[33]....
        /*017c*/ 	.word	0xffffffff


	//   ....[34]....
        /*0180*/ 	.word	0xffffffff


	//   ....[35]....
        /*0184*/ 	.word	0xffffffff


	//   ....[36]....
        /*0188*/ 	.word	0xffffffff


	//   ....[37]....
        /*018c*/ 	.word	0xffffffff


	//   ....[38]....
        /*0190*/ 	.word	0xffffffff


	//   ....[39]....
        /*0194*/ 	.word	0xffffffff


	//   ....[40]....
        /*0198*/ 	.word	0xffffffff


	//   ....[41]....
        /*019c*/ 	.word	0xffffffff


	//   ....[42]....
        /*01a0*/ 	.word	0xffffffff


	//   ....[43]....
        /*01a4*/ 	.word	0xffffffff


	//   ....[44]....
        /*01a8*/ 	.word	0xffffffff


	//   ....[45]....
        /*01ac*/ 	.word	0xffffffff


	//   ....[46]....
        /*01b0*/ 	.word	0xffffffff


	//   ....[47]....
        /*01b4*/ 	.word	0xffffffff


	//   ....[48]....
        /*01b8*/ 	.word	0xffffffff


	//   ....[49]....
        /*01bc*/ 	.word	0xffffffff


	//   ....[50]....
        /*01c0*/ 	.word	0xffffffff


	//   ....[51]....
        /*01c4*/ 	.word	0xffffffff


	//   ....[52]....
        /*01c8*/ 	.word	0xffffffff


	//   ....[53]....
        /*01cc*/ 	.word	0xffffffff


	//   ....[54]....
        /*01d0*/ 	.word	0xffffffff


	//   ....[55]....
        /*01d4*/ 	.word	0x0500000f


	//   ....[56]....
        /*01d8*/ 	.word	0x0500000f


	//   ....[57]....
        /*01dc*/ 	.word	0x0500000f


	//   ....[58]....
        /*01e0*/ 	.word	0x0500000f


	//   ....[59]....
        /*01e4*/ 	.word	0x0500000f


	//   ....[60]....
        /*01e8*/ 	.word	0x0500000f


	//   ....[61]....
        /*01ec*/ 	.word	0x0500000f


	//   ....[62]....
        /*01f0*/ 	.word	0x0500000f


	//   ....[63]....
        /*01f4*/ 	.word	0x0500000f


	//   ....[64]....
        /*01f8*/ 	.word	0x0500000f


	//   ....[65]....
        /*01fc*/ 	.word	0x0500000f


	//   ....[66]....
        /*0200*/ 	.word	0x0500000f


	//   ....[67]....
        /*0204*/ 	.word	0x0500000f


	//   ....[68]....
        /*0208*/ 	.word	0x0500000f


	//   ....[69]....
        /*020c*/ 	.word	0x0500000f


	//   ....[70]....
        /*0210*/ 	.word	0x0500000f


	//   ....[71]....
        /*0214*/ 	.word	0x0500000f


	//   ....[72]....
        /*0218*/ 	.word	0x0500000f


	//----- nvinfo : EIATTR_COOP_GROUP_INSTR_OFFSETS
	.align		4
.L_262:
        /*021c*/ 	.byte	0x04, 0x28
        /*021e*/ 	.short	(.L_264 - .L_263)


	//   ....[0]....
.L_263:
        /*0220*/ 	.word	0x00000060


	//   ....[1]....
        /*0224*/ 	.word	0x00000130


	//   ....[2]....
        /*0228*/ 	.word	0x000001e0


	//   ....[3]....
        /*022c*/ 	.word	0x000003a0


	//   ....[4]....
        /*0230*/ 	.word	0x00000500


	//   ....[5]....
        /*0234*/ 	.word	0x00000620


	//   ....[6]....
        /*0238*/ 	.word	0x00000780


	//   ....[7]....
        /*023c*/ 	.word	0x00001170


	//   ....[8]....
        /*0240*/ 	.word	0x00001a00


	//   ....[9]....
        /*0244*/ 	.word	0x00001a40


	//   ....[10]....
        /*0248*/ 	.word	0x00002280


	//   ....[11]....
        /*024c*/ 	.word	0x00002340


	//   ....[12]....
        /*0250*/ 	.word	0x00002c00


	//   ....[13]....
        /*0254*/ 	.word	0x00002c50


	//   ....[14]....
        /*0258*/ 	.word	0x00003f40


	//   ....[15]....
        /*025c*/ 	.word	0x000046d0


	//   ....[16]....
        /*0260*/ 	.word	0x00004710


	//   ....[17]....
        /*0264*/ 	.word	0x00004730


	//   ....[18]....
        /*0268*/ 	.word	0x00004e10


	//   ....[19]....
        /*026c*/ 	.word	0x00004fe0


	//   ....[20]....
        /*0270*/ 	.word	0x00006a20


	//   ....[21]....
        /*0274*/ 	.word	0x00006a50


	//   ....[22]....
        /*0278*/ 	.word	0x00006d10


	//   ....[23]....
        /*027c*/ 	.word	0x00006d60


	//   ....[24]....
        /*0280*/ 	.word	0x00008320


	//   ....[25]....
        /*0284*/ 	.word	0x00008350


	//   ....[26]....
        /*0288*/ 	.word	0x00008420


	//   ....[27]....
        /*028c*/ 	.word	0x00008430


	//   ....[28]....
        /*0290*/ 	.word	0x00009310


	//   ....[29]....
        /*0294*/ 	.word	0x00009350


	//   ....[30]....
        /*0298*/ 	.word	0x00009380


	//   ....[31]....
        /*029c*/ 	.word	0x000093b0


	//   ....[32]....
        /*02a0*/ 	.word	0x000093c0


	//   ....[33]....
        /*02a4*/ 	.word	0x000093f0


	//   ....[34]....
        /*02a8*/ 	.word	0x00009a50


	//   ....[35]....
        /*02ac*/ 	.word	0x00009a60


	//   ....[36]....
        /*02b0*/ 	.word	0x0000a460


	//   ....[37]....
        /*02b4*/ 	.word	0x0000af70


	//   ....[38]....
        /*02b8*/ 	.word	0x0000b890


	//   ....[39]....
        /*02bc*/ 	.word	0x0000b8c0


	//   ....[40]....
        /*02c0*/ 	.word	0x0000b8f0


	//   ....[41]....
        /*02c4*/ 	.word	0x0000b9a0


	//   ....[42]....
        /*02c8*/ 	.word	0x0000b9c0


	//   ....[43]....
        /*02cc*/ 	.word	0x0000b9f0


	//   ....[44]....
        /*02d0*/ 	.word	0x0000ba70


	//   ....[45]....
        /*02d4*/ 	.word	0x0000baa0


	//   ....[46]....
        /*02d8*/ 	.word	0x0000bb00


	//   ....[47]....
        /*02dc*/ 	.word	0x0000bb30


	//   ....[48]....
        /*02e0*/ 	.word	0x0000bba0


	//   ....[49]....
        /*02e4*/ 	.word	0x0000bbd0


	//   ....[50]....
        /*02e8*/ 	.word	0x0000bc40


	//   ....[51]....
        /*02ec*/ 	.word	0x0000bc70


	//   ....[52]....
        /*02f0*/ 	.word	0x0000bcf0


	//   ....[53]....
        /*02f4*/ 	.word	0x0000bd30


	//   ....[54]....
        /*02f8*/ 	.word	0x0000dce0


	//   ....[55]....
        /*02fc*/ 	.word	0x0000e240


	//   ....[56]....
        /*0300*/ 	.word	0x0000e3b0


	//   ....[57]....
        /*0304*/ 	.word	0x0000e410


	//   ....[58]....
        /*0308*/ 	.word	0x0000e4b0


	//   ....[59]....
        /*030c*/ 	.word	0x0000e5a0


	//   ....[60]....
        /*0310*/ 	.word	0x0000e630


	//   ....[61]....
        /*0314*/ 	.word	0x0000e710


	//   ....[62]....
        /*0318*/ 	.word	0x0000e780


	//   ....[63]....
        /*031c*/ 	.word	0x0000e860


	//   ....[64]....
        /*0320*/ 	.word	0x0000e8d0


	//   ....[65]....
        /*0324*/ 	.word	0x0000e9b0


	//   ....[66]....
        /*0328*/ 	.word	0x0000ea20


	//   ....[67]....
        /*032c*/ 	.word	0x0000eb00


	//   ....[68]....
        /*0330*/ 	.word	0x0000eb70


	//   ....[69]....
        /*0334*/ 	.word	0x0000ec40


	//   ....[70]....
        /*0338*/ 	.word	0x0000ecb0


	//   ....[71]....
        /*033c*/ 	.word	0x0000ed60


	//   ....[72]....
        /*0340*/ 	.word	0x0000f160


	//----- nvinfo : EIATTR_REG_RECONFIG
	.align		4
.L_264:
        /*0344*/ 	.byte	0x01, 0x54
	.zero		2


	//----- nvinfo : EIATTR_SYSCALL_OFFSETS
	.align		4
        /*0348*/ 	.byte	0x04, 0x46
        /*034a*/ 	.short	(.L_266 - .L_265)


	//   ....[0]....
.L_265:
        /*034c*/ 	.word	0x00001330


	//   ....[1]....
        /*0350*/ 	.word	0x0000ac00


	//   ....[2]....
        /*0354*/ 	.word	0x0000ad40


	//   ....[3]....
        /*0358*/ 	.word	0x0000ae30


	//   ....[4]....
        /*035c*/ 	.word	0x0000b4f0


	//----- nvinfo : EIATTR_MBARRIER_INSTR_OFFSETS
	.align		4
.L_266:
        /*0360*/ 	.byte	0x04, 0x39
        /*0362*/ 	.short	(.L_268 - .L_267)


	//   ....[0]....
.L_267:
        /*0364*/ 	.word	0x00000250
        /*0368*/ 	.word	0x000000ff
        /*036c*/ 	.word	0x00028800
        /*0370*/ 	.short	0x0100
        /*0372*/ 	.byte	0x08
	.zero		1


	//   ....[1]....
        /*0374*/ 	.word	0x00000260
        /*0378*/ 	.word	0x000000ff
        /*037c*/ 	.word	0x00028820
        /*0380*/ 	.short	0x0100
        /*0382*/ 	.byte	0x08
	.zero		1


	//   ....[2]....
        /*0384*/ 	.word	0x00000350
        /*0388*/ 	.word	0x000000ff
        /*038c*/ 	.word	0x00028830
        /*0390*/ 	.short	0x0100
        /*0392*/ 	.byte	0x08
	.zero		1


	//   ....[3]....
        /*0394*/ 	.word	0x00000360
        /*0398*/ 	.word	0x000000ff
        /*039c*/ 	.word	0x00028840
        /*03a0*/ 	.short	0x0100
        /*03a2*/ 	.byte	0x08
	.zero		1


	//   ....[4]....
        /*03a4*/ 	.word	0x00000370
        /*03a8*/ 	.word	0x000000ff
        /*03ac*/ 	.word	0x00028838
        /*03b0*/ 	.short	0x0100
        /*03b2*/ 	.byte	0x08
	.zero		1


	//   ....[5]....
        /*03b4*/ 	.word	0x00000380
        /*03b8*/ 	.word	0x000000ff
        /*03bc*/ 	.word	0x00028848
        /*03c0*/ 	.short	0x0100
        /*03c2*/ 	.byte	0x08
	.zero		1


	//   ....[6]....
        /*03c4*/ 	.word	0x000004b0
        /*03c8*/ 	.word	0x000000ff
        /*03cc*/ 	.word	0x00028850
        /*03d0*/ 	.short	0x0100
        /*03d2*/ 	.byte	0x08
	.zero		1


	//   ....[7]....
        /*03d4*/ 	.word	0x000004c0
        /*03d8*/ 	.word	0x000000ff
        /*03dc*/ 	.word	0x00028860
        /*03e0*/ 	.short	0x0100
        /*03e2*/ 	.byte	0x08
	.zero		1


	//   ....[8]....
        /*03e4*/ 	.word	0x000004d0
        /*03e8*/ 	.word	0x000000ff
        /*03ec*/ 	.word	0x00028858
        /*03f0*/ 	.short	0x0100
        /*03f2*/ 	.byte	0x08
	.zero		1


	//   ....[9]....
        /*03f4*/ 	.word	0x000004e0
        /*03f8*/ 	.word	0x000000ff
        /*03fc*/ 	.word	0x00028868
        /*0400*/ 	.short	0x0100
        /*0402*/ 	.byte	0x08
	.zero		1


	//   ....[10]....
        /*0404*/ 	.word	0x000005d0
        /*0408*/ 	.word	0x000000ff
        /*040c*/ 	.word	0x00028870
        /*0410*/ 	.short	0x0100
        /*0412*/ 	.byte	0x06
	.zero		1


	//   ....[11]....
        /*0414*/ 	.word	0x000005e0
        /*0418*/ 	.word	0x000000ff
        /*041c*/ 	.word	0x00028880
        /*0420*/ 	.short	0x0100
        /*0422*/ 	.byte	0x06
	.zero		1


	//   ....[12]....
        /*0424*/ 	.word	0x000005f0
        /*0428*/ 	.word	0x000000ff
        /*042c*/ 	.word	0x00028878
        /*0430*/ 	.short	0x0100
        /*0432*/ 	.byte	0x06
	.zero		1


	//   ....[13]....
        /*0434*/ 	.word	0x00000600
        /*0438*/ 	.word	0x000000ff
        /*043c*/ 	.word	0x00028888
        /*0440*/ 	.short	0x0100
        /*0442*/ 	.byte	0x06
	.zero		1


	//   ....[14]....
        /*0444*/ 	.word	0x00000730
        /*0448*/ 	.word	0x000000ff
        /*044c*/ 	.word	0x00028890
        /*0450*/ 	.short	0x0100
        /*0452*/ 	.byte	0x08
	.zero		1


	//   ....[15]....
        /*0454*/ 	.word	0x00000740
        /*0458*/ 	.word	0x000000ff
        /*045c*/ 	.word	0x000288a0
        /*0460*/ 	.short	0x0100
        /*0462*/ 	.byte	0x08
	.zero		1


	//   ....[16]....
        /*0464*/ 	.word	0x00000750
        /*0468*/ 	.word	0x000000ff
        /*046c*/ 	.word	0x00028898
        /*0470*/ 	.short	0x0100
        /*0472*/ 	.byte	0x08
	.zero		1


	//   ....[17]....
        /*0474*/ 	.word	0x00000760
        /*0478*/ 	.word	0x000000ff
        /*047c*/ 	.word	0x000288a8
        /*0480*/ 	.short	0x0100
        /*0482*/ 	.byte	0x08
	.zero		1


	//   ....[18]....
        /*0484*/ 	.word	0x00000890
        /*0488*/ 	.word	0x000000ff
        /*048c*/ 	.word	0x000288b0
        /*0490*/ 	.short	0x0100
        /*0492*/ 	.byte	0x08
	.zero		1


	//   ....[19]....
        /*0494*/ 	.word	0x000008a0
        /*0498*/ 	.word	0x000000ff
        /*049c*/ 	.word	0x000288c0
        /*04a0*/ 	.short	0x0100
        /*04a2*/ 	.byte	0x08
	.zero		1


	//   ....[20]....
        /*04a4*/ 	.word	0x000008b0
        /*04a8*/ 	.word	0x000000ff
        /*04ac*/ 	.word	0x000288b8
        /*04b0*/ 	.short	0x0100
        /*04b2*/ 	.byte	0x08
	.zero		1


	//   ....[21]....
        /*04b4*/ 	.word	0x000008c0
        /*04b8*/ 	.word	0x000000ff
        /*04bc*/ 	.word	0x000288c8
        /*04c0*/ 	.short	0x0100
        /*04c2*/ 	.byte	0x08
	.zero		1


	//   ....[22]....
        /*04c4*/ 	.word	0x00001360
        /*04c8*/ 	.word	0x000000ff
        /*04cc*/ 	.word	0x00028800
        /*04d0*/ 	.short	0x010a
        /*04d2*/ 	.byte	0x24
	.zero		1


	//   ....[23]....
        /*04d4*/ 	.word	0x000013c0
        /*04d8*/ 	.word	0x000000ff
        /*04dc*/ 	.word	0x00028830
        /*04e0*/ 	.short	0x010a
        /*04e2*/ 	.byte	0x24
	.zero		1


	//   ....[24]....
        /*04e4*/ 	.word	0x00001450
        /*04e8*/ 	.word	0x000000ff
        /*04ec*/ 	.word	0x00028830
        /*04f0*/ 	.short	0x010a
        /*04f2*/ 	.byte	0x24
	.zero		1


	//   ....[25]....
        /*04f4*/ 	.word	0x00002fa0
        /*04f8*/ 	.word	0x00000006
        /*04fc*/ 	.word	0x00000000
        /*0500*/ 	.short	0x0101
        /*0502*/ 	.byte	0x3f
	.zero		1


	//   ....[26]....
        /*0504*/ 	.word	0x00003a60
        /*0508*/ 	.word	0x000000ff
        /*050c*/ 	.word	0x00028830
        /*0510*/ 	.short	0x010a
        /*0512*/ 	.byte	0x07
	.zero		1


	//   ....[27]....
        /*0514*/ 	.word	0x00003aa0
        /*0518*/ 	.word	0x000000ff
        /*051c*/ 	.word	0x00028830
        /*0520*/ 	.short	0x010a
        /*0522*/ 	.byte	0x07
	.zero		1


	//   ....[28]....
        /*0524*/ 	.word	0x00003dd0
        /*0528*/ 	.word	0x000000ff
        /*052c*/ 	.word	0x00028850
        /*0530*/ 	.short	0x010a
        /*0532*/ 	.byte	0x07
	.zero		1


	//   ....[29]....
        /*0534*/ 	.word	0x00003e10
        /*0538*/ 	.word	0x000000ff
        /*053c*/ 	.word	0x00028850
        /*0540*/ 	.short	0x010a
        /*0542*/ 	.byte	0x07
	.zero		1


	//   ....[30]....
        /*0544*/ 	.word	0x00005550
        /*0548*/ 	.word	0x0000002b
        /*054c*/ 	.word	0x00000000
        /*0550*/ 	.short	0x0101
        /*0552*/ 	.byte	0x3f
	.zero		1


	//   ....[31]....
        /*0554*/ 	.word	0x000056c0
        /*0558*/ 	.word	0x0000002d
        /*055c*/ 	.word	0x00000000
        /*0560*/ 	.short	0x0101
        /*0562*/ 	.byte	0x3f
	.zero		1


	//   ....[32]....
        /*0564*/ 	.word	0x00006390
        /*0568*/ 	.word	0x000000ff
        /*056c*/ 	.word	0x00028830
        /*0570*/ 	.short	0x010a
        /*0572*/ 	.byte	0x07
	.zero		1


	//   ....[33]....
        /*0574*/ 	.word	0x000063d0
        /*0578*/ 	.word	0x000000ff
        /*057c*/ 	.word	0x00028830
        /*0580*/ 	.short	0x010a
        /*0582*/ 	.byte	0x07
	.zero		1


	//   ....[34]....
        /*0584*/ 	.word	0x000066f0
        /*0588*/ 	.word	0x000000ff
        /*058c*/ 	.word	0x00028850
        /*0590*/ 	.short	0x010a
        /*0592*/ 	.byte	0x07
	.zero		1


	//   ....[35]....
        /*0594*/ 	.word	0x00006730
        /*0598*/ 	.word	0x000000ff
        /*059c*/ 	.word	0x00028850
        /*05a0*/ 	.short	0x010a
        /*05a2*/ 	.byte	0x07
	.zero		1


	//   ....[36]....
        /*05a4*/ 	.word	0x00007890
        /*05a8*/ 	.word	0x0000001b
        /*05ac*/ 	.word	0x00000000
        /*05b0*/ 	.short	0x0101
        /*05b2*/ 	.byte	0x3f
	.zero		1


	//   ....[37]....
        /*05b4*/ 	.word	0x00007930
        /*05b8*/ 	.word	0x0000001f
        /*05bc*/ 	.word	0x00000000
        /*05c0*/ 	.short	0x0101
        /*05c2*/ 	.byte	0x3f
	.zero		1


	//   ....[38]....
        /*05c4*/ 	.word	0x00008290
        /*05c8*/ 	.word	0x000000ff
        /*05cc*/ 	.word	0x00028850
        /*05d0*/ 	.short	0x010a
        /*05d2*/ 	.byte	0x05
	.zero		1


	//   ....[39]....
        /*05d4*/ 	.word	0x000082d0
        /*05d8*/ 	.word	0x000000ff
        /*05dc*/ 	.word	0x00028850
        /*05e0*/ 	.short	0x010a
        /*05e2*/ 	.byte	0x05
	.zero		1


	//   ....[40]....
        /*05e4*/ 	.word	0x00008790
        /*05e8*/ 	.word	0x0000000c
        /*05ec*/ 	.word	0x00000000
        /*05f0*/ 	.short	0x0101
        /*05f2*/ 	.byte	0x3f
	.zero		1


	//   ....[41]....
        /*05f4*/ 	.word	0x000093d0
        /*05f8*/ 	.word	0x000000ff
        /*05fc*/ 	.word	0x00000000
        /*0600*/ 	.short	0x0101
        /*0602*/ 	.byte	0x04
	.zero		1


	//   ....[42]....
        /*0604*/ 	.word	0x0000b180
        /*0608*/ 	.word	0x000000ff
        /*060c*/ 	.word	0x00028840
        /*0610*/ 	.short	0x010a
        /*0612*/ 	.byte	0x26
	.zero		1


	//   ....[43]....
        /*0614*/ 	.word	0x0000be20
        /*0618*/ 	.word	0x000000ff
        /*061c*/ 	.word	0x00028800
        /*0620*/ 	.short	0x0107
        /*0622*/ 	.byte	0x26
	.zero		1


	//   ....[44]....
        /*0624*/ 	.word	0x0000be90
        /*0628*/ 	.word	0x000000ff
        /*062c*/ 	.word	0x00028800
        /*0630*/ 	.short	0x0101
        /*0632*/ 	.byte	0x26
	.zero		1


	//   ....[45]....
        /*0634*/ 	.word	0x0000beb0
        /*0638*/ 	.word	0x000000ff
        /*063c*/ 	.word	0x00028820
        /*0640*/ 	.short	0x010a
        /*0642*/ 	.byte	0x26
	.zero		1


	//   ....[46]....
        /*0644*/ 	.word	0x0000c290
        /*0648*/ 	.word	0x000000ff
        /*064c*/ 	.word	0x00028848
        /*0650*/ 	.short	0x010a
        /*0652*/ 	.byte	0x26
	.zero		1


	//   ....[47]....
        /*0654*/ 	.word	0x0000c550
        /*0658*/ 	.word	0x000000ff
        /*065c*/ 	.word	0x00028860
        /*0660*/ 	.short	0x010a
        /*0662*/ 	.byte	0x26
	.zero		1


	//   ....[48]....
        /*0664*/ 	.word	0x0000ca50
        /*0668*/ 	.word	0x000000ff
        /*066c*/ 	.word	0x00028840
        /*0670*/ 	.short	0x010a
        /*0672*/ 	.byte	0x26
	.zero		1


	//   ....[49]....
        /*0674*/ 	.word	0x0000cd30
        /*0678*/ 	.word	0x000000ff
        /*067c*/ 	.word	0x00028868
        /*0680*/ 	.short	0x010a
        /*0682*/ 	.byte	0x26
	.zero		1


	//   ....[50]....
        /*0684*/ 	.word	0x0000d280
        /*0688*/ 	.word	0x000000ff
        /*068c*/ 	.word	0x00028848
        /*0690*/ 	.short	0x010a
        /*0692*/ 	.byte	0x26
	.zero		1


	//   ....[51]....
        /*0694*/ 	.word	0x0000d540
        /*0698*/ 	.word	0x000000ff
        /*069c*/ 	.word	0x00028860
        /*06a0*/ 	.short	0x010a
        /*06a2*/ 	.byte	0x26
	.zero		1


	//   ....[52]....
        /*06a4*/ 	.word	0x0000d8e0
        /*06a8*/ 	.word	0x00000003
        /*06ac*/ 	.word	0x00028860
        /*06b0*/ 	.short	0x010a
        /*06b2*/ 	.byte	0x3f
	.zero		1


	//   ....[53]....
        /*06b4*/ 	.word	0x0000dc70
        /*06b8*/ 	.word	0x00000002
        /*06bc*/ 	.word	0x00028820
        /*06c0*/ 	.short	0x010a
        /*06c2*/ 	.byte	0x3f
	.zero		1


	//   ....[54]....
        /*06c4*/ 	.word	0x0000ddf0
        /*06c8*/ 	.word	0x00000006
        /*06cc*/ 	.word	0x00000000
        /*06d0*/ 	.short	0x010a
        /*06d2*/ 	.byte	0x3f
	.zero		1


	//   ....[55]....
        /*06d4*/ 	.word	0x0000de60
        /*06d8*/ 	.word	0x00000003
        /*06dc*/ 	.word	0x00000000
        /*06e0*/ 	.short	0x010a
        /*06e2*/ 	.byte	0x3f
	.zero		1


	//   ....[56]....
        /*06e4*/ 	.word	0x0000dec0
        /*06e8*/ 	.word	0x00000000
        /*06ec*/ 	.word	0x00000000
        /*06f0*/ 	.short	0x010a
        /*06f2*/ 	.byte	0x3f
	.zero		1


	//   ....[57]....
        /*06f4*/ 	.word	0x0000def0
        /*06f8*/ 	.word	0x00000003
        /*06fc*/ 	.word	0x00000000
        /*0700*/ 	.short	0x010a
        /*0702*/ 	.byte	0x3f
	.zero		1


	//   ....[58]....
        /*0704*/ 	.word	0x0000df60
        /*0708*/ 	.word	0x00000000
        /*070c*/ 	.word	0x00028800
        /*0710*/ 	.short	0x010a
        /*0712*/ 	.byte	0x3f
	.zero		1


	//   ....[59]....
        /*0714*/ 	.word	0x0000dfc0
        /*0718*/ 	.word	0x00000000
        /*071c*/ 	.word	0x00028830
        /*0720*/ 	.short	0x010a
        /*0722*/ 	.byte	0x3f
	.zero		1


	//   ....[60]....
        /*0724*/ 	.word	0x0000e020
        /*0728*/ 	.word	0x00000009
        /*072c*/ 	.word	0x00028830
        /*0730*/ 	.short	0x010a
        /*0732*/ 	.byte	0x3f
	.zero		1


	//   ....[61]....
        /*0734*/ 	.word	0x0000e080
        /*0738*/ 	.word	0x00000009
        /*073c*/ 	.word	0x00028850
        /*0740*/ 	.short	0x010a
        /*0742*/ 	.byte	0x3f
	.zero		1


	//   ....[62]....
        /*0744*/ 	.word	0x0000e0e0
        /*0748*/ 	.word	0x00000009
        /*074c*/ 	.word	0x00028830
        /*0750*/ 	.short	0x010a
        /*0752*/ 	.byte	0x3f
	.zero		1


	//   ....[63]....
        /*0754*/ 	.word	0x0000e140
        /*0758*/ 	.word	0x00000009
        /*075c*/ 	.word	0x00028850
        /*0760*/ 	.short	0x010a
        /*0762*/ 	.byte	0x3f
	.zero		1


	//   ....[64]....
        /*0764*/ 	.word	0x0000e1a0
        /*0768*/ 	.word	0x00000003
        /*076c*/ 	.word	0x00028850
        /*0770*/ 	.short	0x010a
        /*0772*/ 	.byte	0x3f
	.zero		1


	//   ....[65]....
        /*0774*/ 	.word	0x0000e300
        /*0778*/ 	.word	0x00000003
        /*077c*/ 	.word	0x00028840
        /*0780*/ 	.short	0x010a
        /*0782*/ 	.byte	0x3f
	.zero		1


	//   ....[66]....
        /*0784*/ 	.word	0x0000eda0
        /*0788*/ 	.word	0x00000003
        /*078c*/ 	.word	0x00028820
        /*0790*/ 	.short	0x010a
        /*0792*/ 	.byte	0x3f
	.zero		1


	//   ....[67]....
        /*0794*/ 	.word	0x0000ee00
        /*0798*/ 	.word	0x00000003
        /*079c*/ 	.word	0x00028848
        /*07a0*/ 	.short	0x010a
        /*07a2*/ 	.byte	0x3f
	.zero		1


	//   ....[68]....
        /*07a4*/ 	.word	0x0000ee60
        /*07a8*/ 	.word	0x00000003
        /*07ac*/ 	.word	0x00028860
        /*07b0*/ 	.short	0x010a
        /*07b2*/ 	.byte	0x3f
	.zero		1


	//   ....[69]....
        /*07b4*/ 	.word	0x0000eec0
        /*07b8*/ 	.word	0x00000003
        /*07bc*/ 	.word	0x00028840
        /*07c0*/ 	.short	0x010a
        /*07c2*/ 	.byte	0x3f
	.zero		1


	//   ....[70]....
        /*07c4*/ 	.word	0x0000ef20
        /*07c8*/ 	.word	0x00000003
        /*07cc*/ 	.word	0x00028868
        /*07d0*/ 	.short	0x010a
        /*07d2*/ 	.byte	0x3f
	.zero		1


	//   ....[71]....
        /*07d4*/ 	.word	0x0000ef80
        /*07d8*/ 	.word	0x00000003
        /*07dc*/ 	.word	0x00028848
        /*07e0*/ 	.short	0x010a
        /*07e2*/ 	.byte	0x3f
	.zero		1


	//   ....[72]....
        /*07e4*/ 	.word	0x0000efe0
        /*07e8*/ 	.word	0x00000003
        /*07ec*/ 	.word	0x00028860
        /*07f0*/ 	.short	0x010a
        /*07f2*/ 	.byte	0x3f
	.zero		1


	//   ....[73]....
        /*07f4*/ 	.word	0x0000f030
        /*07f8*/ 	.word	0x00000003
        /*07fc*/ 	.word	0x00028860
        /*0800*/ 	.short	0x010a
        /*0802*/ 	.byte	0x3f
	.zero		1


	//   ....[74]....
        /*0804*/ 	.word	0x0000f080
        /*0808*/ 	.word	0x00000002
        /*080c*/ 	.word	0x00028820
        /*0810*/ 	.short	0x010a
        /*0812*/ 	.byte	0x3f
	.zero		1


	//   ....[75]....
        /*0814*/ 	.word	0x0000f220
        /*0818*/ 	.word	0x00000006
        /*081c*/ 	.word	0x00000000
        /*0820*/ 	.short	0x010a
        /*0822*/ 	.byte	0x3f
	.zero		1


	//   ....[76]....
        /*0824*/ 	.word	0x0000f270
        /*0828*/ 	.word	0x00000003
        /*082c*/ 	.word	0x00000000
        /*0830*/ 	.short	0x010a
        /*0832*/ 	.byte	0x3f
	.zero		1


	//   ....[77]....
        /*0834*/ 	.word	0x0000f2c0
        /*0838*/ 	.word	0x00000000
        /*083c*/ 	.word	0x00000000
        /*0840*/ 	.short	0x010a
        /*0842*/ 	.byte	0x3f
	.zero		1


	//----- nvinfo : EIATTR_NUM_MBARRIERS
	.align		4
.L_268:
        /*0844*/ 	.byte	0x03, 0x38
        /*0846*/ 	.short	0x0016


	//----- nvinfo : EIATTR_EXIT_INSTR_OFFSETS
	.align		4
        /*0848*/ 	.byte	0x04, 0x1c
        /*084a*/ 	.short	(.L_270 - .L_269)


	//   ....[0]....
.L_269:
        /*084c*/ 	.word	0x0000df40


	//----- nvinfo : EIATTR_MAX_THREADS
	.align		4
.L_270:
        /*0850*/ 	.byte	0x04, 0x05
        /*0852*/ 	.short	(.L_272 - .L_271)
.L_271:
        /*0854*/ 	.word	0x00000180
        /*0858*/ 	.word	0x00000001
        /*085c*/ 	.word	0x00000001


	//----- nvinfo : EIATTR_CRS_STACK_SIZE
	.align		4
.L_272:
        /*0860*/ 	.byte	0x04, 0x1e
        /*0862*/ 	.short	(.L_274 - .L_273)
.L_273:
        /*0864*/ 	.word	0x00000000


	//----- nvinfo : EIATTR_CBANK_PARAM_SIZE
	.align		4
.L_274:
        /*0868*/ 	.byte	0x03, 0x19
        /*086a*/ 	.short	0x0a70


	//----- nvinfo : EIATTR_PARAM_CBANK
	.align		4
        /*086c*/ 	.byte	0x04, 0x0a
        /*086e*/ 	.short	(.L_276 - .L_275)
	.align		4
.L_275:
        /*0870*/ 	.word	index@(.nv.constant0._ZN7cutlass13device_kernelIN5flash11enable_sm90INS1_16FlashAttnFwdSm90INS1_25CollectiveMainloopFwdSm90ILi2EN4cute5tupleIJNS5_1CILi1EEES8_S8_EEENS6_IJNS7_ILi128EEESA_SA_EEELi128ENS_10bfloat16_tEfNS_4arch4Sm90ELb1ELb0ELb0ELb0ELb0ELb0ELb0ELb1ELb1ELb1ELb1ELb0EEENS1_21CollectiveEpilogueFwdISB_S9_SC_SE_Li256ELb0ELb1ELb1ELb0EEENS1_19SingleTileSchedulerILb0ELb1ELb1ELi128EEEEEEEEEvNT_6ParamsE)
        /*0874*/ 	.short	0x0210
        /*0876*/ 	.short	0x0a70


	//----- nvinfo : EIATTR_SW_WAR
	.align		4
.L_276:
        /*0878*/ 	.byte	0x04, 0x36
        /*087a*/ 	.short	(.L_278 - .L_277)
.L_277:
        /*087c*/ 	.word	0x00000008
.L_278:


//--------------------- .nv.info._ZN7cutlass13device_kernelIN5flash11enable_sm90INS1_16FlashAttnFwdSm90INS1_25CollectiveMainloopFwdSm90ILi2EN4cute5tupleIJNS5_1CILi1EEES8_S8_EEENS6_IJNS7_ILi128EEESA_SA_EEELi128ENS_10bfloat16_tEfNS_4arch4Sm90ELb1ELb0ELb0ELb1ELb0ELb0ELb0ELb1ELb1ELb1ELb1ELb0EEENS1_21CollectiveEpilogueFwdISB_S9_SC_SE_Li256ELb1ELb1ELb1ELb0EEENS1_36VarlenDynamicPersistentTileSchedulerILi128ELi128ELi256ELi128ELb1ELb1ELb1ELb1ELb1ELb1EEEEEEEEEvNT_6ParamsE --------------------------
	.section	.nv.info._ZN7cutlass13device_kernelIN5flash11enable_sm90INS1_16FlashAttnFwdSm90INS1_25CollectiveMainloopFwdSm90ILi2EN4cute5tupleIJNS5_1CILi1EEES8_S8_EEENS6_IJNS7_ILi128EEESA_SA_EEELi128ENS_10bfloat16_tEfNS_4arch4Sm90ELb1ELb0ELb0ELb1ELb0ELb0ELb0ELb1ELb1ELb1ELb1ELb0EEENS1_21CollectiveEpilogueFwdISB_S9_SC_SE_Li256ELb1ELb1ELb1ELb0EEENS1_36VarlenDynamicPersistentTileSchedulerILi128ELi128ELi256ELi128ELb1ELb1ELb1ELb1ELb1ELb1EEEEEEEEEvNT_6ParamsE,"",@"SHT_CUDA_INFO"
	.sectionflags	@""
	.align	4


	//----- nvinfo : EIATTR_CUDA_API_VERSION
	.align		4
        /*0000*/ 	.byte	0x04, 0x37
        /*0002*/ 	.short	(.L_280 - .L_279)
.L_279:
        /*0004*/ 	.word	0x00000082


	//----- nvinfo : EIATTR_KPARAM_INFO
	.align		4
.L_280:
        /*0008*/ 	.byte	0x04, 0x17
        /*000a*/ 	.short	(.L_282 - .L_281)
.L_281:
        /*000c*/ 	.word	0x00000000
        /*0010*/ 	.short	0x0000
        /*0012*/ 	.short	0x0070
        /*0014*/ 	.byte	0x00, 0xf0, 0x01, 0x2a


	//----- nvinfo : EIATTR_SPARSE_MMA_MASK
	.align		4
.L_282:
        /*0018*/ 	.byte	0x03, 0x50
        /*001a*/ 	.short	0x0000


	//----- nvinfo : EIATTR_MAXREG_COUNT
	.align		4
        /*001c*/ 	.byte	0x03, 0x1b
        /*001e*/ 	.short	0x00a8


	//----- nvinfo : EIATTR_NUM_BARRIERS
	.align		4
        /*0020*/ 	.byte	0x02, 0x4c
        /*0022*/ 	.byte	0x10
	.zero		1


	//----- nvinfo : EIATTR_EXTERNS
	.align		4
        /*0024*/ 	.byte	0x04, 0x0f
        /*0026*/ 	.short	(.L_284 - .L_283)


	//   ....[0]....
	.align		4
.L_283:
        /*0028*/ 	.word	index@(__assertfail)


	//----- nvinfo : EIATTR_ANNOTATIONS
	.align		4
.L_284:
        /*002c*/ 	.byte	0x04, 0x55
        /*002e*/ 	.short	(.L_286 - .L_285)


	//   ....[0]....
.L_285:
        /* <DEDUP_REMOVED lines=71> */


	//----- nvinfo : EIATTR_MERCURY_ISA_VERSION
	.align		4
.L_286:
        /*0490*/ 	.byte	0x03, 0x5f
        /*0492*/ 	.short	0x0101


	//----- nvinfo : EIATTR_UNUSED_LOAD_BYTE_OFFSET
	.align		4
        /*0494*/ 	.byte	0x04, 0x44
        /*0496*/ 	.short	(.L_288 - .L_287)


	//   ....[0]....
.L_287:
        /*0498*/ 	.word	0x00000a40
        /*049c*/ 	.word	0x0000fff0


	//   ....[1]....
        /*04a0*/ 	.word	0x000095a0
        /*04a4*/ 	.word	0x0000fff0


	//----- nvinfo : EIATTR_INT_WARP_WIDE_INSTR_OFFSETS
	.align		4
.L_288:
        /*04a8*/ 	.byte	0x04, 0x31
        /*04aa*/ 	.short	(.L_290 - .L_289)


	//   ....[0]....
.L_289:
        /*04ac*/ 	.word	0x00000130


	//   ....[1]....
        /*04b0*/ 	.word	0x00000170


	//   ....[2]....
        /*04b4*/ 	.word	0x000001e0


	//   ....[3]....
        /*04b8*/ 	.word	0x0000df90


	//   ....[4]....
        /*04bc*/ 	.word	0x0000e020


	//   ....[5]....
        /*04c0*/ 	.word	0x00011680


	//   ....[6]....
        /*04c4*/ 	.word	0x00011710


	//----- nvinfo : EIATTR_COOP_GROUP_MASK_REGIDS
	.align		4
.L_290:
        /*04c8*/ 	.byte	0x04, 0x29
        /*04ca*/ 	.short	(.L_292 - .L_291)


	//   ....[0]....
.L_291:
        /*04cc*/ 	.word	0xffffffff


	//   ....[1]....
        /*04d0*/ 	.word	0xffffffff


	//   ....[2]....
        /*04d4*/ 	.word	0xffffffff


	//   ....[3]....
        /*04d8*/ 	.word	0xffffffff


	//   ....[4]....
        /*04dc*/ 	.word	0xffffffff


	//   ....[5]....
        /*04e0*/ 	.word	0xffffffff


	//   ....[6]....
        /*04e4*/ 	.word	0xffffffff


	//   ....[7]....
        /*04e8*/ 	.word	0xffffffff


	//   ....[8]....
        /*04ec*/ 	.word	0xffffffff


	//   ....[9]....
        /*04f0*/ 	.word	0xffffffff


	//   ....[10]....
        /*04f4*/ 	.word	0xffffffff


	//   ....[11]....
        /*04f8*/ 	.word	0xffffffff


	//   ....[12]....
        /*04fc*/ 	.word	0xffffffff


	//   ....[13]....
        /*0500*/ 	.word	0xffffffff


	//   ....[14]....
        /*0504*/ 	.word	0xffffffff


	//   ....[15]....
        /*0508*/ 	.word	0xffffffff


	//   ....[16]....
        /*050c*/ 	.word	0xffffffff


	//   ....[17]....
        /*0510*/ 	.word	0xffffffff


	//   ....[18]....
        /*0514*/ 	.word	0xffffffff


	//   ....[19]....
        /*0518*/ 	.word	0xffffffff


	//   ....[20]....
        /*051c*/ 	.word	0xffffffff


	//   ....[21]....
        /*0520*/ 	.word	0xffffffff


	//   ....[22]....
        /*0524*/ 	.word	0xffffffff


	//   ....[23]....
        /*0528*/ 	.word	0xffffffff


	//   ....[24]....
        /*052c*/ 	.word	0xffffffff


	//   ....[25]....
        /*0530*/ 	.word	0xffffffff


	//   ....[26]....
        /*0534*/ 	.word	0xffffffff


	//   ....[27]....
        /*0538*/ 	.word	0xffffffff


	//   ....[28]....
        /*053c*/ 	.word	0xffffffff


	//   ....[29]....
        /*0540*/ 	.word	0xffffffff


	//   ....[30]....
        /*0544*/ 	.word	0xffffffff


	//   ....[31]....
        /*0548*/ 	.word	0xffffffff


	//   ....[32]....
        /*054c*/ 	.word	0xffffffff


	//   ....[33]....
        /*0550*/ 	.word	0xffffffff


	//   ....[34]....
        /*0554*/ 	.word	0xffffffff


	//   ....[35]....
        /*0558*/ 	.word	0xffffffff


	//   ....[36]....
        /*055c*/ 	.word	0xffffffff


	//   ....[37]....
        /*0560*/ 	.word	0xffffffff


	//   ....[38]....
        /*0564*/ 	.word	0xffffffff


	//   ....[39]....
        /*0568*/ 	.word	0xffffffff


	//   ....[40]....
        /*056c*/ 	.word	0xffffffff


	//   ....[41]....
        /*0570*/ 	.word	0xffffffff


	//   ....[42]....
        /*0574*/ 	.word	0xffffffff


	//   ....[43]....
        /*0578*/ 	.word	0xffffffff


	//   ....[44]....
        /*057c*/ 	.word	0xffffffff


	//   ....[45]....
        /*0580*/ 	.word	0xffffffff


	//   ....[46]....
        /*0584*/ 	.word	0xffffffff


	//   ....[47]....
        /*0588*/ 	.word	0xffffffff


	//   ....[48]....
        /*058c*/ 	.word	0xffffffff


	//   ....[49]....
        /*0590*/ 	.word	0xffffffff


	//   ....[50]....
        /*0594*/ 	.word	0xffffffff


	//   ....[51]....
        /*0598*/ 	.word	0xffffffff


	//   ....[52]....
        /*059c*/ 	.word	0xffffffff


	//   ....[53]....
        /*05a0*/ 	.word	0xffffffff


	//   ....[54]....
        /*05a4*/ 	.word	0xffffffff


	//   ....[55]....
        /*05a8*/ 	.word	0xffffffff


	//   ....[56]....
        /*05ac*/ 	.word	0xffffffff


	//   ....[57]....
        /*05b0*/ 	.word	0xffffffff


	//   ....[58]....
        /*05b4*/ 	.word	0xffffffff


	//   ....[59]....
        /*05b8*/ 	.word	0xffffffff


	//   ....[60]....
        /*05bc*/ 	.word	0xffffffff


	//   ....[61]....
        /*05c0*/ 	.word	0xffffffff


	//   ....[62]....
        /*05c4*/ 	.word	0xffffffff


	//   ....[63]....
        /*05c8*/ 	.word	0xffffffff


	//   ....[64]....
        /*05cc*/ 	.word	0xffffffff


	//   ....[65]....
        /*05d0*/ 	.word	0xffffffff


	//   ....[66]....
        /*05d4*/ 	.word	0xffffffff


	//   ....[67]....
        /*05d8*/ 	.word	0xffffffff


	//   ....[68]....
        /*05dc*/ 	.word	0xffffffff


	//   ....[69]....
        /*05e0*/ 	.word	0xffffffff


	//   ....[70]....
        /*05e4*/ 	.word	0xffffffff


	//   ....[71]....
        /*05e8*/ 	.word	0xffffffff


	//   ....[72]....
        /*05ec*/ 	.word	0xffffffff


	//   ....[73]....
        /*05f0*/ 	.word	0xffffffff


	//   ....[74]....
        /*05f4*/ 	.word	0xffffffff


	//   ....[75]....
        /*05f8*/ 	.word	0xffffffff


	//   ....[76]....
        /*05fc*/ 	.word	0xffffffff


	//   ....[77]....
        /*0600*/ 	.word	0xffffffff


	//   ....[78]....
        /*0604*/ 	.word	0xffffffff


	//   ....[79]....
        /*0608*/ 	.word	0xffffffff


	//   ....[80]....
        /*060c*/ 	.word	0xffffffff


	//   ....[81]....
        /*0610*/ 	.word	0xffffffff


	//   ....[82]....
        /*0614*/ 	.word	0xffffffff


	//   ....[83]....
        /*0618*/ 	.word	0xffffffff


	//   ....[84]....
        /*061c*/ 	.word	0xffffffff


	//   ....[85]....
        /*0620*/ 	.word	0xffffffff


	//   ....[86]....
        /*0624*/ 	.word	0xffffffff


	//   ....[87]....
        /*0628*/ 	.word	0xffffffff


	//   ....[88]....
        /*062c*/ 	.word	0xffffffff


	//   ....[89]....
        /*0630*/ 	.word	0xffffffff


	//   ....[90]....
        /*0634*/ 	.word	0xffffffff


	//   ....[91]....
        /*0638*/ 	.word	0xffffffff


	//   ....[92]....
        /*063c*/ 	.word	0xffffffff


	//   ....[93]....
        /*0640*/ 	.word	0xffffffff


	//   ....[94]....
        /*0644*/ 	.word	0xffffffff


	//   ....[95]....
        /*0648*/ 	.word	0xffffffff


	//   ....[96]....
        /*064c*/ 	.word	0xffffffff


	//   ....[97]....
        /*0650*/ 	.word	0xffffffff


	//   ....[98]....
        /*0654*/ 	.word	0xffffffff


	//   ....[99]....
        /*0658*/ 	.word	0xffffffff


	//   ....[100]....
        /*065c*/ 	.word	0xffffffff


	//   ....[101]....
        /*0660*/ 	.word	0xffffffff


	//   ....[102]....
        /*0664*/ 	.word	0xffffffff


	//   ....[103]....
        /*0668*/ 	.word	0xffffffff


	//   ....[104]....
        /*066c*/ 	.word	0xffffffff


	//   ....[105]....
        /*0670*/ 	.word	0x0500000f


	//   ....[106]....
        /*0674*/ 	.word	0x0500000f


	//   ....[107]....
        /*0678*/ 	.word	0x0500000f


	//   ....[108]....
        /*067c*/ 	.word	0x0500000f


	//   ....[109]....
        /*0680*/ 	.word	0x0500000f


	//   ....[110]....
        /*0684*/ 	.word	0x0500000f


	//   ....[111]....
        /*0688*/ 	.word	0x0500000f


	//   ....[112]....
        /*068c*/ 	.word	0x0500000f


	//   ....[113]....
        /*0690*/ 	.word	0x0500000f


	//   ....[114]....
        /*0694*/ 	.word	0x0500000f


	//   ....[115]....
        /*0698*/ 	.word	0x0500000f


	//   ....[116]....
        /*069c*/ 	.word	0x0500000f


	//   ....[117]....
        /*06a0*/ 	.word	0x0500000f


	//   ....[118]....
        /*06a4*/ 	.word	0x0500000f


	//   ....[119]....
        /*06a8*/ 	.word	0x0500000f


	//   ....[120]....
        /*06ac*/ 	.word	0x0500000f


	//   ....[121]....
        /*06b0*/ 	.word	0x0500000f


	//   ....[122]....
        /*06b4*/ 	.word	0x0500000f


	//   ....[123]....
        /*06b8*/ 	.word	0x0500000f


	//   ....[124]....
        /*06bc*/ 	.word	0x0500000f


	//   ....[125]....
        /*06c0*/ 	.word	0x0500000f


	//   ....[126]....
        /*06c4*/ 	.word	0x0500000f


	//   ....[127]....
        /*06c8*/ 	.word	0x0500000f


	//   ....[128]....
        /*06cc*/ 	.word	0x0500000f


	//   ....[129]....
        /*06d0*/ 	.word	0x0500000f


	//   ....[130]....
        /*06d4*/ 	.word	0x0500000f


	//   ....[131]....
        /*06d8*/ 	.word	0x0500000f


	//   ....[132]....
        /*06dc*/ 	.word	0x0500000f


	//   ....[133]....
        /*06e0*/ 	.word	0x0500000f


	//   ....[134]....
        /*06e4*/ 	.word	0x0500000f


	//   ....[135]....
        /*06e8*/ 	.word	0x0500000f


	//   ....[136]....
        /*06ec*/ 	.word	0x0500000f


	//   ....[137]....
        /*06f0*/ 	.word	0x0500000f


	//   ....[138]....
        /*06f4*/ 	.word	0x0500000f


	//   ....[139]....
        /*06f8*/ 	.word	0x0500000f


	//   ....[140]....
        /*06fc*/ 	.word	0x0500000f


	//----- nvinfo : EIATTR_COOP_GROUP_INSTR_OFFSETS
	.align		4
.L_292:
        /*0700*/ 	.byte	0x04, 0x28
        /*0702*/ 	.short	(.L_294 - .L_293)


	//   ....[0]....
.L_293:
        /*0704*/ 	.word	0x00000070


	//   ....[1]....
        /*0708*/ 	.word	0x00000140


	//   ....[2]....
        /*070c*/ 	.word	0x00000190


	//   ....[3]....
        /*0710*/ 	.word	0x000003c0


	//   ....[4]....
        /*0714*/ 	.word	0x00000520


	//   ....[5]....
        /*0718*/ 	.word	0x00000640


	//   ....[6]....
        /*071c*/ 	.word	0x000007a0


	//   ....[7]....
        /*0720*/ 	.word	0x00001b50


	//   ....[8]....
        /*0724*/ 	.word	0x000023e0


	//   ....[9]....
        /*0728*/ 	.word	0x00002410


	//   ....[10]....
        /*072c*/ 	.word	0x00002ca0


	//   ....[11]....
        /*0730*/ 	.word	0x00002d20


	//   ....[12]....
        /*0734*/ 	.word	0x00003640


	//   ....[13]....
        /*0738*/ 	.word	0x000036c0


	//   ....[14]....
        /*073c*/ 	.word	0x00004830


	//   ....[15]....
        /*0740*/ 	.word	0x00004870


	//   ....[16]....
        /*0744*/ 	.word	0x00004f40


	//   ....[17]....
        /*0748*/ 	.word	0x00005040


	//   ....[18]....
        /*074c*/ 	.word	0x00005860


	//   ....[19]....
        /*0750*/ 	.word	0x00005a30


	//   ....[20]....
        /*0754*/ 	.word	0x00007340


	//   ....[21]....
        /*0758*/ 	.word	0x00007370


	//   ....[22]....
        /*075c*/ 	.word	0x00007820


	//   ....[23]....
        /*0760*/ 	.word	0x000078a0


	//   ....[24]....
        /*0764*/ 	.word	0x00008c50


	//   ....[25]....
        /*0768*/ 	.word	0x00008c90


	//   ....[26]....
        /*076c*/ 	.word	0x00008d80


	//   ....[27]....
        /*0770*/ 	.word	0x00008da0


	//   ....[28]....
        /*0774*/ 	.word	0x0000a0d0


	//   ....[29]....
        /*0778*/ 	.word	0x0000a110


	//   ....[30]....
        /*077c*/ 	.word	0x0000a130


	//   ....[31]....
        /*0780*/ 	.word	0x0000a160


	//   ....[32]....
        /*0784*/ 	.word	0x0000a820


	//   ....[33]....
        /*0788*/ 	.word	0x0000a840


	//   ....[34]....
        /*078c*/ 	.word	0x0000a910


	//   ....[35]....
        /*0790*/ 	.word	0x0000a930


	//   ....[36]....
        /*0794*/ 	.word	0x0000a9f0


	//   ....[37]....
        /*0798*/ 	.word	0x0000aa10


	//   ....[38]....
        /*079c*/ 	.word	0x0000aae0


	//   ....[39]....
        /*07a0*/ 	.word	0x0000ab00


	//   ....[40]....
        /*07a4*/ 	.word	0x0000aed0


	//   ....[41]....
        /*07a8*/ 	.word	0x0000aee0


	//   ....[42]....
        /*07ac*/ 	.word	0x0000b320


	//   ....[43]....
        /*07b0*/ 	.word	0x0000b330


	//   ....[44]....
        /*07b4*/ 	.word	0x0000c020


	//   ....[45]....
        /*07b8*/ 	.word	0x0000c050


	//   ....[46]....
        /*07bc*/ 	.word	0x0000c120


	//   ....[47]....
        /*07c0*/ 	.word	0x0000c140


	//   ....[48]....
        /*07c4*/ 	.word	0x0000c200


	//   ....[49]....
        /*07c8*/ 	.word	0x0000c220


	//   ....[50]....
        /*07cc*/ 	.word	0x0000c2f0


	//   ....[51]....
        /*07d0*/ 	.word	0x0000c310


	//   ....[52]....
        /*07d4*/ 	.word	0x0000c450


	//   ....[53]....
        /*07d8*/ 	.word	0x0000c680


	//   ....[54]....
        /*07dc*/ 	.word	0x0000c6b0


	//   ....[55]....
        /*07e0*/ 	.word	0x0000c6e0


	//   ....[56]....
        /*07e4*/ 	.word	0x0000c710


	//   ....[57]....
        /*07e8*/ 	.word	0x0000c740


	//   ....[58]....
        /*07ec*/ 	.word	0x0000c770


	//   ....[59]....
        /*07f0*/ 	.word	0x0000c910


	//   ....[60]....
        /*07f4*/ 	.word	0x0000c940


	//   ....[61]....
        /*07f8*/ 	.word	0x0000c970


	//   ....[62]....
        /*07fc*/ 	.word	0x0000c9a0


	//   ....[63]....
        /*0800*/ 	.word	0x0000c9d0


	//   ....[64]....
        /*0804*/ 	.word	0x0000ca00


	//   ....[65]....
        /*0808*/ 	.word	0x0000caa0


	//   ....[66]....
        /*080c*/ 	.word	0x0000cad0


	//   ....[67]....
        /*0810*/ 	.word	0x0000cae0


	//   ....[68]....
        /*0814*/ 	.word	0x0000cb10


	//   ....[69]....
        /*0818*/ 	.word	0x0000e570


	//   ....[70]....
        /*081c*/ 	.word	0x0000f0f0


	//   ....[71]....
        /*0820*/ 	.word	0x0000f100


	//   ....[72]....
        /*0824*/ 	.word	0x0000f130


	//   ....[73]....
        /*0828*/ 	.word	0x0000f140


	//   ....[74]....
        /*082c*/ 	.word	0x0000f250


	//   ....[75]....
        /*0830*/ 	.word	0x0000f260


	//   ....[76]....
        /*0834*/ 	.word	0x0000f2f0


	//   ....[77]....
        /*0838*/ 	.word	0x0000f300


	//   ....[78]....
        /*083c*/ 	.word	0x0000f390


	//   ....[79]....
        /*0840*/ 	.word	0x0000f3a0


	//   ....[80]....
        /*0844*/ 	.word	0x0000f430


	//   ....[81]....
        /*0848*/ 	.word	0x0000f440


	//   ....[82]....
        /*084c*/ 	.word	0x0000f4d0


	//   ....[83]....
        /*0850*/ 	.word	0x0000f4e0


	//   ....[84]....
        /*0854*/ 	.word	0x0000f530


	//   ....[85]....
        /*0858*/ 	.word	0x0000f560


	//   ....[86]....
        /*085c*/ 	.word	0x00011db0


	//   ....[87]....
        /*0860*/ 	.word	0x00011de0


	//   ....[88]....
        /*0864*/ 	.word	0x00011e30


	//   ....[89]....
        /*0868*/ 	.word	0x00011e70


	//   ....[90]....
        /*086c*/ 	.word	0x00011ea0


	//   ....[91]....
        /*0870*/ 	.word	0x00011ed0


	//   ....[92]....
        /*0874*/ 	.word	0x00011f00


	//   ....[93]....
        /*0878*/ 	.word	0x00011f30


	//   ....[94]....
        /*087c*/ 	.word	0x000120f0


	//   ....[95]....
        /*0880*/ 	.word	0x00012120


	//   ....[96]....
        /*0884*/ 	.word	0x00012150


	//   ....[97]....
        /*0888*/ 	.word	0x00012180


	//   ....[98]....
        /*088c*/ 	.word	0x000121b0


	//   ....[99]....
        /*0890*/ 	.word	0x000121e0


	//   ....[100]....
        /*0894*/ 	.word	0x000122b0


	//   ....[101]....
        /*0898*/ 	.word	0x000122d0


	//   ....[102]....
        /*089c*/ 	.word	0x000122e0


	//   ....[103]....
        /*08a0*/ 	.word	0x00012360


	//   ....[104]....
        /*08a4*/ 	.word	0x00012e90


	//   ....[105]....
        /*08a8*/ 	.word	0x00013440


	//   ....[106]....
        /*08ac*/ 	.word	0x00013610


	//   ....[107]....
        /*08b0*/ 	.word	0x00013660


	//   ....[108]....
        /*08b4*/ 	.word	0x000136c0


	//   ....[109]....
        /*08b8*/ 	.word	0x00013760


	//   ....[110]....
        /*08bc*/ 	.word	0x00013820


	//   ....[111]....
        /*08c0*/ 	.word	0x00013930


	//   ....[112]....
        /*08c4*/ 	.word	0x00013990


	//   ....[113]....
        /*08c8*/ 	.word	0x00013a90


	//   ....[114]....
        /*08cc*/ 	.word	0x00013af0


	//   ....[115]....
        /*08d0*/ 	.word	0x00013bf0


	//   ....[116]....
        /*08d4*/ 	.word	0x00013c50


	//   ....[117]....
        /*08d8*/ 	.word	0x00013d50


	//   ....[118]....
        /*08dc*/ 	.word	0x00013db0


	//   ....[119]....
        /*08e0*/ 	.word	0x00013e90


	//   ....[120]....
        /*08e4*/ 	.word	0x00013f10


	//   ....[121]....
        /*08e8*/ 	.word	0x00013ff0


	//   ....[122]....
        /*08ec*/ 	.word	0x00014320


	//   ....[123]....
        /*08f0*/ 	.word	0x000143c0


	//   ....[124]....
        /*08f4*/ 	.word	0x00014550


	//   ....[125]....
        /*08f8*/ 	.word	0x000145c0


	//   ....[126]....
        /*08fc*/ 	.word	0x00014630


	//   ....[127]....
        /*0900*/ 	.word	0x000146a0


	//   ....[128]....
        /*0904*/ 	.word	0x00014710


	//   ....[129]....
        /*0908*/ 	.word	0x00014790


	//   ....[130]....
        /*090c*/ 	.word	0x00014830


	//   ....[131]....
        /*0910*/ 	.word	0x000148d0


	//   ....[132]....
        /*0914*/ 	.word	0x00014940


	//   ....[133]....
        /*0918*/ 	.word	0x000149b0


	//   ....[134]....
        /*091c*/ 	.word	0x00014a20


	//   ....[135]....
        /*0920*/ 	.word	0x00014aa0


	//   ....[136]....
        /*0924*/ 	.word	0x00014b20


	//   ....[137]....
        /*0928*/ 	.word	0x00014bd0


	//   ....[138]....
        /*092c*/ 	.word	0x00014c20


	//   ....[139]....
        /*0930*/ 	.word	0x00014ce0


	//   ....[140]....
        /*0934*/ 	.word	0x00014e10


	//----- nvinfo : EIATTR_REG_RECONFIG
	.align		4
.L_294:
        /*0938*/ 	.byte	0x01, 0x54
	.zero		2


	//----- nvinfo : EIATTR_SYSCALL_OFFSETS
	.align		4
        /*093c*/ 	.byte	0x04, 0x46
        /*093e*/ 	.short	(.L_296 - .L_295)


	//   ....[0]....
.L_295:
        /*0940*/ 	.word	0x00001d30


	//   ....[1]....
        /*0944*/ 	.word	0x0000e190


	//   ....[2]....
        /*0948*/ 	.word	0x0000e2e0


	//   ....[3]....
        /*094c*/ 	.word	0x0000e3e0


	//   ....[4]....
        /*0950*/ 	.word	0x0000ecb0


	//----- nvinfo : EIATTR_MBARRIER_INSTR_OFFSETS
	.align		4
.L_296:
        /*0954*/ 	.byte	0x04, 0x39
        /*0956*/ 	.short	(.L_298 - .L_297)


	//   ....[0]....
.L_297:
        /*0958*/ 	.word	0x00000270
        /*095c*/ 	.word	0x000000ff
        /*0960*/ 	.word	0x00028800
        /*0964*/ 	.short	0x0100
        /*0966*/ 	.byte	0x08
	.zero		1


	//   ....[1]....
        /*0968*/ 	.word	0x00000280
        /*096c*/ 	.word	0x000000ff
        /*0970*/ 	.word	0x00028820
        /*0974*/ 	.short	0x0100
        /*0976*/ 	.byte	0x08
	.zero		1


	//   ....[2]....
        /*0978*/ 	.word	0x00000370
        /*097c*/ 	.word	0x000000ff
        /*0980*/ 	.word	0x00028830
        /*0984*/ 	.short	0x0100
        /*0986*/ 	.byte	0x08
	.zero		1


	//   ....[3]....
        /*0988*/ 	.word	0x00000380
        /*098c*/ 	.word	0x000000ff
        /*0990*/ 	.word	0x00028840
        /*0994*/ 	.short	0x0100
        /*0996*/ 	.byte	0x08
	.zero		1


	//   ....[4]....
        /*0998*/ 	.word	0x00000390
        /*099c*/ 	.word	0x000000ff
        /*09a0*/ 	.word	0x00028838
        /*09a4*/ 	.short	0x0100
        /*09a6*/ 	.byte	0x08
	.zero		1


	//   ....[5]....
        /*09a8*/ 	.word	0x000003a0
        /*09ac*/ 	.word	0x000000ff
        /*09b0*/ 	.word	0x00028848
        /*09b4*/ 	.short	0x0100
        /*09b6*/ 	.byte	0x08
	.zero		1


	//   ....[6]....
        /*09b8*/ 	.word	0x000004d0
        /*09bc*/ 	.word	0x000000ff
        /*09c0*/ 	.word	0x00028850
        /*09c4*/ 	.short	0x0100
        /*09c6*/ 	.byte	0x08
	.zero		1


	//   ....[7]....
        /*09c8*/ 	.word	0x000004e0
        /*09cc*/ 	.word	0x000000ff
        /*09d0*/ 	.word	0x00028860
        /*09d4*/ 	.short	0x0100
        /*09d6*/ 	.byte	0x08
	.zero		1


	//   ....[8]....
        /*09d8*/ 	.word	0x000004f0
        /*09dc*/ 	.word	0x000000ff
        /*09e0*/ 	.word	0x00028858
        /*09e4*/ 	.short	0x0100
        /*09e6*/ 	.byte	0x08
	.zero		1


	//   ....[9]....
        /*09e8*/ 	.word	0x00000500
        /*09ec*/ 	.word	0x000000ff
        /*09f0*/ 	.word	0x00028868
        /*09f4*/ 	.short	0x0100
        /*09f6*/ 	.byte	0x08
	.zero		1


	//   ....[10]....
        /*09f8*/ 	.word	0x000005f0
        /*09fc*/ 	.word	0x000000ff
        /*0a00*/ 	.word	0x00028870
        /*0a04*/ 	.short	0x0100
        /*0a06*/ 	.byte	0x06
	.zero		1


	//   ....[11]....
        /*0a08*/ 	.word	0x00000600
        /*0a0c*/ 	.word	0x000000ff
        /*0a10*/ 	.word	0x00028880
        /*0a14*/ 	.short	0x0100
        /*0a16*/ 	.byte	0x06
	.zero		1


	//   ....[12]....
        /*0a18*/ 	.word	0x00000610
        /*0a1c*/ 	.word	0x000000ff
        /*0a20*/ 	.word	0x00028878
        /*0a24*/ 	.short	0x0100
        /*0a26*/ 	.byte	0x06
	.zero		1


	//   ....[13]....
        /*0a28*/ 	.word	0x00000620
        /*0a2c*/ 	.word	0x000000ff
        /*0a30*/ 	.word	0x00028888
        /*0a34*/ 	.short	0x0100
        /*0a36*/ 	.byte	0x06
	.zero		1


	//   ....[14]....
        /*0a38*/ 	.word	0x00000750
        /*0a3c*/ 	.word	0x000000ff
        /*0a40*/ 	.word	0x00028890
        /*0a44*/ 	.short	0x0100
        /*0a46*/ 	.byte	0x08
	.zero		1


	//   ....[15]....
        /*0a48*/ 	.word	0x00000760
        /*0a4c*/ 	.word	0x000000ff
        /*0a50*/ 	.word	0x000288a0
        /*0a54*/ 	.short	0x0100
        /*0a56*/ 	.byte	0x08
	.zero		1


	//   ....[16]....
        /*0a58*/ 	.word	0x00000770
        /*0a5c*/ 	.word	0x000000ff
        /*0a60*/ 	.word	0x00028898
        /*0a64*/ 	.short	0x0100
        /*0a66*/ 	.byte	0x08
	.zero		1


	//   ....[17]....
        /*0a68*/ 	.word	0x00000780
        /*0a6c*/ 	.word	0x000000ff
        /*0a70*/ 	.word	0x000288a8
        /*0a74*/ 	.short	0x0100
        /*0a76*/ 	.byte	0x08
	.zero		1


	//   ....[18]....
        /*0a78*/ 	.word	0x000008b0
        /*0a7c*/ 	.word	0x000000ff
        /*0a80*/ 	.word	0x000288b0
        /*0a84*/ 	.short	0x0100
        /*0a86*/ 	.byte	0x08
	.zero		1


	//   ....[19]....
        /*0a88*/ 	.word	0x000008c0
        /*0a8c*/ 	.word	0x000000ff
        /*0a90*/ 	.word	0x000288c0
        /*0a94*/ 	.short	0x0100
        /*0a96*/ 	.byte	0x08
	.zero		1


	//   ....[20]....
        /*0a98*/ 	.word	0x000008d0
        /*0a9c*/ 	.word	0x000000ff
        /*0aa0*/ 	.word	0x000288b8
        /*0aa4*/ 	.short	0x0100
        /*0aa6*/ 	.byte	0x08
	.zero		1


	//   ....[21]....
        /*0aa8*/ 	.word	0x000008e0
        /*0aac*/ 	.word	0x000000ff
        /*0ab0*/ 	.word	0x000288c8
        /*0ab4*/ 	.short	0x0100
        /*0ab6*/ 	.byte	0x08
	.zero		1


	//   ....[22]....
        /*0ab8*/ 	.word	0x00001db0
        /*0abc*/ 	.word	0x000000ff
        /*0ac0*/ 	.word	0x00028800
        /*0ac4*/ 	.short	0x010a
        /*0ac6*/ 	.byte	0x29
	.zero		1


	//   ....[23]....
        /*0ac8*/ 	.word	0x00001e30
        /*0acc*/ 	.word	0x00000000
        /*0ad0*/ 	.word	0x00028830
        /*0ad4*/ 	.short	0x010a
        /*0ad6*/ 	.byte	0x3f
	.zero		1


	//   ....[24]....
        /*0ad8*/ 	.word	0x00001e90
        /*0adc*/ 	.word	0x00000000
        /*0ae0*/ 	.word	0x00028830
        /*0ae4*/ 	.short	0x010a
        /*0ae6*/ 	.byte	0x3f
	.zero		1


	//   ....[25]....
        /*0ae8*/ 	.word	0x000026b0
        /*0aec*/ 	.word	0x00000000
        /*0af0*/ 	.word	0x00000000
        /*0af4*/ 	.short	0x0101
        /*0af6*/ 	.byte	0x3f
	.zero		1


	//   ....[26]....
        /*0af8*/ 	.word	0x000042a0
        /*0afc*/ 	.word	0x000000ff
        /*0b00*/ 	.word	0x00028830
        /*0b04*/ 	.short	0x010a
        /*0b06*/ 	.byte	0x06
	.zero		1


	//   ....[27]....
        /*0b08*/ 	.word	0x000042e0
        /*0b0c*/ 	.word	0x000000ff
        /*0b10*/ 	.word	0x00028830
        /*0b14*/ 	.short	0x010a
        /*0b16*/ 	.byte	0x06
	.zero		1


	//   ....[28]....
        /*0b18*/ 	.word	0x00004620
        /*0b1c*/ 	.word	0x000000ff
        /*0b20*/ 	.word	0x00028850
        /*0b24*/ 	.short	0x010a
        /*0b26*/ 	.byte	0x06
	.zero		1


	//   ....[29]....
        /*0b28*/ 	.word	0x00004660
        /*0b2c*/ 	.word	0x000000ff
        /*0b30*/ 	.word	0x00028850
        /*0b34*/ 	.short	0x010a
        /*0b36*/ 	.byte	0x06
	.zero		1


	//   ....[30]....
        /*0b38*/ 	.word	0x000060a0
        /*0b3c*/ 	.word	0x0000001c
        /*0b40*/ 	.word	0x00000000
        /*0b44*/ 	.short	0x0101
        /*0b46*/ 	.byte	0x3f
	.zero		1


	//   ....[31]....
        /*0b48*/ 	.word	0x00006240
        /*0b4c*/ 	.word	0x0000001c
        /*0b50*/ 	.word	0x00000000
        /*0b54*/ 	.short	0x0101
        /*0b56*/ 	.byte	0x3f
	.zero		1


	//   ....[32]....
        /*0b58*/ 	.word	0x00006c40
        /*0b5c*/ 	.word	0x000000ff
        /*0b60*/ 	.word	0x00028830
        /*0b64*/ 	.short	0x010a
        /*0b66*/ 	.byte	0x06
	.zero		1


	//   ....[33]....
        /*0b68*/ 	.word	0x00006c80
        /*0b6c*/ 	.word	0x000000ff
        /*0b70*/ 	.word	0x00028830
        /*0b74*/ 	.short	0x010a
        /*0b76*/ 	.byte	0x06
	.zero		1


	//   ....[34]....
        /*0b78*/ 	.word	0x00006fc0
        /*0b7c*/ 	.word	0x000000ff
        /*0b80*/ 	.word	0x00028850
        /*0b84*/ 	.short	0x010a
        /*0b86*/ 	.byte	0x06
	.zero		1


	//   ....[35]....
        /*0b88*/ 	.word	0x00007000
        /*0b8c*/ 	.word	0x000000ff
        /*0b90*/ 	.word	0x00028850
        /*0b94*/ 	.short	0x010a
        /*0b96*/ 	.byte	0x06
	.zero		1


	//   ....[36]....
        /*0b98*/ 	.word	0x00008240
        /*0b9c*/ 	.word	0x0000001f
        /*0ba0*/ 	.word	0x00000000
        /*0ba4*/ 	.short	0x0101
        /*0ba6*/ 	.byte	0x3f
	.zero		1


	//   ....[37]....
        /*0ba8*/ 	.word	0x000083f0
        /*0bac*/ 	.word	0x0000001f
        /*0bb0*/ 	.word	0x00000000
        /*0bb4*/ 	.short	0x0101
        /*0bb6*/ 	.byte	0x3f
	.zero		1


	//   ....[38]....
        /*0bb8*/ 	.word	0x00008bc0
        /*0bbc*/ 	.word	0x000000ff
        /*0bc0*/ 	.word	0x00028850
        /*0bc4*/ 	.short	0x010a
        /*0bc6*/ 	.byte	0x05
	.zero		1


	//   ....[39]....
        /*0bc8*/ 	.word	0x00008c00
        /*0bcc*/ 	.word	0x000000ff
        /*0bd0*/ 	.word	0x00028850
        /*0bd4*/ 	.short	0x010a
        /*0bd6*/ 	.byte	0x05
	.zero		1


	//   ....[40]....
        /*0bd8*/ 	.word	0x00009140
        /*0bdc*/ 	.word	0x00000008
        /*0be0*/ 	.word	0x00000000
        /*0be4*/ 	.short	0x0101
        /*0be6*/ 	.byte	0x3f
	.zero		1


	//   ....[41]....
        /*0be8*/ 	.word	0x0000a810
        /*0bec*/ 	.word	0x00000014
        /*0bf0*/ 	.word	0x00000000
        /*0bf4*/ 	.short	0x0101
        /*0bf6*/ 	.byte	0x3f
	.zero		1


	//   ....[42]....
        /*0bf8*/ 	.word	0x0000acc0
        /*0bfc*/ 	.word	0x00000014
        /*0c00*/ 	.word	0x00000000
        /*0c04*/ 	.short	0x0101
        /*0c06*/ 	.byte	0x3f
	.zero		1


	//   ....[43]....
        /*0c08*/ 	.word	0x0000e7c0
        /*0c0c*/ 	.word	0x00000000
        /*0c10*/ 	.word	0x00028840
        /*0c14*/ 	.short	0x010a
        /*0c16*/ 	.byte	0x3f
	.zero		1


	//   ....[44]....
        /*0c18*/ 	.word	0x0000f630
        /*0c1c*/ 	.word	0x00000012
        /*0c20*/ 	.word	0x00028800
        /*0c24*/ 	.short	0x0107
        /*0c26*/ 	.byte	0x3f
	.zero		1


	//   ....[45]....
        /*0c28*/ 	.word	0x0000f740
        /*0c2c*/ 	.word	0x00000012
        /*0c30*/ 	.word	0x00028800
        /*0c34*/ 	.short	0x0101
        /*0c36*/ 	.byte	0x3f
	.zero		1


	//   ....[46]....
        /*0c38*/ 	.word	0x0000f760
        /*0c3c*/ 	.word	0x00000012
        /*0c40*/ 	.word	0x00028820
        /*0c44*/ 	.short	0x010a
        /*0c46*/ 	.byte	0x3f
	.zero		1


	//   ....[47]....
        /*0c48*/ 	.word	0x0000fb20
        /*0c4c*/ 	.word	0x00000003
        /*0c50*/ 	.word	0x00028840
        /*0c54*/ 	.short	0x010a
        /*0c56*/ 	.byte	0x3f
	.zero		1


	//   ....[48]....
        /*0c58*/ 	.word	0x0000fec0
        /*0c5c*/ 	.word	0x00000003
        /*0c60*/ 	.word	0x00000060
        /*0c64*/ 	.short	0x010a
        /*0c66*/ 	.byte	0x3f
	.zero		1


	//   ....[49]....
        /*0c68*/ 	.word	0x00010550
        /*0c6c*/ 	.word	0x00000003
        /*0c70*/ 	.word	0x00028840
        /*0c74*/ 	.short	0x010a
        /*0c76*/ 	.byte	0x3f
	.zero		1


	//   ....[50]....
        /*0c78*/ 	.word	0x000108f0
        /*0c7c*/ 	.word	0x00000002
        /*0c80*/ 	.word	0x00000060
        /*0c84*/ 	.short	0x010a
        /*0c86*/ 	.byte	0x3f
	.zero		1


	//   ....[51]....
        /*0c88*/ 	.word	0x00010ec0
        /*0c8c*/ 	.word	0x00000002
        /*0c90*/ 	.word	0x00028840
        /*0c94*/ 	.short	0x010a
        /*0c96*/ 	.byte	0x3f
	.zero		1


	//   ....[52]....
        /*0c98*/ 	.word	0x00011260
        /*0c9c*/ 	.word	0x00000002
        /*0ca0*/ 	.word	0x00000060
        /*0ca4*/ 	.short	0x010a
        /*0ca6*/ 	.byte	0x3f
	.zero		1


	//   ....[53]....
        /*0ca8*/ 	.word	0x000117e0
        /*0cac*/ 	.word	0x00000000
        /*0cb0*/ 	.word	0x00028860
        /*0cb4*/ 	.short	0x010a
        /*0cb6*/ 	.byte	0x3f
	.zero		1


	//   ....[54]....
        /*0cb8*/ 	.word	0x00012e10
        /*0cbc*/ 	.word	0x00000000
        /*0cc0*/ 	.word	0x00028820
        /*0cc4*/ 	.short	0x010a
        /*0cc6*/ 	.byte	0x3f
	.zero		1


	//   ....[55]....
        /*0cc8*/ 	.word	0x00013000
        /*0ccc*/ 	.word	0x00000006
        /*0cd0*/ 	.word	0x00000000
        /*0cd4*/ 	.short	0x010a
        /*0cd6*/ 	.byte	0x3f
	.zero		1


	//   ....[56]....
        /*0cd8*/ 	.word	0x00013030
        /*0cdc*/ 	.word	0x00000007
        /*0ce0*/ 	.word	0x00000000
        /*0ce4*/ 	.short	0x010a
        /*0ce6*/ 	.byte	0x3f
	.zero		1


	//   ....[57]....
        /*0ce8*/ 	.word	0x00013090
        /*0cec*/ 	.word	0x00000004
        /*0cf0*/ 	.word	0x00000000
        /*0cf4*/ 	.short	0x010a
        /*0cf6*/ 	.byte	0x3f
	.zero		1


	//   ....[58]....
        /*0cf8*/ 	.word	0x000130c0
        /*0cfc*/ 	.word	0x00000003
        /*0d00*/ 	.word	0x00000000
        /*0d04*/ 	.short	0x010a
        /*0d06*/ 	.byte	0x3f
	.zero		1


	//   ....[59]....
        /*0d08*/ 	.word	0x00013130
        /*0d0c*/ 	.word	0x00000003
        /*0d10*/ 	.word	0x00028800
        /*0d14*/ 	.short	0x010a
        /*0d16*/ 	.byte	0x3f
	.zero		1


	//   ....[60]....
        /*0d18*/ 	.word	0x00013180
        /*0d1c*/ 	.word	0x00000000
        /*0d20*/ 	.word	0x00028830
        /*0d24*/ 	.short	0x010a
        /*0d26*/ 	.byte	0x3f
	.zero		1


	//   ....[61]....
        /*0d28*/ 	.word	0x000131e0
        /*0d2c*/ 	.word	0x00000007
        /*0d30*/ 	.word	0x00028830
        /*0d34*/ 	.short	0x010a
        /*0d36*/ 	.byte	0x3f
	.zero		1


	//   ....[62]....
        /*0d38*/ 	.word	0x00013240
        /*0d3c*/ 	.word	0x00000007
        /*0d40*/ 	.word	0x00028850
        /*0d44*/ 	.short	0x010a
        /*0d46*/ 	.byte	0x3f
	.zero		1


	//   ....[63]....
        /*0d48*/ 	.word	0x000132a0
        /*0d4c*/ 	.word	0x00000007
        /*0d50*/ 	.word	0x00028830
        /*0d54*/ 	.short	0x010a
        /*0d56*/ 	.byte	0x3f
	.zero		1


	//   ....[64]....
        /*0d58*/ 	.word	0x00013300
        /*0d5c*/ 	.word	0x00000007
        /*0d60*/ 	.word	0x00028850
        /*0d64*/ 	.short	0x010a
        /*0d66*/ 	.byte	0x3f
	.zero		1


	//   ....[65]....
        /*0d68*/ 	.word	0x00013360
        /*0d6c*/ 	.word	0x00000006
        /*0d70*/ 	.word	0x00028850
        /*0d74*/ 	.short	0x010a
        /*0d76*/ 	.byte	0x3f
	.zero		1


	//   ....[66]....
        /*0d78*/ 	.word	0x00013500
        /*0d7c*/ 	.word	0x00000000
        /*0d80*/ 	.word	0x00028840
        /*0d84*/ 	.short	0x010a
        /*0d86*/ 	.byte	0x3f
	.zero		1


	//   ....[67]....
        /*0d88*/ 	.word	0x00014030
        /*0d8c*/ 	.word	0x00000012
        /*0d90*/ 	.word	0x00028820
        /*0d94*/ 	.short	0x010a
        /*0d96*/ 	.byte	0x3f
	.zero		1


	//   ....[68]....
        /*0d98*/ 	.word	0x00014080
        /*0d9c*/ 	.word	0x00000003
        /*0da0*/ 	.word	0x00028840
        /*0da4*/ 	.short	0x010a
        /*0da6*/ 	.byte	0x3f
	.zero		1


	//   ....[69]....
        /*0da8*/ 	.word	0x000140d0
        /*0dac*/ 	.word	0x00000003
        /*0db0*/ 	.word	0x00000060
        /*0db4*/ 	.short	0x010a
        /*0db6*/ 	.byte	0x3f
	.zero		1


	//   ....[70]....
        /*0db8*/ 	.word	0x00014120
        /*0dbc*/ 	.word	0x00000003
        /*0dc0*/ 	.word	0x00028840
        /*0dc4*/ 	.short	0x010a
        /*0dc6*/ 	.byte	0x3f
	.zero		1


	//   ....[71]....
        /*0dc8*/ 	.word	0x00014170
        /*0dcc*/ 	.word	0x00000002
        /*0dd0*/ 	.word	0x00000060
        /*0dd4*/ 	.short	0x010a
        /*0dd6*/ 	.byte	0x3f
	.zero		1


	//   ....[72]....
        /*0dd8*/ 	.word	0x000141c0
        /*0ddc*/ 	.word	0x00000002
        /*0de0*/ 	.word	0x00028840
        /*0de4*/ 	.short	0x010a
        /*0de6*/ 	.byte	0x3f
	.zero		1


	//   ....[73]....
        /*0de8*/ 	.word	0x00014210
        /*0dec*/ 	.word	0x00000002
        /*0df0*/ 	.word	0x00000060
        /*0df4*/ 	.short	0x010a
        /*0df6*/ 	.byte	0x3f
	.zero		1


	//   ....[74]....
        /*0df8*/ 	.word	0x00014260
        /*0dfc*/ 	.word	0x00000000
        /*0e00*/ 	.word	0x00028860
        /*0e04*/ 	.short	0x010a
        /*0e06*/ 	.byte	0x3f
	.zero		1


	//   ....[75]....
        /*0e08*/ 	.word	0x00014d30
        /*0e0c*/ 	.word	0x00000000
        /*0e10*/ 	.word	0x00028820
        /*0e14*/ 	.short	0x010a
        /*0e16*/ 	.byte	0x3f
	.zero		1


	//   ....[76]....
        /*0e18*/ 	.word	0x00014ed0
        /*0e1c*/ 	.word	0x00000006
        /*0e20*/ 	.word	0x00000000
        /*0e24*/ 	.short	0x010a
        /*0e26*/ 	.byte	0x3f
	.zero		1


	//   ....[77]....
        /*0e28*/ 	.word	0x00014f20
        /*0e2c*/ 	.word	0x00000007
        /*0e30*/ 	.word	0x00000000
        /*0e34*/ 	.short	0x010a
        /*0e36*/ 	.byte	0x3f
	.zero		1


	//   ....[78]....
        /*0e38*/ 	.word	0x00014f70
        /*0e3c*/ 	.word	0x00000004
        /*0e40*/ 	.word	0x00000000
        /*0e44*/ 	.short	0x010a
        /*0e46*/ 	.byte	0x3f
	.zero		1


	//----- nvinfo : EIATTR_NUM_MBARRIERS
	.align		4
.L_298:
        /*0e48*/ 	.byte	0x03, 0x38
        /*0e4a*/ 	.short	0x0016


	//----- nvinfo : EIATTR_EXIT_INSTR_OFFSETS
	.align		4
        /*0e4c*/ 	.byte	0x04, 0x1c
        /*0e4e*/ 	.short	(.L_300 - .L_299)


	//   ....[0]....
.L_299:
        /*0e50*/ 	.word	0x00000a80


	//   ....[1]....
        /*0e54*/ 	.word	0x0000c400


	//   ....[2]....
        /*0e58*/ 	.word	0x00013110


	//----- nvinfo : EIATTR_MAX_THREADS
	.align		4
.L_300:
        /*0e5c*/ 	.byte	0x04, 0x05
        /*0e5e*/ 	.short	(.L_302 - .L_301)
.L_301:
        /*0e60*/ 	.word	0x00000180
        /*0e64*/ 	.word	0x00000001
        /*0e68*/ 	.word	0x00000001


	//----- nvinfo : EIATTR_CRS_STACK_SIZE
	.align		4
.L_302:
        /*0e6c*/ 	.byte	0x04, 0x1e
        /*0e6e*/ 	.short	(.L_304 - .L_303)
.L_303:
        /*0e70*/ 	.word	0x00000000


	//----- nvinfo : EIATTR_CBANK_PARAM_SIZE
	.align		4
.L_304:
        /*0e74*/ 	.byte	0x03, 0x19
        /*0e76*/ 	.short	0x0af0


	//----- nvinfo : EIATTR_PARAM_CBANK
	.align		4
        /*0e78*/ 	.byte	0x04, 0x0a
        /*0e7a*/ 	.short	(.L_306 - .L_305)
	.align		4
.L_305:
        /*0e7c*/ 	.word	index@(.nv.constant0._ZN7cutlass13device_kernelIN5flash11enable_sm90INS1_16FlashAttnFwdSm90INS1_25CollectiveMainloopFwdSm90ILi2EN4cute5tupleIJNS5_1CILi1EEES8_S8_EEENS6_IJNS7_ILi128EEESA_SA_EEELi128ENS_10bfloat16_tEfNS_4arch4Sm90ELb1ELb0ELb0ELb1ELb0ELb0ELb0ELb1ELb1ELb1ELb1ELb0EEENS1_21CollectiveEpilogueFwdISB_S9_SC_SE_Li256ELb1ELb1ELb1ELb0EEENS1_36VarlenDynamicPersistentTileSchedulerILi128ELi128ELi256ELi128ELb1ELb1ELb1ELb1ELb1ELb1EEEEEEEEEvNT_6ParamsE)
        /*0e80*/ 	.short	0x0210
        /*0e82*/ 	.short	0x0af0


	//----- nvinfo : EIATTR_SW_WAR
	.align		4
.L_306:
        /*0e84*/ 	.byte	0x04, 0x36
        /*0e86*/ 	.short	(.L_308 - .L_307)
.L_307:
        /*0e88*/ 	.word	0x00000008
.L_308:


//--------------------- .nv.info._ZN7cutlass13device_kernelIN5flash11enable_sm90INS1_16FlashAttnFwdSm90INS1_25CollectiveMainloopFwdSm90ILi2EN4cute5tupleIJNS5_1CILi1EEES8_S8_EEENS6_IJNS7_ILi128EEESA_SA_EEELi128ENS_10bfloat16_tEfNS_4arch4Sm90ELb1ELb0ELb0ELb1ELb0ELb1ELb0ELb1ELb1ELb1ELb1ELb0EEENS1_21CollectiveEpilogueFwdISB_S9_SC_SE_Li256ELb1ELb1ELb1ELb0EEENS1_36VarlenDynamicPersistentTileSchedulerILi128ELi128ELi256ELi128ELb1ELb1ELb1ELb1ELb1ELb1EEEEEEEEEvNT_6ParamsE --------------------------
	.section	.nv.info._ZN7cutlass13device_kernelIN5flash11enable_sm90INS1_16FlashAttnFwdSm90INS1_25CollectiveMainloopFwdSm90ILi2EN4cute5tupleIJNS5_1CILi1EEES8_S8_EEENS6_IJNS7_ILi128EEESA_SA_EEELi128ENS_10bfloat16_tEfNS_4arch4Sm90ELb1ELb0ELb0ELb1ELb0ELb1ELb0ELb1ELb1ELb1ELb1ELb0EEENS1_21CollectiveEpilogueFwdISB_S9_SC_SE_Li256ELb1ELb1ELb1ELb0EEENS1_36VarlenDynamicPersistentTileSchedulerILi128ELi128ELi256ELi128ELb1ELb1ELb1ELb1ELb1ELb1EEEEEEEEEvNT_6ParamsE,"",@"SHT_CUDA_INFO"
	.sectionflags	@""
	.align	4


	//----- nvinfo : EIATTR_CUDA_API_VERSION
	.align		4
        /*0000*/ 	.byte	0x04, 0x37
        /*0002*/ 	.short	(.L_310 - .L_309)
.L_309:
        /*0004*/ 	.word	0x00000082


	//----- nvinfo : EIATTR_KPARAM_INFO
	.align		4
.L_310:
        /*0008*/ 	.byte	0x04, 0x17
        /*000a*/ 	.short	(.L_312 - .L_311)
.L_311:
        /*000c*/ 	.word	0x00000000
        /*0010*/ 	.short	0x0000
        /*0012*/ 	.short	0x0070
        /*0014*/ 	.byte	0x00, 0xf0, 0x01, 0x2a


	//----- nvinfo : EIATTR_SPARSE_MMA_MASK
	.align		4
.L_312:
        /*0018*/ 	.byte	0x03, 0x50
        /*001a*/ 	.short	0x0000


	//----- nvinfo : EIATTR_MAXREG_COUNT
	.align		4
        /*001c*/ 	.byte	0x03, 0x1b
        /*001e*/ 	.short	0x00a8


	//----- nvinfo : EIATTR_NUM_BARRIERS
	.align		4
        /*0020*/ 	.byte	0x02, 0x4c
        /*0022*/ 	.byte	0x10
	.zero		1


	//----- nvinfo : EIATTR_EXTERNS
	.align		4
        /*0024*/ 	.byte	0x04, 0x0f
        /*0026*/ 	.short	(.L_314 - .L_313)


	//   ....[0]....
	.align		4
.L_313:
        /*0028*/ 	.word	index@(__assertfail)


	//----- nvinfo : EIATTR_ANNOTATIONS
	.align		4
.L_314:
        /*002c*/ 	.byte	0x04, 0x55
        /*002e*/ 	.short	(.L_316 - .L_315)


	//   ....[0]....
.L_315:
        /* <DEDUP_REMOVED lines=95> */


	//----- nvinfo : EIATTR_MERCURY_ISA_VERSION
	.align		4
.L_316:
        /*0610*/ 	.byte	0x03, 0x5f
        /*0612*/ 	.short	0x0101


	//----- nvinfo : EIATTR_UNUSED_LOAD_BYTE_OFFSET
	.align		4
        /*0614*/ 	.byte	0x04, 0x44
        /*0616*/ 	.short	(.L_318 - .L_317)


	//   ....[0]....
.L_317:
        /*0618*/ 	.word	0x00000ad0
        /*061c*/ 	.word	0x0000fff0


	//   ....[1]....
        /*0620*/ 	.word	0x00016a10
        /*0624*/ 	.word	0x0000fff0


	//----- nvinfo : EIATTR_INT_WARP_WIDE_INSTR_OFFSETS
	.align		4
.L_318:
        /*0628*/ 	.byte	0x04, 0x31
        /*062a*/ 	.short	(.L_320 - .L_319)


	//   ....[0]....
.L_319:
        /*062c*/ 	.word	0x00000190


	//   ....[1]....
        /*0630*/ 	.word	0x000001d0


	//   ....[2]....
        /*0634*/ 	.word	0x00000240


	//   ....[3]....
        /*0638*/ 	.word	0x0001cb60


	//   ....[4]....
        /*063c*/ 	.word	0x0001cbf0


	//   ....[5]....
        /*0640*/ 	.word	0x00020290


	//   ....[6]....
        /*0644*/ 	.word	0x000202f0


	//----- nvinfo : EIATTR_COOP_GROUP_MASK_REGIDS
	.align		4
.L_320:
        /*0648*/ 	.byte	0x04, 0x29
        /*064a*/ 	.short	(.L_322 - .L_321)


	//   ....[0]....
.L_321:
        /*064c*/ 	.word	0xffffffff


	//   ....[1]....
        /*0650*/ 	.word	0xffffffff


	//   ....[2]....
        /*0654*/ 	.word	0xffffffff


	//   ....[3]....
        /*0658*/ 	.word	0xffffffff


	//   ....[4]....
        /*065c*/ 	.word	0xffffffff


	//   ....[5]....
        /*0660*/ 	.word	0xffffffff


	//   ....[6]....
        /*0664*/ 	.word	0xffffffff


	//   ....[7]....
        /*0668*/ 	.word	0xffffffff


	//   ....[8]....
        /*066c*/ 	.word	0xffffffff


	//   ....[9]....
        /*0670*/ 	.word	0xffffffff


	//   ....[10]....
        /*0674*/ 	.word	0xffffffff


	//   ....[11]....
        /*0678*/ 	.word	0xffffffff


	//   ....[12]....
        /*067c*/ 	.word	0xffffffff


	//   ....[13]....
        /*0680*/ 	.word	0xffffffff


	//   ....[14]....
        /*0684*/ 	.word	0xffffffff


	//   ....[15]....
        /*0688*/ 	.word	0xffffffff


	//   ....[16]....
        /*068c*/ 	.word	0xffffffff


	//   ....[17]....
        /*0690*/ 	.word	0xffffffff


	//   ....[18]....
        /*0694*/ 	.word	0xffffffff


	//   ....[19]....
        /*0698*/ 	.word	0xffffffff


	//   ....[20]....
        /*069c*/ 	.word	0xffffffff


	//   ....[21]....
        /*06a0*/ 	.word	0xffffffff


	//   ....[22]....
        /*06a4*/ 	.word	0xffffffff


	//   ....[23]....
        /*06a8*/ 	.word	0xffffffff


	//   ....[24]....
        /*06ac*/ 	.word	0xffffffff


	//   ....[25]....
        /*06b0*/ 	.word	0xffffffff


	//   ....[26]....
        /*06b4*/ 	.word	0xffffffff


	//   ....[27]....
        /*06b8*/ 	.word	0xffffffff


	//   ....[28]....
        /*06bc*/ 	.word	0xffffffff


	//   ....[29]....
        /*06c0*/ 	.word	0xffffffff


	//   ....[30]....
        /*06c4*/ 	.word	0xffffffff


	//   ....[31]....
        /*06c8*/ 	.word	0xffffffff


	//   ....[32]....
        /*06cc*/ 	.word	0xffffffff


	//   ....[33]....
        /*06d0*/ 	.word	0xffffffff


	//   ....[34]....
        /*06d4*/ 	.word	0xffffffff


	//   ....[35]....
        /*06d8*/ 	.word	0xffffffff


	//   ....[36]....
        /*06dc*/ 	.word	0xffffffff


	//   ....[37]....
        /*06e0*/ 	.word	0xffffffff


	//   ....[38]....
        /*06e4*/ 	.word	0xffffffff


	//   ....[39]....
        /*06e8*/ 	.word	0xffffffff


	//   ....[40]....
        /*06ec*/ 	.word	0xffffffff


	//   ....[41]....
        /*06f0*/ 	.word	0xffffffff


	//   ....[42]....
        /*06f4*/ 	.word	0xffffffff


	//   ....[43]....
        /*06f8*/ 	.word	0xffffffff


	//   ....[44]....
        /*06fc*/ 	.word	0xffffffff


	//   ....[45]....
        /*0700*/ 	.word	0xffffffff


	//   ....[46]....
        /*0704*/ 	.word	0xffffffff


	//   ....[47]....
        /*0708*/ 	.word	0xffffffff


	//   ....[48]....
        /*070c*/ 	.word	0xffffffff


	//   ....[49]....
        /*0710*/ 	.word	0xffffffff


	//   ....[50]....
        /*0714*/ 	.word	0xffffffff


	//   ....[51]....
        /*0718*/ 	.word	0xffffffff


	//   ....[52]....
        /*071c*/ 	.word	0xffffffff


	//   ....[53]....
        /*0720*/ 	.word	0xffffffff


	//   ....[54]....
        /*0724*/ 	.word	0xffffffff


	//   ....[55]....
        /*0728*/ 	.word	0xffffffff


	//   ....[56]....
        /*072c*/ 	.word	0xffffffff


	//   ....[57]....
        /*0730*/ 	.word	0xffffffff


	//   ....[58]....
        /*0734*/ 	.word	0xffffffff


	//   ....[59]....
        /*0738*/ 	.word	0xffffffff


	//   ....[60]....
        /*073c*/ 	.word	0xffffffff


	//   ....[61]....
        /*0740*/ 	.word	0xffffffff


	//   ....[62]....
        /*0744*/ 	.word	0xffffffff


	//   ....[63]....
        /*0748*/ 	.word	0xffffffff


	//   ....[64]....
        /*074c*/ 	.word	0xffffffff


	//   ....[65]....
        /*0750*/ 	.word	0xffffffff


	//   ....[66]....
        /*0754*/ 	.word	0xffffffff


	//   ....[67]....
        /*0758*/ 	.word	0xffffffff


	//   ....[68]....
        /*075c*/ 	.word	0xffffffff


	//   ....[69]....
        /*0760*/ 	.word	0xffffffff


	//   ....[70]....
        /*0764*/ 	.word	0xffffffff


	//   ....[71]....
        /*0768*/ 	.word	0xffffffff


	//   ....[72]....
        /*076c*/ 	.word	0xffffffff


	//   ....[73]....
        /*0770*/ 	.word	0xffffffff


	//   ....[74]....
        /*0774*/ 	.word	0xffffffff


	//   ....[75]....
        /*0778*/ 	.word	0xffffffff


	//   ....[76]....
        /*077c*/ 	.word	0xffffffff


	//   ....[77]....
        /*0780*/ 	.word	0xffffffff


	//   ....[78]....
        /*0784*/ 	.word	0xffffffff


	//   ....[79]....
        /*0788*/ 	.word	0xffffffff


	//   ....[80]....
        /*078c*/ 	.word	0xffffffff


	//   ....[81]....
        /*0790*/ 	.word	0xffffffff


	//   ....[82]....
        /*0794*/ 	.word	0xffffffff


	//   ....[83]....
        /*0798*/ 	.word	0xffffffff


	//   ....[84]....
        /*079c*/ 	.word	0xffffffff


	//   ....[85]....
        /*07a0*/ 	.word	0xffffffff


	//   ....[86]....
        /*07a4*/ 	.word	0xffffffff


	//   ....[87]....
        /*07a8*/ 	.word	0xffffffff


	//   ....[88]....
        /*07ac*/ 	.word	0xffffffff


	//   ....[89]....
        /*07b0*/ 	.word	0xffffffff


	//   ....[90]....
        /*07b4*/ 	.word	0xffffffff


	//   ....[91]....
        /*07b8*/ 	.word	0xffffffff


	//   ....[92]....
        /*07bc*/ 	.word	0xffffffff


	//   ....[93]....
        /*07c0*/ 	.word	0xffffffff


	//   ....[94]....
        /*07c4*/ 	.word	0xffffffff


	//   ....[95]....
        /*07c8*/ 	.word	0xffffffff


	//   ....[96]....
        /*07cc*/ 	.word	0xffffffff


	//   ....[97]....
        /*07d0*/ 	.word	0xffffffff


	//   ....[98]....
        /*07d4*/ 	.word	0xffffffff


	//   ....[99]....
        /*07d8*/ 	.word	0xffffffff


	//   ....[100]....
        /*07dc*/ 	.word	0xffffffff


	//   ....[101]....
        /*07e0*/ 	.word	0xffffffff


	//   ....[102]....
        /*07e4*/ 	.word	0xffffffff


	//   ....[103]....
        /*07e8*/ 	.word	0xffffffff


	//   ....[104]....
        /*07ec*/ 	.word	0xffffffff


	//   ....[105]....
        /*07f0*/ 	.word	0xffffffff


	//   ....[106]....
        /*07f4*/ 	.word	0xffffffff


	//   ....[107]....
        /*07f8*/ 	.word	0xffffffff


	//   ....[108]....
        /*07fc*/ 	.word	0xffffffff


	//   ....[109]....
        /*0800*/ 	.word	0xffffffff


	//   ....[110]....
        /*0804*/ 	.word	0xffffffff


	//   ....[111]....
        /*0808*/ 	.word	0xffffffff


	//   ....[112]....
        /*080c*/ 	.word	0xffffffff


	//   ....[113]....
        /*0810*/ 	.word	0xffffffff


	//   ....[114]....
        /*0814*/ 	.word	0xffffffff


	//   ....[115]....
        /*0818*/ 	.word	0xffffffff


	//   ....[116]....
        /*081c*/ 	.word	0xffffffff


	//   ....[117]....
        /*0820*/ 	.word	0xffffffff


	//   ....[118]....
        /*0824*/ 	.word	0xffffffff


	//   ....[119]....
        /*0828*/ 	.word	0xffffffff


	//   ....[120]....
        /*082c*/ 	.word	0xffffffff


	//   ....[121]....
        /*0830*/ 	.word	0xffffffff


	//   ....[122]....
        /*0834*/ 	.word	0xffffffff


	//   ....[123]....
        /*0838*/ 	.word	0xffffffff


	//   ....[124]....
        /*083c*/ 	.word	0xffffffff


	//   ....[125]....
        /*0840*/ 	.word	0xffffffff


	//   ....[126]....
        /*0844*/ 	.word	0xffffffff


	//   ....[127]....
        /*0848*/ 	.word	0xffffffff


	//   ....[128]....
        /*084c*/ 	.word	0xffffffff


	//   ....[129]....
        /*0850*/ 	.word	0xffffffff


	//   ....[130]....
        /*0854*/ 	.word	0xffffffff


	//   ....[131]....
        /*0858*/ 	.word	0xffffffff


	//   ....[132]....
        /*085c*/ 	.word	0xffffffff


	//   ....[133]....
        /*0860*/ 	.word	0xffffffff


	//   ....[134]....
        /*0864*/ 	.word	0xffffffff


	//   ....[135]....
        /*0868*/ 	.word	0xffffffff


	//   ....[136]....
        /*086c*/ 	.word	0xffffffff


	//   ....[137]....
        /*0870*/ 	.word	0xffffffff


	//   ....[138]....
        /*0874*/ 	.word	0x0500000f


	//   ....[139]....
        /*0878*/ 	.word	0x0500000f


	//   ....[140]....
        /*087c*/ 	.word	0x0500000f


	//   ....[141]....
        /*0880*/ 	.word	0x0500000f


	//   ....[142]....
        /*0884*/ 	.word	0x0500000f


	//   ....[143]....
        /*0888*/ 	.word	0x0500000f


	//   ....[144]....
        /*088c*/ 	.word	0x0500000f


	//   ....[145]....
        /*0890*/ 	.word	0x0500000f


	//   ....[146]....
        /*0894*/ 	.word	0x0500000f


	//   ....[147]....
        /*0898*/ 	.word	0x0500000f


	//   ....[148]....
        /*089c*/ 	.word	0x0500000f


	//   ....[149]....
        /*08a0*/ 	.word	0x0500000f


	//   ....[150]....
        /*08a4*/ 	.word	0x0500000f


	//   ....[151]....
        /*08a8*/ 	.word	0x0500000f


	//   ....[152]....
        /*08ac*/ 	.word	0x0500000f


	//   ....[153]....
        /*08b0*/ 	.word	0x0500000f


	//   ....[154]....
        /*08b4*/ 	.word	0x0500000f


	//   ....[155]....
        /*08b8*/ 	.word	0x0500000f


	//   ....[156]....
        /*08bc*/ 	.word	0x0500000f


	//   ....[157]....
        /*08c0*/ 	.word	0x0500000f


	//   ....[158]....
        /*08c4*/ 	.word	0x0500000f


	//   ....[159]....
        /*08c8*/ 	.word	0x0500000f


	//   ....[160]....
        /*08cc*/ 	.word	0x0500000f


	//   ....[161]....
        /*08d0*/ 	.word	0x0500000f


	//   ....[162]....
        /*08d4*/ 	.word	0x0500000f


	//   ....[163]....
        /*08d8*/ 	.word	0x0500000f


	//   ....[164]....
        /*08dc*/ 	.word	0x0500000f


	//   ....[165]....
        /*08e0*/ 	.word	0x0500000f


	//   ....[166]....
        /*08e4*/ 	.word	0x0500000f


	//   ....[167]....
        /*08e8*/ 	.word	0x0500000f


	//   ....[168]....
        /*08ec*/ 	.word	0x0500000f


	//   ....[169]....
        /*08f0*/ 	.word	0x0500000f


	//   ....[170]....
        /*08f4*/ 	.word	0x0500000f


	//   ....[171]....
        /*08f8*/ 	.word	0x0500000f


	//   ....[172]....
        /*08fc*/ 	.word	0x0500000f


	//   ....[173]....
        /*0900*/ 	.word	0x0500000f


	//   ....[174]....
        /*0904*/ 	.word	0x0500000f


	//   ....[175]....
        /*0908*/ 	.word	0x0500000f


	//   ....[176]....
        /*090c*/ 	.word	0x0500000f


	//   ....[177]....
        /*0910*/ 	.word	0x0500000f


	//   ....[178]....
        /*0914*/ 	.word	0x0500000f


	//   ....[179]....
        /*0918*/ 	.word	0x0500000f


	//   ....[180]....
        /*091c*/ 	.word	0x0500000f


	//   ....[181]....
        /*0920*/ 	.word	0x0500000f


	//   ....[182]....
        /*0924*/ 	.word	0x0500000f


	//   ....[183]....
        /*0928*/ 	.word	0x0500000f


	//   ....[184]....
        /*092c*/ 	.word	0x0500000f


	//   ....[185]....
        /*0930*/ 	.word	0x0500000f


	//   ....[186]....
        /*0934*/ 	.word	0x0500000f


	//   ....[187]....
        /*0938*/ 	.word	0x0500000f


	//   ....[188]....
        /*093c*/ 	.word	0x0500000f


	//   ....[189]....
        /*0940*/ 	.word	0x0500000f


	//   ....[190]....
        /*0944*/ 	.word	0x0500000f


	//   ....[191]....
        /*0948*/ 	.word	0x0500000f


	//   ....[192]....
        /*094c*/ 	.word	0x0500000f


	//   ....[193]....
        /*0950*/ 	.word	0x0500000f


	//   ....[194]....
        /*0954*/ 	.word	0x0500000f


	//   ....[195]....
        /*0958*/ 	.word	0x0500000f


	//   ....[196]....
        /*095c*/ 	.word	0x0500000f


	//   ....[197]....
        /*0960*/ 	.word	0x0500000f


	//   ....[198]....
        /*0964*/ 	.word	0x0500000f


	//   ....[199]....
        /*0968*/ 	.word	0x0500000f


	//   ....[200]....
        /*096c*/ 	.word	0x0500000f


	//   ....[201]....
        /*0970*/ 	.word	0x0500000f


	//   ....[202]....
        /*0974*/ 	.word	0x0500000f


	//   ....[203]....
        /*0978*/ 	.word	0x0500000f


	//   ....[204]....
        /*097c*/ 	.word	0x0500000f


	//   ....[205]....
        /*0980*/ 	.word	0x0500000f


	//   ....[206]....
        /*0984*/ 	.word	0x0500000f


	//   ....[207]....
        /*0988*/ 	.word	0x0500000f


	//   ....[208]....
        /*098c*/ 	.word	0x0500000f


	//   ....[209]....
        /*0990*/ 	.word	0x0500000f


	//   ....[210]....
        /*0994*/ 	.word	0x0500000f


	//   ....[211]....
        /*0998*/ 	.word	0x0500000f


	//   ....[212]....
        /*099c*/ 	.word	0x0500000f


	//   ....[213]....
        /*09a0*/ 	.word	0x0500000f


	//   ....[214]....
        /*09a4*/ 	.word	0x0500000f


	//   ....[215]....
        /*09a8*/ 	.word	0x0500000f


	//   ....[216]....
        /*09ac*/ 	.word	0x0500000f


	//   ....[217]....
        /*09b0*/ 	.word	0x0500000f


	//   ....[218]....
        /*09b4*/ 	.word	0x0500000f


	//   ....[219]....
        /*09b8*/ 	.word	0x0500000f


	//   ....[220]....
        /*09bc*/ 	.word	0x0500000f


	//   ....[221]....
        /*09c0*/ 	.word	0x0500000f


	//   ....[222]....
        /*09c4*/ 	.word	0x0500000f


	//   ....[223]....
        /*09c8*/ 	.word	0x0500000f


	//   ....[224]....
        /*09cc*/ 	.word	0x0500000f


	//   ....[225]....
        /*09d0*/ 	.word	0x0500000f


	//   ....[226]....
        /*09d4*/ 	.word	0x0500000f


	//   ....[227]....
        /*09d8*/ 	.word	0x0500000f


	//----- nvinfo : EIATTR_COOP_GROUP_INSTR_OFFSETS
	.align		4
.L_322:
        /*09dc*/ 	.byte	0x04, 0x28
        /*09de*/ 	.short	(.L_324 - .L_323)


	//   ....[0]....
.L_323:
        /*09e0*/ 	.word	0x00000070


	//   ....[1]....
        /*09e4*/ 	.word	0x000001a0


	//   ....[2]....
        /*09e8*/ 	.word	0x000001f0


	//   ....[3]....
        /*09ec*/ 	.word	0x00000420


	//   ....[4]....
        /*09f0*/ 	.word	0x00000580


	//   ....[5]....
        /*09f4*/ 	.word	0x000006a0


	//   ....[6]....
        /*09f8*/ 	.word	0x00000800


	//   ....[7]....
        /*09fc*/ 	.word	0x00009650


	//   ....[8]....
        /*0a00*/ 	.word	0x00009d30


	//   ....[9]....
        /*0a04*/ 	.word	0x00009d40


	//   ....[10]....
        /*0a08*/ 	.word	0x00009d50


	//   ....[11]....
        /*0a0c*/ 	.word	0x00009d60


	//   ....[12]....
        /*0a10*/ 	.word	0x0000a0a0


	//   ....[13]....
        /*0a14*/ 	.word	0x0000a0b0


	//   ....[14]....
        /*0a18*/ 	.word	0x0000a0c0


	//   ....[15]....
        /*0a1c*/ 	.word	0x0000a0d0


	//   ....[16]....
        /*0a20*/ 	.word	0x0000a3f0


	//   ....[17]....
        /*0a24*/ 	.word	0x0000a400


	//   ....[18]....
        /*0a28*/ 	.word	0x0000a410


	//   ....[19]....
        /*0a2c*/ 	.word	0x0000a420


	//   ....[20]....
        /*0a30*/ 	.word	0x0000a760


	//   ....[21]....
        /*0a34*/ 	.word	0x0000a770


	//   ....[22]....
        /*0a38*/ 	.word	0x0000a780


	//   ....[23]....
        /*0a3c*/ 	.word	0x0000a790


	//   ....[24]....
        /*0a40*/ 	.word	0x0000c680


	//   ....[25]....
        /*0a44*/ 	.word	0x0000c6a0


	//   ....[26]....
        /*0a48*/ 	.word	0x0000c6b0


	//   ....[27]....
        /*0a4c*/ 	.word	0x0000c6c0


	//   ....[28]....
        /*0a50*/ 	.word	0x0000c7d0


	//   ....[29]....
        /*0a54*/ 	.word	0x0000c820


	//   ....[30]....
        /*0a58*/ 	.word	0x0000c850


	//   ....[31]....
        /*0a5c*/ 	.word	0x0000c890


	//   ....[32]....
        /*0a60*/ 	.word	0x0000cc10


	//   ....[33]....
        /*0a64*/ 	.word	0x0000cc30


	//   ....[34]....
        /*0a68*/ 	.word	0x0000cc50


	//   ....[35]....
        /*0a6c*/ 	.word	0x0000cc60


	//   ....[36]....
        /*0a70*/ 	.word	0x0000cd20


	//   ....[37]....
        /*0a74*/ 	.word	0x0000cd40


	//   ....[38]....
        /*0a78*/ 	.word	0x0000cd50


	//   ....[39]....
        /*0a7c*/ 	.word	0x0000cdd0


	//   ....[40]....
        /*0a80*/ 	.word	0x0000f3b0


	//   ....[41]....
        /*0a84*/ 	.word	0x0000f660


	//   ....[42]....
        /*0a88*/ 	.word	0x0000fbd0


	//   ....[43]....
        /*0a8c*/ 	.word	0x0000fc00


	//   ....[44]....
        /*0a90*/ 	.word	0x00010560


	//   ....[45]....
        /*0a94*/ 	.word	0x000105e0


	//   ....[46]....
        /*0a98*/ 	.word	0x00011aa0


	//   ....[47]....
        /*0a9c*/ 	.word	0x00012130


	//   ....[48]....
        /*0aa0*/ 	.word	0x00012160


	//   ....[49]....
        /*0aa4*/ 	.word	0x00012180


	//   ....[50]....
        /*0aa8*/ 	.word	0x00012880


	//   ....[51]....
        /*0aac*/ 	.word	0x00012a50


	//   ....[52]....
        /*0ab0*/ 	.word	0x00014650


	//   ....[53]....
        /*0ab4*/ 	.word	0x000146e0


	//   ....[54]....
        /*0ab8*/ 	.word	0x00014d60


	//   ....[55]....
        /*0abc*/ 	.word	0x00014e50


	//   ....[56]....
        /*0ac0*/ 	.word	0x00016050


	//   ....[57]....
        /*0ac4*/ 	.word	0x00016090


	//   ....[58]....
        /*0ac8*/ 	.word	0x00016170


	//   ....[59]....
        /*0acc*/ 	.word	0x00016190


	//   ....[60]....
        /*0ad0*/ 	.word	0x000174a0


	//   ....[61]....
        /*0ad4*/ 	.word	0x000174c0


	//   ....[62]....
        /*0ad8*/ 	.word	0x000174e0


	//   ....[63]....
        /*0adc*/ 	.word	0x000174f0


	//   ....[64]....
        /*0ae0*/ 	.word	0x00017bb0


	//   ....[65]....
        /*0ae4*/ 	.word	0x00017bc0


	//   ....[66]....
        /*0ae8*/ 	.word	0x00017cc0


	//   ....[67]....
        /*0aec*/ 	.word	0x00017cd0


	//   ....[68]....
        /*0af0*/ 	.word	0x00017de0


	//   ....[69]....
        /*0af4*/ 	.word	0x00017df0


	//   ....[70]....
        /*0af8*/ 	.word	0x00017f00


	//   ....[71]....
        /*0afc*/ 	.word	0x00017f10


	//   ....[72]....
        /*0b00*/ 	.word	0x000182c0


	//   ....[73]....
        /*0b04*/ 	.word	0x000182d0


	//   ....[74]....
        /*0b08*/ 	.word	0x00018820


	//   ....[75]....
        /*0b0c*/ 	.word	0x00018830


	//   ....[76]....
        /*0b10*/ 	.word	0x00019520


	//   ....[77]....
        /*0b14*/ 	.word	0x00019530


	//   ....[78]....
        /*0b18*/ 	.word	0x00019640


	//   ....[79]....
        /*0b1c*/ 	.word	0x00019650


	//   ....[80]....
        /*0b20*/ 	.word	0x00019760


	//   ....[81]....
        /*0b24*/ 	.word	0x00019770


	//   ....[82]....
        /*0b28*/ 	.word	0x00019880


	//   ....[83]....
        /*0b2c*/ 	.word	0x00019890


	//   ....[84]....
        /*0b30*/ 	.word	0x00019a00


	//   ....[85]....
        /*0b34*/ 	.word	0x00019c30


	//   ....[86]....
        /*0b38*/ 	.word	0x00019c60


	//   ....[87]....
        /*0b3c*/ 	.word	0x00019c90


	//   ....[88]....
        /*0b40*/ 	.word	0x00019cc0


	//   ....[89]....
        /*0b44*/ 	.word	0x00019cf0


	//   ....[90]....
        /*0b48*/ 	.word	0x00019d20


	//   ....[91]....
        /*0b4c*/ 	.word	0x00019ec0


	//   ....[92]....
        /*0b50*/ 	.word	0x00019ef0


	//   ....[93]....
        /*0b54*/ 	.word	0x00019f20


	//   ....[94]....
        /*0b58*/ 	.word	0x00019f50


	//   ....[95]....
        /*0b5c*/ 	.word	0x00019f80


	//   ....[96]....
        /*0b60*/ 	.word	0x00019fb0


	//   ....[97]....
        /*0b64*/ 	.word	0x0001a050


	//   ....[98]....
        /*0b68*/ 	.word	0x0001a080


	//   ....[99]....
        /*0b6c*/ 	.word	0x0001a090


	//   ....[100]....
        /*0b70*/ 	.word	0x0001a0c0


	//   ....[101]....
        /*0b74*/ 	.word	0x0001b690


	//   ....[102]....
        /*0b78*/ 	.word	0x0001d140


	//   ....[103]....
        /*0b7c*/ 	.word	0x0001dd00


	//   ....[104]....
        /*0b80*/ 	.word	0x0001dd10


	//   ....[105]....
        /*0b84*/ 	.word	0x0001dd40


	//   ....[106]....
        /*0b88*/ 	.word	0x0001dd50


	//   ....[107]....
        /*0b8c*/ 	.word	0x0001de60


	//   ....[108]....
        /*0b90*/ 	.word	0x0001de70


	//   ....[109]....
        /*0b94*/ 	.word	0x0001df00


	//   ....[110]....
        /*0b98*/ 	.word	0x0001df10


	//   ....[111]....
        /*0b9c*/ 	.word	0x0001dfa0


	//   ....[112]....
        /*0ba0*/ 	.word	0x0001dfb0


	//   ....[113]....
        /*0ba4*/ 	.word	0x0001e040


	//   ....[114]....
        /*0ba8*/ 	.word	0x0001e050


	//   ....[115]....
        /*0bac*/ 	.word	0x0001e0e0


	//   ....[116]....
        /*0bb0*/ 	.word	0x0001e0f0


	//   ....[117]....
        /*0bb4*/ 	.word	0x0001e140


	//   ....[118]....
        /*0bb8*/ 	.word	0x0001e170


	//   ....[119]....
        /*0bbc*/ 	.word	0x000209d0


	//   ....[120]....
        /*0bc0*/ 	.word	0x00020a50


	//   ....[121]....
        /*0bc4*/ 	.word	0x00020a80


	//   ....[122]....
        /*0bc8*/ 	.word	0x00020a90


	//   ....[123]....
        /*0bcc*/ 	.word	0x00020ac0


	//   ....[124]....
        /*0bd0*/ 	.word	0x00020af0


	//   ....[125]....
        /*0bd4*/ 	.word	0x00020b20


	//   ....[126]....
        /*0bd8*/ 	.word	0x00020b50


	//   ....[127]....
        /*0bdc*/ 	.word	0x00020d10


	//   ....[128]....
        /*0be0*/ 	.word	0x00020d40


	//   ....[129]....
        /*0be4*/ 	.word	0x00020d70


	//   ....[130]....
        /*0be8*/ 	.word	0x00020da0


	//   ....[131]....
        /*0bec*/ 	.word	0x00020dd0


	//   ....[132]....
        /*0bf0*/ 	.word	0x00020e00


	//   ....[133]....
        /*0bf4*/ 	.word	0x00020ed0


	//   ....[134]....
        /*0bf8*/ 	.word	0x00020ef0


	//   ....[135]....
        /*0bfc*/ 	.word	0x00020f00


	//   ....[136]....
        /*0c00*/ 	.word	0x00020f80


	//   ....[137]....
        /*0c04*/ 	.word	0x00021ac0


	//   ....[138]....
        /*0c08*/ 	.word	0x00021f30


	//   ....[139]....
        /*0c0c*/ 	.word	0x00021fe0


	//   ....[140]....
        /*0c10*/ 	.word	0x00022070


	//   ....[141]....
        /*0c14*/ 	.word	0x000220c0


	//   ....[142]....
        /*0c18*/ 	.word	0x00022110


	//   ....[143]....
        /*0c1c*/ 	.word	0x000221a0


	//   ....[144]....
        /*0c20*/ 	.word	0x00022230


	//   ....[145]....
        /*0c24*/ 	.word	0x00022280


	//   ....[146]....
        /*0c28*/ 	.word	0x000222d0


	//   ....[147]....
        /*0c2c*/ 	.word	0x00022360


	//   ....[148]....
        /*0c30*/ 	.word	0x000223f0


	//   ....[149]....
        /*0c34*/ 	.word	0x00022440


	//   ....[150]....
        /*0c38*/ 	.word	0x00022490


	//   ....[151]....
        /*0c3c*/ 	.word	0x00022520


	//   ....[152]....
        /*0c40*/ 	.word	0x000225b0


	//   ....[153]....
        /*0c44*/ 	.word	0x00022600


	//   ....[154]....
        /*0c48*/ 	.word	0x00022650


	//   ....[155]....
        /*0c4c*/ 	.word	0x00022750


	//   ....[156]....
        /*0c50*/ 	.word	0x00022800


	//   ....[157]....
        /*0c54*/ 	.word	0x00022880


	//   ....[158]....
        /*0c58*/ 	.word	0x00022910


	//   ....[159]....
        /*0c5c*/ 	.word	0x00022a80


	//   ....[160]....
        /*0c60*/ 	.word	0x00022bb0


	//   ....[161]....
        /*0c64*/ 	.word	0x00022c30


	//   ....[162]....
        /*0c68*/ 	.word	0x00022c80


	//   ....[163]....
        /*0c6c*/ 	.word	0x00022d10


	//   ....[164]....
        /*0c70*/ 	.word	0x00022db0


	//   ....[165]....
        /*0c74*/ 	.word	0x00022e30


	//   ....[166]....
        /*0c78*/ 	.word	0x00022ea0


	//   ....[167]....
        /*0c7c*/ 	.word	0x00022ff0


	//   ....[168]....
        /*0c80*/ 	.word	0x00023130


	//   ....[169]....
        /*0c84*/ 	.word	0x00023190


	//   ....[170]....
        /*0c88*/ 	.word	0x000231e0


	//   ....[171]....
        /*0c8c*/ 	.word	0x000234c0


	//   ....[172]....
        /*0c90*/ 	.word	0x00023510


	//   ....[173]....
        /*0c94*/ 	.word	0x000235a0


	//   ....[174]....
        /*0c98*/ 	.word	0x00023630


	//   ....[175]....
        /*0c9c*/ 	.word	0x000236c0


	//   ....[176]....
        /*0ca0*/ 	.word	0x00023750


	//   ....[177]....
        /*0ca4*/ 	.word	0x000237e0


	//   ....[178]....
        /*0ca8*/ 	.word	0x00023870


	//   ....[179]....
        /*0cac*/ 	.word	0x000238f0


	//   ....[180]....
        /*0cb0*/ 	.word	0x00023940


	//   ....[181]....
        /*0cb4*/ 	.word	0x000239d0


	//   ....[182]....
        /*0cb8*/ 	.word	0x00023a60


	//   ....[183]....
        /*0cbc*/ 	.word	0x00023ae0


	//   ....[184]....
        /*0cc0*/ 	.word	0x00023b30


	//   ....[185]....
        /*0cc4*/ 	.word	0x00023bc0


	//   ....[186]....
        /*0cc8*/ 	.word	0x00023c50


	//   ....[187]....
        /*0ccc*/ 	.word	0x00023ce0


	//   ....[188]....
        /*0cd0*/ 	.word	0x00023d70


	//   ....[189]....
        /*0cd4*/ 	.word	0x00023e00


	//   ....[190]....
        /*0cd8*/ 	.word	0x00023e90


	//   ....[191]....
        /*0cdc*/ 	.word	0x00023f50


	//   ....[192]....
        /*0ce0*/ 	.word	0x00024230


	//   ....[193]....
        /*0ce4*/ 	.word	0x00024410


	//   ....[194]....
        /*0ce8*/ 	.word	0x00024460


	//   ....[195]....
        /*0cec*/ 	.word	0x000244c0


	//   ....[196]....
        /*0cf0*/ 	.word	0x00024560


	//   ....[197]....
        /*0cf4*/ 	.word	0x00024620


	//   ....[198]....
        /*0cf8*/ 	.word	0x00024730


	//   ....[199]....
        /*0cfc*/ 	.word	0x00024790


	//   ....[200]....
        /*0d00*/ 	.word	0x00024890


	//   ....[201]....
        /*0d04*/ 	.word	0x000248f0


	//   ....[202]....
        /*0d08*/ 	.word	0x000249f0


	//   ....[203]....
        /*0d0c*/ 	.word	0x00024a50


	//   ....[204]....
        /*0d10*/ 	.word	0x00024b50


	//   ....[205]....
        /*0d14*/ 	.word	0x00024bb0


	//   ....[206]....
        /*0d18*/ 	.word	0x00024c90


	//   ....[207]....
        /*0d1c*/ 	.word	0x00024d10


	//   ....[208]....
        /*0d20*/ 	.word	0x00024df0


	//   ....[209]....
        /*0d24*/ 	.word	0x00025120


	//   ....[210]....
        /*0d28*/ 	.word	0x000251c0


	//   ....[211]....
        /*0d2c*/ 	.word	0x00025360


	//   ....[212]....
        /*0d30*/ 	.word	0x000253e0


	//   ....[213]....
        /*0d34*/ 	.word	0x00025460


	//   ....[214]....
        /*0d38*/ 	.word	0x000254e0


	//   ....[215]....
        /*0d3c*/ 	.word	0x00025560


	//   ....[216]....
        /*0d40*/ 	.word	0x000255f0


	//   ....[217]....
        /*0d44*/ 	.word	0x00025690


	//   ....[218]....
        /*0d48*/ 	.word	0x00025740


	//   ....[219]....
        /*0d4c*/ 	.word	0x000257c0


	//   ....[220]....
        /*0d50*/ 	.word	0x00025840


	//   ....[221]....
        /*0d54*/ 	.word	0x000258c0


	//   ....[222]....
        /*0d58*/ 	.word	0x00025950


	//   ....[223]....
        /*0d5c*/ 	.word	0x000259d0


	//   ....[224]....
        /*0d60*/ 	.word	0x00025a80


	//   ....[225]....
        /*0d64*/ 	.word	0x00025ad0


	//   ....[226]....
        /*0d68*/ 	.word	0x00025b90


	//   ....[227]....
        /*0d6c*/ 	.word	0x00025cc0


	//----- nvinfo : EIATTR_REG_RECONFIG
	.align		4
.L_324:
        /*0d70*/ 	.byte	0x01, 0x54
	.zero		2


	//----- nvinfo : EIATTR_SYSCALL_OFFSETS
	.align		4
        /*0d74*/ 	.byte	0x04, 0x46
        /*0d76*/ 	.short	(.L_326 - .L_325)


	//   ....[0]....
.L_325:
        /*0d78*/ 	.word	0x00001ee0


	//   ....[1]....
        /*0d7c*/ 	.word	0x00002030


	//   ....[2]....
        /*0d80*/ 	.word	0x000097f0


	//   ....[3]....
        /*0d84*/ 	.word	0x00009ae0


	//   ....[4]....
        /*0d88*/ 	.word	0x0001cd60


	//   ....[5]....
        /*0d8c*/ 	.word	0x0001ceb0


	//   ....[6]....
        /*0d90*/ 	.word	0x0001cfa0


	//   ....[7]....
        /*0d94*/ 	.word	0x0001d8c0


	//----- nvinfo : EIATTR_MBARRIER_INSTR_OFFSETS
	.align		4
.L_326:
        /*0d98*/ 	.byte	0x04, 0x39
        /*0d9a*/ 	.short	(.L_328 - .L_327)


	//   ....[0]....
.L_327:
        /*0d9c*/ 	.word	0x000002d0
        /*0da0*/ 	.word	0x000000ff
        /*0da4*/ 	.word	0x00028800
        /*0da8*/ 	.short	0x0100
        /*0daa*/ 	.byte	0x08
	.zero		1


	//   ....[1]....
        /*0dac*/ 	.word	0x000002e0
        /*0db0*/ 	.word	0x000000ff
        /*0db4*/ 	.word	0x00028820
        /*0db8*/ 	.short	0x0100
        /*0dba*/ 	.byte	0x08
	.zero		1


	//   ....[2]....
        /*0dbc*/ 	.word	0x000003d0
        /*0dc0*/ 	.word	0x000000ff
        /*0dc4*/ 	.word	0x00028830
        /*0dc8*/ 	.short	0x0100
        /*0dca*/ 	.byte	0x08
	.zero		1


	//   ....[3]....
        /*0dcc*/ 	.word	0x000003e0
        /*0dd0*/ 	.word	0x000000ff
        /*0dd4*/ 	.word	0x00028840
        /*0dd8*/ 	.short	0x0100
        /*0dda*/ 	.byte	0x08
	.zero		1


	//   ....[4]....
        /*0ddc*/ 	.word	0x000003f0
        /*0de0*/ 	.word	0x000000ff
        /*0de4*/ 	.word	0x00028838
        /*0de8*/ 	.short	0x0100
        /*0dea*/ 	.byte	0x08
	.zero		1


	//   ....[5]....
        /*0dec*/ 	.word	0x00000400
        /*0df0*/ 	.word	0x000000ff
        /*0df4*/ 	.word	0x00028848
        /*0df8*/ 	.short	0x0100
        /*0dfa*/ 	.byte	0x08
	.zero		1


	//   ....[6]....
        /*0dfc*/ 	.word	0x00000530
        /*0e00*/ 	.word	0x000000ff
        /*0e04*/ 	.word	0x00028850
        /*0e08*/ 	.short	0x0100
        /*0e0a*/ 	.byte	0x08
	.zero		1


	//   ....[7]....
        /*0e0c*/ 	.word	0x00000540
        /*0e10*/ 	.word	0x000000ff
        /*0e14*/ 	.word	0x00028860
        /*0e18*/ 	.short	0x0100
        /*0e1a*/ 	.byte	0x08
	.zero		1


	//   ....[8]....
        /*0e1c*/ 	.word	0x00000550
        /*0e20*/ 	.word	0x000000ff
        /*0e24*/ 	.word	0x00028858
        /*0e28*/ 	.short	0x0100
        /*0e2a*/ 	.byte	0x08
	.zero		1


	//   ....[9]....
        /*0e2c*/ 	.word	0x00000560
        /*0e30*/ 	.word	0x000000ff
        /*0e34*/ 	.word	0x00028868
        /*0e38*/ 	.short	0x0100
        /*0e3a*/ 	.byte	0x08
	.zero		1


	//   ....[10]....
        /*0e3c*/ 	.word	0x00000650
        /*0e40*/ 	.word	0x000000ff
        /*0e44*/ 	.word	0x00028870
        /*0e48*/ 	.short	0x0100
        /*0e4a*/ 	.byte	0x06
	.zero		1


	//   ....[11]....
        /*0e4c*/ 	.word	0x00000660
        /*0e50*/ 	.word	0x000000ff
        /*0e54*/ 	.word	0x00028880
        /*0e58*/ 	.short	0x0100
        /*0e5a*/ 	.byte	0x06
	.zero		1


	//   ....[12]....
        /*0e5c*/ 	.word	0x00000670
        /*0e60*/ 	.word	0x000000ff
        /*0e64*/ 	.word	0x00028878
        /*0e68*/ 	.short	0x0100
        /*0e6a*/ 	.byte	0x06
	.zero		1


	//   ....[13]....
        /*0e6c*/ 	.word	0x00000680
        /*0e70*/ 	.word	0x000000ff
        /*0e74*/ 	.word	0x00028888
        /*0e78*/ 	.short	0x0100
        /*0e7a*/ 	.byte	0x06
	.zero		1


	//   ....[14]....
        /*0e7c*/ 	.word	0x000007b0
        /*0e80*/ 	.word	0x000000ff
        /*0e84*/ 	.word	0x00028890
        /*0e88*/ 	.short	0x0100
        /*0e8a*/ 	.byte	0x08
	.zero		1


	//   ....[15]....
        /*0e8c*/ 	.word	0x000007c0
        /*0e90*/ 	.word	0x000000ff
        /*0e94*/ 	.word	0x000288a0
        /*0e98*/ 	.short	0x0100
        /*0e9a*/ 	.byte	0x08
	.zero		1


	//   ....[16]....
        /*0e9c*/ 	.word	0x000007d0
        /*0ea0*/ 	.word	0x000000ff
        /*0ea4*/ 	.word	0x00028898
        /*0ea8*/ 	.short	0x0100
        /*0eaa*/ 	.byte	0x08
	.zero		1


	//   ....[17]....
        /*0eac*/ 	.word	0x000007e0
        /*0eb0*/ 	.word	0x000000ff
        /*0eb4*/ 	.word	0x000288a8
        /*0eb8*/ 	.short	0x0100
        /*0eba*/ 	.byte	0x08
	.zero		1


	//   ....[18]....
        /*0ebc*/ 	.word	0x00000910
        /*0ec0*/ 	.word	0x000000ff
        /*0ec4*/ 	.word	0x000288b0
        /*0ec8*/ 	.short	0x0100
        /*0eca*/ 	.byte	0x08
	.zero		1


	//   ....[19]....
        /*0ecc*/ 	.word	0x00000920
        /*0ed0*/ 	.word	0x000000ff
        /*0ed4*/ 	.word	0x000288c0
        /*0ed8*/ 	.short	0x0100
        /*0eda*/ 	.byte	0x08
	.zero		1


	//   ....[20]....
        /*0edc*/ 	.word	0x00000930
        /*0ee0*/ 	.word	0x000000ff
        /*0ee4*/ 	.word	0x000288b8
        /*0ee8*/ 	.short	0x0100
        /*0eea*/ 	.byte	0x08
	.zero		1


	//   ....[21]....
        /*0eec*/ 	.word	0x00000940
        /*0ef0*/ 	.word	0x000000ff
        /*0ef4*/ 	.word	0x000288c8
        /*0ef8*/ 	.short	0x0100
        /*0efa*/ 	.byte	0x08
	.zero		1


	//   ....[22]....
        /*0efc*/ 	.word	0x00003740
        /*0f00*/ 	.word	0x0000006e
        /*0f04*/ 	.word	0x00028890
        /*0f08*/ 	.short	0x010a
        /*0f0a*/ 	.byte	0x3f
	.zero		1


	//   ....[23]....
        /*0f0c*/ 	.word	0x00005fc0
        /*0f10*/ 	.word	0x0000006e
        /*0f14*/ 	.word	0x00028890
        /*0f18*/ 	.short	0x010a
        /*0f1a*/ 	.byte	0x3f
	.zero		1


	//   ....[24]....
        /*0f1c*/ 	.word	0x000082e0
        /*0f20*/ 	.word	0x0000006e
        /*0f24*/ 	.word	0x00028890
        /*0f28*/ 	.short	0x010a
        /*0f2a*/ 	.byte	0x3f
	.zero		1


	//   ....[25]....
        /*0f2c*/ 	.word	0x00008940
        /*0f30*/ 	.word	0x00000030
        /*0f34*/ 	.word	0x00000000
        /*0f38*/ 	.short	0x0101
        /*0f3a*/ 	.byte	0x3f
	.zero		1


	//   ....[26]....
        /*0f3c*/ 	.word	0x00008980
        /*0f40*/ 	.word	0x0000006e
        /*0f44*/ 	.word	0x000288b0
        /*0f48*/ 	.short	0x010a
        /*0f4a*/ 	.byte	0x3f
	.zero		1


	//   ....[27]....
        /*0f4c*/ 	.word	0x00008fd0
        /*0f50*/ 	.word	0x0000006e
        /*0f54*/ 	.word	0x00000000
        /*0f58*/ 	.short	0x0101
        /*0f5a*/ 	.byte	0x3f
	.zero		1


	//   ....[28]....
        /*0f5c*/ 	.word	0x00009870
        /*0f60*/ 	.word	0x00000002
        /*0f64*/ 	.word	0x00028800
        /*0f68*/ 	.short	0x010a
        /*0f6a*/ 	.byte	0x3f
	.zero		1


	//   ....[29]....
        /*0f6c*/ 	.word	0x000098c0
        /*0f70*/ 	.word	0x00000002
        /*0f74*/ 	.word	0x00028800
        /*0f78*/ 	.short	0x010a
        /*0f7a*/ 	.byte	0x3f
	.zero		1


	//   ....[30]....
        /*0f7c*/ 	.word	0x0000a9d0
        /*0f80*/ 	.word	0x00000002
        /*0f84*/ 	.word	0x00028800
        /*0f88*/ 	.short	0x010a
        /*0f8a*/ 	.byte	0x3f
	.zero		1


	//   ....[31]....
        /*0f8c*/ 	.word	0x0000d080
        /*0f90*/ 	.word	0x00000002
        /*0f94*/ 	.word	0x00028800
        /*0f98*/ 	.short	0x010a
        /*0f9a*/ 	.byte	0x3f
	.zero		1


	//   ....[32]....
        /*0f9c*/ 	.word	0x0000ed90
        /*0fa0*/ 	.word	0x00000003
        /*0fa4*/ 	.word	0x00028830
        /*0fa8*/ 	.short	0x010a
        /*0faa*/ 	.byte	0x3f
	.zero		1


	//   ....[33]....
        /*0fac*/ 	.word	0x0000ee00
        /*0fb0*/ 	.word	0x00000003
        /*0fb4*/ 	.word	0x00028830
        /*0fb8*/ 	.short	0x010a
        /*0fba*/ 	.byte	0x3f
	.zero		1


	//   ....[34]....
        /*0fbc*/ 	.word	0x0000f5b0
        /*0fc0*/ 	.word	0x00000003
        /*0fc4*/ 	.word	0x00000000
        /*0fc8*/ 	.short	0x0101
        /*0fca*/ 	.byte	0x3f
	.zero		1


	//   ....[35]....
        /*0fcc*/ 	.word	0x000112f0
        /*0fd0*/ 	.word	0x00000000
        /*0fd4*/ 	.word	0x00028830
        /*0fd8*/ 	.short	0x010a
        /*0fda*/ 	.byte	0x3f
	.zero		1


	//   ....[36]....
        /*0fdc*/ 	.word	0x00011340
        /*0fe0*/ 	.word	0x00000000
        /*0fe4*/ 	.word	0x00028830
        /*0fe8*/ 	.short	0x010a
        /*0fea*/ 	.byte	0x3f
	.zero		1


	//   ....[37]....
        /*0fec*/ 	.word	0x00011750
        /*0ff0*/ 	.word	0x00000006
        /*0ff4*/ 	.word	0x00028850
        /*0ff8*/ 	.short	0x010a
        /*0ffa*/ 	.byte	0x3f
	.zero		1


	//   ....[38]....
        /*0ffc*/ 	.word	0x00011790
        /*1000*/ 	.word	0x00000006
        /*1004*/ 	.word	0x00028850
        /*1008*/ 	.short	0x010a
        /*100a*/ 	.byte	0x3f
	.zero		1


	//   ....[39]....
        /*100c*/ 	.word	0x00013130
        /*1010*/ 	.word	0x00000015
        /*1014*/ 	.word	0x00000000
        /*1018*/ 	.short	0x0101
        /*101a*/ 	.byte	0x3f
	.zero		1


	//   ....[40]....
        /*101c*/ 	.word	0x000131d0
        /*1020*/ 	.word	0x0000000e
        /*1024*/ 	.word	0x00000000
        /*1028*/ 	.short	0x0101
        /*102a*/ 	.byte	0x3f
	.zero		1


	//   ....[41]....
        /*102c*/ 	.word	0x00013e20
        /*1030*/ 	.word	0x00000000
        /*1034*/ 	.word	0x00028830
        /*1038*/ 	.short	0x010a
        /*103a*/ 	.byte	0x3f
	.zero		1


	//   ....[42]....
        /*103c*/ 	.word	0x00013e70
        /*1040*/ 	.word	0x00000000
        /*1044*/ 	.word	0x00028830
        /*1048*/ 	.short	0x010a
        /*104a*/ 	.byte	0x3f
	.zero		1


	//   ....[43]....
        /*104c*/ 	.word	0x00014280
        /*1050*/ 	.word	0x00000006
        /*1054*/ 	.word	0x00028850
        /*1058*/ 	.short	0x010a
        /*105a*/ 	.byte	0x3f
	.zero		1


	//   ....[44]....
        /*105c*/ 	.word	0x000142c0
        /*1060*/ 	.word	0x00000006
        /*1064*/ 	.word	0x00028850
        /*1068*/ 	.short	0x010a
        /*106a*/ 	.byte	0x3f
	.zero		1


	//   ....[45]....
        /*106c*/ 	.word	0x00015430
        /*1070*/ 	.word	0x00000027
        /*1074*/ 	.word	0x00000000
        /*1078*/ 	.short	0x0101
        /*107a*/ 	.byte	0x3f
	.zero		1


	//   ....[46]....
        /*107c*/ 	.word	0x00015580
        /*1080*/ 	.word	0x00000027
        /*1084*/ 	.word	0x00000000
        /*1088*/ 	.short	0x0101
        /*108a*/ 	.byte	0x3f
	.zero		1


	//   ....[47]....
        /*108c*/ 	.word	0x00015f50
        /*1090*/ 	.word	0x0000000e
        /*1094*/ 	.word	0x00028850
        /*1098*/ 	.short	0x010a
        /*109a*/ 	.byte	0x3f
	.zero		1


	//   ....[48]....
        /*109c*/ 	.word	0x00015fd0
        /*10a0*/ 	.word	0x0000000e
        /*10a4*/ 	.word	0x00028850
        /*10a8*/ 	.short	0x010a
        /*10aa*/ 	.byte	0x3f
	.zero		1


	//   ....[49]....
        /*10ac*/ 	.word	0x00016590
        /*10b0*/ 	.word	0x00000006
        /*10b4*/ 	.word	0x00000000
        /*10b8*/ 	.short	0x0101
        /*10ba*/ 	.byte	0x3f
	.zero		1


	//   ....[50]....
        /*10bc*/ 	.word	0x00017b20
        /*10c0*/ 	.word	0x00000003
        /*10c4*/ 	.word	0x00000000
        /*10c8*/ 	.short	0x0101
        /*10ca*/ 	.byte	0x3f
	.zero		1


	//   ....[51]....
        /*10cc*/ 	.word	0x000181c0
        /*10d0*/ 	.word	0x0000000a
        /*10d4*/ 	.word	0x00000000
        /*10d8*/ 	.short	0x0101
        /*10da*/ 	.byte	0x3f
	.zero		1


	//   ....[52]....
        /*10dc*/ 	.word	0x0001b770
        /*10e0*/ 	.word	0x00000012
        /*10e4*/ 	.word	0x00028820
        /*10e8*/ 	.short	0x010a
        /*10ea*/ 	.byte	0x3f
	.zero		1


	//   ....[53]....
        /*10ec*/ 	.word	0x0001b840
        /*10f0*/ 	.word	0x00000005
        /*10f4*/ 	.word	0x000288a0
        /*10f8*/ 	.short	0x010a
        /*10fa*/ 	.byte	0x3f
	.zero		1


	//   ....[54]....
        /*10fc*/ 	.word	0x0001bb90
        /*1100*/ 	.word	0x00000005
        /*1104*/ 	.word	0x000288c0
        /*1108*/ 	.short	0x010a
        /*110a*/ 	.byte	0x3f
	.zero		1


	//   ....[55]....
        /*110c*/ 	.word	0x0001c040
        /*1110*/ 	.word	0x00000007
        /*1114*/ 	.word	0x000288a0
        /*1118*/ 	.short	0x010a
        /*111a*/ 	.byte	0x3f
	.zero		1


	//   ....[56]....
        /*111c*/ 	.word	0x0001c370
        /*1120*/ 	.word	0x00000007
        /*1124*/ 	.word	0x000288c0
        /*1128*/ 	.short	0x010a
        /*112a*/ 	.byte	0x3f
	.zero		1


	//   ....[57]....
        /*112c*/ 	.word	0x0001d3b0
        /*1130*/ 	.word	0x00000000
        /*1134*/ 	.word	0x00028840
        /*1138*/ 	.short	0x010a
        /*113a*/ 	.byte	0x3f
	.zero		1


	//   ....[58]....
        /*113c*/ 	.word	0x0001e240
        /*1140*/ 	.word	0x00000012
        /*1144*/ 	.word	0x00028800
        /*1148*/ 	.short	0x0107
        /*114a*/ 	.byte	0x3f
	.zero		1


	//   ....[59]....
        /*114c*/ 	.word	0x0001e350
        /*1150*/ 	.word	0x00000012
        /*1154*/ 	.word	0x00028800
        /*1158*/ 	.short	0x0101
        /*115a*/ 	.byte	0x3f
	.zero		1


	//   ....[60]....
        /*115c*/ 	.word	0x0001e370
        /*1160*/ 	.word	0x00000012
        /*1164*/ 	.word	0x00028820
        /*1168*/ 	.short	0x010a
        /*116a*/ 	.byte	0x3f
	.zero		1


	//   ....[61]....
        /*116c*/ 	.word	0x0001e730
        /*1170*/ 	.word	0x00000003
        /*1174*/ 	.word	0x00028840
        /*1178*/ 	.short	0x010a
        /*117a*/ 	.byte	0x3f
	.zero		1


	//   ....[62]....
        /*117c*/ 	.word	0x0001ead0
        /*1180*/ 	.word	0x00000003
        /*1184*/ 	.word	0x00000060
        /*1188*/ 	.short	0x010a
        /*118a*/ 	.byte	0x3f
	.zero		1


	//   ....[63]....
        /*118c*/ 	.word	0x0001f160
        /*1190*/ 	.word	0x00000003
        /*1194*/ 	.word	0x00028840
        /*1198*/ 	.short	0x010a
        /*119a*/ 	.byte	0x3f
	.zero		1


	//   ....[64]....
        /*119c*/ 	.word	0x0001f500
        /*11a0*/ 	.word	0x00000002
        /*11a4*/ 	.word	0x00000060
        /*11a8*/ 	.short	0x010a
        /*11aa*/ 	.byte	0x3f
	.zero		1


	//   ....[65]....
        /*11ac*/ 	.word	0x0001fad0
        /*11b0*/ 	.word	0x00000002
        /*11b4*/ 	.word	0x00028840
        /*11b8*/ 	.short	0x010a
        /*11ba*/ 	.byte	0x3f
	.zero		1


	//   ....[66]....
        /*11bc*/ 	.word	0x0001fe70
        /*11c0*/ 	.word	0x00000002
        /*11c4*/ 	.word	0x00000060
        /*11c8*/ 	.short	0x010a
        /*11ca*/ 	.byte	0x3f
	.zero		1


	//   ....[67]....
        /*11cc*/ 	.word	0x000203f0
        /*11d0*/ 	.word	0x00000000
        /*11d4*/ 	.word	0x00028860
        /*11d8*/ 	.short	0x010a
        /*11da*/ 	.byte	0x3f
	.zero		1


	//   ....[68]....
        /*11dc*/ 	.word	0x00021a40
        /*11e0*/ 	.word	0x00000000
        /*11e4*/ 	.word	0x00028820
        /*11e8*/ 	.short	0x010a
        /*11ea*/ 	.byte	0x3f
	.zero		1


	//   ....[69]....
        /*11ec*/ 	.word	0x00021c20
        /*11f0*/ 	.word	0x00000006
        /*11f4*/ 	.word	0x00000000
        /*11f8*/ 	.short	0x010a
        /*11fa*/ 	.byte	0x3f
	.zero		1


	//   ....[70]....
        /*11fc*/ 	.word	0x00021c50
        /*1200*/ 	.word	0x00000007
        /*1204*/ 	.word	0x00000000
        /*1208*/ 	.short	0x010a
        /*120a*/ 	.byte	0x3f
	.zero		1


	//   ....[71]....
        /*120c*/ 	.word	0x00021cb0
        /*1210*/ 	.word	0x00000004
        /*1214*/ 	.word	0x00000000
        /*1218*/ 	.short	0x010a
        /*121a*/ 	.byte	0x3f
	.zero		1


	//   ....[72]....
        /*121c*/ 	.word	0x00021ce0
        /*1220*/ 	.word	0x00000003
        /*1224*/ 	.word	0x00000000
        /*1228*/ 	.short	0x010a
        /*122a*/ 	.byte	0x3f
	.zero		1


	//   ....[73]....
        /*122c*/ 	.word	0x00021d40
        /*1230*/ 	.word	0x0000006e
        /*1234*/ 	.word	0x00028890
        /*1238*/ 	.short	0x010a
        /*123a*/ 	.byte	0x3f
	.zero		1


	//   ....[74]....
        /*123c*/ 	.word	0x00021d90
        /*1240*/ 	.word	0x0000006e
        /*1244*/ 	.word	0x00028890
        /*1248*/ 	.short	0x010a
        /*124a*/ 	.byte	0x3f
	.zero		1


	//   ....[75]....
        /*124c*/ 	.word	0x00021de0
        /*1250*/ 	.word	0x0000006e
        /*1254*/ 	.word	0x00028890
        /*1258*/ 	.short	0x010a
        /*125a*/ 	.byte	0x3f
	.zero		1


	//   ....[76]....
        /*125c*/ 	.word	0x00021e30
        /*1260*/ 	.word	0x0000006e
        /*1264*/ 	.word	0x000288b0
        /*1268*/ 	.short	0x010a
        /*126a*/ 	.byte	0x3f
	.zero		1


	//   ....[77]....
        /*126c*/ 	.word	0x00022690
        /*1270*/ 	.word	0x00000002
        /*1274*/ 	.word	0x00028800
        /*1278*/ 	.short	0x010a
        /*127a*/ 	.byte	0x3f
	.zero		1


	//   ....[78]....
        /*127c*/ 	.word	0x00023240
        /*1280*/ 	.word	0x00000002
        /*1284*/ 	.word	0x00028800
        /*1288*/ 	.short	0x010a
        /*128a*/ 	.byte	0x3f
	.zero		1


	//   ....[79]....
        /*128c*/ 	.word	0x00023290
        /*1290*/ 	.word	0x00000003
        /*1294*/ 	.word	0x00028830
        /*1298*/ 	.short	0x010a
        /*129a*/ 	.byte	0x3f
	.zero		1


	//   ....[80]....
        /*129c*/ 	.word	0x000232e0
        /*12a0*/ 	.word	0x00000000
        /*12a4*/ 	.word	0x00028830
        /*12a8*/ 	.short	0x010a
        /*12aa*/ 	.byte	0x3f
	.zero		1


	//   ....[81]....
        /*12ac*/ 	.word	0x00023330
        /*12b0*/ 	.word	0x00000006
        /*12b4*/ 	.word	0x00028850
        /*12b8*/ 	.short	0x010a
        /*12ba*/ 	.byte	0x3f
	.zero		1


	//   ....[82]....
        /*12bc*/ 	.word	0x00023380
        /*12c0*/ 	.word	0x00000000
        /*12c4*/ 	.word	0x00028830
        /*12c8*/ 	.short	0x010a
        /*12ca*/ 	.byte	0x3f
	.zero		1


	//   ....[83]....
        /*12cc*/ 	.word	0x000233d0
        /*12d0*/ 	.word	0x00000006
        /*12d4*/ 	.word	0x00028850
        /*12d8*/ 	.short	0x010a
        /*12da*/ 	.byte	0x3f
	.zero		1


	//   ....[84]....
        /*12dc*/ 	.word	0x00023420
        /*12e0*/ 	.word	0x0000000e
        /*12e4*/ 	.word	0x00028850
        /*12e8*/ 	.short	0x010a
        /*12ea*/ 	.byte	0x3f
	.zero		1


	//   ....[85]....
        /*12ec*/ 	.word	0x00024010
        /*12f0*/ 	.word	0x00000012
        /*12f4*/ 	.word	0x00028820
        /*12f8*/ 	.short	0x010a
        /*12fa*/ 	.byte	0x3f
	.zero		1


	//   ....[86]....
        /*12fc*/ 	.word	0x00024060
        /*1300*/ 	.word	0x00000005
        /*1304*/ 	.word	0x000288a0
        /*1308*/ 	.short	0x010a
        /*130a*/ 	.byte	0x3f
	.zero		1


	//   ....[87]....
        /*130c*/ 	.word	0x000240b0
        /*1310*/ 	.word	0x00000005
        /*1314*/ 	.word	0x000288c0
        /*1318*/ 	.short	0x010a
        /*131a*/ 	.byte	0x3f
	.zero		1


	//   ....[88]....
        /*131c*/ 	.word	0x00024100
        /*1320*/ 	.word	0x00000007
        /*1324*/ 	.word	0x000288a0
        /*1328*/ 	.short	0x010a
        /*132a*/ 	.byte	0x3f
	.zero		1


	//   ....[89]....
        /*132c*/ 	.word	0x00024150
        /*1330*/ 	.word	0x00000007
        /*1334*/ 	.word	0x000288c0
        /*1338*/ 	.short	0x010a
        /*133a*/ 	.byte	0x3f
	.zero		1


	//   ....[90]....
        /*133c*/ 	.word	0x000242f0
        /*1340*/ 	.word	0x00000000
        /*1344*/ 	.word	0x00028840
        /*1348*/ 	.short	0x010a
        /*134a*/ 	.byte	0x3f
	.zero		1


	//   ....[91]....
        /*134c*/ 	.word	0x00024e30
        /*1350*/ 	.word	0x00000012
        /*1354*/ 	.word	0x00028820
        /*1358*/ 	.short	0x010a
        /*135a*/ 	.byte	0x3f
	.zero		1


	//   ....[92]....
        /*135c*/ 	.word	0x00024e80
        /*1360*/ 	.word	0x00000003
        /*1364*/ 	.word	0x00028840
        /*1368*/ 	.short	0x010a
        /*136a*/ 	.byte	0x3f
	.zero		1


	//   ....[93]....
        /*136c*/ 	.word	0x00024ed0
        /*1370*/ 	.word	0x00000003
        /*1374*/ 	.word	0x00000060
        /*1378*/ 	.short	0x010a
        /*137a*/ 	.byte	0x3f
	.zero		1


	//   ....[94]....
        /*137c*/ 	.word	0x00024f20
        /*1380*/ 	.word	0x00000003
        /*1384*/ 	.word	0x00028840
        /*1388*/ 	.short	0x010a
        /*138a*/ 	.byte	0x3f
	.zero		1


	//   ....[95]....
        /*138c*/ 	.word	0x00024f70
        /*1390*/ 	.word	0x00000002
        /*1394*/ 	.word	0x00000060
        /*1398*/ 	.short	0x010a
        /*139a*/ 	.byte	0x3f
	.zero		1


	//   ....[96]....
        /*139c*/ 	.word	0x00024fc0
        /*13a0*/ 	.word	0x00000002
        /*13a4*/ 	.word	0x00028840
        /*13a8*/ 	.short	0x010a
        /*13aa*/ 	.byte	0x3f
	.zero		1


	//   ....[97]....
        /*13ac*/ 	.word	0x00025010
        /*13b0*/ 	.word	0x00000002
        /*13b4*/ 	.word	0x00000060
        /*13b8*/ 	.short	0x010a
        /*13ba*/ 	.byte	0x3f
	.zero		1


	//   ....[98]....
        /*13bc*/ 	.word	0x00025060
        /*13c0*/ 	.word	0x00000000
        /*13c4*/ 	.word	0x00028860
        /*13c8*/ 	.short	0x010a
        /*13ca*/ 	.byte	0x3f
	.zero		1


	//   ....[99]....
        /*13cc*/ 	.word	0x00025be0
        /*13d0*/ 	.word	0x00000000
        /*13d4*/ 	.word	0x00028820
        /*13d8*/ 	.short	0x010a
        /*13da*/ 	.byte	0x3f
	.zero		1


	//   ....[100]....
        /*13dc*/ 	.word	0x00025d80
        /*13e0*/ 	.word	0x00000006
        /*13e4*/ 	.word	0x00000000
        /*13e8*/ 	.short	0x010a
        /*13ea*/ 	.byte	0x3f
	.zero		1


	//   ....[101]....
        /*13ec*/ 	.word	0x00025dd0
        /*13f0*/ 	.word	0x00000007
        /*13f4*/ 	.word	0x00000000
        /*13f8*/ 	.short	0x010a
        /*13fa*/ 	.byte	0x3f
	.zero		1


	//   ....[102]....
        /*13fc*/ 	.word	0x00025e20
        /*1400*/ 	.word	0x00000004
        /*1404*/ 	.word	0x00000000
        /*1408*/ 	.short	0x010a
        /*140a*/ 	.byte	0x3f
	.zero		1


	//----- nvinfo : EIATTR_NUM_MBARRIERS
	.align		4
.L_328:
        /*140c*/ 	.byte	0x03, 0x38
        /*140e*/ 	.short	0x0016


	//----- nvinfo : EIATTR_EXIT_INSTR_OFFSETS
	.align		4
        /*1410*/ 	.byte	0x04, 0x1c
        /*1412*/ 	.short	(.L_330 - .L_329)


	//   ....[0]....
.L_329:
        /*1414*/ 	.word	0x00021d30


	//----- nvinfo : EIATTR_MAX_THREADS
	.align		4
.L_330:
        /*1418*/ 	.byte	0x04, 0x05
        /*141a*/ 	.short	(.L_332 - .L_331)
.L_331:
        /*141c*/ 	.word	0x00000180
        /*1420*/ 	.word	0x00000001
        /*1424*/ 	.word	0x00000001


	//----- nvinfo : EIATTR_CRS_STACK_SIZE
	.align		4
.L_332:
        /*1428*/ 	.byte	0x04, 0x1e
        /*142a*/ 	.short	(.L_334 - .L_333)
.L_333:
        /*142c*/ 	.word	0x00000000


	//----- nvinfo : EIATTR_CBANK_PARAM_SIZE
	.align		4
.L_334:
        /*1430*/ 	.byte	0x03, 0x19
        /*1432*/ 	.short	0x0af0


	//----- nvinfo : EIATTR_PARAM_CBANK
	.align		4
        /*1434*/ 	.byte	0x04, 0x0a
        /*1436*/ 	.short	(.L_336 - .L_335)
	.align		4
.L_335:
        /*1438*/ 	.word	index@(.nv.constant0._ZN7cutlass13device_kernelIN5flash11enable_sm90INS1_16FlashAttnFwdSm90INS1_25CollectiveMainloopFwdSm90ILi2EN4cute5tupleIJNS5_1CILi1EEES8_S8_EEENS6_IJNS7_ILi128EEESA_SA_EEELi128ENS_10bfloat16_tEfNS_4arch4Sm90ELb1ELb0ELb0ELb1ELb0ELb1ELb0ELb1ELb1ELb1ELb1ELb0EEENS1_21CollectiveEpilogueFwdISB_S9_SC_SE_Li256ELb1ELb1ELb1ELb0EEENS1_36VarlenDynamicPersistentTileSchedulerILi128ELi128ELi256ELi128ELb1ELb1ELb1ELb1ELb1ELb1EEEEEEEEEvNT_6ParamsE)
        /*143c*/ 	.short	0x0210
        /*143e*/ 	.short	0x0af0


	//----- nvinfo : EIATTR_SW_WAR
	.align		4
.L_336:
        /*1440*/ 	.byte	0x04, 0x36
        /*1442*/ 	.short	(.L_338 - .L_337)
.L_337:
        /*1444*/ 	.word	0x00000008
.L_338:


//--------------------- .nv.callgraph             --------------------------
	.section	.nv.callgraph,"",@"SHT_CUDA_CALLGRAPH"
	.align	4
	.sectionentsize	8
	.align		4
        /*0000*/ 	.word	0x00000000
	.align		4
        /*0004*/ 	.word	0xffffffff
	.align		4
        /*0008*/ 	.word	index@(_ZN7cutlass13device_kernelIN5flash11enable_sm90INS1_16FlashAttnFwdSm90INS1_25CollectiveMainloopFwdSm90ILi2EN4cute5tupleIJNS5_1CILi1EEES8_S8_EEENS6_IJNS7_ILi128EEENS7_ILi176EEESA_EEELi128ENS_10bfloat16_tEfNS_4arch4Sm90ELb0ELb0ELb0ELb0ELb0ELb0ELb0ELb1ELb1ELb1ELb1ELb0EEENS1_21CollectiveEpilogueFwdINS6_IJSA_SA_SB_EEES9_SD_SF_Li256ELb0ELb1ELb1ELb0EEENS1_19SingleTileSchedulerILb0ELb1ELb1ELi128EEEEEEEEEvNT_6ParamsE)
	.align		4
        /*000c*/ 	.word	index@(__assertfail)
	.align		4
        /*0010*/ 	.word	index@(_ZN7cutlass13device_kernelIN5flash11enable_sm90INS1_16FlashAttnFwdSm90INS1_25CollectiveMainloopFwdSm90ILi2EN4cute5tupleIJNS5_1CILi1EEES8_S8_EEENS6_IJNS7_ILi128EEENS7_ILi176EEESA_EEELi128ENS_10bfloat16_tEfNS_4arch4Sm90ELb0ELb0ELb0ELb1ELb0ELb0ELb0ELb1ELb1ELb1ELb1ELb0EEENS1_21CollectiveEpilogueFwdINS6_IJSA_SA_SB_EEES9_SD_SF_Li256ELb1ELb1ELb1ELb0EEENS1_36VarlenDynamicPersistentTileSchedulerILi128ELi176ELi256ELi128ELb1ELb1ELb1ELb0ELb1ELb1EEEEEEEEEvNT_6ParamsE)
	.align		4
        /*0014*/ 	.word	index@(__assertfail)
	.align		4
        /*0018*/ 	.word	index@(_ZN7cutlass13device_kernelIN5flash11enable_sm90INS1_16FlashAttnFwdSm90INS1_25CollectiveMainloopFwdSm90ILi2EN4cute5tupleIJNS5_1CILi1EEES8_S8_EEENS6_IJNS7_ILi128EEENS7_ILi176EEESA_EEELi128ENS_10bfloat16_tEfNS_4arch4Sm90ELb0ELb0ELb0ELb1ELb0ELb1ELb0ELb1ELb1ELb1ELb1ELb0EEENS1_21CollectiveEpilogueFwdINS6_IJSA_SA_SB_EEES9_SD_SF_Li256ELb1ELb1ELb1ELb0EEENS1_36VarlenDynamicPersistentTileSchedulerILi128ELi176ELi256ELi128ELb1ELb1ELb1ELb0ELb1ELb1EEEEEEEEEvNT_6ParamsE)
	.align		4
        /*001c*/ 	.word	index@(__assertfail)
	.align		4
        /*0020*/ 	.word	index@(_ZN7cutlass13device_kernelIN5flash11enable_sm90INS1_16FlashAttnFwdSm90INS1_25CollectiveMainloopFwdSm90ILi2EN4cute5tupleIJNS5_1CILi1EEES8_S8_EEENS6_IJNS7_ILi128EEESA_SA_EEELi128ENS_10bfloat16_tEfNS_4arch4Sm90ELb0ELb1ELb0ELb0ELb0ELb0ELb0ELb1ELb1ELb1ELb1ELb0EEENS1_21CollectiveEpilogueFwdISB_S9_SC_SE_Li256ELb0ELb1ELb1ELb0EEENS1_19SingleTileSchedulerILb0ELb1ELb1ELi128EEEEEEEEEvNT_6ParamsE)
	.align		4
        /*0024*/ 	.word	index@(__assertfail)
	.align		4
        /*0028*/ 	.word	index@(_ZN7cutlass13device_kernelIN5flash11enable_sm90INS1_16FlashAttnFwdSm90INS1_25CollectiveMainloopFwdSm90ILi2EN4cute5tupleIJNS5_1CILi1EEES8_S8_EEENS6_IJNS7_ILi128EEESA_SA_EEELi128ENS_10bfloat16_tEfNS_4arch4Sm90ELb0ELb1ELb0ELb1ELb0ELb0ELb0ELb1ELb1ELb1ELb1ELb0EEENS1_21CollectiveEpilogueFwdISB_S9_SC_SE_Li256ELb1ELb1ELb1ELb0EEENS1_36VarlenDynamicPersistentTileSchedulerILi128ELi128ELi256ELi128ELb1ELb1ELb1ELb1ELb0ELb1EEEEEEEEEvNT_6ParamsE)
	.align		4
        /*002c*/ 	.word	index@(__assertfail)
	.align		4
        /*0030*/ 	.word	index@(_ZN7cutlass13device_kernelIN5flash11enable_sm90INS1_16FlashAttnFwdSm90INS1_25CollectiveMainloopFwdSm90ILi2EN4cute5tupleIJNS5_1CILi1EEES8_S8_EEENS6_IJNS7_ILi128EEESA_SA_EEELi128ENS_10bfloat16_tEfNS_4arch4Sm90ELb0ELb1ELb0ELb1ELb0ELb1ELb0ELb1ELb1ELb1ELb1ELb0EEENS1_21CollectiveEpilogueFwdISB_S9_SC_SE_Li256ELb1ELb1ELb1ELb0EEENS1_36VarlenDynamicPersistentTileSchedulerILi128ELi128ELi256ELi128ELb1ELb1ELb1ELb1ELb0ELb1EEEEEEEEEvNT_6ParamsE)
	.align		4
        /*0034*/ 	.word	index@(__assertfail)
	.align		4
        /*0038*/ 	.word	index@(_ZN7cutlass13device_kernelIN5flash11enable_sm90INS1_16FlashAttnFwdSm90INS1_25CollectiveMainloopFwdSm90ILi2EN4cute5tupleIJNS5_1CILi1EEES8_S8_EEENS6_IJNS7_ILi128EEESA_SA_EEELi128ENS_10bfloat16_tEfNS_4arch4Sm90ELb1ELb0ELb0ELb0ELb0ELb0ELb0ELb1ELb1ELb1ELb1ELb0EEENS1_21CollectiveEpilogueFwdISB_S9_SC_SE_Li256ELb0ELb1ELb1ELb0EEENS1_19SingleTileSchedulerILb0ELb1ELb1ELi128EEEEEEEEEvNT_6ParamsE)
	.align		4
        /*003c*/ 	.word	index@(__assertfail)
	.align		4
        /*0040*/ 	.word	index@(_ZN7cutlass13device_kernelIN5flash11enable_sm90INS1_16FlashAttnFwdSm90INS1_25CollectiveMainloopFwdSm90ILi2EN4cute5tupleIJNS5_1CILi1EEES8_S8_EEENS6_IJNS7_ILi128EEESA_SA_EEELi128ENS_10bfloat16_tEfNS_4arch4Sm90ELb1ELb0ELb0ELb1ELb0ELb0ELb0ELb1ELb1ELb1ELb1ELb0EEENS1_21CollectiveEpilogueFwdISB_S9_SC_SE_Li256ELb1ELb1ELb1ELb0EEENS1_36VarlenDynamicPersistentTileSchedulerILi128ELi128ELi256ELi128ELb1ELb1ELb1ELb1ELb1ELb1EEEEEEEEEvNT_6ParamsE)
	.align		4
        /*0044*/ 	.word	index@(__assertfail)
	.align		4
        /*0048*/ 	.word	index@(_ZN7cutlass13device_kernelIN5flash11enable_sm90INS1_16FlashAttnFwdSm90INS1_25CollectiveMainloopFwdSm90ILi2EN4cute5tupleIJNS5_1CILi1EEES8_S8_EEENS6_IJNS7_ILi128EEESA_SA_EEELi128ENS_10bfloat16_tEfNS_4arch4Sm90ELb1ELb0ELb0ELb1ELb0ELb1ELb0ELb1ELb1ELb1ELb1ELb0EEENS1_21CollectiveEpilogueFwdISB_S9_SC_SE_Li256ELb1ELb1ELb1ELb0EEENS1_36VarlenDynamicPersistentTileSchedulerILi128ELi128ELi256ELi128ELb1ELb1ELb1ELb1ELb1ELb1EEEEEEEEEvNT_6ParamsE)
	.align		4
        /*004c*/ 	.word	index@(__assertfail)
	.align		4
        /*0050*/ 	.word	0x00000000
	.align		4
        /*0054*/ 	.word	0xfffffffe
	.align		4
        /*0058*/ 	.word	0x00000000
	.align		4
        /*005c*/ 	.word	0xfffffffd
	.align		4
        /*0060*/ 	.word	0x00000000
	.align		4
        /*0064*/ 	.word	0xfffffffc


//--------------------- .nv.constant4             --------------------------
	.section	.nv.constant4,"a",@progbits
	.align	8
	.align		8
.nv.constant4:
        /*0000*/ 	.dword	__assertfail
	.align		8
        /*0008*/ 	.dword	__unnamed_1
	.align		8
        /*0010*/ 	.dword	__unnamed_2
	.align		8
        /*0018*/ 	.dword	__unnamed_3
	.align		8
        /*0020*/ 	.dword	__unnamed_4
	.align		8
        /*0028*/ 	.dword	__unnamed_5
	.align		8
        /*0030*/ 	.dword	__unnamed_6
	.align		8
        /*0038*/ 	.dword	__unnamed_7
	.align		8
        /*0040*/ 	.dword	__unnamed_8
	.align		8
        /*0048*/ 	.dword	_ZN72_INTERNAL_314d165b_36_flash_fwd_hdim128_bf16_split_sm90_cu_cf07d2ef_33394cuda3std3__45__cpo5beginE
	.align		8
        /*0050*/ 	.dword	_ZN72_INTERNAL_314d165b_36_flash_fwd_hdim128_bf16_split_sm90_cu_cf07d2ef_33394cuda3std3__45__cpo3endE
	.align		8
        /*0058*/ 	.dword	_ZN72_INTERNAL_314d165b_36_flash_fwd_hdim128_bf16_split_sm90_cu_cf07d2ef_33394cuda3std3__45__cpo6cbeginE
	.align		8
        /*0060*/ 	.dword	_ZN72_INTERNAL_314d165b_36_flash_fwd_hdim128_bf16_split_sm90_cu_cf07d2ef_33394cuda3std3__45__cpo4cendE
	.align		8
        /*0068*/ 	.dword	_ZN72_INTERNAL_314d165b_36_flash_fwd_hdim128_bf16_split_sm90_cu_cf07d2ef_33394cuda3std3__474_GLOBAL__N__314d165b_36_flash_fwd_hdim128_bf16_split_sm90_cu_cf07d2ef_33396ignoreE
	.align		8
        /*0070*/ 	.dword	_ZN72_INTERNAL_314d165b_36_flash_fwd_hdim128_bf16_split_sm90_cu_cf07d2ef_33394cuda3std3__419piecewise_constructE
	.align		8
        /*0078*/ 	.dword	_ZN72_INTERNAL_314d165b_36_flash_fwd_hdim128_bf16_split_sm90_cu_cf07d2ef_33394cuda3std3__48in_placeE
	.align		8
        /*0080*/ 	.dword	_ZN72_INTERNAL_314d165b_36_flash_fwd_hdim128_bf16_split_sm90_cu_cf07d2ef_33394cuda3std6ranges3__45__cpo4swapE
	.align		8
        /*0088*/ 	.dword	_ZN72_INTERNAL_314d165b_36_flash_fwd_hdim128_bf16_split_sm90_cu_cf07d2ef_33394cuda3std6ranges3__45__cpo9iter_moveE
	.align		8
        /*0090*/ 	.dword	_ZN72_INTERNAL_314d165b_36_flash_fwd_hdim128_bf16_split_sm90_cu_cf07d2ef_33394cute7productE
	.align		8
        /*0098*/ 	.dword	_ZN72_INTERNAL_314d165b_36_flash_fwd_hdim128_bf16_split_sm90_cu_cf07d2ef_33394cute1_E
	.align		8
        /*00a0*/ 	.dword	$str$20
	.align		8
        /*00a8*/ 	.dword	$str$21


//--------------------- .text._ZN7cutlass13device_kernelIN5flash11enable_sm90INS1_16FlashAttnFwdSm90INS1_25CollectiveMainloopFwdSm90ILi2EN4cute5tupleIJNS5_1CILi1EEES8_S8_EEENS6_IJNS7_ILi128EEENS7_ILi176EEESA_EEELi128ENS_10bfloat16_tEfNS_4arch4Sm90ELb0ELb0ELb0ELb0ELb0ELb0ELb0ELb1ELb1ELb1ELb1ELb0EEENS1_21CollectiveEpilogueFwdINS6_IJSA_SA_SB_EEES9_SD_SF_Li256ELb0ELb1ELb1ELb0EEENS1_19SingleTileSchedulerILb0ELb1ELb1ELi128EEEEEEEEEvNT_6ParamsE --------------------------
	.section	.text._ZN7cutlass13device_kernelIN5flash11enable_sm90INS1_16FlashAttnFwdSm90INS1_25CollectiveMainloopFwdSm90ILi2EN4cute5tupleIJNS5_1CILi1EEES8_S8_EEENS6_IJNS7_ILi128EEENS7_ILi176EEESA_EEELi128ENS_10bfloat16_tEfNS_4arch4Sm90ELb0ELb0ELb0ELb0ELb0ELb0ELb0ELb1ELb1ELb1ELb1ELb0EEENS1_21CollectiveEpilogueFwdINS6_IJSA_SA_SB_EEES9_SD_SF_Li256ELb0ELb1ELb1ELb0EEENS1_19SingleTileSchedulerILb0ELb1ELb1ELi128EEEEEEEEEvNT_6ParamsE,"ax",@progbits
	.align	128
.text._ZN7cutlass13device_kernelIN5flash11enable_sm90INS1_16FlashAttnFwdSm90INS1_25CollectiveMainloopFwdSm90ILi2EN4cute5tupleIJNS5_1CILi1EEES8_S8_EEENS6_IJNS7_ILi128EEENS7_ILi176EEESA_EEELi128ENS_10bfloat16_tEfNS_4arch4Sm90ELb0ELb0ELb0ELb0ELb0ELb0ELb0ELb1ELb1ELb1ELb1ELb0EEENS1_21CollectiveEpilogueFwdINS6_IJSA_SA_SB_EEES9_SD_SF_Li256ELb0ELb1ELb1ELb0EEENS1_19SingleTileSchedulerILb0ELb1ELb1ELi128EEEEEEEEEvNT_6ParamsE:
        .type           _ZN7cutlass13device_kernelIN5flash11enable_sm90INS1_16FlashAttnFwdSm90INS1_25CollectiveMainloopFwdSm90ILi2EN4cute5tupleIJNS5_1CILi1EEES8_S8_EEENS6_IJNS7_ILi128EEENS7_ILi176EEESA_EEELi128ENS_10bfloat16_tEfNS_4arch4Sm90ELb0ELb0ELb0ELb0ELb0ELb0ELb0ELb1ELb1ELb1ELb1ELb0EEENS1_21CollectiveEpilogueFwdINS6_IJSA_SA_SB_EEES9_SD_SF_Li256ELb0ELb1ELb1ELb0EEENS1_19SingleTileSchedulerILb0ELb1ELb1ELi128EEEEEEEEEvNT_6ParamsE,@function
        .size           _ZN7cutlass13device_kernelIN5flash11enable_sm90INS1_16FlashAttnFwdSm90INS1_25CollectiveMainloopFwdSm90ILi2EN4cute5tupleIJNS5_1CILi1EEES8_S8_EEENS6_IJNS7_ILi128EEENS7_ILi176EEESA_EEELi128ENS_10bfloat16_tEfNS_4arch4Sm90ELb0ELb0ELb0ELb0ELb0ELb0ELb0ELb1ELb1ELb1ELb1ELb0EEENS1_21CollectiveEpilogueFwdINS6_IJSA_SA_SB_EEES9_SD_SF_Li256ELb0ELb1ELb1ELb0EEENS1_19SingleTileSchedulerILb0ELb1ELb1ELi128EEEEEEEEEvNT_6ParamsE,(.L_x_3091 - _ZN7cutlass13device_kernelIN5flash11enable_sm90INS1_16FlashAttnFwdSm90INS1_25CollectiveMainloopFwdSm90ILi2EN4cute5tupleIJNS5_1CILi1EEES8_S8_EEENS6_IJNS7_ILi128EEENS7_ILi176EEESA_EEELi128ENS_10bfloat16_tEfNS_4arch4Sm90ELb0ELb0ELb0ELb0ELb0ELb0ELb0ELb1ELb1ELb1ELb1ELb0EEENS1_21CollectiveEpilogueFwdINS6_IJSA_SA_SB_EEES9_SD_SF_Li256ELb0ELb1ELb1ELb0EEENS1_19SingleTileSchedulerILb0ELb1ELb1ELi128EEEEEEEEEvNT_6ParamsE)
        .other          _ZN7cutlass13device_kernelIN5flash11enable_sm90INS1_16FlashAttnFwdSm90INS1_25CollectiveMainloopFwdSm90ILi2EN4cute5tupleIJNS5_1CILi1EEES8_S8_EEENS6_IJNS7_ILi128EEENS7_ILi176EEESA_EEELi128ENS_10bfloat16_tEfNS_4arch4Sm90ELb0ELb0ELb0ELb0ELb0ELb0ELb0ELb1ELb1ELb1ELb1ELb0EEENS1_21CollectiveEpilogueFwdINS6_IJSA_SA_SB_EEES9_SD_SF_Li256ELb0ELb1ELb1ELb0EEENS1_19SingleTileSchedulerILb0ELb1ELb1ELi128EEEEEEEEEvNT_6ParamsE,@"STO_CUDA_ENTRY STV_DEFAULT"
_ZN7cutlass13device_kernelIN5flash11enable_sm90INS1_16FlashAttnFwdSm90INS1_25CollectiveMainloopFwdSm90ILi2EN4cute5tupleIJNS5_1CILi1EEES8_S8_EEENS6_IJNS7_ILi128EEENS7_ILi176EEESA_EEELi128ENS_10bfloat16_tEfNS_4arch4Sm90ELb0ELb0ELb0ELb0ELb0ELb0ELb0ELb1ELb1ELb1ELb1ELb0EEENS1_21CollectiveEpilogueFwdINS6_IJSA_SA_SB_EEES9_SD_SF_Li256ELb0ELb1ELb1ELb0EEENS1_19SingleTileSchedulerILb0ELb1ELb1ELi128EEEEEEEEEvNT_6ParamsE:
[----:B------:R-:W0:Y:S02]  /*0000*/  LDC R1, c[0x0][0x28] ;  /* 0x00000a00ff017b82 */ /* 0x000e240000000800 */
[----:B0-----:R-:W-:Y:S01]  /*0010*/  VIADD R1, R1, 0xfffffff0 ;  /* 0xfffffff001017836 */ /* 0x001fe20000000000 */
[----:B------:R-:W0:Y:S01]  /*0020*/  S2R R3, SR_TID.X ;  /* 0x0000000000037919 */ /* 0x000e220000002100 */
[----:B------:R-:W-:Y:S01]  /*0030*/  ELECT P0, URZ, PT ;  /* 0x00000000003f782f */ /* 0x000fe20003800000 */
[----:B------:R-:W-:Y:S01]  /*0040*/  BSSY B0, `(.L_x_0) ;  /* 0x000000e000007945 */ /* 0x000fe20003800000 */
[--C-:B0-----:R-:W-:Y:S02]  /*0050*/  SHF.R.U32.HI R0, RZ, 0x5, R3.reuse ;  /* 0x00000005ff007819 */ /* 0x101fe40000011603 */
[----:B------:R-:W-:-:S03]  /*0060*/  SHF.R.U32.HI R22, RZ, 0x7, R3 ;  /* 0x00000007ff167819 */ /* 0x000fc60000011603 */
[----:B------:R-:W0:Y:S02]  /*0070*/  SHFL.IDX PT, R2, R0, RZ, 0x1f ;  /* 0x00001fff00027589 */ /* 0x000e2400000e0000 */
[----:B0-----:R-:W-:-:S13]  /*0080*/  ISETP.EQ.AND P0, PT, R2, RZ, P0 ;  /* 0x000000ff0200720c */ /* 0x001fda0000702270 */
[----:B------:R-:W-:Y:S05]  /*0090*/  @!P0 BRA `(.L_x_1) ;  /* 0x0000000000208947 */ /* 0x000fea0003800000 */
[----:B------:R-:W-:Y:S02]  /*00a0*/  ULDC.64 UR4, c[0x0][0x198] ;  /* 0x0000660000047ab9 */ /* 0x000fe40000000a00 */
[----:B------:R-:W-:Y:S02]  /*00b0*/  UIADD3 UR6, UP0, UR4, 0x370, URZ ;  /* 0x0000037004067890 */ /* 0x000fe4000ff1e03f */
[----:B------:R-:W-:Y:S02]  /*00c0*/  UIADD3 UR4, UP1, UR4, 0x470, URZ ;  /* 0x0000047004047890 */ /* 0x000fe4000ff3e03f */
[----:B------:R-:W-:Y:S02]  /*00d0*/  UIADD3.X UR7, URZ, UR5, URZ, UP0, !UPT ;  /* 0x000000053f077290 */ /* 0x000fe400087fe43f */
[----:B------:R-:W-:-:S07]  /*00e0*/  UIADD3.X UR5, URZ, UR5, URZ, UP1, !UPT ;  /* 0x000000053f057290 */ /* 0x000fce0008ffe43f */
[----:B------:R0:W-:Y:S02]  /*00f0*/  UTMACCTL.PF [UR6] ;  /* 0x00000000060079b9 */ /* 0x0001e40008040000 */
[----:B------:R0:W-:Y:S02]  /*0100*/  UTMACCTL.PF [UR4] ;  /* 0x00000000040079b9 */ /* 0x0001e40008040000 */
[----:B0-----:R-:W-:Y:S01]  /*0110*/  NOP ;  /* 0x0000000000007918 */ /* 0x001fe20000000000 */
.L_x_1:
[----:B------:R-:W-:Y:S05]  /*0120*/  BSYNC B0 ;  /* 0x0000000000007941 */ /* 0x000fea0003800000 */
.L_x_0:
[----:B------:R-:W-:Y:S01]  /*0130*/  VOTEU.ANY UP0, P0 ;  /* 0x00000000003f7886 */ /* 0x000fe20000000100 */
[----:B------:R-:W0:Y:S01]  /*0140*/  SHFL.IDX PT, R3, R22, RZ, 0x1f ;  /* 0x00001fff16037589 */ /* 0x000e2200000e0000 */
[----:B------:R-:W-:Y:S01]  /*0150*/  UMOV UR4, 0x80 ;  /* 0x0000008000047882 */ /* 0x000fe20000000000 */
[----:B------:R-:W-:Y:S01]  /*0160*/  UMOV UR7, 0x100 ;  /* 0x0000010000077882 */ /* 0x000fe20000000000 */
[----:B------:R-:W-:Y:S01]  /*0170*/  VOTEU.ANY UP1, P0 ;  /* 0x00000000003f7886 */ /* 0x000fe20000020100 */
[----:B------:R-:W1:Y:S01]  /*0180*/  @UP0 S2UR UR8, SR_CgaCtaId ;  /* 0x00000000000809c3 */ /* 0x000e620000008800 */
[----:B------:R-:W2:Y:S01]  /*0190*/  SHFL.IDX PT, R2, R0, RZ, 0x1f ;  /* 0x00001fff00027589 */ /* 0x000ea200000e0000 */
[----:B------:R-:W-:Y:S01]  /*01a0*/  @UP0 UMOV UR6, 0x400 ;  /* 0x0000040000060882 */ /* 0x000fe20000000000 */
[----:B------:R-:W-:-:S04]  /*01b0*/  @UP0 UIADD3 UR4, -UR4, 0x100000, URZ ;  /* 0x0010000004040890 */ /* 0x000fc8000fffe13f */
[----:B------:R-:W-:Y:S02]  /*01c0*/  @UP0 USHF.L.U32 UR5, UR4, 0xb, URZ ;  /* 0x0000000b04050899 */ /* 0x000fe4000800063f */
[----:B------:R-:W-:Y:S01]  /*01d0*/  @UP0 USHF.L.U32 UR4, UR4, 0x1, URZ ;  /* 0x0000000104040899 */ /* 0x000fe2000800063f */
[----:B------:R-:W-:Y:S01]  /*01e0*/  VOTEU.ANY UP2, P0 ;  /* 0x00000000003f7886 */ /* 0x000fe20000040100 */
[----:B0-----:R-:W-:Y:S01]  /*01f0*/  R2UR UR9, R3 ;  /* 0x00000000030972ca */ /* 0x001fe200000e0000 */
[----:B-1----:R-:W-:Y:S01]  /*0200*/  @UP0 ULEA UR8, UR8, UR6, 0x18 ;  /* 0x0000000608080291 */ /* 0x002fe2000f8ec03f */
[----:B--2---:R-:W-:Y:S01]  /*0210*/  ISETP.NE.AND P1, PT, R2, RZ, PT ;  /* 0x000000ff0200720c */ /* 0x004fe20003f25270 */
[----:B------:R-:W-:-:S04]  /*0220*/  @UP0 UIADD3 UR6, -UR7, 0x100000, URZ ;  /* 0x0010000007060890 */ /* 0x000fc8000fffe13f */
[----:B------:R-:W-:Y:S02]  /*0230*/  @UP0 USHF.L.U32 UR7, UR6, 0xb, URZ ;  /* 0x0000000b06070899 */ /* 0x000fe4000800063f */
[----:B------:R-:W-:-:S04]  /*0240*/  @UP0 USHF.L.U32 UR6, UR6, 0x1, URZ ;  /* 0x0000000106060899 */ /* 0x000fc8000800063f */
[----:B------:R-:W-:Y:S01]  /*0250*/  UISETP.NE.AND UP0, UPT, UR9, URZ, UPT ;  /* 0x0000003f0900728c */ /* 0x000fe2000bf05270 */
[----:B------:R-:W0:Y:S02]  /*0260*/  FENCE.VIEW.ASYNC.S ;  /* 0x00000000000073c6 */ /* 0x000e240000000000 */
[----:B0-----:R0:W1:Y:S05]  /*0270*/  @UP1 SYNCS.EXCH.64 URZ, [UR8+0x34800], UR4 ;  /* 0x03480004083f15b2 */ /* 0x00106a0008000100 */
[----:B------:R0:W2:Y:S01]  /*0280*/  @UP2 SYNCS.EXCH.64 URZ, [UR8+0x34820], UR6 ;  /* 0x03482006083f25b2 */ /* 0x0000a20008000100 */
[----:B------:R-:W-:Y:S05]  /*0290*/  @P1 BRA `(.L_x_2) ;  /* 0x0000000000481947 */ /* 0x000fea0003800000 */
[----:B0-----:R-:W0:Y:S01]  /*02a0*/  S2UR UR5, SR_CgaCtaId ;  /* 0x00000000000579c3 */ /* 0x001e220000008800 */
[----:B------:R-:W-:Y:S01]  /*02b0*/  UMOV UR4, 0x400 ;  /* 0x0000040000047882 */ /* 0x000fe20000000000 */
[----:B------:R-:W-:Y:S01]  /*02c0*/  UMOV UR6, 0x1 ;  /* 0x0000000100067882 */ /* 0x000fe20000000000 */
[----:B------:R-:W-:Y:S01]  /*02d0*/  UMOV UR7, 0x2 ;  /* 0x0000000200077882 */ /* 0x000fe20000000000 */
[----:B------:R-:W-:Y:S01]  /*02e0*/  ELECT P0, URZ, PT ;  /* 0x00000000003f782f */ /* 0x000fe20003800000 */
[----:B0-----:R-:W-:Y:S02]  /*02f0*/  ULEA UR8, UR5, UR4, 0x18 ;  /* 0x0000000405087291 */ /* 0x001fe4000f8ec03f */
[----:B------:R-:W-:-:S04]  /*0300*/  UIADD3 UR4, -UR6, 0x100000, URZ ;  /* 0x0010000006047890 */ /* 0x000fc8000fffe13f */
[----:B------:R-:W-:Y:S02]  /*0310*/  USHF.L.U32 UR5, UR4, 0xb, URZ ;  /* 0x0000000b04057899 */ /* 0x000fe4000800063f */
[----:B------:R-:W-:Y:S02]  /*0320*/  USHF.L.U32 UR4, UR4, 0x1, URZ ;  /* 0x0000000104047899 */ /* 0x000fe4000800063f */
[----:B------:R-:W-:-:S04]  /*0330*/  UIADD3 UR6, -UR7, 0x100000, URZ ;  /* 0x0010000007067890 */ /* 0x000fc8000fffe13f */
[----:B------:R-:W-:Y:S02]  /*0340*/  USHF.L.U32 UR7, UR6, 0xb, URZ ;  /* 0x0000000b06077899 */ /* 0x000fe4000800063f */
[----:B------:R-:W-:Y:S01]  /*0350*/  USHF.L.U32 UR6, UR6, 0x1, URZ ;  /* 0x0000000106067899 */ /* 0x000fe2000800063f */
[----:B------:R-:W0:Y:S03]  /*0360*/  FENCE.VIEW.ASYNC.S ;  /* 0x00000000000073c6 */ /* 0x000e260000000000 */
[----:B0-----:R3:W4:Y:S08]  /*0370*/  SYNCS.EXCH.64 URZ, [UR8+0x34830], UR4 ;  /* 0x03483004083f75b2 */ /* 0x0017300008000100 */
[----:B------:R3:W0:Y:S01]  /*0380*/  SYNCS.EXCH.64 URZ, [UR8+0x34840], UR6 ;  /* 0x03484006083f75b2 */ /* 0x0006220008000100 */
[----:B------:R3:W0:Y:S01]  /*0390*/  SYNCS.EXCH.64 URZ, [UR8+0x34838], UR4 ;  /* 0x03483804083f75b2 */ /* 0x0006220008000100 */
[----:B------:R3:W0:Y:S02]  /*03a0*/  SYNCS.EXCH.64 URZ, [UR8+0x34848], UR6 ;  /* 0x03484806083f75b2 */ /* 0x0006240008000100 */
[----:B---3--:R-:W-:Y:S01]  /*03b0*/  NOP ;  /* 0x0000000000007918 */ /* 0x008fe20000000000 */
.L_x_2:
[----:B------:R-:W3:Y:S01]  /*03c0*/  SHFL.IDX PT, R2, R0, RZ, 0x1f ;  /* 0x00001fff00027589 */ /* 0x000ee200000e0000 */
[----:B------:R-:W-:Y:S01]  /*03d0*/  NOP ;  /* 0x0000000000007918 */ /* 0x000fe20000000000 */
[----:B---3--:R-:W-:-:S13]  /*03e0*/  ISETP.NE.AND P0, PT, R2, RZ, PT ;  /* 0x000000ff0200720c */ /* 0x008fda0003f05270 */
        /* <DEDUP_REMOVED lines=14> */
[----:B0-----:R3:W0:Y:S08]  /*04d0*/  SYNCS.EXCH.64 URZ, [UR8+0x34850], UR4 ;  /* 0x03485004083f75b2 */ /* 0x0016300008000100 */
[----:B------:R3:W0:Y:S01]  /*04e0*/  SYNCS.EXCH.64 URZ, [UR8+0x34860], UR6 ;  /* 0x03486006083f75b2 */ /* 0x0006220008000100 */
[----:B------:R3:W0:Y:S01]  /*04f0*/  SYNCS.EXCH.64 URZ, [UR8+0x34858], UR4 ;  /* 0x03485804083f75b2 */ /* 0x0006220008000100 */
[----:B------:R3:W0:Y:S02]  /*0500*/  SYNCS.EXCH.64 URZ, [UR8+0x34868], UR6 ;  /* 0x03486806083f75b2 */ /* 0x0006240008000100 */
[----:B---3--:R-:W-:Y:S01]  /*0510*/  NOP ;  /* 0x0000000000007918 */ /* 0x008fe20000000000 */
.L_x_3:
[----:B------:R-:W3:Y:S01]  /*0520*/  SHFL.IDX PT, R2, R0, RZ, 0x1f ;  /* 0x00001fff00027589 */ /* 0x000ee200000e0000 */
[----:B------:R-:W-:Y:S01]  /*0530*/  NOP ;  /* 0x0000000000007918 */ /* 0x000fe20000000000 */
[----:B---3--:R-:W-:-:S13]  /*0540*/  ISETP.NE.AND P0, PT, R2, RZ, PT ;  /* 0x000000ff0200720c */ /* 0x008fda0003f05270 */
[----:B------:R-:W-:Y:S05]  /*0550*/  @P0 BRA `(.L_x_4) ;  /* 0x0000000000380947 */ /* 0x000fea0003800000 */
[----:B0-----:R-:W0:Y:S01]  /*0560*/  S2UR UR5, SR_CgaCtaId ;  /* 0x00000000000579c3 */ /* 0x001e220000008800 */
[----:B------:R-:W-:Y:S01]  /*0570*/  UMOV UR4, 0x400 ;  /* 0x0000040000047882 */ /* 0x000fe20000000000 */
[----:B------:R-:W-:Y:S01]  /*0580*/  UMOV UR7, 0x1 ;  /* 0x0000000100077882 */ /* 0x000fe20000000000 */
[----:B------:R-:W-:Y:S01]  /*0590*/  ELECT P0, URZ, PT ;  /* 0x00000000003f782f */ /* 0x000fe20003800000 */
[----:B0-----:R-:W-:Y:S02]  /*05a0*/  ULEA UR6, UR5, UR4, 0x18 ;  /* 0x0000000405067291 */ /* 0x001fe4000f8ec03f */
[----:B------:R-:W-:-:S04]  /*05b0*/  UIADD3 UR4, -UR7, 0x100000, URZ ;  /* 0x0010000007047890 */ /* 0x000fc8000fffe13f */
[----:B------:R-:W-:Y:S02]  /*05c0*/  USHF.L.U32 UR5, UR4, 0xb, URZ ;  /* 0x0000000b04057899 */ /* 0x000fe4000800063f */
[----:B------:R-:W-:Y:S01]  /*05d0*/  USHF.L.U32 UR4, UR4, 0x1, URZ ;  /* 0x0000000104047899 */ /* 0x000fe2000800063f */
[----:B------:R-:W0:Y:S11]  /*05e0*/  FENCE.VIEW.ASYNC.S ;  /* 0x00000000000073c6 */ /* 0x000e360000000000 */
[----:B0-----:R3:W0:Y:S01]  /*05f0*/  SYNCS.EXCH.64 URZ, [UR6+0x34870], UR4 ;  /* 0x03487004063f75b2 */ /* 0x0016220008000100 */
[----:B------:R3:W0:Y:S01]  /*0600*/  SYNCS.EXCH.64 URZ, [UR6+0x34880], UR4 ;  /* 0x03488004063f75b2 */ /* 0x0006220008000100 */
[----:B------:R3:W0:Y:S01]  /*0610*/  SYNCS.EXCH.64 URZ, [UR6+0x34878], UR4 ;  /* 0x03487804063f75b2 */ /* 0x0006220008000100 */
[----:B------:R3:W0:Y:S02]  /*0620*/  SYNCS.EXCH.64 URZ, [UR6+0x34888], UR4 ;  /* 0x03488804063f75b2 */ /* 0x0006240008000100 */
[----:B---3--:R-:W-:Y:S01]  /*0630*/  NOP ;  /* 0x0000000000007918 */ /* 0x008fe20000000000 */
.L_x_4:
        /* <DEDUP_REMOVED lines=22> */
.L_x_5:
        /* <DEDUP_REMOVED lines=22> */
.L_x_6:
[----:B0-----:R-:W-:Y:S01]  /*0900*/  UMOV UR4, 0x1 ;  /* 0x0000000100047882 */ /* 0x001fe20000000000 */
[----:B------:R-:W-:Y:S01]  /*0910*/  PLOP3.LUT P0, PT, PT, PT, UP0, 0x80, 0x0 ;  /* 0x000000000000781c */ /* 0x000fe20003f0f008 */
[----:B------:R-:W-:Y:S01]  /*0920*/  USEL UR4, UR4, 0x2, !UP0 ;  /* 0x0000000204047887 */ /* 0x000fe2000c000000 */
[----:B------:R-:W-:Y:S01]  /*0930*/  NOP ;  /* 0x0000000000007918 */ /* 0x000fe20000000000 */
[----:B------:R-:W-:Y:S04]  /*0940*/  BSSY B6, `(.L_x_7) ;  /* 0x0001039000067945 */ /* 0x000fe80003800000 */
[----:B------:R-:W-:-:S05]  /*0950*/  IMAD.U32 R2, RZ, RZ, UR4 ;  /* 0x00000004ff027e24 */ /* 0x000fca000f8e00ff */
[----:B------:R0:W-:Y:S01]  /*0960*/  STL [R1+0x8], R2 ;  /* 0x0000080201007387 */ /* 0x0001e20000100800 */
[----:B-12-4-:R-:W-:Y:S06]  /*0970*/  BAR.SYNC.DEFER_BLOCKING 0x0 ;  /* 0x0000000000007b1d */ /* 0x016fec0000010000 */
[----:B------:R-:W-:Y:S05]  /*0980*/  @!P0 BRA `(.L_x_8) ;  /* 0x000000c800148947 */ /* 0x000fea0003800000 */
.L_x_9:
[----:B------:R-:W-:-:S08]  /*0990*/  NOP ;  /* 0x0000000000007918 */ /* 0x000fd00000000000 */
[----:B------:R-:W1:Y:S02]  /*09a0*/  USETMAXREG.TRY_ALLOC.CTAPOOL UP0, 0xf0 ;  /* 0x000000f0000079c8 */ /* 0x000e640008000600 */
[----:B-1----:R-:W-:-:S13]  /*09b0*/  PLOP3.LUT P0, PT, PT, PT, UP0, 0x80, 0x0 ;  /* 0x000000000000781c */ /* 0x002fda0003f0f008 */
[----:B------:R-:W-:Y:S05]  /*09c0*/  @!P0 BRA `(.L_x_9) ;  /* 0xfffffffc00f08947 */ /* 0x000fea000383ffff */
[----:B------:R-:W1:Y:S01]  /*09d0*/  S2R R6, SR_TID.X ;  /* 0x0000000000067919 */ /* 0x000e620000002100 */
[----:B------:R-:W2:Y:S01]  /*09e0*/  S2UR UR6, SR_CTAID.Y ;  /* 0x00000000000679c3 */ /* 0x000ea20000002600 */
[----:B------:R-:W-:Y:S02]  /*09f0*/  ULDC UR7, c[0x0][0xc50] ;  /* 0x0003140000077ab9 */ /* 0x000fe40000000800 */
[----:B------:R-:W-:-:S05]  /*0a00*/  UISETP.NE.AND UP0, UPT, UR7, 0x1, UPT ;  /* 0x000000010700788c */ /* 0x000fca000bf05270 */
[----:B------:R-:W3:Y:S06]  /*0a10*/  S2UR UR8, SR_CTAID.Z ;  /* 0x00000000000879c3 */ /* 0x000eec0000002700 */
[----:B------:R-:W-:Y:S01]  /*0a20*/  @UP0 ULDC UR4, c[0x0][0xc54] ;  /* 0x0003150000040ab9 */ /* 0x000fe20000000800 */
[----:B------:R-:W-:Y:S01]  /*0a30*/  @UP0 ULDC UR9, c[0x0][0xc58] ;  /* 0x0003160000090ab9 */ /* 0x000fe20000000800 */
[----:B--2---:R-:W-:Y:S02]  /*0a40*/  UIMAD.WIDE.U32 UR4, UR6, UR4, URZ ;  /* 0x00000004060472a5 */ /* 0x004fe4000f8e003f */
[----:B------:R-:W-:-:S02]  /*0a50*/  UMOV UR10, UR6 ;  /* 0x00000006000a7c82 */ /* 0x000fc40008000000 */
[----:B------:R-:W-:Y:S01]  /*0a60*/  @UP0 USHF.R.U32.HI UR10, URZ, UR9, UR5 ;  /* 0x000000093f0a0299 */ /* 0x000fe20008011605 */
[----:B-1----:R-:W-:-:S03]  /*0a70*/  LOP3.LUT R0, R6, 0xffffff80, RZ, 0xc0, !PT ;  /* 0xffffff8006007812 */ /* 0x002fc600078ec0ff */
[----:B------:R-:W-:Y:S02]  /*0a80*/  UIADD3 UR4, -UR10, URZ, URZ ;  /* 0x0000003f0a047290 */ /* 0x000fe4000fffe13f */
[----:B------:R-:W-:Y:S01]  /*0a90*/  IMAD.U32 R19, RZ, RZ, UR10 ;  /* 0x0000000aff137e24 */ /* 0x000fe2000f8e00ff */
[----:B------:R-:W-:Y:S06]  /*0aa0*/  BAR.ARV 0x8, 0x180 ;  /* 0x0206000000007b1d */ /* 0x000fec0000002000 */
[----:B------:R-:W-:Y:S01]  /*0ab0*/  ISETP.NE.AND P0, PT, R0, 0x80, PT ;  /* 0x000000800000780c */ /* 0x000fe20003f05270 */
[----:B------:R-:W-:-:S12]  /*0ac0*/  UIMAD UR7, UR7, UR4, UR6 ;  /* 0x00000004070772a4 */ /* 0x000fd8000f8e0206 */
[----:B------:R-:W-:Y:S06]  /*0ad0*/  @!P0 BAR.ARV 0x9, 0x100 ;  /* 0x0244000000008b1d */ /* 0x000fec0000002000 */
[----:B---3--:R-:W-:-:S13]  /*0ae0*/  ISETP.LE.AND P0, PT, RZ, UR8, PT ;  /* 0x00000008ff007c0c */ /* 0x008fda000bf03270 */
[----:B------:R-:W-:Y:S05]  /*0af0*/  @!P0 BRA `(.L_x_10) ;  /* 0x0000010000748947 */ /* 0x000fea0003800000 */
[----:B------:R-:W-:Y:S01]  /*0b00*/  ULDC.64 UR4, c[0x0][0x418] ;  /* 0x0001060000047ab9 */ /* 0x000fe20000000a00 */
[----:B------:R-:W-:Y:S01]  /*0b10*/  ULDC UR36, c[0x0][0x424] ;  /* 0x0001090000247ab9 */ /* 0x000fe20000000800 */
[----:B------:R-:W-:Y:S02]  /*0b20*/  UISETP.NE.U32.AND UP0, UPT, UR4, URZ, UPT ;  /* 0x0000003f0400728c */ /* 0x000fe4000bf05070 */
[----:B------:R-:W-:Y:S02]  /*0b30*/  ULOP3.LUT UR9, UR7, 0xffff, URZ, 0xc0, !UPT ;  /* 0x0000ffff07097892 */ /* 0x000fe4000f8ec03f */
[----:B------:R-:W-:Y:S01]  /*0b40*/  UISETP.NE.AND.EX UP0, UPT, UR5, URZ, UPT, UP0 ;  /* 0x0000003f0500728c */ /* 0x000fe2000bf05300 */
[----:B------:R-:W-:-:S03]  /*0b50*/  ULDC UR4, c[0x0][0x2f0] ;  /* 0x0000bc0000047ab9 */ /* 0x000fc60000000800 */
[----:B------:R-:W-:-:S04]  /*0b60*/  USEL UR36, UR36, 0x1, UP0 ;  /* 0x0000000124247887 */ /* 0x000fc80008000000 */
[----:B------:R-:W-:-:S04]  /*0b70*/  UIMAD UR36, UR36, UR4, URZ ;  /* 0x00000004242472a4 */ /* 0x000fc8000f8e023f */
[----:B------:R-:W-:Y:S02]  /*0b80*/  UISETP.GE.AND UP0, UPT, UR36, 0x1, UPT ;  /* 0x000000012400788c */ /* 0x000fe4000bf06270 */
[----:B------:R-:W-:-:S04]  /*0b90*/  UIADD3 UR4, UR36, 0xaf, URZ ;  /* 0x000000af24047890 */ /* 0x000fc8000fffe03f */
[----:B------:R-:W-:Y:S01]  /*0ba0*/  PLOP3.LUT P0, PT, PT, PT, UP0, 0x80, 0x0 ;  /* 0x000000000000781c */ /* 0x000fe20003f0f008 */
[----:B------:R-:W-:-:S04]  /*0bb0*/  UIMAD.WIDE UR4, UR4, 0x2e8ba2e9, URZ ;  /* 0x2e8ba2e9040478a5 */ /* 0x000fc8000f8e023f */
[----:B------:R-:W-:-:S03]  /*0bc0*/  USHF.R.U32.HI UR6, URZ, 0x1f, UR5 ;  /* 0x0000001f3f067899 */ /* 0x000fc60008011605 */
[----:B------:R-:W-:Y:S01]  /*0bd0*/  UMOV UR4, URZ ;  /* 0x0000003f00047c82 */ /* 0x000fe20008000000 */
[----:B------:R-:W-:-:S04]  /*0be0*/  ULEA.HI.SX32 UR6, UR5, UR6, 0x1b ;  /* 0x0000000605067291 */ /* 0x000fc8000f8fda3f */
[----:B------:R-:W-:Y:S08]  /*0bf0*/  @!P0 BRA `(.L_x_11) ;  /* 0x0000000000908947 */ /* 0x000ff00003800000 */
[----:B------:R-:W-:Y:S01]  /*0c00*/  USHF.R.U32.HI UR7, URZ, 0x10, UR7 ;  /* 0x000000103f077899 */ /* 0x000fe20008011607 */
[----:B------:R-:W-:-:S03]  /*0c10*/  UMOV UR4, URZ ;  /* 0x0000003f00047c82 */ /* 0x000fc60008000000 */
[----:B------:R-:W-:-:S11]  /*0c20*/  UISETP.NE.AND UP0, UPT, UR7, URZ, UPT ;  /* 0x0000003f0700728c */ /* 0x000fd6000bf05270 */
[----:B------:R-:W-:Y:S02]  /*0c30*/  @!UP0 ULDC UR7, c[0x0][0x9f0] ;  /* 0x00027c0000078ab9 */ /* 0x000fe40000000800 */
[----:B------:R-:W-:Y:S01]  /*0c40*/  IMAD.U32 R3, RZ, RZ, UR7 ;  /* 0x00000007ff037e24 */ /* 0x000fe2000f8e00ff */
[----:B------:R-:W-:-:S04]  /*0c50*/  UIADD3 UR8, UR6, -0x1, UR7 ;  /* 0xffffffff06087890 */ /* 0x000fc8000fffe007 */
[-C--:B------:R-:W-:Y:S02]  /*0c60*/  IABS R0, R3.reuse ;  /* 0x0000000300007213 */ /* 0x080fe40000000000 */
[----:B------:R-:W-:Y:S01]  /*0c70*/  IMAD.U32 R4, RZ, RZ, UR8 ;  /* 0x00000008ff047e24 */ /* 0x000fe2000f8e00ff */
[----:B------:R-:W-:Y:S01]  /*0c80*/  IABS R5, R3 ;  /* 0x0000000300057213 */ /* 0x000fe20000000000 */
[----:B------:R-:W-:Y:S01]  /*0c90*/  ULOP3.LUT UR8, UR8, UR7, URZ, 0x3c, !UPT ;  /* 0x0000000708087292 */ /* 0x000fe2000f8e3c3f */
[----:B------:R-:W-:Y:S02]  /*0ca0*/  R2UR UR12, R0 ;  /* 0x00000000000c72ca */ /* 0x000fe400000e0000 */
[----:B------:R-:W-:-:S05]  /*0cb0*/  IABS R4, R4 ;  /* 0x0000000400047213 */ /* 0x000fca0000000000 */
[----:B------:R-:W-:-:S05]  /*0cc0*/  IMAD.MOV.U32 R3, RZ, RZ, R4 ;  /* 0x000000ffff037224 */ /* 0x000fca00078e0004 */
[----:B------:R-:W-:Y:S01]  /*0cd0*/  R2UR UR11, R3 ;  /* 0x00000000030b72ca */ /* 0x000fe200000e0000 */
[----:B------:R-:W1:Y:S08]  /*0ce0*/  I2F.RP R0, UR12 ;  /* 0x0000000c00007d06 */ /* 0x000e700008209400 */
[----:B-1----:R-:W0:Y:S02]  /*0cf0*/  MUFU.RCP R0, R0 ;  /* 0x0000000000007308 */ /* 0x002e240000001000 */
[----:B0-----:R-:W-:-:S02]  /*0d00*/  VIADD R2, R0, 0xffffffe ;  /* 0x0ffffffe00027836 */ /* 0x001fc40000000000 */
[----:B------:R-:W-:-:S04]  /*0d10*/  IMAD.MOV R0, RZ, RZ, -R5 ;  /* 0x000000ffff007224 */ /* 0x000fc800078e0a05 */
[----:B------:R-:W0:Y:S02]  /*0d20*/  F2I.FTZ.U32.TRUNC.NTZ R2, R2 ;  /* 0x0000000200027305 */ /* 0x000e24000021f000 */
[----:B0-----:R-:W-:-:S13]  /*0d30*/  R2UR UR5, R2 ;  /* 0x00000000020572ca */ /* 0x001fda00000e0000 */
[----:B------:R-:W-:-:S04]  /*0d40*/  UIADD3 UR10, URZ, -UR5, URZ ;  /* 0x800000053f0a7290 */ /* 0x000fc8000fffe03f */
[----:B------:R-:W-:-:S04]  /*0d50*/  UIMAD UR10, UR10, UR12, URZ ;  /* 0x0000000c0a0a72a4 */ /* 0x000fc8000f8e023f */
[----:B------:R-:W-:-:S03]  /*0d60*/  UIMAD.WIDE.U32 UR4, UR5, UR10, UR4 ;  /* 0x0000000a050472a5 */ /* 0x000fc6000f8e0004 */
[----:B------:R-:W-:Y:S01]  /*0d70*/  R2UR UR10, R0 ;  /* 0x00000000000a72ca */ /* 0x000fe200000e0000 */
[----:B------:R-:W-:-:S12]  /*0d80*/  UIMAD.WIDE.U32 UR4, UR5, UR11, URZ ;  /* 0x0000000b050472a5 */ /* 0x000fd8000f8e003f */
[----:B------:R-:W-:-:S04]  /*0d90*/  UIMAD UR4, UR5, UR10, UR11 ;  /* 0x0000000a050472a4 */ /* 0x000fc8000f8e020b */
[----:B------:R-:W-:-:S11]  /*0da0*/  UISETP.GT.U32.AND UP1, UPT, UR12, UR4, UPT ;  /* 0x000000040c00728c */ /* 0x000fd6000bf24070 */
[----:B------:R-:W-:Y:S02]  /*0db0*/  @!UP1 UIADD3 UR4, UR4, -UR12, URZ ;  /* 0x8000000c04049290 */ /* 0x000fe4000fffe03f */
[----:B------:R-:W-:Y:S02]  /*0dc0*/  @!UP1 UIADD3 UR5, UR5, 0x1, URZ ;  /* 0x0000000105059890 */ /* 0x000fe4000fffe03f */
[----:B------:R-:W-:Y:S02]  /*0dd0*/  UISETP.GE.U32.AND UP0, UPT, UR4, UR12, UPT ;  /* 0x0000000c0400728c */ /* 0x000fe4000bf06070 */
[----:B------:R-:W-:-:S09]  /*0de0*/  UISETP.GE.AND UP1, UPT, UR8, URZ, UPT ;  /* 0x0000003f0800728c */ /* 0x000fd2000bf26270 */
[----:B------:R-:W-:Y:S02]  /*0df0*/  @UP0 UIADD3 UR5, UR5, 0x1, URZ ;  /* 0x0000000105050890 */ /* 0x000fe4000fffe03f */
[----:B------:R-:W-:-:S05]  /*0e00*/  UISETP.NE.AND UP0, UPT, UR7, URZ, UPT ;  /* 0x0000003f0700728c */ /* 0x000fca000bf05270 */
[----:B------:R-:W-:Y:S02]  /*0e10*/  UMOV UR4, UR5 ;  /* 0x0000000500047c82 */ /* 0x000fe40008000000 */
[----:B------:R-:W-:-:S04]  /*0e20*/  @!UP1 UIADD3 UR4, -UR4, URZ, URZ ;  /* 0x0000003f04049290 */ /* 0x000fc8000fffe13f */
[----:B------:R-:W-:-:S12]  /*0e30*/  @!UP0 ULOP3.LUT UR4, URZ, UR7, URZ, 0x33, !UPT ;  /* 0x000000073f048292 */ /* 0x000fd8000f8e333f */
.L_x_11:
[----:B------:R-:W-:Y:S01]  /*0e40*/  UIMAD UR5, UR9, UR4, URZ ;  /* 0x00000004090572a4 */ /* 0x000fe2000f8e023f */
[----:B------:R-:W-:Y:S01]  /*0e50*/  IMAD.U32 R0, RZ, RZ, UR6 ;  /* 0x00000006ff007e24 */ /* 0x000fe2000f8e00ff */
[----:B------:R-:W-:Y:S01]  /*0e60*/  PLOP3.LUT P0, PT, PT, PT, PT, 0x80, 0x0 ;  /* 0x000000000000781c */ /* 0x000fe20003f0f070 */
[----:B------:R-:W-:Y:S01]  /*0e70*/  IMAD.U32 R3, RZ, RZ, UR4 ;  /* 0x00000004ff037e24 */ /* 0x000fe2000f8e00ff */
[----:B------:R-:W-:Y:S01]  /*0e80*/  CS2R R86, SRZ ;  /* 0x0000000000567805 */ /* 0x000fe2000001ff00 */
[----:B------:R-:W-:Y:S01]  /*0e90*/  VIADD R23, R6, 0xffffff80 ;  /* 0xffffff8006177836 */ /* 0x000fe20000000000 */
[----:B------:R-:W-:Y:S01]  /*0ea0*/  CS2R R60, SRZ ;  /* 0x00000000003c7805 */ /* 0x000fe2000001ff00 */
[----:B------:R-:W-:Y:S01]  /*0eb0*/  IMAD.U32 R17, RZ, RZ, UR5 ;  /* 0x00000005ff117e24 */ /* 0x000fe2000f8e00ff */
[----:B------:R-:W-:Y:S01]  /*0ec0*/  VIADDMNMX R0, R3, UR5, R0, PT ;  /* 0x0000000503007c46 */ /* 0x000fe2000b800100 */
[----:B------:R-:W-:Y:S01]  /*0ed0*/  IMAD.MOV.U32 R16, RZ, RZ, RZ ;  /* 0x000000ffff107224 */ /* 0x000fe200078e00ff */
[----:B------:R-:W-:-:S02]  /*0ee0*/  CS2R R54, SRZ ;  /* 0x0000000000367805 */ /* 0x000fc4000001ff00 */
[----:B------:R-:W-:Y:S02]  /*0ef0*/  CS2R R48, SRZ ;  /* 0x0000000000307805 */ /* 0x000fe4000001ff00 */
[----:B------:R-:W-:Y:S01]  /*0f00*/  R2UR UR52, R0 ;  /* 0x00000000003472ca */ /* 0x000fe200000e0000 */
[----:B------:R-:W-:Y:S01]  /*0f10*/  IMAD.MOV.U32 R0, RZ, RZ, RZ ;  /* 0x000000ffff007224 */ /* 0x000fe200078e00ff */
[----:B------:R-:W-:Y:S02]  /*0f20*/  CS2R R42, SRZ ;  /* 0x00000000002a7805 */ /* 0x000fe4000001ff00 */
[----:B------:R-:W-:Y:S02]  /*0f30*/  CS2R R24, SRZ ;  /* 0x0000000000187805 */ /* 0x000fe4000001ff00 */
[----:B------:R-:W-:Y:S02]  /*0f40*/  CS2R R26, SRZ ;  /* 0x00000000001a7805 */ /* 0x000fe4000001ff00 */
[----:B------:R-:W-:-:S02]  /*0f50*/  CS2R R12, SRZ ;  /* 0x00000000000c7805 */ /* 0x000fc4000001ff00 */
[----:B------:R-:W-:Y:S02]  /*0f60*/  CS2R R14, SRZ ;  /* 0x00000000000e7805 */ /* 0x000fe4000001ff00 */
[----:B------:R-:W-:Y:S02]  /*0f70*/  CS2R R6, SRZ ;  /* 0x0000000000067805 */ /* 0x000fe4000001ff00 */
[----:B------:R-:W-:Y:S02]  /*0f80*/  CS2R R8, SRZ ;  /* 0x0000000000087805 */ /* 0x000fe4000001ff00 */
[----:B------:R-:W-:Y:S02]  /*0f90*/  CS2R R4, SRZ ;  /* 0x0000000000047805 */ /* 0x000fe4000001ff00 */
[----:B------:R-:W-:Y:S02]  /*0fa0*/  CS2R R50, SRZ ;  /* 0x0000000000327805 */ /* 0x000fe4000001ff00 */
[----:B0-----:R-:W-:-:S02]  /*0fb0*/  CS2R R2, SRZ ;  /* 0x0000000000027805 */ /* 0x001fc4000001ff00 */
[----:B------:R-:W-:Y:S01]  /*0fc0*/  CS2R R38, SRZ ;  /* 0x0000000000267805 */ /* 0x000fe2000001ff00 */
[----:B------:R-:W-:Y:S01]  /*0fd0*/  UISETP.GT.AND UP0, UPT, UR52, UR5, UPT ;  /* 0x000000053400728c */ /* 0x000fe2000bf04270 */
[----:B------:R-:W-:Y:S02]  /*0fe0*/  CS2R R96, SRZ ;  /* 0x0000000000607805 */ /* 0x000fe4000001ff00 */
[----:B------:R-:W-:Y:S02]  /*0ff0*/  CS2R R46, SRZ ;  /* 0x00000000002e7805 */ /* 0x000fe4000001ff00 */
[----:B------:R-:W-:Y:S02]  /*1000*/  CS2R R44, SRZ ;  /* 0x00000000002c7805 */ /* 0x000fe4000001ff00 */
[----:B------:R-:W-:Y:S02]  /*1010*/  CS2R R34, SRZ ;  /* 0x0000000000227805 */ /* 0x000fe4000001ff00 */
[----:B------:R-:W-:-:S02]  /*1020*/  CS2R R28, SRZ ;  /* 0x00000000001c7805 */ /* 0x000fc4000001ff00 */
[----:B------:R-:W-:Y:S02]  /*1030*/  PLOP3.LUT P1, PT, PT, PT, UP0, 0x80, 0x0 ;  /* 0x000000000000781c */ /* 0x000fe40003f2f008 */
[----:B------:R-:W-:Y:S02]  /*1040*/  CS2R R30, SRZ ;  /* 0x00000000001e7805 */ /* 0x000fe4000001ff00 */
        /* <DEDUP_REMOVED lines=9> */
[----:B------:R-:W-:-:S02]  /*10e0*/  CS2R R52, SRZ ;  /* 0x0000000000347805 */ /* 0x000fc4000001ff00 */
[----:B------:R-:W-:Y:S01]  /*10f0*/  CS2R R88, SRZ ;  /* 0x0000000000587805 */ /* 0x000fe2000001ff00 */
[----:B------:R-:W-:Y:S06]  /*1100*/  @!P1 BRA `(.L_x_12) ;  /* 0x000000a400d89947 */ /* 0x000fec0003800000 */
[----:B------:R-:W-:Y:S01]  /*1110*/  SHF.R.S32.HI R0, RZ, 0x1f, R23 ;  /* 0x0000001fff007819 */ /* 0x000fe20000011417 */
[----:B------:R-:W0:Y:S01]  /*1120*/  S2UR UR6, SR_CgaCtaId ;  /* 0x00000000000679c3 */ /* 0x000e220000008800 */
[----:B------:R-:W-:Y:S02]  /*1130*/  UMOV UR5, 0x400 ;  /* 0x0000040000057882 */ /* 0x000fe40000000000 */
[----:B------:R-:W-:-:S04]  /*1140*/  LEA.HI R80, R0, R23, RZ, 0x7 ;  /* 0x0000001700507211 */ /* 0x000fc800078f38ff */
[----:B------:R-:W-:-:S06]  /*1150*/  SHF.R.S32.HI R0, RZ, 0x7, R80 ;  /* 0x00000007ff007819 */ /* 0x000fcc0000011450 */
[----:B------:R-:W1:Y:S01]  /*1160*/  SHFL.IDX PT, R0, R0, RZ, 0x1f ;  /* 0x00001fff00007589 */ /* 0x000e6200000e0000 */
[----:B0-----:R-:W-:-:S04]  /*1170*/  ULEA UR8, UR6, UR5, 0x18 ;  /* 0x0000000506087291 */ /* 0x001fc8000f8ec03f */
[----:B------:R-:W-:Y:S02]  /*1180*/  UIADD3 UR5, UR8, 0x16400, URZ ;  /* 0x0001640008057890 */ /* 0x000fe4000fffe03f */
[----:B------:R-:W-:Y:S02]  /*1190*/  IMAD.U32 R16, RZ, RZ, UR8 ;  /* 0x00000008ff107e24 */ /* 0x000fe4000f8e00ff */
[----:B------:R-:W-:Y:S01]  /*11a0*/  ULOP3.LUT UP0, URZ, UR5, 0x9f, URZ, 0xc0, !UPT ;  /* 0x0000009f053f7892 */ /* 0x000fe2000f80c03f */
[----:B-1----:R-:W-:-:S05]  /*11b0*/  R2UR UR7, R0 ;  /* 0x00000000000772ca */ /* 0x002fca00000e0000 */
[----:B------:R-:W-:-:S08]  /*11c0*/  PLOP3.LUT P0, PT, PT, PT, UP0, 0x80, 0x0 ;  /* 0x000000000000781c */ /* 0x000fd00003f0f008 */
[----:B------:R-:W-:Y:S02]  /*11d0*/  ULEA.HI UR4, UR7, UR7, URZ, 0x1 ;  /* 0x0000000707047291 */ /* 0x000fe4000f8f083f */
[----:B------:R-:W-:Y:S02]  /*11e0*/  IMAD.U32 R18, RZ, RZ, UR7 ;  /* 0x00000007ff127e24 */ /* 0x000fe4000f8e00ff */
[----:B------:R-:W-:-:S04]  /*11f0*/  ULOP3.LUT UR4, UR4, 0x1e, URZ, 0xc0, !UPT ;  /* 0x0000001e04047892 */ /* 0x000fc8000f8ec03f */
[----:B------:R-:W-:-:S04]  /*1200*/  UIADD3 UR4, UR7, -UR4, URZ ;  /* 0x8000000407047290 */ /* 0x000fc8000fffe03f */
[----:B------:R-:W-:-:S04]  /*1210*/  ULEA UR4, UR4, UR5, 0xd ;  /* 0x0000000504047291 */ /* 0x000fc8000f8e683f */
[----:B------:R-:W-:-:S04]  /*1220*/  USHF.R.U32.HI UR4, URZ, 0x4, UR4 ;  /* 0x000000043f047899 */ /* 0x000fc80008011604 */
[----:B------:R-:W-:Y:S01]  /*1230*/  ULOP3.LUT UR37, UR4, 0x3fff, URZ, 0xc0, !UPT ;  /* 0x00003fff04257892 */ /* 0x000fe2000f8ec03f */
[----:B------:R-:W-:Y:S11]  /*1240*/  @!P0 BRA `(.L_x_13) ;  /* 0x0000000000408947 */ /* 0x000ff60003800000 */
[----:B------:R-:W-:Y:S01]  /*1250*/  MOV R0, 0x0 ;  /* 0x0000000000007802 */ /* 0x000fe20000000f00 */
[----:B------:R-:W-:Y:S01]  /*1260*/  ULDC.64 UR4, c[0x4][0xa0] ;  /* 0x0100280000047ab9 */ /* 0x000fe20000000a00 */
[----:B------:R-:W-:Y:S01]  /*1270*/  ULDC.64 UR6, c[0x4][0x40] ;  /* 0x0100100000067ab9 */ /* 0x000fe20000000a00 */
[----:B------:R-:W-:Y:S01]  /*1280*/  IMAD.U32 R4, RZ, RZ, UR4 ;  /* 0x00000004ff047e24 */ /* 0x000fe2000f8e00ff */
[----:B------:R0:W1:Y:S01]  /*1290*/  LDC.64 R2, c[0x4][R0] ;  /* 0x0100000000027b82 */ /* 0x0000620000000a00 */
[----:B------:R-:W-:Y:S01]  /*12a0*/  IMAD.U32 R5, RZ, RZ, UR5 ;  /* 0x00000005ff057e24 */ /* 0x000fe2000f8e00ff */
[----:B------:R-:W-:Y:S01]  /*12b0*/  ULDC.64 UR4, c[0x4][0xa8] ;  /* 0x01002a0000047ab9 */ /* 0x000fe20000000a00 */
[----:B------:R-:W-:Y:S02]  /*12c0*/  IMAD.U32 R10, RZ, RZ, UR6 ;  /* 0x00000006ff0a7e24 */ /* 0x000fe4000f8e00ff */
[----:B------:R-:W-:Y:S02]  /*12d0*/  IMAD.U32 R6, RZ, RZ, UR4 ;  /* 0x00000004ff067e24 */ /* 0x000fe4000f8e00ff */
[----:B------:R-:W-:-:S02]  /*12e0*/  IMAD.U32 R7, RZ, RZ, UR5 ;  /* 0x00000005ff077e24 */ /* 0x000fc4000f8e00ff */
[----:B------:R-:W-:Y:S02]  /*12f0*/  IMAD.U32 R11, RZ, RZ, UR7 ;  /* 0x00000007ff0b7e24 */ /* 0x000fe4000f8e00ff */
[----:B------:R-:W-:Y:S02]  /*1300*/  IMAD.MOV.U32 R8, RZ, RZ, 0x70 ;  /* 0x00000070ff087424 */ /* 0x000fe400078e00ff */
[----:B------:R-:W-:Y:S02]  /*1310*/  IMAD.MOV.U32 R12, RZ, RZ, 0x1 ;  /* 0x00000001ff0c7424 */ /* 0x000fe400078e00ff */
[----:B0-----:R-:W-:-:S07]  /*1320*/  IMAD.MOV.U32 R13, RZ, RZ, RZ ;  /* 0x000000ffff0d7224 */ /* 0x001fce00078e00ff */
[----:B------:R-:W-:-:S07]  /*1330*/  LEPC R20, `(.L_x_13) ;  /* 0x000000001014794e */ /* 0x000fce0000000000 */
[----:B-1----:R-:W-:Y:S05]  /*1340*/  CALL.ABS.NOINC R2 ;  /* 0x0000000002007343 */ /* 0x002fea0003c00000 */
.L_x_13:
[----:B------:R-:W-:Y:S02]  /*1350*/  R2UR UR4, R16 ;  /* 0x00000000100472ca */ /* 0x000fe400000e0000 */
[----:B------:R-:W-:-:S11]  /*1360*/  SHF.L.U32 R0, RZ, 0x1f, RZ ;  /* 0x0000001fff007819 */ /* 0x000fd600000006ff */
[----:B------:R-:W0:Y:S02]  /*1370*/  SYNCS.PHASECHK.TRANS64.TRYWAIT P0, [UR4+0x34800], R0 ;  /* 0x03480000ff0075a7 */ /* 0x000e240008000144 */
[----:B0-----:R-:W-:Y:S05]  /*1380*/  @!P0 BRA `(.L_x_14) ;  /* 0x000000f800588947 */ /* 0x001fea0003800000 */
.L_x_118:
[----:B------:R-:W2:Y:S02]  /*1390*/  LDL R2, [R1+0x8] ;  /* 0x0000080001027983 */ /* 0x000ea40000100800 */
[----:B--2---:R-:W-:-:S13]  /*13a0*/  R2UR UR4, R2 ;  /* 0x00000000020472ca */ /* 0x004fda00000e0000 */
[----:B------:R-:W-:-:S06]  /*13b0*/  ULOP3.LUT UR4, UR4, 0x1, URZ, 0xfc, !UPT ;  /* 0x0000000104047892 */ /* 0x000fcc000f8efc3f */
[----:B------:R-:W-:-:S05]  /*13c0*/  IMAD.U32 R2, RZ, RZ, UR4 ;  /* 0x00000004ff027e24 */ /* 0x000fca000f8e00ff */
[----:B------:R-:W-:-:S13]  /*13d0*/  ISETP.NE.AND P0, PT, R2, 0x3, PT ;  /* 0x000000030200780c */ /* 0x000fda0003f05270 */
[----:B------:R-:W-:Y:S05]  /*13e0*/  @!P0 BRA `(.L_x_15) ;  /* 0x0000000000048947 */ /* 0x000fea0003800000 */
[----:B------:R-:W-:Y:S01]  /*13f0*/  BPT.TRAP 0x1 ;  /* 0x000000040000795c */ /* 0x000fe20000300000 */
.L_x_15:
[----:B------:R-:W-:-:S13]  /*1400*/  R2UR UR4, R16 ;  /* 0x00000000100472ca */ /* 0x000fda00000e0000 */
[----:B------:R1:W2:Y:S01]  /*1410*/  SYNCS.PHASECHK.TRANS64.TRYWAIT P2, [UR4+0x34830], R0 ;  /* 0x03483000ff0075a7 */ /* 0x0002a20008040144 */
[----:B------:R-:W-:Y:S05]  /*1420*/  @!P0 BRA `(.L_x_16) ;  /* 0x0000000000048947 */ /* 0x000fea0003800000 */
[----:B------:R-:W-:Y:S01]  /*1430*/  BPT.TRAP 0x1 ;  /* 0x000000040000795c */ /* 0x000fe20000300000 */
.L_x_16:
[----:B------:R-:W3:Y:S02]  /*1440*/  S2R R2, SR_TID.X ;  /* 0x0000000000027919 */ /* 0x000ee40000002100 */
[----:B---3--:R-:W-:-:S04]  /*1450*/  LOP3.LUT R2, R2, 0x7f, RZ, 0xc0, !PT ;  /* 0x0000007f02027812 */ /* 0x008fc800078ec0ff */
[----:B------:R-:W-:Y:S01]  /*1460*/  ISETP.NE.AND P1, PT, R2, RZ, PT ;  /* 0x000000ff0200720c */ /* 0x000fe20003f25270 */
[----:B------:R-:W-:Y:S01]  /*1470*/  IMAD.U32 R2, RZ, RZ, UR37 ;  /* 0x00000025ff027e24 */ /* 0x000fe2000f8e00ff */
[----:B--2---:R-:W-:Y:S11]  /*1480*/  @P2 BRA `(.L_x_17) ;  /* 0x00000000000c2947 */ /* 0x004ff60003800000 */
[----:B------:R-:W-:-:S13]  /*1490*/  R2UR UR4, R16 ;  /* 0x00000000100472ca */ /* 0x000fda00000e0000 */
[----:B------:R-:W2:Y:S02]  /*14a0*/  SYNCS.PHASECHK.TRANS64.TRYWAIT P2, [UR4+0x34830], R0 ;  /* 0x03483000ff0075a7 */ /* 0x000ea40008040144 */
[----:B--2---:R-:W-:Y:S05]  /*14b0*/  @!P2 BRA `(.L_x_18) ;  /* 0x000000f80028a947 */ /* 0x004fea0003800000 */
.L_x_17:
[----:B------:R-:W-:Y:S05]  /*14c0*/  WARPSYNC.ALL ;  /* 0x0000000000007948 */ /* 0x000fea0003800000 */
[----:B01----:R-:W-:Y:S01]  /*14d0*/  IMAD.MOV.U32 R0, RZ, RZ, RZ ;  /* 0x000000ffff007224 */ /* 0x003fe200078e00ff */
[----:B------:R-:W-:Y:S01]  /*14e0*/  LOP3.LUT R2, R2, 0x10000, RZ, 0xfc, !PT ;  /* 0x0001000002027812 */ /* 0x000fe200078efcff */
[----:B------:R-:W-:Y:S02]  /*14f0*/  IMAD.MOV.U32 R87, RZ, RZ, RZ ;  /* 0x000000ffff577224 */ /* 0x000fe400078e00ff */
[----:B------:R-:W-:Y:S01]  /*1500*/  IMAD.MOV.U32 R3, RZ, RZ, 0x40000040 ;  /* 0x40000040ff037424 */ /* 0x000fe200078e00ff */
[----:B------:R-:W-:Y:S01]  /*1510*/  R2UR UR53, R16 ;  /* 0x00000000103572ca */ /* 0x000fe200000e0000 */
[----:B------:R-:W-:Y:S01]  /*1520*/  WARPGROUP.ARRIVE ;  /* 0x00000000000079c5 */ /* 0x000fe20000000000 */
[C---:B------:R-:W-:Y:S01]  /*1530*/  R2UR UR8, R2.reuse ;  /* 0x00000000020872ca */ /* 0x040fe200000e0000 */
[----:B------:R-:W-:Y:S01]  /*1540*/  UMOV UR11, 0x40000040 ;  /* 0x40000040000b7882 */ /* 0x000fe20000000000 */
        /* <DEDUP_REMOVED lines=9> */
[----:B------:R-:W-:Y:S01]  /*15e0*/  UIADD3 UR4, UR53, 0x1e400, URZ ;  /* 0x0001e40035047890 */ /* 0x000fe2000fffe03f */
[C---:B------:R-:W-:Y:S01]  /*15f0*/  R2UR UR20, R2.reuse ;  /* 0x00000000021472ca */ /* 0x040fe200000e0000 */
[----:B------:R-:W-:Y:S01]  /*1600*/  UMOV UR25, 0x40000040 ;  /* 0x4000004000197882 */ /* 0x000fe20000000000 */
[----:B------:R-:W-:Y:S01]  /*1610*/  R2UR UR21, R3 ;  /* 0x00000000031572ca */ /* 0x000fe200000e0000 */
[----:B------:R-:W-:Y:S01]  /*1620*/  USHF.R.U32.HI UR4, URZ, 0x4, UR4 ;  /* 0x000000043f047899 */ /* 0x000fe20008011604 */
[----:B------:R-:W-:Y:S01]  /*1630*/  R2UR UR6, R2 ;  /* 0x00000000020672ca */ /* 0x000fe200000e0000 */
[----:B------:R-:W-:Y:S01]  /*1640*/  UMOV UR27, 0x40000040 ;  /* 0x40000040001b7882 */ /* 0x000fe20000000000 */
[----:B------:R-:W-:Y:S01]  /*1650*/  UMOV UR33, 0x40000040 ;  /* 0x4000004000217882 */ /* 0x000fe20000000000 */
[----:B------:R-:W-:Y:S01]  /*1660*/  ULOP3.LUT UR4, UR4, 0x3fff, URZ, 0xc0, !UPT ;  /* 0x00003fff04047892 */ /* 0x000fe2000f8ec03f */
[----:B------:R-:W-:Y:S01]  /*1670*/  LOP3.LUT R80, R80, 0xffffff80, RZ, 0xc0, !PT ;  /* 0xffffff8050507812 */ /* 0x000fe200078ec0ff */
[----:B------:R-:W-:Y:S01]  /*1680*/  UMOV UR29, UR33 ;  /* 0x00000021001d7c82 */ /* 0x000fe20008000000 */
[----:B------:R-:W-:Y:S01]  /*1690*/  UMOV UR31, 0x40000040 ;  /* 0x40000040001f7882 */ /* 0x000fe20000000000 */
[----:B------:R-:W-:Y:S01]  /*16a0*/  ULOP3.LUT UR60, UR4, 0x10000, URZ, 0xfc, !UPT ;  /* 0x00010000043c7892 */ /* 0x000fe2000f8efc3f */
[----:B------:R-:W-:Y:S01]  /*16b0*/  IMAD.MOV.U32 R4, RZ, RZ, -0x2 ;  /* 0xfffffffeff047424 */ /* 0x000fe200078e00ff */
[----:B------:R-:W-:Y:S01]  /*16c0*/  UMOV UR35, 0x40000040 ;  /* 0x4000004000237882 */ /* 0x000fe20000000000 */
[----:B------:R-:W-:Y:S01]  /*16d0*/  IMAD.IADD R80, R23, 0x1, -R80 ;  /* 0x0000000117507824 */ /* 0x000fe200078e0a50 */
[----:B------:R-:W-:Y:S01]  /*16e0*/  UIADD3 UR14, UR60, 0x80, URZ ;  /* 0x000000803c0e7890 */ /* 0x000fe2000fffe03f */
[----:B------:R-:W-:Y:S01]  /*16f0*/  P2R R11, PR, RZ, 0x2 ;  /* 0x00000002ff0b7803 */ /* 0x000fe20000000000 */
[----:B------:R-:W-:Y:S01]  /*1700*/  UIADD3 UR18, UR60, 0x180, URZ ;  /* 0x000001803c127890 */ /* 0x000fe2000fffe03f */
[----:B------:R-:W-:Y:S01]  /*1710*/  P2R R9, PR, RZ, 0x1 ;  /* 0x00000001ff097803 */ /* 0x000fe20000000000 */
[----:B------:R-:W-:Y:S01]  /*1720*/  UMOV UR10, UR60 ;  /* 0x0000003c000a7c82 */ /* 0x000fe20008000000 */
[----:B------:R-:W-:Y:S01]  /*1730*/  UIADD3 UR22, UR60, 0x200, URZ ;  /* 0x000002003c167890 */ /* 0x000fe2000fffe03f */
[----:B------:R-:W-:Y:S01]  /*1740*/  HGMMA.64x16x16.F32.BF16 R112, gdesc[UR8], RZ, !UPT, gsb0 ;  /* 0x00200000087079f0 */ /* 0x000fe2000c0018ff */
[----:B------:R-:W-:Y:S01]  /*1750*/  R2UR UR8, R2 ;  /* 0x00000000020872ca */ /* 0x000fe200000e0000 */
[----:B------:R-:W-:Y:S01]  /*1760*/  UIADD3 UR10, UR60, 0x100, URZ ;  /* 0x000001003c0a7890 */ /* 0x000fe2000fffe03f */
[----:B------:R-:W-:Y:S01]  /*1770*/  R2UR UR9, R3 ;  /* 0x00000000030972ca */ /* 0x000fe200000e0000 */
[----:B------:R-:W-:Y:S01]  /*1780*/  UMOV UR11, 0x40000040 ;  /* 0x40000040000b7882 */ /* 0x000fe20000000000 */
[----:B------:R-:W-:Y:S01]  /*1790*/  UIADD3 UR4, UR6, 0x2, URZ ;  /* 0x0000000206047890 */ /* 0x000fe2000fffe03f */
[----:B------:R-:W-:Y:S01]  /*17a0*/  SHF.R.S32.HI R5, RZ, 0x1f, R80 ;  /* 0x0000001fff057819 */ /* 0x000fe20000011450 */
[----:B------:R-:W-:Y:S01]  /*17b0*/  UIADD3 UR7, UR60, 0x2, URZ ;  /* 0x000000023c077890 */ /* 0x000fe2000fffe03f */
[--C-:B------:R-:W-:Y:S01]  /*17c0*/  IMAD.MOV.U32 R85, RZ, RZ, R87.reuse ;  /* 0x000000ffff557224 */ /* 0x100fe200078e0057 */
[----:B------:R-:W-:Y:S01]  /*17d0*/  UIADD3 UR24, UR6, 0x404, URZ ;  /* 0x0000040406187890 */ /* 0x000fe2000fffe03f */
[----:B------:R-:W-:Y:S01]  /*17e0*/  LEA.HI R5, R5, R80, RZ, 0x2 ;  /* 0x0000005005057211 */ /* 0x000fe200078f10ff */
[----:B------:R-:W-:Y:S01]  /*17f0*/  UIADD3 UR26, UR60, 0x584, URZ ;  /* 0x000005843c1a7890 */ /* 0x000fe2000fffe03f */
[--C-:B------:R-:W-:Y:S01]  /*1800*/  IMAD.MOV.U32 R83, RZ, RZ, R87.reuse ;  /* 0x000000ffff537224 */ /* 0x100fe200078e0057 */
[----:B------:R-:W-:Y:S01]  /*1810*/  UIADD3 UR32, UR6, 0x406, URZ ;  /* 0x0000040606207890 */ /* 0x000fe2000fffe03f */
[----:B------:R-:W-:Y:S01]  /*1820*/  LOP3.LUT R5, R5, 0x7ffffffc, RZ, 0xc0, !PT ;  /* 0x7ffffffc05057812 */ /* 0x000fe200078ec0ff */
[----:B------:R-:W-:Y:S01]  /*1830*/  UIADD3 UR30, UR60, 0x586, URZ ;  /* 0x000005863c1e7890 */ /* 0x000fe2000fffe03f */
[----:B------:R-:W-:Y:S01]  /*1840*/  IMAD.MOV.U32 R81, RZ, RZ, R87 ;  /* 0x000000ffff517224 */ /* 0x000fe200078e0057 */
[----:B------:R-:W-:-:S02]  /*1850*/  UIADD3 UR34, UR60, 0x786, URZ ;  /* 0x000007863c227890 */ /* 0x000fc4000fffe03f */
[----:B------:R-:W-:Y:S01]  /*1860*/  IMAD.IADD R5, R80, 0x1, -R5 ;  /* 0x0000000150057824 */ /* 0x000fe200078e0a05 */
[----:B------:R-:W-:Y:S01]  /*1870*/  UMOV UR28, UR32 ;  /* 0x00000020001c7c82 */ /* 0x000fe20008000000 */
[----:B------:R-:W-:Y:S02]  /*1880*/  UIADD3 UR38, UR60, 0x806, URZ ;  /* 0x000008063c267890 */ /* 0x000fe4000fffe03f */
[----:B------:R-:W-:Y:S01]  /*1890*/  IMAD R5, R5, R4, 0xb0 ;  /* 0x000000b005057424 */ /* 0x000fe200078e0204 */
[----:B------:R-:W-:Y:S01]  /*18a0*/  UMOV UR37, UR33 ;  /* 0x0000002100257c82 */ /* 0x000fe20008000000 */
[----:B------:R-:W-:Y:S01]  /*18b0*/  UMOV UR39, 0x40000040 ;  /* 0x4000004000277882 */ /* 0x000fe20000000000 */
[----:B------:R-:W-:Y:S01]  /*18c0*/  UIADD3 UR42, UR60, 0x886, URZ ;  /* 0x000008863c2a7890 */ /* 0x000fe2000fffe03f */
[----:B------:R-:W-:Y:S01]  /*18d0*/  VIADD R5, R5, UR36 ;  /* 0x0000002405057c36 */ /* 0x000fe20008000000 */
[----:B------:R-:W-:Y:S01]  /*18e0*/  UMOV UR36, UR32 ;  /* 0x0000002000247c82 */ /* 0x000fe20008000000 */
[----:B------:R-:W-:Y:S01]  /*18f0*/  UMOV UR40, UR32 ;  /* 0x0000002000287c82 */ /* 0x000fe20008000000 */
[----:B------:R-:W-:Y:S01]  /*1900*/  UMOV UR41, UR33 ;  /* 0x0000002100297c82 */ /* 0x000fe20008000000 */
[----:B------:R-:W-:Y:S01]  /*1910*/  UMOV UR43, 0x40000040 ;  /* 0x40000040002b7882 */ /* 0x000fe20000000000 */
[----:B------:R-:W-:Y:S01]  /*1920*/  UIADD3 UR46, UR60, 0x906, URZ ;  /* 0x000009063c2e7890 */ /* 0x000fe2000fffe03f */
[----:B------:R-:W-:Y:S01]  /*1930*/  IMAD.U32 R4, RZ, RZ, UR52 ;  /* 0x00000034ff047e24 */ /* 0x000fe2000f8e00ff */
[----:B------:R-:W-:Y:S01]  /*1940*/  UMOV UR44, UR32 ;  /* 0x00000020002c7c82 */ /* 0x000fe20008000000 */
[----:B------:R-:W-:Y:S01]  /*1950*/  UMOV UR45, UR33 ;  /* 0x00000021002d7c82 */ /* 0x000fe20008000000 */
[----:B------:R-:W-:Y:S01]  /*1960*/  UMOV UR47, 0x40000040 ;  /* 0x40000040002f7882 */ /* 0x000fe20000000000 */
[----:B------:R-:W-:Y:S01]  /*1970*/  UIADD3 UR50, UR60, 0x986, URZ ;  /* 0x000009863c327890 */ /* 0x000fe2000fffe03f */
[----:B------:R-:W-:Y:S01]  /*1980*/  IMAD R7, R4, -0xb0, R5 ;  /* 0xffffff5004077824 */ /* 0x000fe200078e0205 */
[----:B------:R-:W-:Y:S01]  /*1990*/  UMOV UR48, UR32 ;  /* 0x0000002000307c82 */ /* 0x000fe20008000000 */
[----:B------:R-:W-:Y:S01]  /*19a0*/  UMOV UR49, UR33 ;  /* 0x0000002100317c82 */ /* 0x000fe20008000000 */
[----:B------:R-:W-:Y:S01]  /*19b0*/  UMOV UR51, 0x40000040 ;  /* 0x4000004000337882 */ /* 0x000fe20000000000 */
[----:B------:R-:W-:Y:S01]  /*19c0*/  UIADD3 UR52, UR52, -0x2, URZ ;  /* 0xfffffffe34347890 */ /* 0x000fe2000fffe03f */
[----:B------:R-:W-:-:S02]  /*19d0*/  ISETP.GT.AND P2, PT, R7, RZ, PT ;  /* 0x000000ff0700720c */ /* 0x000fc40003f44270 */
[C---:B------:R-:W-:Y:S02]  /*19e0*/  ISETP.GT.AND P3, PT, R7.reuse, 0x1, PT ;  /* 0x000000010700780c */ /* 0x040fe40003f64270 */
[C---:B------:R-:W-:Y:S02]  /*19f0*/  ISETP.GT.AND P4, PT, R7.reuse, 0x8, PT ;  /* 0x000000080700780c */ /* 0x040fe40003f84270 */
[C---:B------:R-:W-:Y:S02]  /*1a00*/  ISETP.GT.AND P5, PT, R7.reuse, 0x9, PT ;  /* 0x000000090700780c */ /* 0x040fe40003fa4270 */
[C---:B------:R-:W-:Y:S01]  /*1a10*/  ISETP.GT.AND P6, PT, R7.reuse, 0x61, PT ;  /* 0x000000610700780c */ /* 0x040fe20003fc4270 */
[----:B------:R-:W-:Y:S02]  /*1a20*/  WARPGROUP.DEPBAR.LE gsb0, 0x0 ;  /* 0x00008000000079c5 */ /* 0x000fe40000010000 */
[----:B------:R-:W-:Y:S01]  /*1a30*/  WARPGROUP.ARRIVE ;  /* 0x00000000000079c5 */ /* 0x000fe20000000000 */
[----:B------:R-:W-:-:S02]  /*1a40*/  ISETP.GT.AND P1, PT, R7, 0x89, PT ;  /* 0x000000890700780c */ /* 0x000fc40003f24270 */
[----:B------:R-:W-:-:S03]  /*1a50*/  ISETP.GT.AND P0, PT, R7, 0x90, PT ;  /* 0x000000900700780c */ /* 0x000fc60003f04270 */
[----:B------:R-:W-:Y:S01]  /*1a60*/  HGMMA.64x16x16.F32.BF16 R104, gdesc[UR12], RZ, !UPT, gsb0 ;  /* 0x002000000c6879f0 */ /* 0x000fe2000c0018ff */
[----:B------:R-:W-:Y:S01]  /*1a70*/  R2UR UR12, R2 ;  /* 0x00000000020c72ca */ /* 0x000fe200000e0000 */
[----:B------:R-:W-:Y:S01]  /*1a80*/  UIADD3 UR14, UR60, 0x280, URZ ;  /* 0x000002803c0e7890 */ /* 0x000fe2000fffe03f */
[----:B------:R-:W-:Y:S01]  /*1a90*/  R2UR UR13, R3 ;  /* 0x00000000030d72ca */ /* 0x000fe200000e0000 */
[----:B------:R-:W-:Y:S01]  /*1aa0*/  UMOV UR15, 0x40000040 ;  /* 0x40000040000f7882 */ /* 0x000fe20000000000 */
[----:B------:R-:W-:Y:S02]  /*1ab0*/  WARPGROUP.DEPBAR.LE gsb0, 0x0 ;  /* 0x00008000000079c5 */ /* 0x000fe40000010000 */
[----:B------:R-:W-:-:S06]  /*1ac0*/  WARPGROUP.ARRIVE ;  /* 0x00000000000079c5 */ /* 0x000fcc0000000000 */
        /* <DEDUP_REMOVED lines=36> */
[----:B------:R-:W-:Y:S02]  /*1d10*/  UIADD3 UR16, UR6, 0x400, URZ ;  /* 0x0000040006107890 */ /* 0x000fe4000fffe03f */
[----:B------:R-:W-:Y:S01]  /*1d20*/  UIADD3 UR18, UR60, 0x580, URZ ;  /* 0x000005803c127890 */ /* 0x000fe2000fffe03f */
[----:B------:R-:W-:Y:S01]  /*1d30*/  UMOV UR17, 0x40000040 ;  /* 0x4000004000117882 */ /* 0x000fe20000000000 */
        /* <DEDUP_REMOVED lines=11> */
[----:B------:R-:W-:Y:S01]  /*1df0*/  UIADD3 UR14, UR60, 0x82, URZ ;  /* 0x000000823c0e7890 */ /* 0x000fe2000fffe03f */
[----:B------:R-:W-:Y:S01]  /*1e00*/  UMOV UR12, UR4 ;  /* 0x00000004000c7c82 */ /* 0x000fe20008000000 */
[----:B------:R-:W-:Y:S01]  /*1e10*/  UMOV UR13, UR5 ;  /* 0x00000005000d7c82 */ /* 0x000fe20008000000 */
[----:B------:R-:W-:Y:S01]  /*1e20*/  UMOV UR15, 0x40000040 ;  /* 0x40000040000f7882 */ /* 0x000fe20000000000 */
[----:B------:R-:W-:Y:S02]  /*1e30*/  WARPGROUP.DEPBAR.LE gsb0, 0x0 ;  /* 0x00008000000079c5 */ /* 0x000fe40000010000 */
[----:B------:R-:W-:-:S06]  /*1e40*/  WARPGROUP.ARRIVE ;  /* 0x00000000000079c5 */ /* 0x000fcc0000000000 */
[----:B------:R-:W-:Y:S01]  /*1e50*/  HGMMA.64x16x16.F32.BF16 R24, gdesc[UR8], RZ, !UPT, gsb0 ;  /* 0x00200000081879f0 */ /* 0x000fe2000c0018ff */
[----:B------:R-:W-:Y:S01]  /*1e60*/  UMOV UR8, UR4 ;  /* 0x0000000400087c82 */ /* 0x000fe20008000000 */
[----:B------:R-:W-:Y:S01]  /*1e70*/  UMOV UR9, UR5 ;  /* 0x0000000500097c82 */ /* 0x000fe20008000000 */
[----:B------:R-:W-:Y:S01]  /*1e80*/  UMOV UR10, UR7 ;  /* 0x00000007000a7c82 */ /* 0x000fe20008000000 */
[----:B------:R-:W-:Y:S01]  /*1e90*/  UMOV UR11, 0x40000040 ;  /* 0x40000040000b7882 */ /* 0x000fe20000000000 */
[----:B------:R-:W-:Y:S01]  /*1ea0*/  UIADD3 UR7, UR60, 0x102, URZ ;  /* 0x000001023c077890 */ /* 0x000fe2000fffe03f */
[----:B------:R-:W-:Y:S02]  /*1eb0*/  WARPGROUP.DEPBAR.LE gsb0, 0x0 ;  /* 0x00008000000079c5 */ /* 0x000fe40000010000 */
[----:B------:R-:W-:-:S06]  /*1ec0*/  WARPGROUP.ARRIVE ;  /* 0x00000000000079c5 */ /* 0x000fcc0000000000 */
[----:B------:R-:W-:Y:S01]  /*1ed0*/  HGMMA.64x16x16.F32.BF16 R112, gdesc[UR8], R112, gsb0 ;  /* 0x00200000087079f0 */ /* 0x000fe20008001870 */
[----:B------:R-:W-:Y:S02]  /*1ee0*/  UIADD3 UR9, UR60, 0x182, URZ ;  /* 0x000001823c097890 */ /* 0x000fe4000fffe03f */
[----:B------:R-:W-:Y:S02]  /*1ef0*/  UIADD3 UR8, UR6, 0x4, URZ ;  /* 0x0000000406087890 */ /* 0x000fe4000fffe03f */
[----:B------:R-:W-:Y:S01]  /*1f00*/  UIADD3 UR10, UR60, 0x4, URZ ;  /* 0x000000043c0a7890 */ /* 0x000fe2000fffe03f */
[----:B------:R-:W-:Y:S01]  /*1f10*/  UMOV UR11, 0x40000040 ;  /* 0x40000040000b7882 */ /* 0x000fe20000000000 */
[----:B------:R-:W-:Y:S02]  /*1f20*/  WARPGROUP.DEPBAR.LE gsb0, 0x0 ;  /* 0x00008000000079c5 */ /* 0x000fe40000010000 */
[----:B------:R-:W-:-:S06]  /*1f30*/  WARPGROUP.ARRIVE ;  /* 0x00000000000079c5 */ /* 0x000fcc0000000000 */
[----:B------:R-:W-:Y:S01]  /*1f40*/  HGMMA.64x16x16.F32.BF16 R104, gdesc[UR12], R104, gsb0 ;  /* 0x002000000c6879f0 */ /* 0x000fe20008001868 */
        /* <DEDUP_REMOVED lines=76> */
[----:B------:R-:W-:Y:S01]  /*2410*/  UIADD3 UR6, UR60, 0x684, URZ ;  /* 0x000006843c067890 */ /* 0x000fe2000fffe03f */
[----:B------:R-:W-:Y:S02]  /*2420*/  WARPGROUP.DEPBAR.LE gsb0, 0x0 ;  /* 0x00008000000079c5 */ /* 0x000fe40000010000 */
[----:B------:R-:W-:-:S06]  /*2430*/  WARPGROUP.ARRIVE ;  /* 0x00000000000079c5 */ /* 0x000fcc0000000000 */
[----:B------:R-:W-:Y:S01]  /*2440*/  HGMMA.64x16x16.F32.BF16 R112, gdesc[UR8], R112, gsb0 ;  /* 0x00200000087079f0 */ /* 0x000fe20008001870 */
[----:B------:R-:W-:Y:S01]  /*2450*/  UIADD3 UR10, UR60, 0x84, URZ ;  /* 0x000000843c0a7890 */ /* 0x000fe2000fffe03f */
[----:B------:R-:W-:Y:S01]  /*2460*/  UMOV UR11, 0x40000040 ;  /* 0x40000040000b7882 */ /* 0x000fe20000000000 */
[----:B------:R-:W-:Y:S02]  /*2470*/  WARPGROUP.DEPBAR.LE gsb0, 0x0 ;  /* 0x00008000000079c5 */ /* 0x000fe40000010000 */
[----:B------:R-:W-:-:S06]  /*2480*/  WARPGROUP.ARRIVE ;  /* 0x00000000000079c5 */ /* 0x000fcc0000000000 */
[----:B------:R-:W-:Y:S01]  /*2490*/  HGMMA.64x16x16.F32.BF16 R104, gdesc[UR8], R104, gsb0 ;  /* 0x00200000086879f0 */ /* 0x000fe20008001868 */
[----:B------:R-:W-:Y:S01]  /*24a0*/  UMOV UR10, UR7 ;  /* 0x00000007000a7c82 */ /* 0x000fe20008000000 */
[----:B------:R-:W-:Y:S01]  /*24b0*/  UMOV UR11, 0x40000040 ;  /* 0x40000040000b7882 */ /* 0x000fe20000000000 */
[----:B------:R-:W-:Y:S01]  /*24c0*/  UIADD3 UR7, UR60, 0x204, URZ ;  /* 0x000002043c077890 */ /* 0x000fe2000fffe03f */
        /* <DEDUP_REMOVED lines=51> */
[----:B------:R-:W-:Y:S02]  /*2800*/  UIADD3 UR10, UR60, 0x186, URZ ;  /* 0x000001863c0a7890 */ /* 0x000fe4000fffe03f */
        /* <DEDUP_REMOVED lines=61> */
[----:B------:R-:W-:Y:S03]  /*2be0*/  HGMMA.64x16x16.F32.BF16 R24, gdesc[UR12], R24, gsb0 ;  /* 0x002000000c1879f0 */ /* 0x000fe60008001818 */
        /* <DEDUP_REMOVED lines=180> */
[----:B------:R-:W-:Y:S01]  /*3730*/  ULDC UR6, c[0x0][0x988] ;  /* 0x0002620000067ab9 */ /* 0x000fe20000000800 */
[----:B------:R-:W-:Y:S02]  /*3740*/  WARPGROUP.DEPBAR.LE gsb0, 0x0 ;  /* 0x00008000000079c5 */ /* 0x000fe40000010000 */
[----:B------:R-:W-:-:S06]  /*3750*/  WARPGROUP.ARRIVE ;  /* 0x00000000000079c5 */ /* 0x000fcc0000000000 */
[----:B------:R-:W-:Y:S03]  /*3760*/  HGMMA.64x16x16.F32.BF16 R24, gdesc[UR24], R24, gsb0 ;  /* 0x00200000181879f0 */ /* 0x000fe60008001818 */
[----:B------:R-:W-:Y:S02]  /*3770*/  WARPGROUP.DEPBAR.LE gsb0, 0x0 ;  /* 0x00008000000079c5 */ /* 0x000fe40000010000 */
[----:B------:R-:W-:-:S06]  /*3780*/  WARPGROUP.ARRIVE ;  /* 0x00000000000079c5 */ /* 0x000fcc0000000000 */
[----:B------:R-:W-:Y:S01]  /*3790*/  HGMMA.64x16x16.F32.BF16 R112, gdesc[UR28], R112, gsb0 ;  /* 0x002000001c7079f0 */ /* 0x000fe20008001870 */
[----:B------:R-:W-:Y:S01]  /*37a0*/  UIADD3 UR30, UR60, 0x606, URZ ;  /* 0x000006063c1e7890 */ /* 0x000fe2000fffe03f */
[----:B------:R-:W-:Y:S01]  /*37b0*/  UMOV UR28, UR32 ;  /* 0x00000020001c7c82 */ /* 0x000fe20008000000 */
[----:B------:R-:W-:Y:S01]  /*37c0*/  UMOV UR29, UR33 ;  /* 0x00000021001d7c82 */ /* 0x000fe20008000000 */
[----:B------:R-:W-:Y:S01]  /*37d0*/  UMOV UR31, 0x40000040 ;  /* 0x40000040001f7882 */ /* 0x000fe20000000000 */
[----:B------:R-:W-:Y:S02]  /*37e0*/  WARPGROUP.DEPBAR.LE gsb0, 0x0 ;  /* 0x00008000000079c5 */ /* 0x000fe40000010000 */
[----:B------:R-:W-:Y:S01]  /*37f0*/  WARPGROUP.ARRIVE ;  /* 0x00000000000079c5 */ /* 0x000fe20000000000 */
[----:B------:R-:W-:Y:S02]  /*3800*/  FSEL R148, R112, -INF , P2 ;  /* 0xff80000070947808 */ /* 0x000fe40001000000 */
[----:B------:R-:W-:-:S02]  /*3810*/  FSEL R150, R113, -INF , P3 ;  /* 0xff80000071967808 */ /* 0x000fc40001800000 */
[----:B------:R-:W-:Y:S01]  /*3820*/  FSEL R152, R116, -INF , P4 ;  /* 0xff80000074987808 */ /* 0x000fe20002000000 */
[----:B------:R-:W-:Y:S01]  /*3830*/  HGMMA.64x16x16.F32.BF16 R104, gdesc[UR28], R104, gsb0 ;  /* 0x002000001c6879f0 */ /* 0x000fe20008001868 */
[----:B------:R-:W-:Y:S01]  /*3840*/  UIADD3 UR30, UR60, 0x686, URZ ;  /* 0x000006863c1e7890 */ /* 0x000fe2000fffe03f */
[----:B------:R-:W-:Y:S01]  /*3850*/  FMNMX.FTZ R5, R148, R150, !PT ;  /* 0x0000009694057209 */ /* 0x000fe20007810000 */
[----:B------:R-:W-:Y:S01]  /*3860*/  UMOV UR28, UR32 ;  /* 0x00000020001c7c82 */ /* 0x000fe20008000000 */
[----:B------:R-:W-:Y:S01]  /*3870*/  UMOV UR29, UR33 ;  /* 0x00000021001d7c82 */ /* 0x000fe20008000000 */
[----:B------:R-:W-:Y:S01]  /*3880*/  UMOV UR31, 0x40000040 ;  /* 0x40000040001f7882 */ /* 0x000fe20000000000 */
[----:B------:R-:W-:Y:S02]  /*3890*/  FSEL R114, R114, -INF , P2 ;  /* 0xff80000072727808 */ /* 0x000fe40001000000 */
[----:B------:R-:W-:Y:S02]  /*38a0*/  FSEL R154, R117, -INF , P5 ;  /* 0xff800000759a7808 */ /* 0x000fe40002800000 */
[----:B------:R-:W-:-:S02]  /*38b0*/  ISETP.GT.AND P2, PT, R7, 0x10, PT ;  /* 0x000000100700780c */ /* 0x000fc40003f44270 */
[----:B------:R-:W-:Y:S02]  /*38c0*/  FMNMX.FTZ R5, R152, R5, !PT ;  /* 0x0000000598057209 */ /* 0x000fe40007810000 */
[----:B------:R-:W-:Y:S02]  /*38d0*/  FSEL R115, R115, -INF , P3 ;  /* 0xff80000073737808 */ /* 0x000fe40001800000 */
[C---:B------:R-:W-:Y:S02]  /*38e0*/  ISETP.GT.AND P3, PT, R7.reuse, 0x11, PT ;  /* 0x000000110700780c */ /* 0x040fe40003f64270 */
[----:B------:R-:W-:Y:S02]  /*38f0*/  FMNMX.FTZ R5, R154, R5, !PT ;  /* 0x000000059a057209 */ /* 0x000fe40007810000 */
[----:B------:R-:W-:Y:S02]  /*3900*/  FSEL R118, R118, -INF , P4 ;  /* 0xff80000076767808 */ /* 0x000fe40002000000 */
[----:B------:R-:W-:-:S02]  /*3910*/  ISETP.GT.AND P4, PT, R7, 0x18, PT ;  /* 0x000000180700780c */ /* 0x000fc40003f84270 */
[----:B------:R-:W-:Y:S02]  /*3920*/  FSEL R6, R119, -INF , P5 ;  /* 0xff80000077067808 */ /* 0x000fe40002800000 */
[----:B------:R-:W-:Y:S01]  /*3930*/  ISETP.GT.AND P5, PT, R7, 0x19, PT ;  /* 0x000000190700780c */ /* 0x000fe20003fa4270 */
[----:B------:R-:W-:Y:S02]  /*3940*/  WARPGROUP.DEPBAR.LE gsb0, 0x0 ;  /* 0x00008000000079c5 */ /* 0x000fe40000010000 */
[----:B------:R-:W-:Y:S01]  /*3950*/  WARPGROUP.ARRIVE ;  /* 0x00000000000079c5 */ /* 0x000fe20000000000 */
[----:B------:R-:W-:Y:S02]  /*3960*/  FSEL R156, R104, -INF , P2 ;  /* 0xff800000689c7808 */ /* 0x000fe40001000000 */
[----:B------:R-:W-:Y:S02]  /*3970*/  FSEL R158, R105, -INF , P3 ;  /* 0xff800000699e7808 */ /* 0x000fe40001800000 */
[----:B------:R-:W-:Y:S01]  /*3980*/  FMNMX.FTZ R5, R156, R5, !PT ;  /* 0x000000059c057209 */ /* 0x000fe20007810000 */
[----:B------:R-:W-:Y:S01]  /*3990*/  HGMMA.64x16x16.F32.BF16 R96, gdesc[UR28], R96, gsb0 ;  /* 0x002000001c6079f0 */ /* 0x000fe20008001860 */
[----:B------:R-:W-:Y:S01]  /*39a0*/  UIADD3 UR30, UR60, 0x706, URZ ;  /* 0x000007063c1e7890 */ /* 0x000fe2000fffe03f */
[----:B------:R-:W-:Y:S01]  /*39b0*/  FSEL R160, R108, -INF , P4 ;  /* 0xff8000006ca07808 */ /* 0x000fe20002000000 */
[----:B------:R-:W-:Y:S01]  /*39c0*/  UMOV UR28, UR32 ;  /* 0x00000020001c7c82 */ /* 0x000fe20008000000 */
[----:B------:R-:W-:Y:S01]  /*39d0*/  UMOV UR29, UR33 ;  /* 0x00000021001d7c82 */ /* 0x000fe20008000000 */
[----:B------:R-:W-:Y:S01]  /*39e0*/  UMOV UR31, 0x40000040 ;  /* 0x40000040001f7882 */ /* 0x000fe20000000000 */
[----:B------:R-:W-:-:S02]  /*39f0*/  FMNMX.FTZ R5, R158, R5, !PT ;  /* 0x000000059e057209 */ /* 0x000fc40007810000 */
[----:B------:R-:W-:Y:S02]  /*3a00*/  FSEL R106, R106, -INF , P2 ;  /* 0xff8000006a6a7808 */ /* 0x000fe40001000000 */
[----:B------:R-:W-:Y:S02]  /*3a10*/  FSEL R162, R109, -INF , P5 ;  /* 0xff8000006da27808 */ /* 0x000fe40002800000 */
[----:B------:R-:W-:Y:S02]  /*3a20*/  ISETP.GT.AND P2, PT, R7, 0x20, PT ;  /* 0x000000200700780c */ /* 0x000fe40003f44270 */
[----:B------:R-:W-:Y:S02]  /*3a30*/  FMNMX.FTZ R5, R160, R5, !PT ;  /* 0x00000005a0057209 */ /* 0x000fe40007810000 */
[----:B------:R-:W-:Y:S02]  /*3a40*/  FSEL R8, R107, -INF , P3 ;  /* 0xff8000006b087808 */ /* 0x000fe40001800000 */
[----:B------:R-:W-:-:S02]  /*3a50*/  ISETP.GT.AND P3, PT, R7, 0x21, PT ;  /* 0x000000210700780c */ /* 0x000fc40003f64270 */
[----:B------:R-:W-:Y:S02]  /*3a60*/  FMNMX.FTZ R5, R162, R5, !PT ;  /* 0x00000005a2057209 */ /* 0x000fe40007810000 */
[----:B------:R-:W-:Y:S02]  /*3a70*/  FSEL R110, R110, -INF , P4 ;  /* 0xff8000006e6e7808 */ /* 0x000fe40002000000 */
[----:B------:R-:W-:Y:S02]  /*3a80*/  ISETP.GT.AND P4, PT, R7, 0x28, PT ;  /* 0x000000280700780c */ /* 0x000fe40003f84270 */
[----:B------:R-:W-:Y:S02]  /*3a90*/  FSEL R12, R111, -INF , P5 ;  /* 0xff8000006f0c7808 */ /* 0x000fe40002800000 */
[----:B------:R-:W-:Y:S01]  /*3aa0*/  ISETP.GT.AND P5, PT, R7, 0x29, PT ;  /* 0x000000290700780c */ /* 0x000fe20003fa4270 */
[----:B------:R-:W-:Y:S02]  /*3ab0*/  WARPGROUP.DEPBAR.LE gsb0, 0x0 ;  /* 0x00008000000079c5 */ /* 0x000fe40000010000 */
[----:B------:R-:W-:Y:S01]  /*3ac0*/  WARPGROUP.ARRIVE ;  /* 0x00000000000079c5 */ /* 0x000fe20000000000 */
[----:B------:R-:W-:-:S02]  /*3ad0*/  FSEL R164, R96, -INF , P2 ;  /* 0xff80000060a47808 */ /* 0x000fc40001000000 */
[----:B------:R-:W-:Y:S02]  /*3ae0*/  FSEL R166, R97, -INF , P3 ;  /* 0xff80000061a67808 */ /* 0x000fe40001800000 */
[----:B------:R-:W-:Y:S01]  /*3af0*/  FMNMX.FTZ R5, R164, R5, !PT ;  /* 0x00000005a4057209 */ /* 0x000fe20007810000 */
[----:B------:R-:W-:Y:S01]  /*3b00*/  HGMMA.64x16x16.F32.BF16 R88, gdesc[UR28], R88, gsb0 ;  /* 0x002000001c5879f0 */ /* 0x000fe20008001858 */
[----:B------:R-:W-:Y:S01]  /*3b10*/  FSEL R168, R100, -INF , P4 ;  /* 0xff80000064a87808 */ /* 0x000fe20002000000 */
[----:B------:R-:W-:Y:S01]  /*3b20*/  UIADD3 UR30, UR60, 0xa06, URZ ;  /* 0x00000a063c1e7890 */ /* 0x000fe2000fffe03f */
[----:B------:R-:W-:Y:S01]  /*3b30*/  FMNMX.FTZ R5, R166, R5, !PT ;  /* 0x00000005a6057209 */ /* 0x000fe20007810000 */
[----:B------:R-:W-:Y:S01]  /*3b40*/  UMOV UR28, UR32 ;  /* 0x00000020001c7c82 */ /* 0x000fe20008000000 */
[----:B------:R-:W-:Y:S01]  /*3b50*/  FSEL R98, R98, -INF , P2 ;  /* 0xff80000062627808 */ /* 0x000fe20001000000 */
[----:B------:R-:W-:Y:S01]  /*3b60*/  UMOV UR29, UR33 ;  /* 0x00000021001d7c82 */ /* 0x000fe20008000000 */
[----:B------:R-:W-:Y:S01]  /*3b70*/  FSEL R170, R101, -INF , P5 ;  /* 0xff80000065aa7808 */ /* 0x000fe20002800000 */
[----:B------:R-:W-:Y:S01]  /*3b80*/  UMOV UR31, 0x40000040 ;  /* 0x40000040001f7882 */ /* 0x000fe20000000000 */
        /* <DEDUP_REMOVED lines=15> */
[----:B------:R-:W-:-:S02]  /*3c80*/  FSEL R190, R92, -INF , P4 ;  /* 0xff8000005cbe7808 */ /* 0x000fc40002000000 */
[----:B------:R-:W-:Y:S02]  /*3c90*/  FMNMX.FTZ R5, R174, R5, !PT ;  /* 0x00000005ae057209 */ /* 0x000fe40007810000 */
[----:B------:R-:W-:Y:S02]  /*3ca0*/  FSEL R90, R90, -INF , P2 ;  /* 0xff8000005a5a7808 */ /* 0x000fe40001000000 */
[----:B------:R-:W-:Y:S02]  /*3cb0*/  FSEL R144, R93, -INF , P5 ;  /* 0xff8000005d907808 */ /* 0x000fe40002800000 */
[----:B------:R-:W-:Y:S02]  /*3cc0*/  ISETP.GT.AND P2, PT, R7, 0x40, PT ;  /* 0x000000400700780c */ /* 0x000fe40003f44270 */
[----:B------:R-:W-:Y:S02]  /*3cd0*/  FMNMX.FTZ R5, R190, R5, !PT ;  /* 0x00000005be057209 */ /* 0x000fe40007810000 */
[----:B------:R-:W-:-:S02]  /*3ce0*/  FSEL R80, R91, -INF , P3 ;  /* 0xff8000005b507808 */ /* 0x000fc40001800000 */
[C---:B------:R-:W-:Y:S02]  /*3cf0*/  ISETP.GT.AND P3, PT, R7.reuse, 0x41, PT ;  /* 0x000000410700780c */ /* 0x040fe40003f64270 */
[----:B------:R-:W-:Y:S02]  /*3d00*/  FMNMX.FTZ R5, R144, R5, !PT ;  /* 0x0000000590057209 */ /* 0x000fe40007810000 */
[----:B------:R-:W-:Y:S02]  /*3d10*/  FSEL R94, R94, -INF , P4 ;  /* 0xff8000005e5e7808 */ /* 0x000fe40002000000 */
[----:B------:R-:W-:Y:S02]  /*3d20*/  ISETP.GT.AND P4, PT, R7, 0x48, PT ;  /* 0x000000480700780c */ /* 0x000fe40003f84270 */
[----:B------:R-:W-:Y:S02]  /*3d30*/  FSEL R82, R95, -INF , P5 ;  /* 0xff8000005f527808 */ /* 0x000fe40002800000 */
[----:B------:R-:W-:Y:S01]  /*3d40*/  ISETP.GT.AND P5, PT, R7, 0x49, PT ;  /* 0x000000490700780c */ /* 0x000fe20003fa4270 */
[----:B------:R-:W-:-:S02]  /*3d50*/  WARPGROUP.DEPBAR.LE gsb0, 0x0 ;  /* 0x00008000000079c5 */ /* 0x000fc40000010000 */
[----:B------:R-:W-:Y:S01]  /*3d60*/  WARPGROUP.ARRIVE ;  /* 0x00000000000079c5 */ /* 0x000fe20000000000 */
[----:B------:R-:W-:Y:S02]  /*3d70*/  FSEL R192, R72, -INF , P2 ;  /* 0xff80000048c07808 */ /* 0x000fe40001000000 */
[----:B------:R-:W-:Y:S01]  /*3d80*/  FSEL R146, R73, -INF , P3 ;  /* 0xff80000049927808 */ /* 0x000fe20001800000 */
[----:B------:R-:W-:Y:S01]  /*3d90*/  IMAD.MOV.U32 R73, RZ, RZ, R87 ;  /* 0x000000ffff497224 */ /* 0x000fe200078e0057 */
[----:B------:R-:W-:Y:S01]  /*3da0*/  FMNMX.FTZ R5, R192, R5, !PT ;  /* 0x00000005c0057209 */ /* 0x000fe20007810000 */
[----:B------:R-:W-:Y:S01]  /*3db0*/  HGMMA.64x16x16.F32.BF16 R64, gdesc[UR36], R64, gsb0 ;  /* 0x00200000244079f0 */ /* 0x000fe20008001840 */
[----:B------:R-:W-:Y:S02]  /*3dc0*/  FSEL R142, R76, -INF , P4 ;  /* 0xff8000004c8e7808 */ /* 0x000fe40002000000 */
[----:B------:R-:W-:Y:S02]  /*3dd0*/  FMNMX.FTZ R5, R146, R5, !PT ;  /* 0x0000000592057209 */ /* 0x000fe40007810000 */
[----:B------:R-:W-:-:S02]  /*3de0*/  FSEL R74, R74, -INF , P2 ;  /* 0xff8000004a4a7808 */ /* 0x000fc40001000000 */
[----:B------:R-:W-:Y:S01]  /*3df0*/  FSEL R108, R77, -INF , P5 ;  /* 0xff8000004d6c7808 */ /* 0x000fe20002800000 */
[--C-:B------:R-:W-:Y:S01]  /*3e00*/  IMAD.MOV.U32 R77, RZ, RZ, R87.reuse ;  /* 0x000000ffff4d7224 */ /* 0x100fe200078e0057 */
[----:B------:R-:W-:Y:S02]  /*3e10*/  ISETP.GT.AND P2, PT, R7, 0x50, PT ;  /* 0x000000500700780c */ /* 0x000fe40003f44270 */
[----:B------:R-:W-:Y:S02]  /*3e20*/  FMNMX.FTZ R5, R142, R5, !PT ;  /* 0x000000058e057209 */ /* 0x000fe40007810000 */
[----:B------:R-:W-:Y:S01]  /*3e30*/  FSEL R72, R75, -INF , P3 ;  /* 0xff8000004b487808 */ /* 0x000fe20001800000 */
[----:B------:R-:W-:Y:S01]  /*3e40*/  IMAD.MOV.U32 R75, RZ, RZ, R87 ;  /* 0x000000ffff4b7224 */ /* 0x000fe200078e0057 */
[----:B------:R-:W-:Y:S02]  /*3e50*/  ISETP.GT.AND P3, PT, R7, 0x51, PT ;  /* 0x000000510700780c */ /* 0x000fe40003f64270 */
[----:B------:R-:W-:-:S02]  /*3e60*/  FMNMX.FTZ R5, R108, R5, !PT ;  /* 0x000000056c057209 */ /* 0x000fc40007810000 */
[----:B------:R-:W-:Y:S02]  /*3e70*/  FSEL R78, R78, -INF , P4 ;  /* 0xff8000004e4e7808 */ /* 0x000fe40002000000 */
[----:B------:R-:W-:Y:S02]  /*3e80*/  ISETP.GT.AND P4, PT, R7, 0x58, PT ;  /* 0x000000580700780c */ /* 0x000fe40003f84270 */
[----:B------:R-:W-:Y:S01]  /*3e90*/  FSEL R76, R79, -INF , P5 ;  /* 0xff8000004f4c7808 */ /* 0x000fe20002800000 */
[----:B------:R-:W-:Y:S01]  /*3ea0*/  IMAD.MOV.U32 R79, RZ, RZ, R87 ;  /* 0x000000ffff4f7224 */ /* 0x000fe200078e0057 */
[----:B------:R-:W-:Y:S01]  /*3eb0*/  ISETP.GT.AND P5, PT, R7, 0x59, PT ;  /* 0x000000590700780c */ /* 0x000fe20003fa4270 */
[----:B------:R-:W-:Y:S02]  /*3ec0*/  WARPGROUP.DEPBAR.LE gsb0, 0x0 ;  /* 0x00008000000079c5 */ /* 0x000fe40000010000 */
[----:B------:R-:W-:Y:S01]  /*3ed0*/  WARPGROUP.ARRIVE ;  /* 0x00000000000079c5 */ /* 0x000fe20000000000 */
[----:B------:R-:W-:-:S02]  /*3ee0*/  FSEL R140, R64, -INF , P2 ;  /* 0xff800000408c7808 */ /* 0x000fc40001000000 */
[----:B------:R-:W-:Y:S01]  /*3ef0*/  FSEL R124, R65, -INF , P3 ;  /* 0xff800000417c7808 */ /* 0x000fe20001800000 */
[--C-:B------:R-:W-:Y:S01]  /*3f00*/  IMAD.MOV.U32 R65, RZ, RZ, R87.reuse ;  /* 0x000000ffff417224 */ /* 0x100fe200078e0057 */
[----:B------:R-:W-:Y:S01]  /*3f10*/  FMNMX.FTZ R5, R140, R5, !PT ;  /* 0x000000058c057209 */ /* 0x000fe20007810000 */
[----:B------:R-:W-:Y:S01]  /*3f20*/  HGMMA.64x16x16.F32.BF16 R56, gdesc[UR40], R56, gsb0 ;  /* 0x00200000283879f0 */ /* 0x000fe20008001838 */
[----:B------:R-:W-:Y:S02]  /*3f30*/  FSEL R122, R68, -INF , P4 ;  /* 0xff800000447a7808 */ /* 0x000fe40002000000 */
[----:B------:R-:W-:Y:S02]  /*3f40*/  FMNMX.FTZ R5, R124, R5, !PT ;  /* 0x000000057c057209 */ /* 0x000fe40007810000 */
[----:B------:R-:W-:Y:S02]  /*3f50*/  FSEL R66, R66, -INF , P2 ;  /* 0xff80000042427808 */ /* 0x000fe40001000000 */
[----:B------:R-:W-:Y:S01]  /*3f60*/  FSEL R112, R69, -INF , P5 ;  /* 0xff80000045707808 */ /* 0x000fe20002800000 */
[----:B------:R-:W-:Y:S01]  /*3f70*/  IMAD.MOV.U32 R69, RZ, RZ, R87 ;  /* 0x000000ffff457224 */ /* 0x000fe200078e0057 */
[----:B------:R-:W-:-:S02]  /*3f80*/  ISETP.GT.AND P2, PT, R7, 0x60, PT ;  /* 0x000000600700780c */ /* 0x000fc40003f44270 */
[----:B------:R-:W-:Y:S02]  /*3f90*/  FMNMX.FTZ R5, R122, R5, !PT ;  /* 0x000000057a057209 */ /* 0x000fe40007810000 */
[----:B------:R-:W-:Y:S01]  /*3fa0*/  FSEL R68, R71, -INF , P5 ;  /* 0xff80000047447808 */ /* 0x000fe20002800000 */
[----:B------:R-:W-:Y:S01]  /*3fb0*/  IMAD.MOV.U32 R71, RZ, RZ, R87 ;  /* 0x000000ffff477224 */ /* 0x000fe200078e0057 */
[----:B------:R-:W-:Y:S02]  /*3fc0*/  FMNMX.FTZ R5, R112, R5, !PT ;  /* 0x0000000570057209 */ /* 0x000fe40007810000 */
[C---:B------:R-:W-:Y:S02]  /*3fd0*/  ISETP.GT.AND P5, PT, R7.reuse, 0x68, PT ;  /* 0x000000680700780c */ /* 0x040fe40003fa4270 */
[----:B------:R-:W-:Y:S02]  /*3fe0*/  FSEL R70, R70, -INF , P4 ;  /* 0xff80000046467808 */ /* 0x000fe40002000000 */
[----:B------:R-:W-:-:S02]  /*3ff0*/  ISETP.GT.AND P4, PT, R7, 0x69, PT ;  /* 0x000000690700780c */ /* 0x000fc40003f84270 */
[----:B------:R-:W-:Y:S01]  /*4000*/  FSEL R64, R67, -INF , P3 ;  /* 0xff80000043407808 */ /* 0x000fe20001800000 */
[----:B------:R-:W-:Y:S01]  /*4010*/  IMAD.MOV.U32 R67, RZ, RZ, R87 ;  /* 0x000000ffff437224 */ /* 0x000fe200078e0057 */
        /* <DEDUP_REMOVED lines=10> */
[----:B------:R-:W-:Y:S02]  /*40c0*/  FMNMX.FTZ R5, R100, R5, !PT ;  /* 0x0000000564057209 */ /* 0x000fe40007810000 */
[----:B------:R-:W-:Y:S02]  /*40d0*/  FSEL R58, R58, -INF , P2 ;  /* 0xff8000003a3a7808 */ /* 0x000fe40001000000 */
[----:B------:R-:W-:Y:S02]  /*40e0*/  ISETP.GT.AND P2, PT, R7, 0x71, PT ;  /* 0x000000710700780c */ /* 0x000fe40003f44270 */
[----:B------:R-:W-:-:S02]  /*40f0*/  FMNMX.FTZ R5, R92, R5, !PT ;  /* 0x000000055c057209 */ /* 0x000fc40007810000 */
[----:B------:R-:W-:Y:S02]  /*4100*/  FSEL R62, R62, -INF , P5 ;  /* 0xff8000003e3e7808 */ /* 0x000fe40002800000 */
[----:B------:R-:W-:Y:S01]  /*4110*/  ISETP.GT.AND P5, PT, R7, 0x79, PT ;  /* 0x000000790700780c */ /* 0x000fe20003fa4270 */
[----:B------:R-:W-:Y:S02]  /*4120*/  WARPGROUP.DEPBAR.LE gsb0, 0x0 ;  /* 0x00008000000079c5 */ /* 0x000fe40000010000 */
[----:B------:R-:W-:Y:S01]  /*4130*/  WARPGROUP.ARRIVE ;  /* 0x00000000000079c5 */ /* 0x000fe20000000000 */
[----:B------:R-:W-:Y:S02]  /*4140*/  FSEL R86, R48, -INF , P3 ;  /* 0xff80000030567808 */ /* 0x000fe40001800000 */
[----:B------:R-:W-:Y:S02]  /*4150*/  FSEL R48, R59, -INF , P6 ;  /* 0xff8000003b307808 */ /* 0x000fe40003000000 */
[----:B------:R-:W-:Y:S01]  /*4160*/  ISETP.GT.AND P6, PT, R7, 0x78, PT ;  /* 0x000000780700780c */ /* 0x000fe20003fc4270 */
[----:B------:R-:W-:Y:S01]  /*4170*/  HGMMA.64x16x16.F32.BF16 R40, gdesc[UR48], R40, gsb0 ;  /* 0x00200000302879f0 */ /* 0x000fe20008001828 */
[----:B------:R-:W-:-:S02]  /*4180*/  FSEL R56, R49, -INF , P2 ;  /* 0xff80000031387808 */ /* 0x000fc40001000000 */
[----:B------:R-:W-:Y:S02]  /*4190*/  FMNMX.FTZ R5, R86, R5, !PT ;  /* 0x0000000556057209 */ /* 0x000fe40007810000 */
[----:B------:R-:W-:Y:S02]  /*41a0*/  FSEL R10, R52, -INF , P6 ;  /* 0xff800000340a7808 */ /* 0x000fe40003000000 */
[----:B------:R-:W-:Y:S02]  /*41b0*/  FMNMX.FTZ R5, R56, R5, !PT ;  /* 0x0000000538057209 */ /* 0x000fe40007810000 */
[----:B------:R-:W-:Y:S01]  /*41c0*/  FSEL R52, R63, -INF , P4 ;  /* 0xff8000003f347808 */ /* 0x000fe20002000000 */
[----:B------:R-:W-:Y:S01]  /*41d0*/  IMAD.MOV.U32 R63, RZ, RZ, R87 ;  /* 0x000000ffff3f7224 */ /* 0x000fe200078e0057 */
[----:B------:R-:W-:Y:S02]  /*41e0*/  ISETP.GT.AND P4, PT, R7, 0x80, PT ;  /* 0x000000800700780c */ /* 0x000fe40003f84270 */
[----:B------:R-:W-:-:S02]  /*41f0*/  FSEL R60, R53, -INF , P5 ;  /* 0xff800000353c7808 */ /* 0x000fc40002800000 */
[----:B------:R-:W-:Y:S02]  /*4200*/  FMNMX.FTZ R5, R10, R5, !PT ;  /* 0x000000050a057209 */ /* 0x000fe40007810000 */
[----:B------:R-:W-:Y:S02]  /*4210*/  FSEL R50, R50, -INF , P3 ;  /* 0xff80000032327808 */ /* 0x000fe40001800000 */
[C---:B------:R-:W-:Y:S02]  /*4220*/  ISETP.GT.AND P3, PT, R7.reuse, 0x81, PT ;  /* 0x000000810700780c */ /* 0x040fe40003f64270 */
[----:B------:R-:W-:Y:S02]  /*4230*/  FMNMX.FTZ R5, R60, R5, !PT ;  /* 0x000000053c057209 */ /* 0x000fe40007810000 */
[----:B------:R-:W-:Y:S02]  /*4240*/  FSEL R54, R54, -INF , P6 ;  /* 0xff80000036367808 */ /* 0x000fe40003000000 */
[----:B------:R-:W-:Y:S01]  /*4250*/  ISETP.GT.AND P6, PT, R7, 0xa9, PT ;  /* 0x000000a90700780c */ /* 0x000fe20003fc4270 */
[----:B------:R-:W-:-:S02]  /*4260*/  WARPGROUP.DEPBAR.LE gsb0, 0x0 ;  /* 0x00008000000079c5 */ /* 0x000fc40000010000 */
[----:B------:R-:W-:Y:S01]  /*4270*/  WARPGROUP.ARRIVE ;  /* 0x00000000000079c5 */ /* 0x000fe20000000000 */
[----:B------:R-:W-:Y:S02]  /*4280*/  FSEL R84, R40, -INF , P4 ;  /* 0xff80000028547808 */ /* 0x000fe40002000000 */
[----:B------:R-:W-:Y:S02]  /*4290*/  FSEL R40, R51, -INF , P2 ;  /* 0xff80000033287808 */ /* 0x000fe40001000000 */
[----:B------:R-:W-:Y:S01]  /*42a0*/  ISETP.GT.AND P2, PT, R7, 0x88, PT ;  /* 0x000000880700780c */ /* 0x000fe20003f44270 */
        /* <DEDUP_REMOVED lines=8> */
[----:B------:R-:W-:Y:S02]  /*4330*/  FMNMX.FTZ R5, R88, R5, !PT ;  /* 0x0000000558057209 */ /* 0x000fe40007810000 */
[----:B------:R-:W-:Y:S02]  /*4340*/  FSEL R116, R45, -INF , P1 ;  /* 0xff8000002d747808 */ /* 0x000fe40000800000 */
[----:B------:R-:W-:Y:S02]  /*4350*/  FMNMX.FTZ R5, R96, R5, !PT ;  /* 0x0000000560057209 */ /* 0x000fe40007810000 */
[----:B------:R-:W-:Y:S02]  /*4360*/  ISETP.GT.AND P1, PT, R7, 0x91, PT ;  /* 0x000000910700780c */ /* 0x000fe40003f24270 */
[----:B------:R-:W-:-:S02]  /*4370*/  FMNMX.FTZ R5, R116, R5, !PT ;  /* 0x0000000574057209 */ /* 0x000fc40007810000 */
[----:B------:R-:W-:Y:S02]  /*4380*/  FSEL R46, R46, -INF , P2 ;  /* 0xff8000002e2e7808 */ /* 0x000fe40001000000 */
[C---:B------:R-:W-:Y:S02]  /*4390*/  ISETP.GT.AND P2, PT, R7.reuse, 0x99, PT ;  /* 0x000000990700780c */ /* 0x040fe40003f44270 */
[----:B------:R-:W-:Y:S02]  /*43a0*/  FSEL R42, R42, -INF , P4 ;  /* 0xff8000002a2a7808 */ /* 0x000fe40002000000 */
[----:B------:R-:W-:Y:S02]  /*43b0*/  ISETP.GT.AND P4, PT, R7, 0xa1, PT ;  /* 0x000000a10700780c */ /* 0x000fe40003f84270 */
[----:B------:R-:W-:Y:S02]  /*43c0*/  FSEL R44, R55, -INF , P5 ;  /* 0xff800000372c7808 */ /* 0x000fe40002800000 */
[----:B------:R-:W-:-:S02]  /*43d0*/  ISETP.GT.AND P5, PT, R7, 0xa8, PT ;  /* 0x000000a80700780c */ /* 0x000fc40003fa4270 */
[----:B------:R-:W-:Y:S02]  /*43e0*/  P2R R21, PR, RZ, 0x4 ;  /* 0x00000004ff157803 */ /* 0x000fe40000000000 */
[----:B------:R-:W-:Y:S01]  /*43f0*/  P2R R41, PR, RZ, 0x2 ;  /* 0x00000002ff297803 */ /* 0x000fe20000000000 */
[----:B------:R-:W-:Y:S02]  /*4400*/  WARPGROUP.DEPBAR.LE gsb0, 0x0 ;  /* 0x00008000000079c5 */ /* 0x000fe40000010000 */
[----:B------:R-:W-:Y:S01]  /*4410*/  WARPGROUP.ARRIVE ;  /* 0x00000000000079c5 */ /* 0x000fe20000000000 */
[----:B------:R-:W-:Y:S02]  /*4420*/  FSEL R126, R32, -INF , P0 ;  /* 0xff800000207e7808 */ /* 0x000fe40000000000 */
[----:B------:R-:W-:Y:S02]  /*4430*/  ISETP.GT.AND P0, PT, R7, 0x98, PT ;  /* 0x000000980700780c */ /* 0x000fe40003f04270 */
[----:B------:R-:W-:Y:S01]  /*4440*/  FSEL R128, R33, -INF , P1 ;  /* 0xff80000021807808 */ /* 0x000fe20000800000 */
[----:B------:R-:W-:Y:S01]  /*4450*/  HGMMA.64x16x16.F32.BF16 R24, gdesc[UR28], R24, gsb0 ;  /* 0x002000001c1879f0 */ /* 0x000fe20008001818 */
[----:B------:R-:W-:-:S02]  /*4460*/  FMNMX.FTZ R5, R126, R5, !PT ;  /* 0x000000057e057209 */ /* 0x000fc40007810000 */
[----:B------:R-:W-:Y:S02]  /*4470*/  FSEL R36, R36, -INF , P0 ;  /* 0xff80000024247808 */ /* 0x000fe40000000000 */
[----:B------:R-:W-:Y:S02]  /*4480*/  FMNMX.FTZ R5, R128, R5, !PT ;  /* 0x0000000580057209 */ /* 0x000fe40007810000 */
[----:B------:R-:W-:Y:S02]  /*4490*/  FSEL R32, R43, -INF , P3 ;  /* 0xff8000002b207808 */ /* 0x000fe40001800000 */
[----:B------:R-:W-:Y:S02]  /*44a0*/  FSEL R130, R37, -INF , P2 ;  /* 0xff80000025827808 */ /* 0x000fe40001000000 */
[----:B------:R-:W-:Y:S02]  /*44b0*/  FMNMX.FTZ R5, R36, R5, !PT ;  /* 0x0000000524057209 */ /* 0x000fe40007810000 */
[----:B------:R-:W-:-:S02]  /*44c0*/  ISETP.GT.AND P3, PT, R7, 0xa0, PT ;  /* 0x000000a00700780c */ /* 0x000fc40003f64270 */
[----:B------:R-:W-:Y:S02]  /*44d0*/  FMNMX.FTZ R5, R130, R5, !PT ;  /* 0x0000000582057209 */ /* 0x000fe40007810000 */
[----:B------:R-:W-:Y:S02]  /*44e0*/  P2R R33, PR, RZ, 0x1 ;  /* 0x00000001ff217803 */ /* 0x000fe40000000000 */
[C---:B------:R-:W-:Y:S02]  /*44f0*/  ISETP.GT.AND P0, PT, R7.reuse, 0x89, PT ;  /* 0x000000890700780c */ /* 0x040fe40003f04270 */
[----:B------:R-:W-:-:S04]  /*4500*/  ISETP.GT.AND P1, PT, R7, 0x90, PT ;  /* 0x000000900700780c */ /* 0x000fc80003f24270 */
[----:B------:R-:W-:Y:S02]  /*4510*/  FSEL R34, R34, -INF , P1 ;  /* 0xff80000022227808 */ /* 0x000fe40000800000 */
[----:B------:R-:W-:Y:S01]  /*4520*/  ISETP.NE.AND P1, PT, R41, RZ, PT ;  /* 0x000000ff2900720c */ /* 0x000fe20003f25270 */
[----:B------:R-:W-:Y:S02]  /*4530*/  WARPGROUP.DEPBAR.LE gsb0, 0x0 ;  /* 0x00008000000079c5 */ /* 0x000fe40000010000 */
[----:B------:R-:W-:Y:S02]  /*4540*/  FSEL R132, R24, -INF , P3 ;  /* 0xff80000018847808 */ /* 0x000fe40001800000 */
[----:B------:R-:W-:Y:S02]  /*4550*/  FSEL R136, R25, -INF , P4 ;  /* 0xff80000019887808 */ /* 0x000fe40002000000 */
[----:B------:R-:W-:Y:S02]  /*4560*/  FMNMX.FTZ R5, R132, R5, !PT ;  /* 0x0000000584057209 */ /* 0x000fe40007810000 */
[----:B------:R-:W-:-:S02]  /*4570*/  FSEL R134, R28, -INF , P5 ;  /* 0xff8000001c867808 */ /* 0x000fc40002800000 */
[----:B------:R-:W-:Y:S02]  /*4580*/  FMNMX.FTZ R5, R136, R5, !PT ;  /* 0x0000000588057209 */ /* 0x000fe40007810000 */
[----:B------:R-:W-:Y:S02]  /*4590*/  FSEL R138, R29, -INF , P6 ;  /* 0xff8000001d8a7808 */ /* 0x000fe40003000000 */
[----:B------:R-:W-:Y:S02]  /*45a0*/  FMNMX.FTZ R5, R134, R5, !PT ;  /* 0x0000000586057209 */ /* 0x000fe40007810000 */
[----:B------:R-:W-:Y:S02]  /*45b0*/  FSEL R24, R47, -INF , P0 ;  /* 0xff8000002f187808 */ /* 0x000fe40000000000 */
[----:B------:R-:W-:Y:S01]  /*45c0*/  FMNMX.FTZ R13, R138, R5, !PT ;  /* 0x000000058a0d7209 */ /* 0x000fe20007810000 */
[----:B------:R-:W-:Y:S01]  /*45d0*/  IMAD.U32 R5, RZ, RZ, UR6 ;  /* 0x00000006ff057e24 */ /* 0x000fe2000f8e00ff */
[----:B------:R-:W-:-:S02]  /*45e0*/  ISETP.NE.AND P0, PT, R33, RZ, PT ;  /* 0x000000ff2100720c */ /* 0x000fc40003f05270 */
[----:B------:R-:W-:Y:S01]  /*45f0*/  FSEL R28, R35, -INF , P1 ;  /* 0xff800000231c7808 */ /* 0x000fe20000800000 */
[----:B------:R-:W0:Y:S01]  /*4600*/  SHFL.BFLY PT, R4, R13, 0x2, 0x1f ;  /* 0x0c401f000d047f89 */ /* 0x000e2200000e0000 */
[----:B------:R-:W-:Y:S02]  /*4610*/  FSEL R38, R38, -INF , P0 ;  /* 0xff80000026267808 */ /* 0x000fe40000000000 */
[----:B------:R-:W-:Y:S02]  /*4620*/  FSEL R26, R26, -INF , P3 ;  /* 0xff8000001a1a7808 */ /* 0x000fe40001800000 */
[----:B------:R-:W-:Y:S02]  /*4630*/  FSEL R30, R30, -INF , P5 ;  /* 0xff8000001e1e7808 */ /* 0x000fe40002800000 */
[----:B------:R-:W-:Y:S02]  /*4640*/  ISETP.NE.AND P0, PT, R9, RZ, PT ;  /* 0x000000ff0900720c */ /* 0x000fe40003f05270 */
[----:B------:R-:W-:-:S02]  /*4650*/  ISETP.NE.AND P1, PT, R11, RZ, PT ;  /* 0x000000ff0b00720c */ /* 0x000fc40003f25270 */
[----:B------:R-:W-:Y:S02]  /*4660*/  R2UR UR6, R17 ;  /* 0x00000000110672ca */ /* 0x000fe400000e0000 */
[----:B0-----:R-:W-:-:S11]  /*4670*/  FMNMX.FTZ R15, R13, R4, !PT ;  /* 0x000000040d0f7209 */ /* 0x001fd60007810000 */
[----:B------:R-:W-:-:S03]  /*4680*/  UISETP.GE.AND UP0, UPT, UR52, UR6, UPT ;  /* 0x000000063400728c */ /* 0x000fc6000bf06270 */
[----:B------:R-:W-:Y:S01]  /*4690*/  UMOV UR6, URZ ;  /* 0x0000003f00067c82 */ /* 0x000fe20008000000 */
[----:B------:R-:W0:Y:S02]  /*46a0*/  SHFL.BFLY PT, R4, R15, 0x1, 0x1f ;  /* 0x0c201f000f047f89 */ /* 0x000e2400000e0000 */
[----:B0-----:R-:W-:-:S04]  /*46b0*/  FMNMX.FTZ R4, R15, R4, !PT ;  /* 0x000000040f047209 */ /* 0x001fc80007810000 */
[C---:B------:R-:W-:Y:S01]  /*46c0*/  FSETP.NEU.FTZ.AND P2, PT, R4.reuse, -INF , PT ;  /* 0xff8000000400780b */ /* 0x040fe20003f5d000 */
[----:B------:R-:W-:-:S05]  /*46d0*/  FMUL.FTZ R23, R4, R5 ;  /* 0x0000000504177220 */ /* 0x000fca0000410000 */
[----:B------:R-:W-:Y:S02]  /*46e0*/  FSEL R23, R23, RZ, P2 ;  /* 0x000000ff17177208 */ /* 0x000fe40001000000 */
[----:B------:R-:W-:Y:S02]  /*46f0*/  ISETP.NE.AND P2, PT, R21, RZ, PT ;  /* 0x000000ff1500720c */ /* 0x000fe40003f45270 */
[----:B------:R-:W-:Y:S01]  /*4700*/  FMNMX.FTZ R21, R114, R115, !PT ;  /* 0x0000007372157209 */ /* 0x000fe20007810000 */
[-CC-:B------:R-:W-:Y:S01]  /*4710*/  FFMA.FTZ R47, R92, R5.reuse, -R23.reuse ;  /* 0x000000055c2f7223 */ /* 0x180fe20000010817 */
[----:B------:R-:W-:Y:S01]  /*4720*/  FSEL R92, R39, -INF , P2 ;  /* 0xff800000275c7808 */ /* 0x000fe20001000000 */
[--C-:B------:R-:W-:Y:S01]  /*4730*/  FFMA.FTZ R204, R86, R5, -R23.reuse ;  /* 0x0000000556cc7223 */ /* 0x100fe20000010817 */
        /* <DEDUP_REMOVED lines=10> */
[--C-:B------:R-:W-:Y:S01]  /*47e0*/  FFMA.FTZ R9, R154, R5, -R23.reuse ;  /* 0x000000059a097223 */ /* 0x100fe20000010817 */
[----:B------:R-:W-:Y:S01]  /*47f0*/  MUFU.EX2 R176, R176 ;  /* 0x000000b000b07308 */ /* 0x000fe20000000800 */
[----:B------:R-:W-:Y:S01]  /*4800*/  FMNMX.FTZ R25, R8, R21, !PT ;  /* 0x0000001508197209 */ /* 0x000fe20007810000 */
[-CC-:B------:R-:W-:Y:S01]  /*4810*/  FFMA.FTZ R180, R156, R5.reuse, -R23.reuse ;  /* 0x000000059cb47223 */ /* 0x180fe20000010817 */
[-CC-:B------:R-:W-:Y:S01]  /*4820*/  FFMA.FTZ R214, R36, R5.reuse, -R23.reuse ;  /* 0x0000000524d67223 */ /* 0x180fe20000010817 */
[--C-:B------:R-:W-:Y:S01]  /*4830*/  FFMA.FTZ R11, R158, R5, -R23.reuse ;  /* 0x000000059e0b7223 */ /* 0x100fe20000010817 */
[----:B------:R-:W-:Y:S01]  /*4840*/  FMNMX.FTZ R25, R110, R25, !PT ;  /* 0x000000196e197209 */ /* 0x000fe20007810000 */
[-CC-:B------:R-:W-:Y:S01]  /*4850*/  FFMA.FTZ R182, R160, R5.reuse, -R23.reuse ;  /* 0x00000005a0b67223 */ /* 0x180fe20000010817 */
[--C-:B------:R-:W-:Y:S01]  /*4860*/  FFMA.FTZ R13, R162, R5, -R23.reuse ;  /* 0x00000005a20d7223 */ /* 0x100fe20000010817 */
[----:B------:R-:W0:Y:S01]  /*4870*/  MUFU.EX2 R7, R7 ;  /* 0x0000000700077308 */ /* 0x000e220000000800 */
[----:B------:R-:W-:Y:S01]  /*4880*/  FMNMX.FTZ R25, R12, R25, !PT ;  /* 0x000000190c197209 */ /* 0x000fe20007810000 */
[-CC-:B------:R-:W-:Y:S01]  /*4890*/  FFMA.FTZ R184, R164, R5.reuse, -R23.reuse ;  /* 0x00000005a4b87223 */ /* 0x180fe20000010817 */
[-CC-:B------:R-:W-:Y:S01]  /*48a0*/  FFMA.FTZ R15, R166, R5.reuse, -R23.reuse ;  /* 0x00000005a60f7223 */ /* 0x180fe20000010817 */
[--C-:B------:R-:W-:Y:S01]  /*48b0*/  FFMA.FTZ R186, R168, R5, -R23.reuse ;  /* 0x00000005a8ba7223 */ /* 0x100fe20000010817 */
[----:B------:R-:W-:Y:S01]  /*48c0*/  FMNMX.FTZ R25, R98, R25, !PT ;  /* 0x0000001962197209 */ /* 0x000fe20007810000 */
[-CC-:B------:R-:W-:Y:S01]  /*48d0*/  FFMA.FTZ R170, R170, R5.reuse, -R23.reuse ;  /* 0x00000005aaaa7223 */ /* 0x180fe20000010817 */
[--C-:B------:R-:W-:Y:S01]  /*48e0*/  FFMA.FTZ R188, R172, R5, -R23.reuse ;  /* 0x00000005acbc7223 */ /* 0x100fe20000010817 */
[----:B------:R-:W1:Y:S01]  /*48f0*/  MUFU.EX2 R178, R178 ;  /* 0x000000b200b27308 */ /* 0x000e620000000800 */
[----:B------:R-:W-:Y:S01]  /*4900*/  FMNMX.FTZ R29, R14, R25, !PT ;  /* 0x000000190e1d7209 */ /* 0x000fe20007810000 */
[-CC-:B------:R-:W-:Y:S01]  /*4910*/  FFMA.FTZ R174, R174, R5.reuse, -R23.reuse ;  /* 0x00000005aeae7223 */ /* 0x180fe20000010817 */
[-CC-:B------:R-:W-:Y:S01]  /*4920*/  FFMA.FTZ R190, R190, R5.reuse, -R23.reuse ;  /* 0x00000005bebe7223 */ /* 0x180fe20000010817 */
[--C-:B------:R-:W-:Y:S01]  /*4930*/  FFMA.FTZ R144, R144, R5, -R23.reuse ;  /* 0x0000000590907223 */ /* 0x100fe20000010817 */
[----:B------:R-:W-:Y:S01]  /*4940*/  FMNMX.FTZ R29, R102, R29, !PT ;  /* 0x0000001d661d7209 */ /* 0x000fe20007810000 */
[-CC-:B------:R-:W-:Y:S01]  /*4950*/  FFMA.FTZ R192, R192, R5.reuse, -R23.reuse ;  /* 0x00000005c0c07223 */ /* 0x180fe20000010817 */
[----:B------:R-:W-:Y:S01]  /*4960*/  FFMA.FTZ R146, R146, R5, -R23 ;  /* 0x0000000592927223 */ /* 0x000fe20000010817 */
[----:B------:R-:W2:Y:S01]  /*4970*/  MUFU.EX2 R9, R9 ;  /* 0x0000000900097308 */ /* 0x000ea20000000800 */
[----:B------:R-:W-:Y:S01]  /*4980*/  FMNMX.FTZ R29, R20, R29, !PT ;  /* 0x0000001d141d7209 */ /* 0x000fe20007810000 */
[----:B0-----:R-:W-:Y:S01]  /*4990*/  FADD.FTZ R57, R176, R7 ;  /* 0x00000007b0397221 */ /* 0x001fe20000010000 */
        /* <DEDUP_REMOVED lines=13> */
[----:B------:R-:W3:Y:S01]  /*4a70*/  MUFU.EX2 R11, R11 ;  /* 0x0000000b000b7308 */ /* 0x000ee20000000800 */
[----:B------:R-:W-:Y:S01]  /*4a80*/  FMNMX.FTZ R33, R82, R33, !PT ;  /* 0x0000002152217209 */ /* 0x000fe20007810000 */
[-CC-:B------:R-:W-:Y:S01]  /*4a90*/  FFMA.FTZ R202, R100, R5.reuse, -R23.reuse ;  /* 0x0000000564ca7223 */ /* 0x180fe20000010817 */
[-CC-:B------:R-:W-:Y:S01]  /*4aa0*/  FFMA.FTZ R208, R84, R5.reuse, -R23.reuse ;  /* 0x0000000554d07223 */ /* 0x180fe20000010817 */
[--C-:B------:R-:W-:Y:S01]  /*4ab0*/  FFMA.FTZ R210, R96, R5, -R23.reuse ;  /* 0x0000000560d27223 */ /* 0x100fe20000010817 */
[----:B------:R-:W-:Y:S01]  /*4ac0*/  FMNMX.FTZ R33, R74, R33, !PT ;  /* 0x000000214a217209 */ /* 0x000fe20007810000 */
[--C-:B------:R-:W-:Y:S01]  /*4ad0*/  FFMA.FTZ R212, R126, R5, -R23.reuse ;  /* 0x000000057ed47223 */ /* 0x100fe20000010817 */
[----:B------:R-:W-:Y:S01]  /*4ae0*/  F2FP.BF16.F32.PACK_AB R176, R7, R176 ;  /* 0x000000b007b0723e */ /* 0x000fe200000010ff */
[----:B------:R-:W4:Y:S01]  /*4af0*/  MUFU.EX2 R182, R182 ;  /* 0x000000b600b67308 */ /* 0x000f220000000800 */
[----:B------:R-:W-:Y:S01]  /*4b00*/  FMNMX.FTZ R35, R72, R33, !PT ;  /* 0x0000002148237209 */ /* 0x000fe20007810000 */
[-CC-:B------:R-:W-:Y:S01]  /*4b10*/  FFMA.FTZ R51, R130, R5.reuse, -R23.reuse ;  /* 0x0000000582337223 */ /* 0x180fe20000010817 */
[-CC-:B------:R-:W-:Y:S01]  /*4b20*/  FFMA.FTZ R216, R132, R5.reuse, -R23.reuse ;  /* 0x0000000584d87223 */ /* 0x180fe20000010817 */
[--C-:B------:R-:W-:Y:S01]  /*4b30*/  FFMA.FTZ R136, R136, R5, -R23.reuse ;  /* 0x0000000588887223 */ /* 0x100fe20000010817 */
[----:B------:R-:W-:Y:S01]  /*4b40*/  FMNMX.FTZ R35, R78, R35, !PT ;  /* 0x000000234e237209 */ /* 0x000fe20007810000 */
[----:B------:R-:W-:Y:S01]  /*4b50*/  FFMA.FTZ R218, R134, R5, -R23 ;  /* 0x0000000586da7223 */ /* 0x000fe20000010817 */
[----:B------:R-:W-:Y:S01]  /*4b60*/  IMAD.MOV.U32 R84, RZ, RZ, R87 ;  /* 0x000000ffff547224 */ /* 0x000fe200078e0057 */
[----:B------:R-:W5:Y:S01]  /*4b70*/  MUFU.EX2 R13, R13 ;  /* 0x0000000d000d7308 */ /* 0x000f620000000800 */
[----:B------:R-:W-:-:S04]  /*4b80*/  FMNMX.FTZ R35, R76, R35, !PT ;  /* 0x000000234c237209 */ /* 0x000fc80007810000 */
[----:B------:R-:W-:-:S03]  /*4b90*/  FMNMX.FTZ R35, R66, R35, !PT ;  /* 0x0000002342237209 */ /* 0x000fc60007810000 */
[----:B------:R-:W5:Y:S01]  /*4ba0*/  MUFU.EX2 R184, R184 ;  /* 0x000000b800b87308 */ /* 0x000f620000000800 */
[----:B------:R-:W-:-:S04]  /*4bb0*/  FMNMX.FTZ R37, R64, R35, !PT ;  /* 0x0000002340257209 */ /* 0x000fc80007810000 */
[----:B------:R-:W-:-:S03]  /*4bc0*/  FMNMX.FTZ R37, R70, R37, !PT ;  /* 0x0000002546257209 */ /* 0x000fc60007810000 */
[----:B------:R-:W5:Y:S01]  /*4bd0*/  MUFU.EX2 R15, R15 ;  /* 0x0000000f000f7308 */ /* 0x000f620000000800 */
[----:B------:R-:W-:-:S04]  /*4be0*/  FMNMX.FTZ R37, R68, R37, !PT ;  /* 0x0000002544257209 */ /* 0x000fc80007810000 */
[----:B------:R-:W-:-:S03]  /*4bf0*/  FMNMX.FTZ R37, R58, R37, !PT ;  /* 0x000000253a257209 */ /* 0x000fc60007810000 */
[----:B------:R-:W-:Y:S01]  /*4c00*/  MUFU.EX2 R186, R186 ;  /* 0x000000ba00ba7308 */ /* 0x000fe20000000800 */
        /* <DEDUP_REMOVED lines=27> */
[----:B------:R-:W-:Y:S01]  /*4dc0*/  FMNMX.FTZ R10, R56, R45, !PT ;  /* 0x0000002d380a7209 */ /* 0x000fe20007810000 */
[----:B------:R-:W-:-:S04]  /*4dd0*/  FFMA.FTZ R45, R88, R5, -R23 ;  /* 0x00000005582d7223 */ /* 0x000fc80000010817 */
[----:B------:R-:W1:Y:S02]  /*4de0*/  SHFL.BFLY PT, R49, R10, 0x2, 0x1f ;  /* 0x0c401f000a317f89 */ /* 0x000e6400000e0000 */
[----:B------:R-:W-:Y:S08]  /*4df0*/  MUFU.EX2 R196, R196 ;  /* 0x000000c400c47308 */ /* 0x000ff00000000800 */
[----:B------:R-:W-:Y:S08]  /*4e00*/  MUFU.EX2 R37, R124 ;  /* 0x0000007c00257308 */ /* 0x000ff00000000800 */
[----:B------:R-:W-:Y:S01]  /*4e10*/  MUFU.EX2 R198, R198 ;  /* 0x000000c600c67308 */ /* 0x000fe20000000800 */
[----:B-1----:R-:W-:Y:S01]  /*4e20*/  FMNMX.FTZ R53, R10, R49, !PT ;  /* 0x000000310a357209 */ /* 0x002fe20007810000 */
[----:B------:R-:W-:-:S06]  /*4e30*/  FFMA.FTZ R49, R128, R5, -R23 ;  /* 0x0000000580317223 */ /* 0x000fcc0000010817 */
[----:B------:R-:W-:Y:S01]  /*4e40*/  MUFU.EX2 R41, R112 ;  /* 0x0000007000297308 */ /* 0x000fe20000000800 */
[----:B------:R-:W1:Y:S07]  /*4e50*/  SHFL.BFLY PT, R10, R53, 0x1, 0x1f ;  /* 0x0c201f00350a7f89 */ /* 0x000e6e00000e0000 */
[----:B------:R-:W-:Y:S08]  /*4e60*/  MUFU.EX2 R200, R200 ;  /* 0x000000c800c87308 */ /* 0x000ff00000000800 */
[----:B------:R-:W-:Y:S08]  /*4e70*/  MUFU.EX2 R43, R104 ;  /* 0x00000068002b7308 */ /* 0x000ff00000000800 */
[----:B------:R-:W-:Y:S01]  /*4e80*/  MUFU.EX2 R202, R202 ;  /* 0x000000ca00ca7308 */ /* 0x000fe20000000800 */
[----:B-1----:R-:W-:-:S04]  /*4e90*/  FMNMX.FTZ R10, R53, R10, !PT ;  /* 0x0000000a350a7209 */ /* 0x002fc80007810000 */
[C---:B------:R-:W-:Y:S01]  /*4ea0*/  FSETP.NEU.FTZ.AND P2, PT, R10.reuse, -INF , PT ;  /* 0xff8000000a00780b */ /* 0x040fe20003f5d000 */
[----:B------:R-:W-:Y:S02]  /*4eb0*/  FMUL.FTZ R36, R10, R5 ;  /* 0x000000050a247220 */ /* 0x000fe40000410000 */
[----:B------:R-:W-:Y:S03]  /*4ec0*/  MUFU.EX2 R39, R47 ;  /* 0x0000002f00277308 */ /* 0x000fe60000000800 */
[----:B------:R-:W-:Y:S02]  /*4ed0*/  FSEL R55, R36, RZ, P2 ;  /* 0x000000ff24377208 */ /* 0x000fe40001000000 */
[----:B------:R-:W-:-:S03]  /*4ee0*/  PLOP3.LUT P2, PT, PT, PT, UP0, 0x80, 0x0 ;  /* 0x000000000000781c */ /* 0x000fc60003f4f008 */
[----:B------:R-:W-:Y:S01]  /*4ef0*/  MUFU.EX2 R204, R204 ;  /* 0x000000cc00cc7308 */ /* 0x000fe20000000800 */
[-C--:B------:R-:W-:Y:S01]  /*4f00*/  FFMA.FTZ R197, R66, R5.reuse, -R55 ;  /* 0x0000000542c57223 */ /* 0x080fe20000010837 */
[----:B------:R-:W-:Y:S01]  /*4f10*/  FADD.FTZ R66, R178, R57 ;  /* 0x00000039b2427221 */ /* 0x000fe20000010000 */
[-CC-:B------:R-:W-:Y:S01]  /*4f20*/  FFMA.FTZ R177, R114, R5.reuse, -R55.reuse ;  /* 0x0000000572b17223 */ /* 0x180fe20000010837 */
[-CC-:B------:R-:W-:Y:S01]  /*4f30*/  FFMA.FTZ R36, R115, R5.reuse, -R55.reuse ;  /* 0x0000000573247223 */ /* 0x180fe20000010837 */
[-CC-:B------:R-:W-:Y:S01]  /*4f40*/  FFMA.FTZ R179, R118, R5.reuse, -R55.reuse ;  /* 0x0000000576b37223 */ /* 0x180fe20000010837 */
[----:B--2---:R-:W-:Y:S01]  /*4f50*/  FADD.FTZ R57, R9, R66 ;  /* 0x0000004209397221 */ /* 0x004fe20000010000 */
[-CC-:B------:R-:W-:Y:S01]  /*4f60*/  FFMA.FTZ R6, R6, R5.reuse, -R55.reuse ;  /* 0x0000000506067223 */ /* 0x180fe20000010837 */
[-C--:B------:R-:W-:Y:S01]  /*4f70*/  FFMA.FTZ R181, R106, R5.reuse, -R55 ;  /* 0x000000056ab57223 */ /* 0x080fe20000010837 */
[----:B------:R-:W-:Y:S01]  /*4f80*/  MUFU.EX2 R177, R177 ;  /* 0x000000b100b17308 */ /* 0x000fe20000000800 */
[----:B0-----:R-:W-:Y:S01]  /*4f90*/  FADD.FTZ R66, R180, R57 ;  /* 0x00000039b4427221 */ /* 0x001fe20000010000 */
[-CC-:B------:R-:W-:Y:S01]  /*4fa0*/  FFMA.FTZ R8, R8, R5.reuse, -R55.reuse ;  /* 0x0000000508087223 */ /* 0x180fe20000010837 */
[-CC-:B------:R-:W-:Y:S01]  /*4fb0*/  FFMA.FTZ R183, R110, R5.reuse, -R55.reuse ;  /* 0x000000056eb77223 */ /* 0x180fe20000010837 */
[-CC-:B------:R-:W-:Y:S01]  /*4fc0*/  FFMA.FTZ R201, R58, R5.reuse, -R55.reuse ;  /* 0x000000053ac97223 */ /* 0x180fe20000010837 */
[----:B---3--:R-:W-:Y:S01]  /*4fd0*/  FADD.FTZ R57, R11, R66 ;  /* 0x000000420b397221 */ /* 0x008fe20000010000 */
[-CC-:B------:R-:W-:Y:S01]  /*4fe0*/  FFMA.FTZ R66, R68, R5.reuse, -R55.reuse ;  /* 0x0000000544427223 */ /* 0x180fe20000010837 */
[-C--:B------:R-:W-:Y:S01]  /*4ff0*/  FFMA.FTZ R12, R12, R5.reuse, -R55 ;  /* 0x000000050c0c7223 */ /* 0x080fe20000010837 */
[----:B------:R-:W0:Y:S01]  /*5000*/  MUFU.EX2 R36, R36 ;  /* 0x0000002400247308 */ /* 0x000e220000000800 */
[----:B----4-:R-:W-:Y:S01]  /*5010*/  FADD.FTZ R68, R182, R57 ;  /* 0x00000039b6447221 */ /* 0x010fe20000010000 */
[-CC-:B------:R-:W-:Y:S01]  /*5020*/  FFMA.FTZ R185, R98, R5.reuse, -R55.reuse ;  /* 0x0000000562b97223 */ /* 0x180fe20000010837 */
[-CC-:B------:R-:W-:Y:S01]  /*5030*/  FFMA.FTZ R14, R14, R5.reuse, -R55.reuse ;  /* 0x000000050e0e7223 */ /* 0x180fe20000010837 */
[-CC-:B------:R-:W-:Y:S01]  /*5040*/  FFMA.FTZ R187, R102, R5.reuse, -R55.reuse ;  /* 0x0000000566bb7223 */ /* 0x180fe20000010837 */
[----:B-----5:R-:W-:Y:S01]  /*5050*/  FADD.FTZ R57, R13, R68 ;  /* 0x000000440d397221 */ /* 0x020fe20000010000 */
[-CC-:B------:R-:W-:Y:S01]  /*5060*/  FFMA.FTZ R203, R62, R5.reuse, -R55.reuse ;  /* 0x000000053ecb7223 */ /* 0x180fe20000010837 */
[-C--:B------:R-:W-:Y:S01]  /*5070*/  FFMA.FTZ R20, R20, R5.reuse, -R55 ;  /* 0x0000000514147223 */ /* 0x080fe20000010837 */
[----:B------:R-:W1:Y:S01]  /*5080*/  MUFU.EX2 R179, R179 ;  /* 0x000000b300b37308 */ /* 0x000e620000000800 */
[----:B------:R-:W-:Y:S01]  /*5090*/  FADD.FTZ R68, R184, R57 ;  /* 0x00000039b8447221 */ /* 0x000fe20000010000 */
[-CC-:B------:R-:W-:Y:S01]  /*50a0*/  FFMA.FTZ R189, R90, R5.reuse, -R55.reuse ;  /* 0x000000055abd7223 */ /* 0x180fe20000010837 */
[-CC-:B------:R-:W-:Y:S01]  /*50b0*/  FFMA.FTZ R60, R80, R5.reuse, -R55.reuse ;  /* 0x00000005503c7223 */ /* 0x180fe20000010837 */
[-CC-:B------:R-:W-:Y:S01]  /*50c0*/  FFMA.FTZ R191, R94, R5.reuse, -R55.reuse ;  /* 0x000000055ebf7223 */ /* 0x180fe20000010837 */
[----:B------:R-:W-:Y:S01]  /*50d0*/  FADD.FTZ R59, R15, R68 ;  /* 0x000000440f3b7221 */ /* 0x000fe20000010000 */
[-CC-:B------:R-:W-:Y:S01]  /*50e0*/  FFMA.FTZ R80, R82, R5.reuse, -R55.reuse ;  /* 0x0000000552507223 */ /* 0x180fe20000010837 */
[-C--:B------:R-:W-:Y:S01]  /*50f0*/  FFMA.FTZ R193, R74, R5.reuse, -R55 ;  /* 0x000000054ac17223 */ /* 0x080fe20000010837 */
[----:B------:R-:W2:Y:S01]  /*5100*/  MUFU.EX2 R6, R6 ;  /* 0x0000000600067308 */ /* 0x000ea20000000800 */
[----:B0-----:R-:W-:Y:S01]  /*5110*/  FADD.FTZ R58, R177, R36 ;  /* 0x00000024b13a7221 */ /* 0x001fe20000010000 */
[----:B------:R-:W-:Y:S01]  /*5120*/  FADD.FTZ R68, R186, R59 ;  /* 0x0000003bba447221 */ /* 0x000fe20000010000 */
[-CC-:B------:R-:W-:Y:S01]  /*5130*/  FFMA.FTZ R72, R72, R5.reuse, -R55.reuse ;  /* 0x0000000548487223 */ /* 0x180fe20000010837 */
[-CC-:B------:R-:W-:Y:S01]  /*5140*/  FFMA.FTZ R195, R78, R5.reuse, -R55.reuse ;  /* 0x000000054ec37223 */ /* 0x180fe20000010837 */
[-CC-:B------:R-:W-:Y:S01]  /*5150*/  FFMA.FTZ R74, R76, R5.reuse, -R55.reuse ;  /* 0x000000054c4a7223 */ /* 0x180fe20000010837 */
[----:B------:R-:W-:Y:S01]  /*5160*/  FADD.FTZ R59, R21, R68 ;  /* 0x00000044153b7221 */ /* 0x000fe20000010000 */
[-C--:B------:R-:W-:Y:S01]  /*5170*/  FFMA.FTZ R64, R64, R5.reuse, -R55 ;  /* 0x0000000540407223 */ /* 0x080fe20000010837 */
[----:B------:R-:W0:Y:S01]  /*5180*/  MUFU.EX2 R181, R181 ;  /* 0x000000b500b57308 */ /* 0x000e220000000800 */
[----:B-1----:R-:W-:Y:S01]  /*5190*/  FADD.FTZ R57, R179, R58 ;  /* 0x0000003ab3397221 */ /* 0x002fe20000010000 */
[----:B------:R-:W-:Y:S01]  /*51a0*/  FADD.FTZ R62, R188, R59 ;  /* 0x0000003bbc3e7221 */ /* 0x000fe20000010000 */
[-CC-:B------:R-:W-:Y:S01]  /*51b0*/  FFMA.FTZ R199, R70, R5.reuse, -R55.reuse ;  /* 0x0000000546c77223 */ /* 0x180fe20000010837 */
[-CC-:B------:R-:W-:Y:S01]  /*51c0*/  FFMA.FTZ R44, R44, R5.reuse, -R55.reuse ;  /* 0x000000052c2c7223 */ /* 0x180fe20000010837 */
[-CC-:B------:R-:W-:Y:S01]  /*51d0*/  FFMA.FTZ R48, R48, R5.reuse, -R55.reuse ;  /* 0x0000000530307223 */ /* 0x180fe20000010837 */
[----:B------:R-:W-:Y:S01]  /*51e0*/  FADD.FTZ R59, R25, R62 ;  /* 0x0000003e193b7221 */ /* 0x000fe20000010000 */
[-C--:B------:R-:W-:Y:S01]  /*51f0*/  FFMA.FTZ R52, R52, R5.reuse, -R55 ;  /* 0x0000000534347223 */ /* 0x080fe20000010837 */
[----:B------:R-:W1:Y:S01]  /*5200*/  MUFU.EX2 R8, R8 ;  /* 0x0000000800087308 */ /* 0x000e620000000800 */
[----:B--2---:R-:W-:Y:S01]  /*5210*/  FADD.FTZ R58, R6, R57 ;  /* 0x00000039063a7221 */ /* 0x004fe20000010000 */
[----:B------:R-:W-:Y:S01]  /*5220*/  FADD.FTZ R62, R190, R59 ;  /* 0x0000003bbe3e7221 */ /* 0x000fe20000010000 */
[-C--:B------:R-:W-:Y:S01]  /*5230*/  FFMA.FTZ R32, R32, R5.reuse, -R55 ;  /* 0x0000000520207223 */ /* 0x080fe20000010837 */
[-C--:B------:R-:W-:Y:S01]  /*5240*/  FFMA.FTZ R47, R116, R5.reuse, -R23 ;  /* 0x00000005742f7223 */ /* 0x080fe20000010817 */
[-CC-:B------:R-:W-:Y:S01]  /*5250*/  FFMA.FTZ R40, R40, R5.reuse, -R55.reuse ;  /* 0x0000000528287223 */ /* 0x180fe20000010837 */
[----:B------:R-:W-:Y:S01]  /*5260*/  FADD.FTZ R61, R29, R62 ;  /* 0x0000003e1d3d7221 */ /* 0x000fe20000010000 */
[----:B------:R-:W-:Y:S01]  /*5270*/  IMAD.U32 R62, RZ, RZ, UR53 ;  /* 0x00000035ff3e7e24 */ /* 0x000fe2000f8e00ff */
[----:B------:R-:W2:Y:S01]  /*5280*/  MUFU.EX2 R183, R183 ;  /* 0x000000b700b77308 */ /* 0x000ea20000000800 */
[----:B0-----:R-:W-:Y:S01]  /*5290*/  FADD.FTZ R57, R181, R58 ;  /* 0x0000003ab5397221 */ /* 0x001fe20000010000 */
[----:B------:R-:W-:Y:S01]  /*52a0*/  F2FP.BF16.F32.PACK_AB R178, R9, R178 ;  /* 0x000000b209b2723e */ /* 0x000fe200000010ff */
[-CC-:B------:R-:W-:Y:S01]  /*52b0*/  FFMA.FTZ R54, R54, R5.reuse, -R55.reuse ;  /* 0x0000000536367223 */ /* 0x180fe20000010837 */
[-CC-:B------:R-:W-:Y:S01]  /*52c0*/  FFMA.FTZ R24, R24, R5.reuse, -R55.reuse ;  /* 0x0000000518187223 */ /* 0x180fe20000010837 */
[-CC-:B------:R-:W-:Y:S01]  /*52d0*/  FFMA.FTZ R42, R42, R5.reuse, -R55.reuse ;  /* 0x000000052a2a7223 */ /* 0x180fe20000010837 */
[-CC-:B------:R-:W-:Y:S01]  /*52e0*/  FFMA.FTZ R46, R46, R5.reuse, -R55.reuse ;  /* 0x000000052e2e7223 */ /* 0x180fe20000010837 */
[-C--:B------:R-:W-:Y:S01]  /*52f0*/  FFMA.FTZ R34, R34, R5.reuse, -R55 ;  /* 0x0000000522227223 */ /* 0x080fe20000010837 */
[----:B------:R-:W0:Y:S01]  /*5300*/  MUFU.EX2 R12, R12 ;  /* 0x0000000c000c7308 */ /* 0x000e220000000800 */
[----:B-1----:R-:W-:Y:S01]  /*5310*/  FADD.FTZ R58, R8, R57 ;  /* 0x00000039083a7221 */ /* 0x002fe20000010000 */
[-CC-:B------:R-:W-:Y:S01]  /*5320*/  FFMA.FTZ R28, R28, R5.reuse, -R55.reuse ;  /* 0x000000051c1c7223 */ /* 0x180fe20000010837 */
[-CC-:B------:R-:W-:Y:S01]  /*5330*/  FFMA.FTZ R38, R38, R5.reuse, -R55.reuse ;  /* 0x0000000526267223 */ /* 0x180fe20000010837 */
[-CC-:B------:R-:W-:Y:S01]  /*5340*/  FFMA.FTZ R92, R92, R5.reuse, -R55.reuse ;  /* 0x000000055c5c7223 */ /* 0x180fe20000010837 */
[-CC-:B------:R-:W-:Y:S01]  /*5350*/  FFMA.FTZ R26, R26, R5.reuse, -R55.reuse ;  /* 0x000000051a1a7223 */ /* 0x180fe20000010837 */
[--C-:B------:R-:W-:Y:S01]  /*5360*/  FFMA.FTZ R86, R86, R5, -R55.reuse ;  /* 0x0000000556567223 */ /* 0x100fe20000010837 */
[----:B------:R-:W-:Y:S01]  /*5370*/  F2FP.BF16.F32.PACK_AB R179, R6, R179 ;  /* 0x000000b306b3723e */ /* 0x000fe200000010ff */
[----:B------:R-:W1:Y:S01]  /*5380*/  MUFU.EX2 R185, R185 ;  /* 0x000000b900b97308 */ /* 0x000e620000000800 */
[----:B--2---:R-:W-:Y:S01]  /*5390*/  FADD.FTZ R57, R183, R58 ;  /* 0x0000003ab7397221 */ /* 0x004fe20000010000 */
[-C--:B------:R-:W-:Y:S01]  /*53a0*/  FFMA.FTZ R30, R30, R5.reuse, -R55 ;  /* 0x000000051e1e7223 */ /* 0x080fe20000010837 */
[----:B------:R-:W-:Y:S01]  /*53b0*/  FFMA.FTZ R23, R138, R5, -R23 ;  /* 0x000000058a177223 */ /* 0x000fe20000010817 */
[----:B------:R-:W-:Y:S01]  /*53c0*/  F2FP.BF16.F32.PACK_AB R181, R8, R181 ;  /* 0x000000b508b5723e */ /* 0x000fe200000010ff */
[--C-:B------:R-:W-:Y:S01]  /*53d0*/  IMAD.MOV.U32 R82, RZ, RZ, R87.reuse ;  /* 0x000000ffff527224 */ /* 0x100fe200078e0057 */
[----:B------:R-:W-:Y:S01]  /*53e0*/  F2FP.BF16.F32.PACK_AB R188, R25, R188 ;  /* 0x000000bc19bc723e */ /* 0x000fe200000010ff */
[----:B------:R-:W-:Y:S01]  /*53f0*/  IMAD.MOV.U32 R78, RZ, RZ, R87 ;  /* 0x000000ffff4e7224 */ /* 0x000fe200078e0057 */
[----:B------:R-:W2:Y:S01]  /*5400*/  MUFU.EX2 R14, R14 ;  /* 0x0000000e000e7308 */ /* 0x000ea20000000800 */
[----:B0-----:R-:W-:Y:S01]  /*5410*/  FADD.FTZ R58, R12, R57 ;  /* 0x000000390c3a7221 */ /* 0x001fe20000010000 */
[-C--:B------:R-:W-:Y:S01]  /*5420*/  FFMA.FTZ R57, R50, R5.reuse, -R55 ;  /* 0x0000000532397223 */ /* 0x080fe20000010837 */
[----:B------:R-:W-:Y:S01]  /*5430*/  FADD.FTZ R50, R192, R61 ;  /* 0x0000003dc0327221 */ /* 0x000fe20000010000 */
[----:B------:R-:W-:Y:S01]  /*5440*/  FFMA.FTZ R55, R56, R5, -R55 ;  /* 0x0000000538377223 */ /* 0x000fe20000010837 */
[----:B------:R-:W-:Y:S01]  /*5450*/  F2FP.BF16.F32.PACK_AB R183, R12, R183 ;  /* 0x000000b70cb7723e */ /* 0x000fe200000010ff */
[----:B------:R-:W-:-:S02]  /*5460*/  IMAD.U32 R12, RZ, RZ, UR6 ;  /* 0x00000006ff0c7e24 */ /* 0x000fc4000f8e00ff */
[----:B------:R-:W-:Y:S01]  /*5470*/  FADD.FTZ R61, R33, R50 ;  /* 0x00000032213d7221 */ /* 0x000fe20000010000 */
[----:B------:R-:W0:Y:S01]  /*5480*/  MUFU.EX2 R187, R187 ;  /* 0x000000bb00bb7308 */ /* 0x000e220000000800 */
[----:B-1----:R-:W-:Y:S01]  /*5490*/  FADD.FTZ R59, R185, R58 ;  /* 0x0000003ab93b7221 */ /* 0x002fe20000010000 */
[----:B------:R-:W-:Y:S02]  /*54a0*/  @!P1 VIADD R50, R62, 0x34840 ;  /* 0x000348403e329836 */ /* 0x000fe40000000000 */
[----:B------:R-:W-:Y:S01]  /*54b0*/  FADD.FTZ R62, R194, R61 ;  /* 0x0000003dc23e7221 */ /* 0x000fe20000010000 */
[----:B------:R-:W-:Y:S01]  /*54c0*/  F2FP.BF16.F32.PACK_AB R190, R29, R190 ;  /* 0x000000be1dbe723e */ /* 0x000fe200000010ff */
[----:B------:R-:W-:Y:S01]  /*54d0*/  IMAD.MOV.U32 R76, RZ, RZ, R87 ;  /* 0x000000ffff4c7224 */ /* 0x000fe200078e0057 */
[----:B------:R-:W-:Y:S01]  /*54e0*/  F2FP.BF16.F32.PACK_AB R192, R33, R192 ;  /* 0x000000c021c0723e */ /* 0x000fe200000010ff */
[C---:B------:R-:W-:Y:S01]  /*54f0*/  FADD.FTZ R61, R35.reuse, R62 ;  /* 0x0000003e233d7221 */ /* 0x040fe20000010000 */
[----:B------:R-:W1:Y:S01]  /*5500*/  MUFU.EX2 R20, R20 ;  /* 0x0000001400147308 */ /* 0x000e620000000800 */
[----:B--2---:R-:W-:Y:S01]  /*5510*/  FADD.FTZ R58, R14, R59 ;  /* 0x0000003b0e3a7221 */ /* 0x004fe20000010000 */
[----:B------:R-:W-:Y:S01]  /*5520*/  @!P1 PRMT R50, RZ, 0x654, R50 ;  /* 0x00000654ff329816 */ /* 0x000fe20000000032 */
[--C-:B------:R-:W-:Y:S01]  /*5530*/  IMAD.MOV.U32 R70, RZ, RZ, R87.reuse ;  /* 0x000000ffff467224 */ /* 0x100fe200078e0057 */
[----:B------:R-:W-:Y:S01]  /*5540*/  F2FP.BF16.F32.PACK_AB R194, R35, R194 ;  /* 0x000000c223c2723e */ /* 0x000fe200000010ff */
[--C-:B------:R-:W-:Y:S01]  /*5550*/  IMAD.MOV.U32 R68, RZ, RZ, R87.reuse ;  /* 0x000000ffff447224 */ /* 0x100fe200078e0057 */
[----:B------:R2:W-:Y:S01]  /*5560*/  @!P1 SYNCS.ARRIVE.TRANS64.RED.A1T0 RZ, [R50+URZ], RZ ;  /* 0x000000ff32ff99a7 */ /* 0x0005e2000810043f */
[----:B------:R-:W-:Y:S01]  /*5570*/  F2FP.BF16.F32.PACK_AB R177, R36, R177 ;  /* 0x000000b124b1723e */ /* 0x000fe200000010ff */
[----:B------:R-:W3:Y:S01]  /*5580*/  MUFU.EX2 R189, R189 ;  /* 0x000000bd00bd7308 */ /* 0x000ee20000000800 */
[----:B0-----:R-:W-:Y:S01]  /*5590*/  FADD.FTZ R59, R187, R58 ;  /* 0x0000003abb3b7221 */ /* 0x001fe20000010000 */
[----:B------:R-:W-:Y:S01]  /*55a0*/  F2FP.BF16.F32.PACK_AB R180, R11, R180 ;  /* 0x000000b40bb4723e */ /* 0x000fe200000010ff */
[--C-:B------:R-:W-:Y:S01]  /*55b0*/  IMAD.MOV.U32 R62, RZ, RZ, R87.reuse ;  /* 0x000000ffff3e7224 */ /* 0x100fe200078e0057 */
[----:B------:R-:W-:Y:S01]  /*55c0*/  F2FP.BF16.F32.PACK_AB R182, R13, R182 ;  /* 0x000000b60db6723e */ /* 0x000fe200000010ff */
[--C-:B------:R-:W-:Y:S01]  /*55d0*/  IMAD.MOV.U32 R56, RZ, RZ, R87.reuse ;  /* 0x000000ffff387224 */ /* 0x100fe200078e0057 */
[----:B------:R-:W-:Y:S01]  /*55e0*/  F2FP.BF16.F32.PACK_AB R184, R15, R184 ;  /* 0x000000b80fb8723e */ /* 0x000fe200000010ff */
[----:B------:R-:W-:Y:S01]  /*55f0*/  IMAD.MOV.U32 R36, RZ, RZ, R87 ;  /* 0x000000ffff247224 */ /* 0x000fe200078e0057 */
[----:B------:R-:W2:Y:S01]  /*5600*/  MUFU.EX2 R60, R60 ;  /* 0x0000003c003c7308 */ /* 0x000ea20000000800 */
[----:B-1----:R-:W-:Y:S01]  /*5610*/  FADD.FTZ R58, R20, R59 ;  /* 0x0000003b143a7221 */ /* 0x002fe20000010000 */
[----:B------:R-:W-:Y:S01]  /*5620*/  F2FP.BF16.F32.PACK_AB R186, R21, R186 ;  /* 0x000000ba15ba723e */ /* 0x000fe200000010ff */
[--C-:B------:R-:W-:Y:S01]  /*5630*/  IMAD.MOV.U32 R35, RZ, RZ, R87.reuse ;  /* 0x000000ffff237224 */ /* 0x100fe200078e0057 */
[----:B------:R-:W-:Y:S01]  /*5640*/  F2FP.BF16.F32.PACK_AB R185, R14, R185 ;  /* 0x000000b90eb9723e */ /* 0x000fe200000010ff */
[--C-:B------:R-:W-:Y:S01]  /*5650*/  IMAD.MOV.U32 R33, RZ, RZ, R87.reuse ;  /* 0x000000ffff217224 */ /* 0x100fe200078e0057 */
[----:B------:R-:W-:Y:S01]  /*5660*/  F2FP.BF16.F32.PACK_AB R187, R20, R187 ;  /* 0x000000bb14bb723e */ /* 0x000fe200000010ff */
[----:B------:R-:W-:Y:S01]  /*5670*/  IMAD.MOV.U32 R29, RZ, RZ, R87 ;  /* 0x000000ffff1d7224 */ /* 0x000fe200078e0057 */
[----:B------:R-:W0:Y:S01]  /*5680*/  MUFU.EX2 R191, R191 ;  /* 0x000000bf00bf7308 */ /* 0x000e220000000800 */
[----:B---3--:R-:W-:Y:S01]  /*5690*/  FADD.FTZ R59, R189, R58 ;  /* 0x0000003abd3b7221 */ /* 0x008fe20000010000 */
[----:B------:R-:W-:Y:S01]  /*56a0*/  FADD.FTZ R58, R196, R61 ;  /* 0x0000003dc43a7221 */ /* 0x000fe20000010000 */
[----:B------:R-:W-:Y:S01]  /*56b0*/  F2FP.BF16.F32.PACK_AB R196, R37, R196 ;  /* 0x000000c425c4723e */ /* 0x000fe200000010ff */
[----:B------:R-:W-:-:S02]  /*56c0*/  IMAD.MOV.U32 R25, RZ, RZ, R87 ;  /* 0x000000ffff197224 */ /* 0x000fc400078e0057 */
[----:B------:R-:W-:Y:S01]  /*56d0*/  FADD.FTZ R61, R37, R58 ;  /* 0x0000003a253d7221 */ /* 0x000fe20000010000 */
[----:B------:R-:W-:Y:S01]  /*56e0*/  IMAD.MOV.U32 R37, RZ, RZ, R87 ;  /* 0x000000ffff257224 */ /* 0x000fe200078e0057 */
[----:B------:R-:W1:Y:S01]  /*56f0*/  MUFU.EX2 R80, R80 ;  /* 0x0000005000507308 */ /* 0x000e620000000800 */
[----:B--2---:R-:W-:Y:S01]  /*5700*/  FADD.FTZ R50, R60, R59 ;  /* 0x0000003b3c327221 */ /* 0x004fe20000010000 */
[----:B------:R-:W-:Y:S01]  /*5710*/  FADD.FTZ R58, R198, R61 ;  /* 0x0000003dc63a7221 */ /* 0x000fe20000010000 */
[C---:B------:R-:W-:Y:S02]  /*5720*/  F2FP.BF16.F32.PACK_AB R198, R41.reuse, R198 ;  /* 0x000000c629c6723e */ /* 0x040fe400000010ff */
[----:B------:R-:W-:Y:S01]  /*5730*/  F2FP.BF16.F32.PACK_AB R189, R60, R189 ;  /* 0x000000bd3cbd723e */ /* 0x000fe200000010ff */
[----:B------:R-:W-:Y:S01]  /*5740*/  FADD.FTZ R61, R41, R58 ;  /* 0x0000003a293d7221 */ /* 0x000fe20000010000 */
[----:B------:R-:W-:Y:S01]  /*5750*/  IMAD.MOV.U32 R60, RZ, RZ, R87 ;  /* 0x000000ffff3c7224 */ /* 0x000fe200078e0057 */
[----:B------:R-:W2:Y:S01]  /*5760*/  MUFU.EX2 R193, R193 ;  /* 0x000000c100c17308 */ /* 0x000ea20000000800 */
[----:B0-----:R-:W-:Y:S01]  /*5770*/  FADD.FTZ R59, R191, R50 ;  /* 0x00000032bf3b7221 */ /* 0x001fe20000010000 */
[----:B------:R-:W-:Y:S01]  /*5780*/  FADD.FTZ R58, R200, R61 ;  /* 0x0000003dc83a7221 */ /* 0x000fe20000010000 */
[----:B------:R-:W-:Y:S01]  /*5790*/  F2FP.BF16.F32.PACK_AB R200, R43, R200 ;  /* 0x000000c82bc8723e */ /* 0x000fe200000010ff */
[----:B------:R-:W-:-:S02]  /*57a0*/  IMAD.MOV.U32 R41, RZ, RZ, R87 ;  /* 0x000000ffff297224 */ /* 0x000fc400078e0057 */
[----:B------:R-:W-:Y:S01]  /*57b0*/  FADD.FTZ R61, R43, R58 ;  /* 0x0000003a2b3d7221 */ /* 0x000fe20000010000 */
[----:B------:R-:W-:Y:S01]  /*57c0*/  IMAD.MOV.U32 R58, RZ, RZ, R87 ;  /* 0x000000ffff3a7224 */ /* 0x000fe200078e0057 */
[----:B------:R-:W0:Y:S01]  /*57d0*/  MUFU.EX2 R72, R72 ;  /* 0x0000004800487308 */ /* 0x000e220000000800 */
[C---:B-1----:R-:W-:Y:S01]  /*57e0*/  FADD.FTZ R50, R80.reuse, R59 ;  /* 0x0000003b50327221 */ /* 0x042fe20000010000 */
[----:B------:R-:W-:Y:S01]  /*57f0*/  F2FP.BF16.F32.PACK_AB R191, R80, R191 ;  /* 0x000000bf50bf723e */ /* 0x000fe200000010ff */
[--C-:B------:R-:W-:Y:S02]  /*5800*/  IMAD.MOV.U32 R80, RZ, RZ, R87.reuse ;  /* 0x000000ffff507224 */ /* 0x100fe400078e0057 */
[----:B------:R-:W-:-:S03]  /*5810*/  IMAD.MOV.U32 R43, RZ, RZ, R87 ;  /* 0x000000ffff2b7224 */ /* 0x000fc600078e0057 */
[----:B------:R-:W1:Y:S01]  /*5820*/  MUFU.EX2 R195, R195 ;  /* 0x000000c300c37308 */ /* 0x000e620000000800 */
[----:B--2---:R-:W-:-:S07]  /*5830*/  FADD.FTZ R59, R193, R50 ;  /* 0x00000032c13b7221 */ /* 0x004fce0000010000 */
[----:B------:R-:W2:Y:S01]  /*5840*/  MUFU.EX2 R74, R74 ;  /* 0x0000004a004a7308 */ /* 0x000ea20000000800 */
[C---:B0-----:R-:W-:Y:S01]  /*5850*/  FADD.FTZ R50, R72.reuse, R59 ;  /* 0x0000003b48327221 */ /* 0x041fe20000010000 */
[----:B------:R-:W-:Y:S01]  /*5860*/  F2FP.BF16.F32.PACK_AB R193, R72, R193 ;  /* 0x000000c148c1723e */ /* 0x000fe200000010ff */
[----:B------:R-:W-:-:S05]  /*5870*/  IMAD.MOV.U32 R72, RZ, RZ, R87 ;  /* 0x000000ffff487224 */ /* 0x000fca00078e0057 */
[----:B------:R-:W-:Y:S01]  /*5880*/  MUFU.EX2 R197, R197 ;  /* 0x000000c500c57308 */ /* 0x000fe20000000800 */
[----:B-1----:R-:W-:Y:S01]  /*5890*/  FADD.FTZ R59, R195, R50 ;  /* 0x00000032c33b7221 */ /* 0x002fe20000010000 */
[----:B------:R-:W-:Y:S01]  /*58a0*/  FADD.FTZ R50, R202, R61 ;  /* 0x0000003dca327221 */ /* 0x000fe20000010000 */
[----:B------:R-:W-:-:S03]  /*58b0*/  F2FP.BF16.F32.PACK_AB R202, R39, R202 ;  /* 0x000000ca27ca723e */ /* 0x000fc600000010ff */
[----:B------:R-:W-:Y:S01]  /*58c0*/  FADD.FTZ R61, R39, R50 ;  /* 0x00000032273d7221 */ /* 0x000fe20000010000 */
[----:B------:R-:W-:Y:S01]  /*58d0*/  IMAD.MOV.U32 R39, RZ, RZ, R87 ;  /* 0x000000ffff277224 */ /* 0x000fe200078e0057 */
[----:B------:R-:W-:Y:S01]  /*58e0*/  MUFU.EX2 R64, R64 ;  /* 0x0000004000407308 */ /* 0x000fe20000000800 */
[----:B--2---:R-:W-:Y:S01]  /*58f0*/  F2FP.BF16.F32.PACK_AB R195, R74, R195 ;  /* 0x000000c34ac3723e */ /* 0x004fe200000010ff */
[----:B------:R-:W-:Y:S01]  /*5900*/  FADD.FTZ R50, R204, R61 ;  /* 0x0000003dcc327221 */ /* 0x000fe20000010000 */
[----:B------:R-:W-:-:S05]  /*5910*/  IMAD.MOV.U32 R61, RZ, RZ, R87 ;  /* 0x000000ffff3d7224 */ /* 0x000fca00078e0057 */
[----:B------:R-:W0:Y:S08]  /*5920*/  MUFU.EX2 R27, R27 ;  /* 0x0000001b001b7308 */ /* 0x000e300000000800 */
[----:B------:R-:W1:Y:S08]  /*5930*/  MUFU.EX2 R199, R199 ;  /* 0x000000c700c77308 */ /* 0x000e700000000800 */
[----:B------:R-:W2:Y:S01]  /*5940*/  MUFU.EX2 R206, R206 ;  /* 0x000000ce00ce7308 */ /* 0x000ea20000000800 */
[----:B0-----:R-:W-:-:S07]  /*5950*/  F2FP.BF16.F32.PACK_AB R204, R27, R204 ;  /* 0x000000cc1bcc723e */ /* 0x001fce00000010ff */
[----:B------:R-:W0:Y:S08]  /*5960*/  MUFU.EX2 R66, R66 ;  /* 0x0000004200427308 */ /* 0x000e300000000800 */
[----:B------:R3:W-:Y:S08]  /*5970*/  MUFU.EX2 R207, R44 ;  /* 0x0000002c00cf7308 */ /* 0x0007f00000000800 */
[----:B------:R-:W4:Y:S01]  /*5980*/  MUFU.EX2 R31, R31 ;  /* 0x0000001f001f7308 */ /* 0x000f220000000800 */
[----:B---3--:R-:W-:Y:S01]  /*5990*/  FADD.FTZ R44, R74, R59 ;  /* 0x0000003b4a2c7221 */ /* 0x008fe20000010000 */
[----:B------:R-:W-:-:S03]  /*59a0*/  IMAD.MOV.U32 R74, RZ, RZ, R87 ;  /* 0x000000ffff4a7224 */ /* 0x000fc600078e0057 */
[----:B------:R-:W-:Y:S01]  /*59b0*/  FADD.FTZ R59, R197, R44 ;  /* 0x0000002cc53b7221 */ /* 0x000fe20000010000 */
[C---:B------:R-:W-:Y:S02]  /*59c0*/  F2FP.BF16.F32.PACK_AB R197, R64.reuse, R197 ;  /* 0x000000c540c5723e */ /* 0x040fe400000010ff */
[----:B------:R-:W-:Y:S01]  /*59d0*/  MUFU.EX2 R201, R201 ;  /* 0x000000c900c97308 */ /* 0x000fe20000000800 */
[----:B------:R-:W-:Y:S01]  /*59e0*/  FADD.FTZ R44, R64, R59 ;  /* 0x0000003b402c7221 */ /* 0x000fe20000010000 */
[----:B------:R-:W-:Y:S01]  /*59f0*/  FADD.FTZ R59, R27, R50 ;  /* 0x000000321b3b7221 */ /* 0x000fe20000010000 */
[----:B------:R-:W-:Y:S02]  /*5a00*/  IMAD.MOV.U32 R64, RZ, RZ, R87 ;  /* 0x000000ffff407224 */ /* 0x000fe400078e0057 */
[----:B-1----:R-:W-:Y:S01]  /*5a10*/  FADD.FTZ R7, R199, R44 ;  /* 0x0000002cc7077221 */ /* 0x002fe20000010000 */
[----:B--2---:R-:W-:Y:S01]  /*5a20*/  FADD.FTZ R44, R206, R59 ;  /* 0x0000003bce2c7221 */ /* 0x004fe20000010000 */
[----:B0-----:R-:W-:Y:S01]  /*5a30*/  F2FP.BF16.F32.PACK_AB R199, R66, R199 ;  /* 0x000000c742c7723e */ /* 0x001fe200000010ff */
[----:B------:R-:W0:Y:S01]  /*5a40*/  MUFU.EX2 R208, R208 ;  /* 0x000000d000d07308 */ /* 0x000e220000000800 */
[C---:B----4-:R-:W-:Y:S01]  /*5a50*/  F2FP.BF16.F32.PACK_AB R206, R31.reuse, R206 ;  /* 0x000000ce1fce723e */ /* 0x050fe200000010ff */
[----:B------:R-:W-:Y:S01]  /*5a60*/  FADD.FTZ R9, R31, R44 ;  /* 0x0000002c1f097221 */ /* 0x000fe20000010000 */
[----:B------:R-:W-:-:S02]  /*5a70*/  IMAD.MOV.U32 R59, RZ, RZ, R87 ;  /* 0x000000ffff3b7224 */ /* 0x000fc400078e0057 */
[--C-:B------:R-:W-:Y:S02]  /*5a80*/  IMAD.MOV.U32 R50, RZ, RZ, R87.reuse ;  /* 0x000000ffff327224 */ /* 0x100fe400078e0057 */
[--C-:B------:R-:W-:Y:S01]  /*5a90*/  IMAD.MOV.U32 R31, RZ, RZ, R87.reuse ;  /* 0x000000ffff1f7224 */ /* 0x100fe200078e0057 */
[----:B------:R-:W-:Y:S01]  /*5aa0*/  MUFU.EX2 R48, R48 ;  /* 0x0000003000307308 */ /* 0x000fe20000000800 */
[----:B------:R-:W-:-:S07]  /*5ab0*/  IMAD.MOV.U32 R27, RZ, RZ, R87 ;  /* 0x000000ffff1b7224 */ /* 0x000fce00078e0057 */
[----:B------:R-:W1:Y:S01]  /*5ac0*/  MUFU.EX2 R45, R45 ;  /* 0x0000002d002d7308 */ /* 0x000e620000000800 */
[----:B0-----:R-:W-:-:S07]  /*5ad0*/  FADD.FTZ R44, R208, R9 ;  /* 0x00000009d02c7221 */ /* 0x001fce0000010000 */
[----:B------:R-:W0:Y:S08]  /*5ae0*/  MUFU.EX2 R203, R203 ;  /* 0x000000cb00cb7308 */ /* 0x000e300000000800 */
[----:B------:R-:W2:Y:S01]  /*5af0*/  MUFU.EX2 R210, R210 ;  /* 0x000000d200d27308 */ /* 0x000ea20000000800 */
[C---:B-1----:R-:W-:Y:S01]  /*5b00*/  FADD.FTZ R9, R45.reuse, R44 ;  /* 0x0000002c2d097221 */ /* 0x042fe20000010000 */
[----:B------:R-:W-:Y:S01]  /*5b10*/  F2FP.BF16.F32.PACK_AB R208, R45, R208 ;  /* 0x000000d02dd0723e */ /* 0x000fe200000010ff */
[----:B------:R-:W-:-:S02]  /*5b20*/  IMAD.MOV.U32 R45, RZ, RZ, R87 ;  /* 0x000000ffff2d7224 */ /* 0x000fc400078e0057 */
[----:B------:R-:W-:-:S03]  /*5b30*/  IMAD.MOV.U32 R44, RZ, RZ, R87 ;  /* 0x000000ffff2c7224 */ /* 0x000fc600078e0057 */
[----:B------:R-:W1:Y:S08]  /*5b40*/  MUFU.EX2 R52, R52 ;  /* 0x0000003400347308 */ /* 0x000e700000000800 */
        /* <DEDUP_REMOVED lines=8> */
[----:B------:R-:W-:-:S03]  /*5bd0*/  IMAD.MOV.U32 R48, RZ, RZ, R87 ;  /* 0x000000ffff307224 */ /* 0x000fc600078e0057 */
[----:B0-----:R-:W-:Y:S01]  /*5be0*/  FADD.FTZ R7, R203, R32 ;  /* 0x00000020cb077221 */ /* 0x001fe20000010000 */
[----:B--2---:R-:W-:Y:S01]  /*5bf0*/  FADD.FTZ R32, R210, R9 ;  /* 0x00000009d2207221 */ /* 0x004fe20000010000 */
[----:B-1----:R-:W-:Y:S01]  /*5c00*/  F2FP.BF16.F32.PACK_AB R203, R52, R203 ;  /* 0x000000cb34cb723e */ /* 0x002fe200000010ff */
[----:B------:R-:W-:Y:S01]  /*5c10*/  MUFU.EX2 R212, R212 ;  /* 0x000000d400d47308 */ /* 0x000fe20000000800 */
[C---:B----4-:R-:W-:Y:S01]  /*5c20*/  F2FP.BF16.F32.PACK_AB R210, R47.reuse, R210 ;  /* 0x000000d22fd2723e */ /* 0x050fe200000010ff */
[----:B------:R-:W-:Y:S01]  /*5c30*/  FADD.FTZ R9, R47, R32 ;  /* 0x000000202f097221 */ /* 0x000fe20000010000 */
[--C-:B------:R-:W-:Y:S02]  /*5c40*/  IMAD.MOV.U32 R47, RZ, RZ, R87.reuse ;  /* 0x000000ffff2f7224 */ /* 0x100fe400078e0057 */
[----:B------:R-:W-:-:S03]  /*5c50*/  IMAD.MOV.U32 R32, RZ, RZ, R87 ;  /* 0x000000ffff207224 */ /* 0x000fc600078e0057 */
[----:B------:R-:W0:Y:S08]  /*5c60*/  MUFU.EX2 R40, R40 ;  /* 0x0000002800287308 */ /* 0x000e300000000800 */
[----:B------:R-:W1:Y:S08]  /*5c70*/  MUFU.EX2 R49, R49 ;  /* 0x0000003100317308 */ /* 0x000e700000000800 */
[----:B------:R-:W2:Y:S01]  /*5c80*/  MUFU.EX2 R54, R54 ;  /* 0x0000003600367308 */ /* 0x000ea20000000800 */
[----:B0-----:R-:W-:-:S07]  /*5c90*/  F2FP.BF16.F32.PACK_AB R205, R40, R57 ;  /* 0x0000003928cd723e */ /* 0x001fce00000010ff */
[----:B------:R0:W-:Y:S08]  /*5ca0*/  MUFU.EX2 R211, R24 ;  /* 0x0000001800d37308 */ /* 0x0001f00000000800 */
[----:B------:R-:W3:Y:S01]  /*5cb0*/  MUFU.EX2 R42, R42 ;  /* 0x0000002a002a7308 */ /* 0x000ee20000000800 */
[----:B0-----:R-:W-:Y:S01]  /*5cc0*/  FADD.FTZ R24, R52, R7 ;  /* 0x0000000734187221 */ /* 0x001fe20000010000 */
[----:B------:R-:W-:-:S03]  /*5cd0*/  IMAD.MOV.U32 R52, RZ, RZ, R87 ;  /* 0x000000ffff347224 */ /* 0x000fc600078e0057 */
[----:B------:R-:W-:Y:S01]  /*5ce0*/  FADD.FTZ R7, R57, R24 ;  /* 0x0000001839077221 */ /* 0x000fe20000010000 */
[----:B------:R-:W-:Y:S01]  /*5cf0*/  FADD.FTZ R24, R212, R9 ;  /* 0x00000009d4187221 */ /* 0x000fe20000010000 */
[C---:B-1----:R-:W-:Y:S01]  /*5d00*/  F2FP.BF16.F32.PACK_AB R212, R49.reuse, R212 ;  /* 0x000000d431d4723e */ /* 0x042fe200000010ff */
[----:B------:R-:W0:Y:S01]  /*5d10*/  MUFU.EX2 R46, R46 ;  /* 0x0000002e002e7308 */ /* 0x000e220000000800 */
[----:B------:R-:W-:Y:S01]  /*5d20*/  FADD.FTZ R7, R40, R7 ;  /* 0x0000000728077221 */ /* 0x000fe20000010000 */
[----:B------:R-:W-:Y:S01]  /*5d30*/  FADD.FTZ R9, R49, R24 ;  /* 0x0000001831097221 */ /* 0x000fe20000010000 */
[----:B------:R-:W-:Y:S02]  /*5d40*/  IMAD.MOV.U32 R57, RZ, RZ, R87 ;  /* 0x000000ffff397224 */ /* 0x000fe400078e0057 */
[----:B--2---:R-:W-:Y:S01]  /*5d50*/  FADD.FTZ R24, R54, R7 ;  /* 0x0000000736187221 */ /* 0x004fe20000010000 */
[--C-:B------:R-:W-:Y:S02]  /*5d60*/  IMAD.MOV.U32 R49, RZ, RZ, R87.reuse ;  /* 0x000000ffff317224 */ /* 0x100fe400078e0057 */
[----:B------:R-:W1:Y:S01]  /*5d70*/  MUFU.EX2 R34, R34 ;  /* 0x0000002200227308 */ /* 0x000e620000000800 */
[C---:B------:R-:W-:Y:S01]  /*5d80*/  FADD.FTZ R7, R207.reuse, R24 ;  /* 0x00000018cf077221 */ /* 0x040fe20000010000 */
[----:B------:R-:W-:Y:S01]  /*5d90*/  F2FP.BF16.F32.PACK_AB R207, R207, R54 ;  /* 0x00000036cfcf723e */ /* 0x000fe200000010ff */
[----:B------:R-:W-:-:S02]  /*5da0*/  IMAD.MOV.U32 R54, RZ, RZ, R87 ;  /* 0x000000ffff367224 */ /* 0x000fc400078e0057 */
[----:B---3--:R-:W-:Y:S01]  /*5db0*/  FADD.FTZ R24, R42, R7 ;  /* 0x000000072a187221 */ /* 0x008fe20000010000 */
[--C-:B------:R-:W-:Y:S02]  /*5dc0*/  IMAD.MOV.U32 R40, RZ, RZ, R87.reuse ;  /* 0x000000ffff287224 */ /* 0x100fe400078e0057 */
[----:B------:R-:W2:Y:S01]  /*5dd0*/  MUFU.EX2 R213, R28 ;  /* 0x0000001c00d57308 */ /* 0x000ea20000000800 */
[C---:B------:R-:W-:Y:S01]  /*5de0*/  FADD.FTZ R7, R209.reuse, R24 ;  /* 0x00000018d1077221 */ /* 0x040fe20000010000 */
[----:B------:R-:W-:Y:S01]  /*5df0*/  F2FP.BF16.F32.PACK_AB R209, R209, R42 ;  /* 0x0000002ad1d1723e */ /* 0x000fe200000010ff */
[----:B------:R-:W-:Y:S02]  /*5e00*/  IMAD.MOV.U32 R42, RZ, RZ, R87 ;  /* 0x000000ffff2a7224 */ /* 0x000fe400078e0057 */
[----:B0-----:R-:W-:-:S03]  /*5e10*/  FADD.FTZ R24, R46, R7 ;  /* 0x000000072e187221 */ /* 0x001fc60000010000 */
[----:B------:R-:W0:Y:S01]  /*5e20*/  MUFU.EX2 R214, R214 ;  /* 0x000000d600d67308 */ /* 0x000e220000000800 */
[C---:B------:R-:W-:Y:S01]  /*5e30*/  FADD.FTZ R7, R211.reuse, R24 ;  /* 0x00000018d3077221 */ /* 0x040fe20000010000 */
[----:B------:R-:W-:Y:S01]  /*5e40*/  F2FP.BF16.F32.PACK_AB R211, R211, R46 ;  /* 0x0000002ed3d3723e */ /* 0x000fe200000010ff */
[----:B------:R-:W-:Y:S02]  /*5e50*/  IMAD.MOV.U32 R46, RZ, RZ, R87 ;  /* 0x000000ffff2e7224 */ /* 0x000fe400078e0057 */
[----:B-1----:R-:W-:Y:S01]  /*5e60*/  FADD.FTZ R6, R34, R7 ;  /* 0x0000000722067221 */ /* 0x002fe20000010000 */
[--C-:B------:R-:W-:Y:S02]  /*5e70*/  IMAD.MOV.U32 R24, RZ, RZ, R87.reuse ;  /* 0x000000ffff187224 */ /* 0x100fe400078e0057 */
[----:B------:R-:W1:Y:S01]  /*5e80*/  MUFU.EX2 R38, R38 ;  /* 0x0000002600267308 */ /* 0x000e620000000800 */
[C---:B--2---:R-:W-:Y:S01]  /*5e90*/  FADD.FTZ R7, R213.reuse, R6 ;  /* 0x00000006d5077221 */ /* 0x044fe20000010000 */
[----:B------:R-:W-:Y:S01]  /*5ea0*/  F2FP.BF16.F32.PACK_AB R213, R213, R34 ;  /* 0x00000022d5d5723e */ /* 0x000fe200000010ff */
[----:B------:R-:W-:-:S05]  /*5eb0*/  IMAD.MOV.U32 R34, RZ, RZ, R87 ;  /* 0x000000ffff227224 */ /* 0x000fca00078e0057 */
[----:B------:R-:W2:Y:S01]  /*5ec0*/  MUFU.EX2 R51, R51 ;  /* 0x0000003300337308 */ /* 0x000ea20000000800 */
[----:B0-----:R-:W-:-:S07]  /*5ed0*/  FADD.FTZ R28, R214, R9 ;  /* 0x00000009d61c7221 */ /* 0x001fce0000010000 */
[----:B------:R-:W0:Y:S01]  /*5ee0*/  MUFU.EX2 R215, R92 ;  /* 0x0000005c00d77308 */ /* 0x000e220000000800 */
[----:B-1----:R-:W-:-:S07]  /*5ef0*/  FADD.FTZ R6, R38, R7 ;  /* 0x0000000726067221 */ /* 0x002fce0000010000 */
[----:B------:R-:W1:Y:S01]  /*5f00*/  MUFU.EX2 R216, R216 ;  /* 0x000000d800d87308 */ /* 0x000e620000000800 */
[C---:B--2---:R-:W-:Y:S01]  /*5f10*/  FADD.FTZ R9, R51.reuse, R28 ;  /* 0x0000001c33097221 */ /* 0x044fe20000010000 */
[----:B------:R-:W-:Y:S01]  /*5f20*/  F2FP.BF16.F32.PACK_AB R214, R51, R214 ;  /* 0x000000d633d6723e */ /* 0x000fe200000010ff */
[----:B------:R-:W-:-:S05]  /*5f30*/  IMAD.MOV.U32 R51, RZ, RZ, R87 ;  /* 0x000000ffff337224 */ /* 0x000fca00078e0057 */
[----:B------:R-:W2:Y:S01]  /*5f40*/  MUFU.EX2 R26, R26 ;  /* 0x0000001a001a7308 */ /* 0x000ea20000000800 */
[C---:B0-----:R-:W-:Y:S01]  /*5f50*/  FADD.FTZ R7, R215.reuse, R6 ;  /* 0x00000006d7077221 */ /* 0x041fe20000010000 */
[----:B------:R-:W-:Y:S01]  /*5f60*/  F2FP.BF16.F32.PACK_AB R215, R215, R38 ;  /* 0x00000026d7d7723e */ /* 0x000fe200000010ff */
[----:B------:R-:W-:-:S05]  /*5f70*/  IMAD.MOV.U32 R38, RZ, RZ, R87 ;  /* 0x000000ffff267224 */ /* 0x000fca00078e0057 */
[----:B------:R-:W0:Y:S01]  /*5f80*/  MUFU.EX2 R53, R136 ;  /* 0x0000008800357308 */ /* 0x000e220000000800 */
[----:B-1----:R-:W-:-:S07]  /*5f90*/  FADD.FTZ R28, R216, R9 ;  /* 0x00000009d81c7221 */ /* 0x002fce0000010000 */
[----:B------:R1:W3:Y:S01]  /*5fa0*/  MUFU.EX2 R217, R86 ;  /* 0x0000005600d97308 */ /* 0x0002e20000000800 */
[----:B--2---:R-:W-:-:S07]  /*5fb0*/  FADD.FTZ R6, R26, R7 ;  /* 0x000000071a067221 */ /* 0x004fce0000010000 */
[----:B------:R-:W2:Y:S01]  /*5fc0*/  MUFU.EX2 R218, R218 ;  /* 0x000000da00da7308 */ /* 0x000ea20000000800 */
[C---:B0-----:R-:W-:Y:S01]  /*5fd0*/  FADD.FTZ R9, R53.reuse, R28 ;  /* 0x0000001c35097221 */ /* 0x041fe20000010000 */
[----:B------:R-:W-:Y:S01]  /*5fe0*/  F2FP.BF16.F32.PACK_AB R216, R53, R216 ;  /* 0x000000d835d8723e */ /* 0x000fe200000010ff */
[--C-:B-1----:R-:W-:Y:S02]  /*5ff0*/  IMAD.MOV.U32 R86, RZ, RZ, R87.reuse ;  /* 0x000000ffff567224 */ /* 0x102fe400078e0057 */
[----:B------:R-:W-:-:S03]  /*6000*/  IMAD.MOV.U32 R53, RZ, RZ, R87 ;  /* 0x000000ffff357224 */ /* 0x000fc600078e0057 */
[----:B------:R-:W0:Y:S01]  /*6010*/  MUFU.EX2 R30, R30 ;  /* 0x0000001e001e7308 */ /* 0x000e220000000800 */
[C---:B---3--:R-:W-:Y:S01]  /*6020*/  FADD.FTZ R7, R217.reuse, R6 ;  /* 0x00000006d9077221 */ /* 0x048fe20000010000 */
[----:B------:R-:W-:Y:S01]  /*6030*/  F2FP.BF16.F32.PACK_AB R217, R217, R26 ;  /* 0x0000001ad9d9723e */ /* 0x000fe200000010ff */
[----:B------:R-:W-:-:S05]  /*6040*/  IMAD.MOV.U32 R26, RZ, RZ, R87 ;  /* 0x000000ffff1a7224 */ /* 0x000fca00078e0057 */
[----:B------:R-:W1:Y:S01]  /*6050*/  MUFU.EX2 R23, R23 ;  /* 0x0000001700177308 */ /* 0x000e620000000800 */
[----:B--2---:R-:W-:-:S07]  /*6060*/  FADD.FTZ R28, R218, R9 ;  /* 0x00000009da1c7221 */ /* 0x004fce0000010000 */
[----:B------:R-:W2:Y:S01]  /*6070*/  MUFU.EX2 R55, R55 ;  /* 0x0000003700377308 */ /* 0x000ea20000000800 */
[----:B0-----:R-:W-:Y:S01]  /*6080*/  FADD.FTZ R8, R30, R7 ;  /* 0x000000071e087221 */ /* 0x001fe20000010000 */
[C---:B-1----:R-:W-:Y:S01]  /*6090*/  FADD.FTZ R9, R23.reuse, R28 ;  /* 0x0000001c17097221 */ /* 0x042fe20000010000 */
[----:B------:R-:W-:Y:S01]  /*60a0*/  F2FP.BF16.F32.PACK_AB R218, R23, R218 ;  /* 0x000000da17da723e */ /* 0x000fe200000010ff */
[--C-:B------:R-:W-:Y:S02]  /*60b0*/  IMAD.MOV.U32 R28, RZ, RZ, R87.reuse ;  /* 0x000000ffff1c7224 */ /* 0x100fe400078e0057 */
[C---:B--2---:R-:W-:Y:S01]  /*60c0*/  FADD.FTZ R8, R55.reuse, R8 ;  /* 0x0000000837087221 */ /* 0x044fe20000010000 */
[----:B------:R-:W-:Y:S01]  /*60d0*/  F2FP.BF16.F32.PACK_AB R219, R55, R30 ;  /* 0x0000001e37db723e */ /* 0x000fe200000010ff */
[--C-:B------:R-:W-:Y:S02]  /*60e0*/  IMAD.MOV.U32 R55, RZ, RZ, R87.reuse ;  /* 0x000000ffff377224 */ /* 0x100fe400078e0057 */
[----:B------:R-:W-:Y:S01]  /*60f0*/  IMAD.MOV.U32 R30, RZ, RZ, R87 ;  /* 0x000000ffff1e7224 */ /* 0x000fe200078e0057 */
[----:B------:R-:W-:Y:S06]  /*6100*/  @!P2 BRA `(.L_x_19) ;  /* 0x0000004c0034a947 */ /* 0x000fec0003800000 */
[----:B------:R-:W-:Y:S01]  /*6110*/  UMOV UR6, URZ ;  /* 0x0000003f00067c82 */ /* 0x000fe20008000000 */
[----:B------:R-:W-:Y:S01]  /*6120*/  IMAD.U32 R14, RZ, RZ, UR52 ;  /* 0x00000034ff0e7e24 */ /* 0x000fe2000f8e00ff */
[----:B------:R-:W-:Y:S01]  /*6130*/  CS2R R86, SRZ ;  /* 0x0000000000567805 */ /* 0x000fe2000001ff00 */
[----:B------:R-:W-:Y:S01]  /*6140*/  IMAD.MOV.U32 R7, RZ, RZ, R10 ;  /* 0x000000ffff077224 */ /* 0x000fe200078e000a */
[----:B------:R-:W-:Y:S01]  /*6150*/  CS2R R84, SRZ ;  /* 0x0000000000547805 */ /* 0x000fe2000001ff00 */
[----:B------:R-:W-:Y:S01]  /*6160*/  IMAD.MOV.U32 R11, RZ, RZ, R4 ;  /* 0x000000ffff0b7224 */ /* 0x000fe200078e0004 */
        /* <DEDUP_REMOVED lines=29> */
[----:B------:R-:W-:Y:S01]  /*6340*/  CS2R R24, SRZ ;  /* 0x0000000000187805 */ /* 0x000fe2000001ff00 */
[----:B------:R-:W-:Y:S01]  /*6350*/  IMAD.U32 R13, RZ, RZ, UR6 ;  /* 0x00000006ff0d7e24 */ /* 0x000fe2000f8e00ff */
[----:B------:R-:W-:-:S06]  /*6360*/  UMOV UR61, URZ ;  /* 0x0000003f003d7c82 */ /* 0x000fcc0008000000 */
.L_x_28:
[----:B------:R-:W-:Y:S01]  /*6370*/  R2UR UR11, R18 ;  /* 0x00000000120b72ca */ /* 0x000fe200000e0000 */
[----:B------:R-:W-:Y:S01]  /*6380*/  UIADD3 UR6, UR61, 0x1, URZ ;  /* 0x000000013d067890 */ /* 0x000fe2000fffe03f */
[----:B------:R-:W-:-:S03]  /*6390*/  R2UR UR10, R13 ;  /* 0x000000000d0a72ca */ /* 0x000fc600000e0000 */
[----:B------:R-:W-:-:S04]  /*63a0*/  UISETP.NE.AND UP0, UPT, UR6, 0x2, UPT ;  /* 0x000000020600788c */ /* 0x000fc8000bf05270 */
[----:B------:R-:W-:Y:S02]  /*63b0*/  USEL UR7, URZ, 0x1, UP0 ;  /* 0x000000013f077887 */ /* 0x000fe40008000000 */
[----:B------:R-:W-:Y:S02]  /*63c0*/  USEL UR6, UR6, URZ, UP0 ;  /* 0x0000003f06067287 */ /* 0x000fe40008000000 */
[----:B------:R-:W-:Y:S02]  /*63d0*/  ISETP.NE.AND P3, PT, RZ, UR11, PT ;  /* 0x0000000bff007c0c */ /* 0x000fe4000bf65270 */
[----:B------:R-:W-:Y:S02]  /*63e0*/  ULOP3.LUT UR7, UR10, UR7, URZ, 0x3c, !UPT ;  /* 0x000000070a077292 */ /* 0x000fe4000f8e3c3f */
[----:B------:R-:W-:-:S04]  /*63f0*/  IMAD.U32 R0, RZ, RZ, UR6 ;  /* 0x00000006ff007e24 */ /* 0x000fc8000f8e00ff */
[----:B------:R-:W-:-:S05]  /*6400*/  IMAD.U32 R12, RZ, RZ, UR7 ;  /* 0x00000007ff0c7e24 */ /* 0x000fca000f8e00ff */
[----:B------:R-:W-:Y:S05]  /*6410*/  @P3 BRA `(.L_x_20) ;  /* 0x0000000000343947 */ /* 0x000fea0003800000 */
[----:B------:R-:W-:Y:S05]  /*6420*/  @!P0 BRA `(.L_x_21) ;  /* 0x0000000000048947 */ /* 0x000fea0003800000 */
[----:B------:R-:W-:Y:S01]  /*6430*/  BPT.TRAP 0x1 ;  /* 0x000000040000795c */ /* 0x000fe20000300000 */
.L_x_21:
[----:B------:R-:W-:Y:S02]  /*6440*/  R2UR UR7, R12 ;  /* 0x000000000c0772ca */ /* 0x000fe400000e0000 */
[----:B------:R-:W-:-:S11]  /*6450*/  R2UR UR6, R16 ;  /* 0x00000000100672ca */ /* 0x000fd600000e0000 */
[----:B------:R-:W-:Y:S02]  /*6460*/  IMAD.U32 R4, RZ, RZ, UR7 ;  /* 0x00000007ff047e24 */ /* 0x000fe4000f8e00ff */
[----:B------:R-:W-:-:S03]  /*6470*/  LEA R5, R0, UR6, 0x3 ;  /* 0x0000000600057c11 */ /* 0x000fc6000f8e18ff */
[----:B------:R-:W-:-:S04]  /*6480*/  SHF.L.U32 R4, R4, 0x1f, RZ ;  /* 0x0000001f04047819 */ /* 0x000fc800000006ff */
[----:B------:R0:W1:Y:S01]  /*6490*/  SYNCS.PHASECHK.TRANS64.TRYWAIT P2, [R5+URZ+0x34830], R4 ;  /* 0x03483004050075a7 */ /* 0x000062000804017f */
[----:B------:R-:W-:Y:S05]  /*64a0*/  @!P0 BRA `(.L_x_22) ;  /* 0x0000000000048947 */ /* 0x000fea0003800000 */
[----:B------:R-:W-:Y:S01]  /*64b0*/  BPT.TRAP 0x1 ;  /* 0x000000040000795c */ /* 0x000fe20000300000 */
.L_x_22:
[----:B-1----:R-:W-:Y:S05]  /*64c0*/  @P2 BRA `(.L_x_20) ;  /* 0x0000000000082947 */ /* 0x002fea0003800000 */
[----:B------:R-:W1:Y:S02]  /*64d0*/  SYNCS.PHASECHK.TRANS64.TRYWAIT P2, [R5+URZ+0x34830], R4 ;  /* 0x03483004050075a7 */ /* 0x000e64000804017f */
[----:B-1----:R-:W-:Y:S05]  /*64e0*/  @!P2 BRA `(.L_x_23) ;  /* 0x000000a80038a947 */ /* 0x002fea0003800000 */
.L_x_20:
[----:B01----:R-:W-:Y:S01]  /*64f0*/  VIADD R4, R22, 0x8 ;  /* 0x0000000816047836 */ /* 0x003fe20000000000 */
[----:B------:R-:W-:Y:S01]  /*6500*/  R2UR UR30, R0 ;  /* 0x00000000001e72ca */ /* 0x000fe200000e0000 */
[----:B------:R-:W-:Y:S01]  /*6510*/  UMOV UR31, 0x40000040 ;  /* 0x40000040001f7882 */ /* 0x000fe20000000000 */
[C---:B------:R-:W-:Y:S01]  /*6520*/  R2UR UR28, R2.reuse ;  /* 0x00000000021c72ca */ /* 0x040fe200000e0000 */
[----:B------:R-:W-:Y:S01]  /*6530*/  UMOV UR51, 0x40000040 ;  /* 0x4000004000337882 */ /* 0x000fe20000000000 */
[----:B------:R0:W-:Y:S01]  /*6540*/  BAR.SYNC.DEFER_BLOCKING R4, 0x100 ;  /* 0x000400040000751d */ /* 0x0001e20000010000 */
[C---:B------:R-:W-:Y:S02]  /*6550*/  R2UR UR29, R3.reuse ;  /* 0x00000000031d72ca */ /* 0x040fe400000e0000 */
[C---:B------:R-:W-:Y:S02]  /*6560*/  R2UR UR48, R2.reuse ;  /* 0x00000000023072ca */ /* 0x040fe400000e0000 */
[C---:B------:R-:W-:Y:S01]  /*6570*/  R2UR UR49, R3.reuse ;  /* 0x00000000033172ca */ /* 0x040fe200000e0000 */
[----:B------:R-:W-:Y:S01]  /*6580*/  UMOV UR55, 0x40000040 ;  /* 0x4000004000377882 */ /* 0x000fe20000000000 */
[C---:B------:R-:W-:Y:S01]  /*6590*/  R2UR UR52, R2.reuse ;  /* 0x00000000023472ca */ /* 0x040fe200000e0000 */
[----:B------:R-:W-:Y:S01]  /*65a0*/  UMOV UR39, 0x40000040 ;  /* 0x4000004000277882 */ /* 0x000fe20000000000 */
[----:B------:R-:W-:Y:S01]  /*65b0*/  UIMAD UR30, UR30, 0xb00, UR60 ;  /* 0x00000b001e1e78a4 */ /* 0x000fe2000f8e023c */
[C---:B------:R-:W-:Y:S01]  /*65c0*/  R2UR UR53, R3.reuse ;  /* 0x00000000033572ca */ /* 0x040fe200000e0000 */
[----:B------:R-:W-:Y:S01]  /*65d0*/  UMOV UR43, 0x40000040 ;  /* 0x40000040002b7882 */ /* 0x000fe20000000000 */
[C---:B------:R-:W-:Y:S01]  /*65e0*/  R2UR UR36, R2.reuse ;  /* 0x00000000022472ca */ /* 0x040fe200000e0000 */
[----:B------:R-:W-:Y:S01]  /*65f0*/  UIADD3 UR50, UR30, 0x80, URZ ;  /* 0x000000801e327890 */ /* 0x000fe2000fffe03f */
[C---:B------:R-:W-:Y:S01]  /*6600*/  R2UR UR37, R3.reuse ;  /* 0x00000000032572ca */ /* 0x040fe200000e0000 */
[----:B------:R-:W-:Y:S01]  /*6610*/  UIADD3 UR54, UR30, 0x100, URZ ;  /* 0x000001001e367890 */ /* 0x000fe2000fffe03f */
[C---:B------:R-:W-:Y:S01]  /*6620*/  R2UR UR40, R2.reuse ;  /* 0x00000000022872ca */ /* 0x040fe200000e0000 */
[----:B------:R-:W-:Y:S01]  /*6630*/  UIADD3 UR38, UR30, 0x180, URZ ;  /* 0x000001801e267890 */ /* 0x000fe2000fffe03f */
[C---:B------:R-:W-:Y:S01]  /*6640*/  R2UR UR41, R3.reuse ;  /* 0x00000000032972ca */ /* 0x040fe200000e0000 */
[----:B------:R-:W-:Y:S01]  /*6650*/  UIADD3 UR42, UR30, 0x200, URZ ;  /* 0x000002001e2a7890 */ /* 0x000fe2000fffe03f */
[----:B------:R-:W-:Y:S01]  /*6660*/  R2UR UR44, R2 ;  /* 0x00000000022c72ca */ /* 0x000fe200000e0000 */
[----:B------:R-:W-:Y:S01]  /*6670*/  UIADD3 UR46, UR30, 0x280, URZ ;  /* 0x000002801e2e7890 */ /* 0x000fe2000fffe03f */
[----:B------:R-:W-:Y:S01]  /*6680*/  R2UR UR45, R3 ;  /* 0x00000000032d72ca */ /* 0x000fe200000e0000 */
[----:B------:R-:W-:Y:S01]  /*6690*/  UMOV UR47, 0x40000040 ;  /* 0x40000040002f7882 */ /* 0x000fe20000000000 */
[----:B------:R-:W-:Y:S01]  /*66a0*/  WARPGROUP.ARRIVE ;  /* 0x00000000000079c5 */ /* 0x000fe20000000000 */
[----:B------:R-:W-:Y:S01]  /*66b0*/  UIADD3 UR6, UR30, 0x2, URZ ;  /* 0x000000021e067890 */ /* 0x000fe2000fffe03f */
[----:B------:R-:W-:Y:S01]  /*66c0*/  MOV R5, UR33 ;  /* 0x0000002100057c02 */ /* 0x000fe20008000f00 */
[----:B------:R-:W-:Y:S01]  /*66d0*/  UMOV UR7, 0x40000040 ;  /* 0x4000004000077882 */ /* 0x000fe20000000000 */
[----:B------:R-:W-:Y:S01]  /*66e0*/  UIADD3 UR10, UR30, 0x82, URZ ;  /* 0x000000821e0a7890 */ /* 0x000fe2000fffe03f */
[----:B------:R-:W-:Y:S01]  /*66f0*/  MOV R6, UR32 ;  /* 0x0000002000067c02 */ /* 0x000fe20008000f00 */
[----:B------:R-:W-:Y:S01]  /*6700*/  HGMMA.64x16x16.F32.BF16 R168, gdesc[UR28], RZ, !UPT, gsb0 ;  /* 0x002000001ca879f0 */ /* 0x000fe2000c0018ff */
[----:B------:R-:W-:Y:S01]  /*6710*/  UMOV UR32, UR4 ;  /* 0x0000000400207c82 */ /* 0x000fe20008000000 */
[----:B------:R-:W-:Y:S01]  /*6720*/  UMOV UR33, UR5 ;  /* 0x0000000500217c82 */ /* 0x000fe20008000000 */
[----:B------:R-:W-:Y:S01]  /*6730*/  UMOV UR35, 0x40000040 ;  /* 0x4000004000237882 */ /* 0x000fe20000000000 */
[----:B------:R-:W-:Y:S01]  /*6740*/  UIADD3 UR11, UR30, 0x102, URZ ;  /* 0x000001021e0b7890 */ /* 0x000fe2000fffe03f */
[----:B------:R-:W-:Y:S01]  /*6750*/  UMOV UR34, UR10 ;  /* 0x0000000a00227c82 */ /* 0x000fe20008000000 */
[----:B------:R-:W-:Y:S01]  /*6760*/  UIADD3 UR58, UR30, 0x402, URZ ;  /* 0x000004021e3a7890 */ /* 0x000fe2000fffe03f */
[----:B------:R-:W-:Y:S01]  /*6770*/  UMOV UR56, UR4 ;  /* 0x0000000400387c82 */ /* 0x000fe20008000000 */
[----:B------:R-:W-:Y:S01]  /*6780*/  UMOV UR57, UR5 ;  /* 0x0000000500397c82 */ /* 0x000fe20008000000 */
[----:B------:R-:W-:Y:S01]  /*6790*/  UMOV UR59, 0x40000040 ;  /* 0x40000040003b7882 */ /* 0x000fe20000000000 */
[----:B------:R-:W-:-:S02]  /*67a0*/  UIADD3 UR10, UR30, 0x502, URZ ;  /* 0x000005021e0a7890 */ /* 0x000fc4000fffe03f */
[----:B------:R-:W-:Y:S01]  /*67b0*/  UIADD3 UR14, UR30, 0x6, URZ ;  /* 0x000000061e0e7890 */ /* 0x000fe2000fffe03f */
[----:B------:R-:W-:Y:S01]  /*67c0*/  UMOV UR15, 0x40000040 ;  /* 0x40000040000f7882 */ /* 0x000fe20000000000 */
[----:B------:R-:W-:Y:S01]  /*67d0*/  UIADD3 UR18, UR30, 0x580, URZ ;  /* 0x000005801e127890 */ /* 0x000fe2000fffe03f */
[----:B------:R-:W-:Y:S01]  /*67e0*/  UMOV UR19, 0x40000040 ;  /* 0x4000004000137882 */ /* 0x000fe20000000000 */
[----:B------:R-:W-:Y:S01]  /*67f0*/  UIADD3 UR22, UR30, 0x582, URZ ;  /* 0x000005821e167890 */ /* 0x000fe2000fffe03f */
[----:B------:R-:W-:Y:S01]  /*6800*/  UMOV UR23, 0x40000040 ;  /* 0x4000004000177882 */ /* 0x000fe20000000000 */
[----:B------:R-:W-:Y:S01]  /*6810*/  UIADD3 UR26, UR30, 0x584, URZ ;  /* 0x000005841e1a7890 */ /* 0x000fe2000fffe03f */
[----:B------:R-:W-:Y:S01]  /*6820*/  UMOV UR27, 0x40000040 ;  /* 0x40000040001b7882 */ /* 0x000fe20000000000 */
        /* <DEDUP_REMOVED lines=82> */
[----:B------:R-:W-:Y:S01]  /*6d50*/  UMOV UR35, 0x40000040 ;  /* 0x4000004000237882 */ /* 0x000fe20000000000 */
        /* <DEDUP_REMOVED lines=57> */
[----:B------:R-:W-:-:S05]  /*70f0*/  UIADD3 UR7, UR30, 0x104, URZ ;  /* 0x000001041e077890 */ /* 0x000fca000fffe03f */
[----:B------:R-:W-:Y:S01]  /*7100*/  UMOV UR34, UR6 ;  /* 0x0000000600227c82 */ /* 0x000fe20008000000 */
        /* <DEDUP_REMOVED lines=65> */
[----:B------:R-:W-:-:S07]  /*7520*/  UIADD3 UR6, UR30, 0x86, URZ ;  /* 0x000000861e067890 */ /* 0x000fce000fffe03f */
[----:B------:R-:W-:Y:S01]  /*7530*/  UMOV UR34, UR6 ;  /* 0x0000000600227c82 */ /* 0x000fe20008000000 */
        /* <DEDUP_REMOVED lines=74> */
[----:B------:R-:W-:Y:S03]  /*79e0*/  HGMMA.64x16x16.F32.BF16 R88, gdesc[UR12], R88, gsb0 ;  /* 0x002000000c5879f0 */ /* 0x000fe60008001858 */
        /* <DEDUP_REMOVED lines=149> */
[----:B------:R-:W-:Y:S01]  /*8340*/  R2UR UR33, R5 ;  /* 0x00000000052172ca */ /* 0x000fe200000e0000 */
[----:B------:R-:W-:Y:S01]  /*8350*/  UIADD3 UR34, UR30, 0x586, URZ ;  /* 0x000005861e227890 */ /* 0x000fe2000fffe03f */
[----:B------:R-:W-:Y:S01]  /*8360*/  R2UR UR32, R6 ;  /* 0x00000000062072ca */ /* 0x000fe200000e0000 */
[----:B------:R-:W-:-:S10]  /*8370*/  UMOV UR35, 0x40000040 ;  /* 0x4000004000237882 */ /* 0x000fd40000000000 */
[----:B------:R-:W-:Y:S02]  /*8380*/  UMOV UR29, UR33 ;  /* 0x00000021001d7c82 */ /* 0x000fe40008000000 */
[----:B------:R-:W-:Y:S01]  /*8390*/  UMOV UR28, UR32 ;  /* 0x00000020001c7c82 */ /* 0x000fe20008000000 */
        /* <DEDUP_REMOVED lines=61> */
[----:B------:R-:W-:-:S07]  /*8770*/  UIADD3 UR6, UR30, 0x986, URZ ;  /* 0x000009861e067890 */ /* 0x000fce000fffe03f */
[----:B------:R-:W-:Y:S01]  /*8780*/  UMOV UR30, UR6 ;  /* 0x00000006001e7c82 */ /* 0x000fe20008000000 */
[----:B------:R-:W-:Y:S02]  /*8790*/  WARPGROUP.DEPBAR.LE gsb0, 0x0 ;  /* 0x00008000000079c5 */ /* 0x000fe40000010000 */
[----:B------:R-:W-:-:S06]  /*87a0*/  WARPGROUP.ARRIVE ;  /* 0x00000000000079c5 */ /* 0x000fcc0000000000 */
[----:B------:R-:W-:Y:S03]  /*87b0*/  HGMMA.64x16x16.F32.BF16 R160, gdesc[UR32], R160, gsb0 ;  /* 0x0020000020a079f0 */ /* 0x000fe600080018a0 */
        /* <DEDUP_REMOVED lines=20> */
[----:B------:R-:W-:Y:S01]  /*8900*/  HGMMA.64x16x16.F32.BF16 R104, gdesc[UR28], R104, gsb0 ;  /* 0x002000001c6879f0 */ /* 0x000fe20008001868 */
[----:B------:R-:W-:Y:S01]  /*8910*/  UMOV UR28, UR32 ;  /* 0x00000020001c7c82 */ /* 0x000fe20008000000 */
[----:B------:R-:W-:Y:S01]  /*8920*/  UMOV UR29, UR33 ;  /* 0x00000021001d7c82 */ /* 0x000fe20008000000 */
[----:B------:R-:W-:Y:S01]  /*8930*/  UMOV UR30, UR7 ;  /* 0x00000007001e7c82 */ /* 0x000fe20008000000 */
        /* <DEDUP_REMOVED lines=10> */
[----:B------:R-:W-:Y:S03]  /*89e0*/  HGMMA.64x16x16.F32.BF16 R88, gdesc[UR28], R88, gsb0 ;  /* 0x002000001c5879f0 */ /* 0x000fe60008001858 */
[----:B------:R-:W-:Y:S02]  /*89f0*/  WARPGROUP.DEPBAR.LE gsb0, 0x0 ;  /* 0x00008000000079c5 */ /* 0x000fe40000010000 */
[----:B0-----:R-:W-:Y:S05]  /*8a00*/  @P3 BRA `(.L_x_24) ;  /* 0x0000000000343947 */ /* 0x001fea0003800000 */
[----:B------:R-:W-:Y:S05]  /*8a10*/  @!P0 BRA `(.L_x_25) ;  /* 0x0000000000048947 */ /* 0x000fea0003800000 */
[----:B------:R-:W-:Y:S01]  /*8a20*/  BPT.TRAP 0x1 ;  /* 0x000000040000795c */ /* 0x000fe20000300000 */
.L_x_25:
[----:B------:R-:W-:Y:S02]  /*8a30*/  R2UR UR6, R16 ;  /* 0x00000000100672ca */ /* 0x000fe400000e0000 */
[----:B------:R-:W-:-:S11]  /*8a40*/  R2UR UR7, R13 ;  /* 0x000000000d0772ca */ /* 0x000fd600000e0000 */
[----:B------:R-:W-:Y:S02]  /*8a50*/  ULEA UR6, UR61, UR6, 0x3 ;  /* 0x000000063d067291 */ /* 0x000fe4000f8e183f */
[----:B------:R-:W-:-:S05]  /*8a60*/  IMAD.U32 R4, RZ, RZ, UR7 ;  /* 0x00000007ff047e24 */ /* 0x000fca000f8e00ff */
[----:B------:R-:W-:-:S04]  /*8a70*/  SHF.L.U32 R4, R4, 0x1f, RZ ;  /* 0x0000001f04047819 */ /* 0x000fc800000006ff */
[----:B------:R0:W1:Y:S01]  /*8a80*/  SYNCS.PHASECHK.TRANS64.TRYWAIT P2, [UR6+0x34850], R4 ;  /* 0x03485004ff0075a7 */ /* 0x0000620008040146 */
[----:B------:R-:W-:Y:S05]  /*8a90*/  @!P0 BRA `(.L_x_26) ;  /* 0x0000000000048947 */ /* 0x000fea0003800000 */
[----:B------:R-:W-:Y:S01]  /*8aa0*/  BPT.TRAP 0x1 ;  /* 0x000000040000795c */ /* 0x000fe20000300000 */
.L_x_26:
[----:B-1----:R-:W-:Y:S05]  /*8ab0*/  @P2 BRA `(.L_x_24) ;  /* 0x0000000000082947 */ /* 0x002fea0003800000 */
[----:B------:R-:W1:Y:S02]  /*8ac0*/  SYNCS.PHASECHK.TRANS64.TRYWAIT P2, [UR6+0x34850], R4 ;  /* 0x03485004ff0075a7 */ /* 0x000e640008040146 */
[----:B-1----:R-:W-:Y:S05]  /*8ad0*/  @!P2 BRA `(.L_x_27) ;  /* 0x0000008000d0a947 */ /* 0x002fea0003800000 */
.L_x_24:
[----:B------:R-:W-:Y:S01]  /*8ae0*/  R2UR UR14, R16 ;  /* 0x00000000100e72ca */ /* 0x000fe200000e0000 */
[----:B------:R-:W-:Y:S01]  /*8af0*/  WARPGROUP.ARRIVE ;  /* 0x00000000000079c5 */ /* 0x000fe20000000000 */
[----:B------:R-:W-:Y:S01]  /*8b00*/  UMOV UR7, 0x40000040 ;  /* 0x4000004000077882 */ /* 0x000fe20000000000 */
[----:B------:R-:W-:Y:S01]  /*8b10*/  UMOV UR11, 0x40000040 ;  /* 0x40000040000b7882 */ /* 0x000fe20000000000 */
[----:B01----:R-:W-:-:S04]  /*8b20*/  FMNMX.FTZ R4, R168, R11, !PT ;  /* 0x0000000ba8047209 */ /* 0x003fc80007810000 */
[----:B------:R-:W-:-:S04]  /*8b30*/  FMNMX.FTZ R5, R169, R4, !PT ;  /* 0x00000004a9057209 */ /* 0x000fc80007810000 */
[----:B------:R-:W-:Y:S01]  /*8b40*/  FMNMX.FTZ R4, R172, R5, !PT ;  /* 0x00000005ac047209 */ /* 0x000fe20007810000 */
[----:B------:R-:W-:-:S03]  /*8b50*/  UIADD3 UR6, UR14, 0x400, URZ ;  /* 0x000004000e067890 */ /* 0x000fc6000fffe03f */
[----:B------:R-:W-:Y:S01]  /*8b60*/  FMNMX.FTZ R5, R173, R4, !PT ;  /* 0x00000004ad057209 */ /* 0x000fe20007810000 */
[----:B------:R-:W-:-:S03]  /*8b70*/  USHF.R.U32.HI UR6, URZ, 0x4, UR6 ;  /* 0x000000043f067899 */ /* 0x000fc60008011606 */
[----:B------:R-:W-:Y:S01]  /*8b80*/  FMNMX.FTZ R4, R160, R5, !PT ;  /* 0x00000005a0047209 */ /* 0x000fe20007810000 */
[----:B------:R-:W-:-:S03]  /*8b90*/  ULOP3.LUT UR6, UR6, 0x3fff, URZ, 0xc0, !UPT ;  /* 0x00003fff06067892 */ /* 0x000fc6000f8ec03f */
[----:B------:R-:W-:Y:S01]  /*8ba0*/  FMNMX.FTZ R5, R161, R4, !PT ;  /* 0x00000004a1057209 */ /* 0x000fe20007810000 */
[----:B------:R-:W-:-:S03]  /*8bb0*/  ULOP3.LUT UR6, UR6, 0x5800000, URZ, 0xfc, !UPT ;  /* 0x0580000006067892 */ /* 0x000fc6000f8efc3f */
[----:B------:R-:W-:Y:S01]  /*8bc0*/  FMNMX.FTZ R4, R164, R5, !PT ;  /* 0x00000005a4047209 */ /* 0x000fe20007810000 */
[----:B------:R-:W-:-:S03]  /*8bd0*/  UIMAD UR6, UR61, 0xb00, UR6 ;  /* 0x00000b003d0678a4 */ /* 0x000fc6000f8e0206 */
[----:B------:R-:W-:Y:S01]  /*8be0*/  FMNMX.FTZ R5, R165, R4, !PT ;  /* 0x00000004a5057209 */ /* 0x000fe20007810000 */
[----:B------:R-:W-:-:S03]  /*8bf0*/  UIADD3 UR10, UR6, 0x80, URZ ;  /* 0x00000080060a7890 */ /* 0x000fc6000fffe03f */
[----:B------:R-:W-:Y:S02]  /*8c00*/  FMNMX.FTZ R4, R152, R5, !PT ;  /* 0x0000000598047209 */ /* 0x000fe40007810000 */
[----:B------:R-:W-:Y:S01]  /*8c10*/  HGMMA.64x128x16.F32.BF16 R24, R176, gdesc[UR4].tnspB, R24, gsb0 ;  /* 0x41e00004b0187df0 */ /* 0x000fe20008001818 */
[----:B------:R-:W-:Y:S01]  /*8c20*/  UMOV UR7, 0x40000040 ;  /* 0x4000004000077882 */ /* 0x000fe20000000000 */
[----:B------:R-:W-:-:S04]  /*8c30*/  FMNMX.FTZ R5, R153, R4, !PT ;  /* 0x0000000499057209 */ /* 0x000fc80007810000 */
        /* <DEDUP_REMOVED lines=33> */
[----:B------:R-:W-:Y:S01]  /*8e50*/  FMNMX.FTZ R10, R93, R4, !PT ;  /* 0x000000045d0a7209 */ /* 0x000fe20007810000 */
[----:B------:R-:W-:Y:S02]  /*8e60*/  WARPGROUP.DEPBAR.LE gsb0, 0x0 ;  /* 0x00008000000079c5 */ /* 0x000fe40000010000 */
[----:B------:R-:W-:Y:S02]  /*8e70*/  WARPGROUP.ARRIVE ;  /* 0x00000000000079c5 */ /* 0x000fe40000000000 */
[----:B------:R-:W0:Y:S04]  /*8e80*/  SHFL.BFLY PT, R5, R10, 0x2, 0x1f ;  /* 0x0c401f000a057f89 */ /* 0x000e2800000e0000 */
[----:B------:R-:W-:Y:S01]  /*8e90*/  HGMMA.64x128x16.F32.BF16 R24, R180, gdesc[UR8].tnspB, R24, gsb0 ;  /* 0x41e00008b4187df0 */ /* 0x000fe20008001818 */
[----:B------:R-:W-:Y:S01]  /*8ea0*/  UIADD3 UR10, UR6, 0x100, URZ ;  /* 0x00000100060a7890 */ /* 0x000fe2000fffe03f */
[----:B------:R-:W-:Y:S01]  /*8eb0*/  UMOV UR11, 0x40000040 ;  /* 0x40000040000b7882 */ /* 0x000fe20000000000 */
[----:B0-----:R-:W-:-:S02]  /*8ec0*/  FMNMX.FTZ R13, R10, R5, !PT ;  /* 0x000000050a0d7209 */ /* 0x001fc40007810000 */
[----:B------:R-:W0:Y:S01]  /*8ed0*/  LDC R5, c[0x0][0x988] ;  /* 0x00026200ff057b82 */ /* 0x000e220000000800 */
[----:B------:R-:W-:Y:S02]  /*8ee0*/  FMNMX.FTZ R10, R170, R7, !PT ;  /* 0x00000007aa0a7209 */ /* 0x000fe40007810000 */
[----:B------:R-:W1:Y:S02]  /*8ef0*/  SHFL.BFLY PT, R4, R13, 0x1, 0x1f ;  /* 0x0c201f000d047f89 */ /* 0x000e6400000e0000 */
[----:B-1----:R-:W-:Y:S02]  /*8f00*/  FMNMX.FTZ R4, R13, R4, !PT ;  /* 0x000000040d047209 */ /* 0x002fe40007810000 */
[----:B------:R-:W-:-:S03]  /*8f10*/  FMNMX.FTZ R13, R171, R10, !PT ;  /* 0x0000000aab0d7209 */ /* 0x000fc60007810000 */
[----:B0-----:R-:W-:Y:S01]  /*8f20*/  FMUL.FTZ R220, R4, R5 ;  /* 0x0000000504dc7220 */ /* 0x001fe20000410000 */
[----:B------:R-:W-:Y:S01]  /*8f30*/  FMNMX.FTZ R10, R174, R13, !PT ;  /* 0x0000000dae0a7209 */ /* 0x000fe20007810000 */
[----:B------:R-:W-:Y:S02]  /*8f40*/  FADD.FTZ R6, -R4, R11 ;  /* 0x0000000b04067221 */ /* 0x000fe40000010100 */
[-CC-:B------:R-:W-:Y:S01]  /*8f50*/  FFMA.FTZ R20, R96, R5.reuse, -R220.reuse ;  /* 0x0000000560147223 */ /* 0x180fe200000108dc */
[----:B------:R-:W-:Y:S01]  /*8f60*/  FMNMX.FTZ R23, R175, R10, !PT ;  /* 0x0000000aaf177209 */ /* 0x000fe20007810000 */
[-CC-:B------:R-:W-:Y:S01]  /*8f70*/  FFMA.FTZ R96, R100, R5.reuse, -R220.reuse ;  /* 0x0000000564607223 */ /* 0x180fe200000108dc */
[-CC-:B------:R-:W-:Y:S01]  /*8f80*/  FFMA.FTZ R176, R169, R5.reuse, -R220.reuse ;  /* 0x00000005a9b07223 */ /* 0x180fe200000108dc */
[--C-:B------:R-:W-:Y:S01]  /*8f90*/  FFMA.FTZ R11, R168, R5, -R220.reuse ;  /* 0x00000005a80b7223 */ /* 0x100fe200000108dc */
[----:B------:R-:W-:Y:S01]  /*8fa0*/  FMNMX.FTZ R10, R162, R23, !PT ;  /* 0x00000017a20a7209 */ /* 0x000fe20007810000 */
[-CC-:B------:R-:W-:Y:S01]  /*8fb0*/  FFMA.FTZ R178, R172, R5.reuse, -R220.reuse ;  /* 0x00000005acb27223 */ /* 0x180fe200000108dc */
[-CC-:B------:R-:W-:Y:S01]  /*8fc0*/  FFMA.FTZ R169, R173, R5.reuse, -R220.reuse ;  /* 0x00000005ada97223 */ /* 0x180fe200000108dc */
        /* <DEDUP_REMOVED lines=24> */
[-C--:B------:R-:W-:Y:S01]  /*9150*/  FFMA.FTZ R92, R92, R5.reuse, -R220 ;  /* 0x000000055c5c7223 */ /* 0x080fe200000108dc */
[----:B------:R-:W-:Y:S01]  /*9160*/  FMNMX.FTZ R149, R159, R10, !PT ;  /* 0x0000000a9f957209 */ /* 0x000fe20007810000 */
[----:B------:R-:W-:Y:S01]  /*9170*/  FMUL.FTZ R6, R6, R5 ;  /* 0x0000000506067220 */ /* 0x000fe20000410000 */
[----:B------:R-:W-:Y:S02]  /*9180*/  MUFU.EX2 R11, R11 ;  /* 0x0000000b000b7308 */ /* 0x000fe40000000800 */
[----:B------:R-:W-:-:S04]  /*9190*/  FMNMX.FTZ R10, R146, R149, !PT ;  /* 0x00000095920a7209 */ /* 0x000fc80007810000 */
[----:B------:R-:W-:Y:S02]  /*91a0*/  FMNMX.FTZ R149, R147, R10, !PT ;  /* 0x0000000a93957209 */ /* 0x000fe40007810000 */
[----:B------:R-:W0:Y:S02]  /*91b0*/  MUFU.EX2 R6, R6 ;  /* 0x0000000600067308 */ /* 0x000e240000000800 */
[----:B------:R-:W-:-:S04]  /*91c0*/  FMNMX.FTZ R10, R150, R149, !PT ;  /* 0x00000095960a7209 */ /* 0x000fc80007810000 */
[----:B------:R-:W-:Y:S02]  /*91d0*/  FMNMX.FTZ R149, R151, R10, !PT ;  /* 0x0000000a97957209 */ /* 0x000fe40007810000 */
[----:B------:R-:W1:Y:S02]  /*91e0*/  MUFU.EX2 R176, R176 ;  /* 0x000000b000b07308 */ /* 0x000e640000000800 */
[----:B------:R-:W-:-:S04]  /*91f0*/  FMNMX.FTZ R10, R138, R149, !PT ;  /* 0x000000958a0a7209 */ /* 0x000fc80007810000 */
[----:B------:R-:W-:Y:S02]  /*9200*/  FMNMX.FTZ R149, R139, R10, !PT ;  /* 0x0000000a8b957209 */ /* 0x000fe40007810000 */
[----:B------:R-:W-:Y:S01]  /*9210*/  MUFU.EX2 R178, R178 ;  /* 0x000000b200b27308 */ /* 0x000fe20000000800 */
[----:B0-----:R-:W-:Y:S01]  /*9220*/  FFMA.FTZ R9, R6, R9, R11 ;  /* 0x0000000906097223 */ /* 0x001fe2000001000b */
[----:B------:R-:W-:-:S04]  /*9230*/  FMNMX.FTZ R10, R142, R149, !PT ;  /* 0x000000958e0a7209 */ /* 0x000fc80007810000 */
[----:B------:R-:W-:Y:S02]  /*9240*/  FMNMX.FTZ R149, R143, R10, !PT ;  /* 0x0000000a8f957209 */ /* 0x000fe40007810000 */
[----:B------:R-:W-:Y:S01]  /*9250*/  MUFU.EX2 R169, R169 ;  /* 0x000000a900a97308 */ /* 0x000fe20000000800 */
[----:B-1----:R-:W-:Y:S01]  /*9260*/  FADD.FTZ R9, R176, R9 ;  /* 0x00000009b0097221 */ /* 0x002fe20000010000 */
[----:B------:R-:W-:Y:S02]  /*9270*/  FMNMX.FTZ R10, R130, R149, !PT ;  /* 0x00000095820a7209 */ /* 0x000fe40007810000 */
[----:B------:R-:W-:Y:S02]  /*9280*/  F2FP.BF16.F32.PACK_AB R176, R176, R11 ;  /* 0x0000000bb0b0723e */ /* 0x000fe400000010ff */
[----:B------:R-:W-:Y:S02]  /*9290*/  FMNMX.FTZ R149, R131, R10, !PT ;  /* 0x0000000a83957209 */ /* 0x000fe40007810000 */
[----:B------:R-:W-:Y:S02]  /*92a0*/  MUFU.EX2 R161, R161 ;  /* 0x000000a100a17308 */ /* 0x000fe40000000800 */
[----:B------:R-:W-:Y:S01]  /*92b0*/  FMNMX.FTZ R10, R134, R149, !PT ;  /* 0x00000095860a7209 */ /* 0x000fe20007810000 */
[----:B------:R-:W-:-:S03]  /*92c0*/  FFMA.FTZ R149, R129, R5, -R220 ;  /* 0x0000000581957223 */ /* 0x000fc600000108dc */
[----:B------:R-:W-:Y:S02]  /*92d0*/  FMNMX.FTZ R129, R135, R10, !PT ;  /* 0x0000000a87817209 */ /* 0x000fe40007810000 */
[----:B------:R-:W-:Y:S01]  /*92e0*/  MUFU.EX2 R15, R15 ;  /* 0x0000000f000f7308 */ /* 0x000fe20000000800 */
[----:B------:R-:W-:Y:S02]  /*92f0*/  WARPGROUP.DEPBAR.LE gsb0, 0x0 ;  /* 0x00008000000079c5 */ /* 0x000fe40000010000 */
[----:B------:R-:W-:Y:S01]  /*9300*/  WARPGROUP.ARRIVE ;  /* 0x00000000000079c5 */ /* 0x000fe20000000000 */
[----:B------:R-:W-:Y:S01]  /*9310*/  FMNMX.FTZ R10, R122, R129, !PT ;  /* 0x000000817a0a7209 */ /* 0x000fe20007810000 */
[-CC-:B------:R-:W-:Y:S01]  /*9320*/  FFMA.FTZ R180, R160, R5.reuse, -R220.reuse ;  /* 0x00000005a0b47223 */ /* 0x180fe200000108dc */
[--C-:B------:R-:W-:Y:S02]  /*9330*/  FFMA.FTZ R182, R164, R5, -R220.reuse ;  /* 0x00000005a4b67223 */ /* 0x100fe400000108dc */
[----:B------:R-:W-:Y:S01]  /*9340*/  MUFU.EX2 R21, R21 ;  /* 0x0000001500157308 */ /* 0x000fe20000000800 */
[----:B------:R-:W-:Y:S01]  /*9350*/  FMNMX.FTZ R129, R123, R10, !PT ;  /* 0x0000000a7b817209 */ /* 0x000fe20007810000 */
[----:B------:R-:W-:Y:S01]  /*9360*/  HGMMA.64x128x16.F32.BF16 R24, R184, gdesc[UR8].tnspB, R24, gsb0 ;  /* 0x41e00008b8187df0 */ /* 0x000fe20008001818 */
[----:B------:R-:W-:Y:S01]  /*9370*/  UIADD3 UR10, UR6, 0x180, URZ ;  /* 0x00000180060a7890 */ /* 0x000fe2000fffe03f */
[----:B------:R-:W-:Y:S01]  /*9380*/  UMOV UR11, 0x40000040 ;  /* 0x40000040000b7882 */ /* 0x000fe20000000000 */
[----:B------:R-:W-:Y:S01]  /*9390*/  FMNMX.FTZ R10, R126, R129, !PT ;  /* 0x000000817e0a7209 */ /* 0x000fe20007810000 */
[----:B------:R-:W-:-:S02]  /*93a0*/  FFMA.FTZ R129, R133, R5, -R220 ;  /* 0x0000000585817223 */ /* 0x000fc400000108dc */
        /* <DEDUP_REMOVED lines=25> */
[----:B------:R-:W-:-:S05]  /*9540*/  FMNMX.FTZ R10, R95, R10, !PT ;  /* 0x0000000a5f0a7209 */ /* 0x000fca0007810000 */
[----:B------:R-:W0:Y:S02]  /*9550*/  SHFL.BFLY PT, R133, R10, 0x2, 0x1f ;  /* 0x0c401f000a857f89 */ /* 0x000e2400000e0000 */
[----:B------:R-:W-:Y:S08]  /*9560*/  MUFU.EX2 R121, R121 ;  /* 0x0000007900797308 */ /* 0x000ff00000000800 */
[----:B------:R-:W-:Y:S08]  /*9570*/  MUFU.EX2 R125, R125 ;  /* 0x0000007d007d7308 */ /* 0x000ff00000000800 */
[----:B------:R-:W-:Y:S01]  /*9580*/  MUFU.EX2 R113, R113 ;  /* 0x0000007100717308 */ /* 0x000fe20000000800 */
[----:B0-----:R-:W-:-:S07]  /*9590*/  FMNMX.FTZ R133, R10, R133, !PT ;  /* 0x000000850a857209 */ /* 0x001fce0007810000 */
[----:B------:R-:W-:Y:S01]  /*95a0*/  MUFU.EX2 R117, R117 ;  /* 0x0000007500757308 */ /* 0x000fe20000000800 */
[----:B------:R-:W0:Y:S07]  /*95b0*/  SHFL.BFLY PT, R10, R133, 0x1, 0x1f ;  /* 0x0c201f00850a7f89 */ /* 0x000e2e00000e0000 */
[----:B------:R-:W-:Y:S08]  /*95c0*/  MUFU.EX2 R105, R105 ;  /* 0x0000006900697308 */ /* 0x000ff00000000800 */
[----:B------:R-:W-:Y:S08]  /*95d0*/  MUFU.EX2 R109, R109 ;  /* 0x0000006d006d7308 */ /* 0x000ff00000000800 */
[----:B------:R-:W-:Y:S01]  /*95e0*/  MUFU.EX2 R20, R20 ;  /* 0x0000001400147308 */ /* 0x000fe20000000800 */
[----:B0-----:R-:W-:-:S02]  /*95f0*/  FMNMX.FTZ R10, R133, R10, !PT ;  /* 0x0000000a850a7209 */ /* 0x001fc40007810000 */
[----:B------:R-:W-:-:S05]  /*9600*/  @!P1 LEA R133, R0, UR14, 0x3 ;  /* 0x0000000e00859c11 */ /* 0x000fca000f8e18ff */
[----:B------:R-:W-:Y:S01]  /*9610*/  MUFU.EX2 R97, R97 ;  /* 0x0000006100617308 */ /* 0x000fe20000000800 */
[----:B------:R-:W-:Y:S01]  /*9620*/  FADD.FTZ R100, -R10, R7 ;  /* 0x000000070a647221 */ /* 0x000fe20000010100 */
[----:B------:R-:W-:Y:S01]  /*9630*/  @!P1 VIADD R133, R133, 0x34840 ;  /* 0x0003484085859836 */ /* 0x000fe20000000000 */
[----:B------:R-:W-:Y:S02]  /*9640*/  WARPGROUP.DEPBAR.LE gsb0, 0x0 ;  /* 0x00008000000079c5 */ /* 0x000fe40000010000 */
[----:B------:R-:W-:Y:S01]  /*9650*/  WARPGROUP.ARRIVE ;  /* 0x00000000000079c5 */ /* 0x000fe20000000000 */
[-CC-:B------:R-:W-:Y:S01]  /*9660*/  FFMA.FTZ R184, R152, R5.reuse, -R220.reuse ;  /* 0x0000000598b87223 */ /* 0x180fe200000108dc */
[----:B------:R-:W-:Y:S01]  /*9670*/  FFMA.FTZ R186, R156, R5, -R220 ;  /* 0x000000059cba7223 */ /* 0x000fe200000108dc */
[----:B------:R-:W-:Y:S01]  /*9680*/  @!P1 PRMT R133, RZ, 0x654, R133 ;  /* 0x00000654ff859816 */ /* 0x000fe20000000085 */
[----:B------:R-:W-:Y:S02]  /*9690*/  MUFU.EX2 R96, R96 ;  /* 0x0000006000607308 */ /* 0x000fe40000000800 */
[----:B------:R-:W-:Y:S01]  /*96a0*/  HGMMA.64x128x16.F32.BF16 R24, R188, gdesc[UR8].tnspB, R24, gsb0 ;  /* 0x41e00008bc187df0 */ /* 0x000fe20008001818 */
[----:B------:R-:W-:Y:S01]  /*96b0*/  UIADD3 UR10, UR6, 0x200, URZ ;  /* 0x00000200060a7890 */ /* 0x000fe2000fffe03f */
[----:B------:R-:W-:-:S04]  /*96c0*/  UMOV UR11, 0x40000040 ;  /* 0x40000040000b7882 */ /* 0x000fc80000000000 */
[----:B------:R-:W-:Y:S08]  /*96d0*/  MUFU.EX2 R184, R184 ;  /* 0x000000b800b87308 */ /* 0x000ff00000000800 */
[----:B------:R-:W-:Y:S08]  /*96e0*/  MUFU.EX2 R186, R186 ;  /* 0x000000ba00ba7308 */ /* 0x000ff00000000800 */
[----:B------:R-:W-:Y:S08]  /*96f0*/  MUFU.EX2 R101, R101 ;  /* 0x0000006500657308 */ /* 0x000ff00000000800 */
[----:B------:R-:W-:Y:S08]  /*9700*/  MUFU.EX2 R88, R88 ;  /* 0x0000005800587308 */ /* 0x000ff00000000800 */
[----:B------:R-:W-:Y:S08]  /*9710*/  MUFU.EX2 R89, R89 ;  /* 0x0000005900597308 */ /* 0x000ff00000000800 */
[----:B------:R-:W-:Y:S01]  /*9720*/  MUFU.EX2 R92, R92 ;  /* 0x0000005c005c7308 */ /* 0x000fe20000000800 */
[----:B------:R-:W-:-:S02]  /*9730*/  WARPGROUP.DEPBAR.LE gsb0, 0x0 ;  /* 0x00008000000079c5 */ /* 0x000fc40000010000 */
[----:B------:R-:W-:Y:S01]  /*9740*/  WARPGROUP.ARRIVE ;  /* 0x00000000000079c5 */ /* 0x000fe20000000000 */
[-CC-:B------:R-:W-:Y:S01]  /*9750*/  FFMA.FTZ R188, R144, R5.reuse, -R220.reuse ;  /* 0x0000000590bc7223 */ /* 0x180fe200000108dc */
[----:B------:R-:W-:-:S04]  /*9760*/  FFMA.FTZ R190, R148, R5, -R220 ;  /* 0x0000000594be7223 */ /* 0x000fc800000108dc */
[----:B------:R-:W-:Y:S01]  /*9770*/  HGMMA.64x128x16.F32.BF16 R24, R192, gdesc[UR8].tnspB, R24, gsb0 ;  /* 0x41e00008c0187df0 */ /* 0x000fe20008001818 */
[----:B------:R-:W-:Y:S01]  /*9780*/  UIADD3 UR10, UR6, 0x280, URZ ;  /* 0x00000280060a7890 */ /* 0x000fe2000fffe03f */
[----:B------:R-:W-:Y:S01]  /*9790*/  MUFU.EX2 R188, R188 ;  /* 0x000000bc00bc7308 */ /* 0x000fe20000000800 */
[----:B------:R-:W-:-:S07]  /*97a0*/  UMOV UR11, 0x40000040 ;  /* 0x40000040000b7882 */ /* 0x000fce0000000000 */
[----:B------:R-:W-:Y:S01]  /*97b0*/  MUFU.EX2 R190, R190 ;  /* 0x000000be00be7308 */ /* 0x000fe20000000800 */
[----:B------:R-:W-:Y:S02]  /*97c0*/  WARPGROUP.DEPBAR.LE gsb0, 0x0 ;  /* 0x00008000000079c5 */ /* 0x000fe40000010000 */
        /* <DEDUP_REMOVED lines=33> */
[----:B------:R-:W-:Y:S01]  /*99e0*/  UMOV UR11, 0x40000040 ;  /* 0x40000040000b7882 */ /* 0x000fe20000000000 */
[----:B------:R-:W-:-:S06]  /*99f0*/  UIADD3 UR6, UR6, 0x500, URZ ;  /* 0x0000050006067890 */ /* 0x000fcc000fffe03f */
[----:B------:R-:W-:Y:S01]  /*9a00*/  MUFU.EX2 R206, R206 ;  /* 0x000000ce00ce7308 */ /* 0x000fe20000000800 */
[----:B------:R-:W-:Y:S02]  /*9a10*/  WARPGROUP.DEPBAR.LE gsb0, 0x0 ;  /* 0x00008000000079c5 */ /* 0x000fe40000010000 */
[----:B------:R-:W-:Y:S01]  /*9a20*/  WARPGROUP.ARRIVE ;  /* 0x00000000000079c5 */ /* 0x000fe20000000000 */
[-CC-:B------:R-:W-:Y:S01]  /*9a30*/  FFMA.FTZ R208, R104, R5.reuse, -R220.reuse ;  /* 0x0000000568d07223 */ /* 0x180fe200000108dc */
[-C--:B------:R-:W-:Y:S01]  /*9a40*/  FMUL.FTZ R104, R10, R5.reuse ;  /* 0x000000050a687220 */ /* 0x080fe20000410000 */
[-CC-:B------:R-:W-:Y:S01]  /*9a50*/  FFMA.FTZ R210, R108, R5.reuse, -R220.reuse ;  /* 0x000000056cd27223 */ /* 0x180fe200000108dc */
[-C--:B------:R-:W-:Y:S01]  /*9a60*/  FFMA.FTZ R220, R93, R5.reuse, -R220 ;  /* 0x000000055ddc7223 */ /* 0x080fe200000108dc */
[-C--:B------:R-:W-:Y:S01]  /*9a70*/  FMUL.FTZ R93, R100, R5.reuse ;  /* 0x00000005645d7220 */ /* 0x080fe20000410000 */
[----:B------:R-:W-:Y:S01]  /*9a80*/  HGMMA.64x128x16.F32.BF16 R24, R212, gdesc[UR8].tnspB, R24, gsb0 ;  /* 0x41e00008d4187df0 */ /* 0x000fe20008001818 */
[-CC-:B------:R-:W-:Y:S01]  /*9a90*/  FFMA.FTZ R100, R170, R5.reuse, -R104.reuse ;  /* 0x00000005aa647223 */ /* 0x180fe20000010868 */
[-CC-:B------:R-:W-:Y:S01]  /*9aa0*/  FFMA.FTZ R177, R171, R5.reuse, -R104.reuse ;  /* 0x00000005abb17223 */ /* 0x180fe20000010868 */
[-CC-:B------:R-:W-:Y:S01]  /*9ab0*/  FFMA.FTZ R179, R174, R5.reuse, -R104.reuse ;  /* 0x00000005aeb37223 */ /* 0x180fe20000010868 */
[-CC-:B------:R-:W-:Y:S01]  /*9ac0*/  FFMA.FTZ R197, R130, R5.reuse, -R104.reuse ;  /* 0x0000000582c57223 */ /* 0x180fe20000010868 */
[----:B------:R-:W-:Y:S01]  /*9ad0*/  MUFU.EX2 R93, R93 ;  /* 0x0000005d005d7308 */ /* 0x000fe20000000800 */
[-CC-:B------:R-:W-:Y:S01]  /*9ae0*/  FFMA.FTZ R130, R131, R5.reuse, -R104.reuse ;  /* 0x0000000583827223 */ /* 0x180fe20000010868 */
[-CC-:B------:R-:W-:Y:S01]  /*9af0*/  FFMA.FTZ R108, R175, R5.reuse, -R104.reuse ;  /* 0x00000005af6c7223 */ /* 0x180fe20000010868 */
[----:B------:R-:W-:Y:S01]  /*9b00*/  IADD3 R131, -R22, 0xb, RZ ;  /* 0x0000000b16837810 */ /* 0x000fe20007ffe1ff */
[-CC-:B------:R-:W-:Y:S01]  /*9b10*/  FFMA.FTZ R181, R162, R5.reuse, -R104.reuse ;  /* 0x00000005a2b57223 */ /* 0x180fe20000010868 */
[-CC-:B------:R-:W-:Y:S01]  /*9b20*/  FFMA.FTZ R112, R163, R5.reuse, -R104.reuse ;  /* 0x00000005a3707223 */ /* 0x180fe20000010868 */
[-CC-:B------:R-:W-:Y:S01]  /*9b30*/  FFMA.FTZ R201, R122, R5.reuse, -R104.reuse ;  /* 0x000000057ac97223 */ /* 0x180fe20000010868 */
[-CC-:B------:R-:W-:Y:S01]  /*9b40*/  FFMA.FTZ R183, R166, R5.reuse, -R104.reuse ;  /* 0x00000005a6b77223 */ /* 0x180fe20000010868 */
[----:B------:R-:W0:Y:S01]  /*9b50*/  MUFU.EX2 R100, R100 ;  /* 0x0000006400647308 */ /* 0x000e220000000800 */
[-CC-:B------:R-:W-:Y:S01]  /*9b60*/  FFMA.FTZ R116, R167, R5.reuse, -R104.reuse ;  /* 0x00000005a7747223 */ /* 0x180fe20000010868 */
[-CC-:B------:R-:W-:Y:S01]  /*9b70*/  FFMA.FTZ R185, R154, R5.reuse, -R104.reuse ;  /* 0x000000059ab97223 */ /* 0x180fe20000010868 */
[-CC-:B------:R-:W-:Y:S01]  /*9b80*/  FFMA.FTZ R120, R155, R5.reuse, -R104.reuse ;  /* 0x000000059b787223 */ /* 0x180fe20000010868 */
[-CC-:B------:R-:W-:Y:S01]  /*9b90*/  FFMA.FTZ R187, R158, R5.reuse, -R104.reuse ;  /* 0x000000059ebb7223 */ /* 0x180fe20000010868 */
[-CC-:B------:R-:W-:Y:S01]  /*9ba0*/  FFMA.FTZ R124, R159, R5.reuse, -R104.reuse ;  /* 0x000000059f7c7223 */ /* 0x180fe20000010868 */
[-CC-:B------:R-:W-:Y:S01]  /*9bb0*/  FFMA.FTZ R205, R114, R5.reuse, -R104.reuse ;  /* 0x0000000572cd7223 */ /* 0x180fe20000010868 */
[-CC-:B------:R-:W-:Y:S01]  /*9bc0*/  FFMA.FTZ R189, R146, R5.reuse, -R104.reuse ;  /* 0x0000000592bd7223 */ /* 0x180fe20000010868 */
[----:B------:R-:W1:Y:S01]  /*9bd0*/  MUFU.EX2 R177, R177 ;  /* 0x000000b100b17308 */ /* 0x000e620000000800 */
[-CC-:B------:R-:W-:Y:S01]  /*9be0*/  FFMA.FTZ R128, R147, R5.reuse, -R104.reuse ;  /* 0x0000000593807223 */ /* 0x180fe20000010868 */
[-CC-:B------:R-:W-:Y:S01]  /*9bf0*/  FFMA.FTZ R207, R118, R5.reuse, -R104.reuse ;  /* 0x0000000576cf7223 */ /* 0x180fe20000010868 */
[-CC-:B------:R-:W-:Y:S01]  /*9c00*/  FFMA.FTZ R191, R150, R5.reuse, -R104.reuse ;  /* 0x0000000596bf7223 */ /* 0x180fe20000010868 */
[-CC-:B------:R-:W-:Y:S01]  /*9c10*/  FFMA.FTZ R209, R106, R5.reuse, -R104.reuse ;  /* 0x000000056ad17223 */ /* 0x180fe20000010868 */
[-CC-:B------:R-:W-:Y:S01]  /*9c20*/  FFMA.FTZ R132, R151, R5.reuse, -R104.reuse ;  /* 0x0000000597847223 */ /* 0x180fe20000010868 */
[-CC-:B------:R-:W-:Y:S01]  /*9c30*/  FFMA.FTZ R193, R138, R5.reuse, -R104.reuse ;  /* 0x000000058ac17223 */ /* 0x180fe20000010868 */
[-C--:B------:R-:W-:Y:S01]  /*9c40*/  FFMA.FTZ R136, R139, R5.reuse, -R104 ;  /* 0x000000058b887223 */ /* 0x080fe20000010868 */
[----:B------:R-:W-:Y:S01]  /*9c50*/  MUFU.EX2 R179, R179 ;  /* 0x000000b300b37308 */ /* 0x000fe20000000800 */
[----:B0-----:R-:W-:Y:S01]  /*9c60*/  FFMA.FTZ R8, R93, R8, R100 ;  /* 0x000000085d087223 */ /* 0x001fe20000010064 */
[-CC-:B------:R-:W-:Y:S01]  /*9c70*/  FFMA.FTZ R195, R142, R5.reuse, -R104.reuse ;  /* 0x000000058ec37223 */ /* 0x180fe20000010868 */
[-CC-:B------:R-:W-:Y:S01]  /*9c80*/  FFMA.FTZ R115, R115, R5.reuse, -R104.reuse ;  /* 0x0000000573737223 */ /* 0x180fe20000010868 */
[-CC-:B------:R-:W-:Y:S01]  /*9c90*/  FFMA.FTZ R138, R143, R5.reuse, -R104.reuse ;  /* 0x000000058f8a7223 */ /* 0x180fe20000010868 */
[-CC-:B------:R-:W-:Y:S01]  /*9ca0*/  FFMA.FTZ R199, R134, R5.reuse, -R104.reuse ;  /* 0x0000000586c77223 */ /* 0x180fe20000010868 */
[-CC-:B------:R-:W-:Y:S01]  /*9cb0*/  FFMA.FTZ R134, R135, R5.reuse, -R104.reuse ;  /* 0x0000000587867223 */ /* 0x180fe20000010868 */
[-CC-:B------:R-:W-:Y:S01]  /*9cc0*/  FFMA.FTZ R203, R126, R5.reuse, -R104.reuse ;  /* 0x000000057ecb7223 */ /* 0x180fe20000010868 */
[----:B------:R-:W-:Y:S01]  /*9cd0*/  MUFU.EX2 R108, R108 ;  /* 0x0000006c006c7308 */ /* 0x000fe20000000800 */
[-CC-:B------:R-:W-:Y:S01]  /*9ce0*/  FFMA.FTZ R119, R119, R5.reuse, -R104.reuse ;  /* 0x0000000577777223 */ /* 0x180fe20000010868 */
        /* <DEDUP_REMOVED lines=9> */
[----:B------:R-:W-:-:S05]  /*9d80*/  FFMA.FTZ R95, R95, R5, -R104 ;  /* 0x000000055f5f7223 */ /* 0x000fca0000010868 */
[----:B------:R-:W-:Y:S08]  /*9d90*/  MUFU.EX2 R112, R112 ;  /* 0x0000007000707308 */ /* 0x000ff00000000800 */
        /* <DEDUP_REMOVED lines=13> */
[----:B------:R-:W-:Y:S02]  /*9e70*/  F2FP.BF16.F32.PACK_AB R212, R97, R20 ;  /* 0x0000001461d4723e */ /* 0x000fe400000010ff */
[----:B------:R-:W-:Y:S02]  /*9e80*/  F2FP.BF16.F32.PACK_AB R214, R101, R96 ;  /* 0x0000006065d6723e */ /* 0x000fe400000010ff */
[----:B------:R-:W-:Y:S01]  /*9e90*/  MUFU.EX2 R136, R136 ;  /* 0x0000008800887308 */ /* 0x000fe20000000800 */
[----:B------:R-:W-:Y:S01]  /*9ea0*/  HGMMA.64x128x16.F32.BF16 R24, R216, gdesc[UR4].tnspB, R24, gsb0 ;  /* 0x41e00004d8187df0 */ /* 0x000fe20008001818 */
[----:B------:R-:W-:Y:S01]  /*9eb0*/  R2UR UR6, R14 ;  /* 0x000000000e0672ca */ /* 0x000fe200000e0000 */
[----:B-1----:R-:W-:Y:S01]  /*9ec0*/  FADD.FTZ R14, R177, R8 ;  /* 0x00000008b10e7221 */ /* 0x002fe20000010000 */
[----:B------:R-:W-:Y:S01]  /*9ed0*/  FFMA.FTZ R8, R123, R5, -R104 ;  /* 0x000000057b087223 */ /* 0x000fe20000010868 */
[----:B------:R-:W-:-:S02]  /*9ee0*/  F2FP.BF16.F32.PACK_AB R177, R177, R100 ;  /* 0x00000064b1b1723e */ /* 0x000fc400000010ff */
[----:B------:R-:W-:Y:S01]  /*9ef0*/  R2UR UR7, R17 ;  /* 0x00000000110772ca */ /* 0x000fe200000e0000 */
[----:B------:R-:W-:Y:S08]  /*9f00*/  MUFU.EX2 R195, R195 ;  /* 0x000000c300c37308 */ /* 0x000ff00000000800 */
[----:B------:R-:W-:Y:S04]  /*9f10*/  MUFU.EX2 R138, R138 ;  /* 0x0000008a008a7308 */ /* 0x000fe80000000800 */
[----:B------:R-:W-:Y:S01]  /*9f20*/  UISETP.GT.AND UP0, UPT, UR6, UR7, UPT ;  /* 0x000000070600728c */ /* 0x000fe2000bf04270 */
[----:B------:R-:W-:Y:S01]  /*9f30*/  R2UR UR7, R12 ;  /* 0x000000000c0772ca */ /* 0x000fe200000e0000 */
[----:B------:R-:W-:-:S02]  /*9f40*/  UIADD3 UR6, UR6, -0x1, URZ ;  /* 0xffffffff06067890 */ /* 0x000fc4000fffe03f */
[----:B------:R-:W-:Y:S02]  /*9f50*/  MUFU.EX2 R197, R197 ;  /* 0x000000c500c57308 */ /* 0x000fe40000000800 */
[----:B------:R-:W-:-:S06]  /*9f60*/  PLOP3.LUT P2, PT, PT, PT, UP0, 0x80, 0x0 ;  /* 0x000000000000781c */ /* 0x000fcc0003f4f008 */
        /* <DEDUP_REMOVED lines=13> */
[----:B------:R-:W0:Y:S01]  /*a040*/  MUFU.EX2 R111, R111 ;  /* 0x0000006f006f7308 */ /* 0x000e220000000800 */
[----:B------:R-:W-:-:S02]  /*a050*/  WARPGROUP.DEPBAR.LE gsb0, 0x0 ;  /* 0x00008000000079c5 */ /* 0x000fc40000010000 */
[----:B------:R1:W-:Y:S06]  /*a060*/  BAR.ARV R131, 0x100 ;  /* 0x000400830000751d */ /* 0x0003ec0000002000 */
[----:B------:R2:W-:Y:S01]  /*a070*/  @!P1 SYNCS.ARRIVE.TRANS64.RED.A1T0 RZ, [R133+URZ], RZ ;  /* 0x000000ff85ff99a7 */ /* 0x0005e2000810043f */
[----:B------:R-:W-:Y:S01]  /*a080*/  MUFU.EX2 R99, R99 ;  /* 0x0000006300637308 */ /* 0x000fe20000000800 */
[----:B0-----:R-:W-:Y:S01]  /*a090*/  F2FP.BF16.F32.PACK_AB R211, R111, R110 ;  /* 0x0000006e6fd3723e */ /* 0x001fe200000010ff */
[----:B------:R-:W-:Y:S01]  /*a0a0*/  FMUL.FTZ R24, R24, R6 ;  /* 0x0000000618187220 */ /* 0x000fe20000410000 */
[----:B------:R-:W-:Y:S01]  /*a0b0*/  F2FP.BF16.F32.PACK_AB R216, R89, R88 ;  /* 0x0000005859d8723e */ /* 0x000fe200000010ff */
[-C--:B------:R-:W-:Y:S01]  /*a0c0*/  FMUL.FTZ R25, R25, R6.reuse ;  /* 0x0000000619197220 */ /* 0x080fe20000410000 */
[-C--:B------:R-:W-:Y:S01]  /*a0d0*/  FMUL.FTZ R28, R28, R6.reuse ;  /* 0x000000061c1c7220 */ /* 0x080fe20000410000 */
[-C--:B------:R-:W-:Y:S01]  /*a0e0*/  FMUL.FTZ R29, R29, R6.reuse ;  /* 0x000000061d1d7220 */ /* 0x080fe20000410000 */
[----:B--2---:R-:W-:Y:S01]  /*a0f0*/  IMAD.U32 R133, RZ, RZ, UR61 ;  /* 0x0000003dff857e24 */ /* 0x004fe2000f8e00ff */
[----:B------:R-:W-:Y:S01]  /*a100*/  MUFU.EX2 R103, R103 ;  /* 0x0000006700677308 */ /* 0x000fe20000000800 */
[----:B------:R-:W-:Y:S01]  /*a110*/  R2UR UR61, R0 ;  /* 0x00000000003d72ca */ /* 0x000fe200000e0000 */
[-C--:B------:R-:W-:Y:S01]  /*a120*/  FMUL.FTZ R32, R32, R6.reuse ;  /* 0x0000000620207220 */ /* 0x080fe20000410000 */
[-C--:B------:R-:W-:Y:S01]  /*a130*/  FMUL.FTZ R33, R33, R6.reuse ;  /* 0x0000000621217220 */ /* 0x080fe20000410000 */
[----:B------:R-:W-:Y:S01]  /*a140*/  @!P1 LEA R122, R133, UR14, 0x3 ;  /* 0x0000000e857a9c11 */ /* 0x000fe2000f8e18ff */
[-C--:B------:R-:W-:Y:S01]  /*a150*/  FMUL.FTZ R36, R36, R6.reuse ;  /* 0x0000000624247220 */ /* 0x080fe20000410000 */
[-C--:B------:R-:W-:Y:S01]  /*a160*/  FMUL.FTZ R37, R37, R6.reuse ;  /* 0x0000000625257220 */ /* 0x080fe20000410000 */
[----:B------:R-:W-:Y:S01]  /*a170*/  FMUL.FTZ R40, R40, R6 ;  /* 0x0000000628287220 */ /* 0x000fe20000410000 */
[----:B------:R-:W-:Y:S01]  /*a180*/  MUFU.EX2 R90, R90 ;  /* 0x0000005a005a7308 */ /* 0x000fe20000000800 */
[----:B-1----:R-:W-:-:S02]  /*a190*/  @!P1 VIADD R131, R122, 0x34860 ;  /* 0x000348607a839836 */ /* 0x002fc40000000000 */
[----:B------:R-:W-:Y:S01]  /*a1a0*/  FADD.FTZ R122, R178, R9 ;  /* 0x00000009b27a7221 */ /* 0x000fe20000010000 */
[----:B------:R-:W-:Y:S01]  /*a1b0*/  FADD.FTZ R9, R179, R14 ;  /* 0x0000000eb3097221 */ /* 0x000fe20000010000 */
[C---:B------:R-:W-:Y:S01]  /*a1c0*/  F2FP.BF16.F32.PACK_AB R179, R108.reuse, R179 ;  /* 0x000000b36cb3723e */ /* 0x040fe200000010ff */
[----:B------:R-:W-:Y:S01]  /*a1d0*/  FMUL.FTZ R41, R41, R6 ;  /* 0x0000000629297220 */ /* 0x000fe20000410000 */
[----:B------:R-:W-:Y:S01]  /*a1e0*/  FADD.FTZ R123, R169, R122 ;  /* 0x0000007aa97b7221 */ /* 0x000fe20000010000 */
[----:B------:R-:W-:Y:S01]  /*a1f0*/  FADD.FTZ R14, R108, R9 ;  /* 0x000000096c0e7221 */ /* 0x000fe20000010000 */
[----:B------:R-:W-:Y:S01]  /*a200*/  MUFU.EX2 R91, R91 ;  /* 0x0000005b005b7308 */ /* 0x000fe20000000800 */
[----:B------:R-:W-:Y:S01]  /*a210*/  @!P1 PRMT R131, RZ, 0x654, R131 ;  /* 0x00000654ff839816 */ /* 0x000fe20000000083 */
[----:B------:R-:W-:Y:S01]  /*a220*/  FADD.FTZ R122, R180, R123 ;  /* 0x0000007bb47a7221 */ /* 0x000fe20000010000 */
[----:B------:R-:W-:Y:S01]  /*a230*/  FADD.FTZ R9, R181, R14 ;  /* 0x0000000eb5097221 */ /* 0x000fe20000010000 */
[----:B------:R-:W-:Y:S01]  /*a240*/  FFMA.FTZ R14, R127, R5, -R104 ;  /* 0x000000057f0e7223 */ /* 0x000fe20000010868 */
[C---:B------:R-:W-:Y:S01]  /*a250*/  F2FP.BF16.F32.PACK_AB R181, R112.reuse, R181 ;  /* 0x000000b570b5723e */ /* 0x040fe200000010ff */
[----:B------:R-:W-:Y:S01]  /*a260*/  FADD.FTZ R123, R161, R122 ;  /* 0x0000007aa17b7221 */ /* 0x000fe20000010000 */
[----:B------:R-:W-:Y:S01]  /*a270*/  FADD.FTZ R122, R112, R9 ;  /* 0x00000009707a7221 */ /* 0x000fe20000010000 */
[----:B------:R-:W-:Y:S01]  /*a280*/  MUFU.EX2 R94, R94 ;  /* 0x0000005e005e7308 */ /* 0x000fe20000000800 */
[----:B------:R0:W-:Y:S01]  /*a290*/  @!P1 SYNCS.ARRIVE.TRANS64.RED.A1T0 RZ, [R131+URZ], RZ ;  /* 0x000000ff83ff99a7 */ /* 0x0001e2000810043f */
[----:B------:R-:W-:Y:S01]  /*a2a0*/  FADD.FTZ R114, R182, R123 ;  /* 0x0000007bb6727221 */ /* 0x000fe20000010000 */
[----:B------:R-:W-:Y:S01]  /*a2b0*/  FADD.FTZ R9, R183, R122 ;  /* 0x0000007ab7097221 */ /* 0x000fe20000010000 */
[C---:B------:R-:W-:Y:S01]  /*a2c0*/  F2FP.BF16.F32.PACK_AB R182, R15.reuse, R182 ;  /* 0x000000b60fb6723e */ /* 0x040fe200000010ff */
[----:B------:R-:W-:Y:S01]  /*a2d0*/  FMUL.FTZ R44, R44, R6 ;  /* 0x000000062c2c7220 */ /* 0x000fe20000410000 */
[----:B------:R-:W-:Y:S01]  /*a2e0*/  FADD.FTZ R123, R15, R114 ;  /* 0x000000720f7b7221 */ /* 0x000fe20000010000 */
[----:B------:R-:W-:Y:S01]  /*a2f0*/  FADD.FTZ R114, R116, R9 ;  /* 0x0000000974727221 */ /* 0x000fe20000010000 */
[----:B------:R-:W-:Y:S01]  /*a300*/  MUFU.EX2 R14, R14 ;  /* 0x0000000e000e7308 */ /* 0x000fe20000000800 */
[----:B------:R-:W-:Y:S01]  /*a310*/  F2FP.BF16.F32.PACK_AB R178, R169, R178 ;  /* 0x000000b2a9b2723e */ /* 0x000fe200000010ff */
[----:B------:R-:W-:Y:S01]  /*a320*/  FADD.FTZ R118, R184, R123 ;  /* 0x0000007bb8767221 */ /* 0x000fe20000010000 */
[----:B------:R-:W-:Y:S01]  /*a330*/  FADD.FTZ R9, R185, R114 ;  /* 0x00000072b9097221 */ /* 0x000fe20000010000 */
[----:B------:R-:W-:Y:S01]  /*a340*/  F2FP.BF16.F32.PACK_AB R180, R161, R180 ;  /* 0x000000b4a1b4723e */ /* 0x000fe200000010ff */
[----:B------:R-:W-:Y:S01]  /*a350*/  FMUL.FTZ R45, R45, R6 ;  /* 0x000000062d2d7220 */ /* 0x000fe20000410000 */
[----:B------:R-:W-:Y:S01]  /*a360*/  FADD.FTZ R123, R21, R118 ;  /* 0x00000076157b7221 */ /* 0x000fe20000010000 */
[----:B------:R-:W-:Y:S01]  /*a370*/  FADD.FTZ R106, R120, R9 ;  /* 0x00000009786a7221 */ /* 0x000fe20000010000 */
[-C--:B------:R-:W-:Y:S01]  /*a380*/  FFMA.FTZ R9, R98, R5.reuse, -R104 ;  /* 0x0000000562097223 */ /* 0x080fe20000010868 */
[----:B------:R-:W1:Y:S01]  /*a390*/  MUFU.EX2 R7, R220 ;  /* 0x000000dc00077308 */ /* 0x000e620000000800 */
[----:B------:R-:W-:Y:S01]  /*a3a0*/  FADD.FTZ R114, R186, R123 ;  /* 0x0000007bba727221 */ /* 0x000fe20000010000 */
[----:B------:R-:W-:Y:S01]  /*a3b0*/  FADD.FTZ R123, R187, R106 ;  /* 0x0000006abb7b7221 */ /* 0x000fe20000010000 */
[----:B------:R-:W-:Y:S01]  /*a3c0*/  FFMA.FTZ R106, R102, R5, -R104 ;  /* 0x00000005666a7223 */ /* 0x000fe20000010868 */
[C---:B------:R-:W-:Y:S01]  /*a3d0*/  F2FP.BF16.F32.PACK_AB R186, R13.reuse, R186 ;  /* 0x000000ba0dba723e */ /* 0x040fe200000010ff */
[----:B------:R-:W-:Y:S01]  /*a3e0*/  FADD.FTZ R127, R13, R114 ;  /* 0x000000720d7f7221 */ /* 0x000fe20000010000 */
[----:B------:R-:W-:Y:S01]  /*a3f0*/  FADD.FTZ R114, R124, R123 ;  /* 0x0000007b7c727221 */ /* 0x000fe20000010000 */
[----:B------:R-:W-:Y:S01]  /*a400*/  F2FP.BF16.F32.PACK_AB R183, R116, R183 ;  /* 0x000000b774b7723e */ /* 0x000fe200000010ff */
[----:B------:R2:W3:Y:S01]  /*a410*/  MUFU.EX2 R98, R115 ;  /* 0x0000007300627308 */ /* 0x0004e20000000800 */
[----:B------:R-:W-:Y:S01]  /*a420*/  FADD.FTZ R118, R188, R127 ;  /* 0x0000007fbc767221 */ /* 0x000fe20000010000 */
[----:B------:R-:W-:Y:S01]  /*a430*/  FADD.FTZ R123, R189, R114 ;  /* 0x00000072bd7b7221 */ /* 0x000fe20000010000 */
[----:B------:R-:W-:Y:S01]  /*a440*/  F2FP.BF16.F32.PACK_AB R184, R21, R184 ;  /* 0x000000b815b8723e */ /* 0x000fe200000010ff */
[----:B------:R-:W-:Y:S01]  /*a450*/  FMUL.FTZ R48, R48, R6 ;  /* 0x0000000630307220 */ /* 0x000fe20000410000 */
[----:B------:R-:W-:Y:S01]  /*a460*/  FADD.FTZ R127, R23, R118 ;  /* 0x00000076177f7221 */ /* 0x000fe20000010000 */
[----:B------:R-:W-:Y:S01]  /*a470*/  FADD.FTZ R102, R128, R123 ;  /* 0x0000007b80667221 */ /* 0x000fe20000010000 */
[----:B------:R-:W-:Y:S01]  /*a480*/  F2FP.BF16.F32.PACK_AB R185, R120, R185 ;  /* 0x000000b978b9723e */ /* 0x000fe200000010ff */
[----:B------:R4:W-:Y:S01]  /*a490*/  MUFU.EX2 R112, R9 ;  /* 0x0000000900707308 */ /* 0x0009e20000000800 */
[----:B------:R-:W-:Y:S01]  /*a4a0*/  FADD.FTZ R114, R190, R127 ;  /* 0x0000007fbe727221 */ /* 0x000fe20000010000 */
[----:B--2---:R-:W-:Y:S01]  /*a4b0*/  FADD.FTZ R115, R191, R102 ;  /* 0x00000066bf737221 */ /* 0x004fe20000010000 */
[----:B-1----:R-:W-:Y:S01]  /*a4c0*/  F2FP.BF16.F32.PACK_AB R218, R7, R92 ;  /* 0x0000005c07da723e */ /* 0x002fe200000010ff */
[----:B------:R-:W-:Y:S01]  /*a4d0*/  FMUL.FTZ R49, R49, R6 ;  /* 0x0000000631317220 */ /* 0x000fe20000410000 */
[----:B------:R-:W-:Y:S01]  /*a4e0*/  FADD.FTZ R123, R145, R114 ;  /* 0x00000072917b7221 */ /* 0x000fe20000010000 */
[----:B------:R-:W-:Y:S01]  /*a4f0*/  FADD.FTZ R114, R132, R115 ;  /* 0x0000007384727221 */ /* 0x000fe20000010000 */
[----:B------:R-:W-:Y:S01]  /*a500*/  F2FP.BF16.F32.PACK_AB R187, R124, R187 ;  /* 0x000000bb7cbb723e */ /* 0x000fe200000010ff */
[----:B------:R-:W1:Y:S01]  /*a510*/  MUFU.EX2 R102, R119 ;  /* 0x0000007700667308 */ /* 0x000e620000000800 */
[----:B------:R-:W-:Y:S01]  /*a520*/  FADD.FTZ R104, R192, R123 ;  /* 0x0000007bc0687221 */ /* 0x000fe20000010000 */
[----:B------:R-:W-:Y:S01]  /*a530*/  FADD.FTZ R11, R193, R114 ;  /* 0x00000072c10b7221 */ /* 0x000fe20000010000 */
[----:B------:R-:W-:Y:S01]  /*a540*/  F2FP.BF16.F32.PACK_AB R188, R23, R188 ;  /* 0x000000bc17bc723e */ /* 0x000fe200000010ff */
[----:B------:R-:W-:Y:S01]  /*a550*/  FMUL.FTZ R52, R52, R6 ;  /* 0x0000000634347220 */ /* 0x000fe20000410000 */
[----:B------:R-:W-:Y:S01]  /*a560*/  FADD.FTZ R115, R137, R104 ;  /* 0x0000006889737221 */ /* 0x000fe20000010000 */
[----:B------:R-:W-:Y:S01]  /*a570*/  FADD.FTZ R104, R136, R11 ;  /* 0x0000000b88687221 */ /* 0x000fe20000010000 */
[----:B------:R-:W-:Y:S01]  /*a580*/  F2FP.BF16.F32.PACK_AB R189, R128, R189 ;  /* 0x000000bd80bd723e */ /* 0x000fe200000010ff */
[----:B------:R-:W-:Y:S01]  /*a590*/  MUFU.EX2 R95, R95 ;  /* 0x0000005f005f7308 */ /* 0x000fe20000000800 */
[----:B------:R-:W-:Y:S01]  /*a5a0*/  FADD.FTZ R114, R194, R115 ;  /* 0x00000073c2727221 */ /* 0x000fe20000010000 */
[----:B------:R-:W-:Y:S01]  /*a5b0*/  FADD.FTZ R11, R195, R104 ;  /* 0x00000068c30b7221 */ /* 0x000fe20000010000 */
[----:B------:R-:W-:Y:S01]  /*a5c0*/  F2FP.BF16.F32.PACK_AB R190, R145, R190 ;  /* 0x000000be91be723e */ /* 0x000fe200000010ff */
[----:B------:R-:W-:Y:S01]  /*a5d0*/  FMUL.FTZ R53, R53, R6 ;  /* 0x0000000635357220 */ /* 0x000fe20000410000 */
[----:B------:R-:W-:Y:S01]  /*a5e0*/  FADD.FTZ R115, R141, R114 ;  /* 0x000000728d737221 */ /* 0x000fe20000010000 */
[----:B------:R-:W-:Y:S01]  /*a5f0*/  FADD.FTZ R104, R138, R11 ;  /* 0x0000000b8a687221 */ /* 0x000fe20000010000 */
[----:B------:R-:W-:Y:S01]  /*a600*/  F2FP.BF16.F32.PACK_AB R191, R132, R191 ;  /* 0x000000bf84bf723e */ /* 0x000fe200000010ff */
[----:B------:R2:W5:Y:S01]  /*a610*/  MUFU.EX2 R114, R106 ;  /* 0x0000006a00727308 */ /* 0x0005620000000800 */
[----:B------:R-:W-:Y:S01]  /*a620*/  FADD.FTZ R108, R196, R115 ;  /* 0x00000073c46c7221 */ /* 0x000fe20000010000 */
[----:B------:R-:W-:Y:S01]  /*a630*/  FADD.FTZ R11, R197, R104 ;  /* 0x00000068c50b7221 */ /* 0x000fe20000010000 */
[----:B------:R-:W-:Y:S01]  /*a640*/  F2FP.BF16.F32.PACK_AB R192, R137, R192 ;  /* 0x000000c089c0723e */ /* 0x000fe200000010ff */
[-C--:B------:R-:W-:Y:S01]  /*a650*/  FMUL.FTZ R56, R56, R6.reuse ;  /* 0x0000000638387220 */ /* 0x080fe20000410000 */
[----:B------:R-:W-:Y:S01]  /*a660*/  FADD.FTZ R15, R149, R108 ;  /* 0x0000006c950f7221 */ /* 0x000fe20000010000 */
[----:B------:R-:W-:Y:S01]  /*a670*/  FADD.FTZ R104, R130, R11 ;  /* 0x0000000b82687221 */ /* 0x000fe20000010000 */
[----:B------:R-:W-:Y:S01]  /*a680*/  F2FP.BF16.F32.PACK_AB R193, R136, R193 ;  /* 0x000000c188c1723e */ /* 0x000fe200000010ff */
[----:B------:R-:W-:Y:S01]  /*a690*/  FMUL.FTZ R57, R57, R6 ;  /* 0x0000000639397220 */ /* 0x000fe20000410000 */
[----:B------:R-:W-:Y:S01]  /*a6a0*/  FADD.FTZ R108, R198, R15 ;  /* 0x0000000fc66c7221 */ /* 0x000fe20000010000 */
[----:B------:R-:W-:Y:S01]  /*a6b0*/  FADD.FTZ R11, R199, R104 ;  /* 0x00000068c70b7221 */ /* 0x000fe20000010000 */
[----:B------:R-:W-:Y:S01]  /*a6c0*/  F2FP.BF16.F32.PACK_AB R194, R141, R194 ;  /* 0x000000c28dc2723e */ /* 0x000fe200000010ff */
[-C--:B------:R-:W-:Y:S01]  /*a6d0*/  FMUL.FTZ R60, R60, R6.reuse ;  /* 0x000000063c3c7220 */ /* 0x080fe20000410000 */
        /* <DEDUP_REMOVED lines=18> */
[----:B------:R-:W-:Y:S01]  /*a800*/  IMAD.U32 R14, RZ, RZ, UR6 ;  /* 0x00000006ff0e7e24 */ /* 0x000fe2000f8e00ff */
[----:B------:R-:W-:Y:S01]  /*a810*/  F2FP.BF16.F32.PACK_AB R197, R130, R197 ;  /* 0x000000c582c5723e */ /* 0x000fe200000010ff */
[----:B------:R-:W-:Y:S01]  /*a820*/  FADD.FTZ R108, R204, R13 ;  /* 0x0000000dcc6c7221 */ /* 0x000fe20000010000 */
[----:B----4-:R-:W-:Y:S01]  /*a830*/  FADD.FTZ R9, R205, R104 ;  /* 0x00000068cd097221 */ /* 0x010fe20000010000 */
[----:B------:R-:W-:Y:S01]  /*a840*/  IMAD.U32 R13, RZ, RZ, UR7 ;  /* 0x00000007ff0d7e24 */ /* 0x000fe2000f8e00ff */
[----:B------:R-:W-:Y:S01]  /*a850*/  F2FP.BF16.F32.PACK_AB R198, R129, R198 ;  /* 0x000000c681c6723e */ /* 0x000fe200000010ff */
[----:B------:R-:W-:Y:S01]  /*a860*/  FADD.FTZ R11, R113, R108 ;  /* 0x0000006c710b7221 */ /* 0x000fe20000010000 */
[----:B---3--:R-:W-:Y:S01]  /*a870*/  FADD.FTZ R104, R98, R9 ;  /* 0x0000000962687221 */ /* 0x008fe20000010000 */
[----:B------:R-:W-:Y:S01]  /*a880*/  F2FP.BF16.F32.PACK_AB R199, R134, R199 ;  /* 0x000000c786c7723e */ /* 0x000fe200000010ff */
[----:B------:R-:W-:Y:S01]  /*a890*/  FMUL.FTZ R69, R69, R6 ;  /* 0x0000000645457220 */ /* 0x000fe20000410000 */
[----:B------:R-:W-:Y:S01]  /*a8a0*/  FADD.FTZ R108, R206, R11 ;  /* 0x0000000bce6c7221 */ /* 0x000fe20000010000 */
[----:B------:R-:W-:Y:S01]  /*a8b0*/  FADD.FTZ R9, R207, R104 ;  /* 0x00000068cf097221 */ /* 0x000fe20000010000 */
[----:B------:R-:W-:Y:S01]  /*a8c0*/  F2FP.BF16.F32.PACK_AB R200, R121, R200 ;  /* 0x000000c879c8723e */ /* 0x000fe200000010ff */
[----:B------:R-:W-:Y:S01]  /*a8d0*/  FMUL.FTZ R72, R72, R6 ;  /* 0x0000000648487220 */ /* 0x000fe20000410000 */
[----:B------:R-:W-:Y:S01]  /*a8e0*/  FADD.FTZ R11, R117, R108 ;  /* 0x0000006c750b7221 */ /* 0x000fe20000010000 */
[----:B-1----:R-:W-:Y:S01]  /*a8f0*/  FADD.FTZ R104, R102, R9 ;  /* 0x0000000966687221 */ /* 0x002fe20000010000 */
[----:B------:R-:W-:Y:S01]  /*a900*/  F2FP.BF16.F32.PACK_AB R202, R125, R202 ;  /* 0x000000ca7dca723e */ /* 0x000fe200000010ff */
[----:B------:R-:W-:Y:S01]  /*a910*/  FMUL.FTZ R73, R73, R6 ;  /* 0x0000000649497220 */ /* 0x000fe20000410000 */
[----:B--2---:R-:W-:Y:S01]  /*a920*/  FADD.FTZ R106, R208, R11 ;  /* 0x0000000bd06a7221 */ /* 0x004fe20000010000 */
        /* <DEDUP_REMOVED lines=24> */
[----:B-----5:R-:W-:Y:S01]  /*aab0*/  FADD.FTZ R9, R114, R9 ;  /* 0x0000000972097221 */ /* 0x020fe20000010000 */
        /* <DEDUP_REMOVED lines=11> */
[C---:B------:R-:W-:Y:S01]  /*ab70*/  FADD.FTZ R9, R91.reuse, R9 ;  /* 0x000000095b097221 */ /* 0x040fe20000010000 */
        /* <DEDUP_REMOVED lines=8> */
[-C--:B------:R-:W-:Y:S01]  /*ac00*/  FMUL.FTZ R35, R35, R93.reuse ;  /* 0x0000005d23237220 */ /* 0x080fe20000410000 */
        /* <DEDUP_REMOVED lines=25> */
[----:B------:R-:W-:Y:S01]  /*ada0*/  FMUL.FTZ R87, R87, R93 ;  /* 0x0000005d57577220 */ /* 0x000fe20000410000 */
[----:B------:R-:W-:-:S02]  /*adb0*/  IMAD.MOV.U32 R7, RZ, RZ, R10 ;  /* 0x000000ffff077224 */ /* 0x000fc400078e000a */
[----:B------:R-:W-:Y:S01]  /*adc0*/  IMAD.MOV.U32 R11, RZ, RZ, R4 ;  /* 0x000000ffff0b7224 */ /* 0x000fe200078e0004 */
[----:B0-----:R-:W-:Y:S06]  /*add0*/  @P2 BRA `(.L_x_28) ;  /* 0xffffffb400642947 */ /* 0x001fec000383ffff */
.L_x_19:
[----:B------:R-:W-:Y:S06]  /*ade0*/  BAR.ARV 0x8, 0x180 ;  /* 0x0206000000007b1d */ /* 0x000fec0000002000 */
[----:B------:R-:W-:Y:S05]  /*adf0*/  @!P0 BRA `(.L_x_29) ;  /* 0x0000000000048947 */ /* 0x000fea0003800000 */
[----:B------:R-:W-:Y:S01]  /*ae00*/  BPT.TRAP 0x1 ;  /* 0x000000040000795c */ /* 0x000fe20000300000 */
.L_x_29:
        /* <DEDUP_REMOVED lines=8> */
.L_x_30:
[----:B-1----:R-:W-:Y:S05]  /*ae90*/  @P2 BRA `(.L_x_31) ;  /* 0x0000000000082947 */ /* 0x002fea0003800000 */
[----:B------:R-:W1:Y:S02]  /*aea0*/  SYNCS.PHASECHK.TRANS64.TRYWAIT P0, [R11+URZ+0x34850], R2 ;  /* 0x034850020b0075a7 */ /* 0x000e64000800017f */
[----:B-1----:R-:W-:Y:S05]  /*aeb0*/  @!P0 BRA `(.L_x_32) ;  /* 0x0000005c00f08947 */ /* 0x002fea0003800000 */
.L_x_31:
[----:B------:R-:W-:Y:S01]  /*aec0*/  R2UR UR4, R16 ;  /* 0x00000000100472ca */ /* 0x000fe200000e0000 */
[----:B------:R-:W-:Y:S01]  /*aed0*/  WARPGROUP.ARRIVE ;  /* 0x00000000000079c5 */ /* 0x000fe20000000000 */
[----:B------:R-:W-:Y:S01]  /*aee0*/  R2UR UR5, R0 ;  /* 0x00000000000572ca */ /* 0x000fe200000e0000 */
[----:B------:R-:W-:Y:S01]  /*aef0*/  UMOV UR7, 0x40000040 ;  /* 0x4000004000077882 */ /* 0x000fe20000000000 */
[----:B------:R-:W2:Y:S01]  /*af00*/  SHFL.BFLY PT, R0, R9, 0x2, 0x1f ;  /* 0x0c401f0009007f89 */ /* 0x000ea200000e0000 */
[----:B------:R-:W-:Y:S02]  /*af10*/  IMAD.MOV.U32 R17, RZ, RZ, RZ ;  /* 0x000000ffff117224 */ /* 0x000fe400078e00ff */
[----:B------:R-:W-:Y:S01]  /*af20*/  IMAD.MOV.U32 R16, RZ, RZ, -0x800000 ;  /* 0xff800000ff107424 */ /* 0x000fe200078e00ff */
[----:B------:R-:W0:Y:S05]  /*af30*/  SHFL.BFLY PT, R3, R8, 0x2, 0x1f ;  /* 0x0c401f0008037f89 */ /* 0x000e2a00000e0000 */
[----:B------:R-:W-:-:S04]  /*af40*/  UIADD3 UR4, UR4, 0x400, URZ ;  /* 0x0000040004047890 */ /* 0x000fc8000fffe03f */
[----:B------:R-:W-:-:S04]  /*af50*/  USHF.R.U32.HI UR4, URZ, 0x4, UR4 ;  /* 0x000000043f047899 */ /* 0x000fc80008011604 */
[----:B------:R-:W-:-:S04]  /*af60*/  ULOP3.LUT UR4, UR4, 0x3fff, URZ, 0xc0, !UPT ;  /* 0x00003fff04047892 */ /* 0x000fc8000f8ec03f */
[----:B------:R-:W-:Y:S01]  /*af70*/  ULOP3.LUT UR4, UR4, 0x5800000, URZ, 0xfc, !UPT ;  /* 0x0580000004047892 */ /* 0x000fe2000f8efc3f */
[----:B--2---:R-:W-:-:S03]  /*af80*/  FADD.FTZ R0, R0, R9 ;  /* 0x0000000900007221 */ /* 0x004fc60000010000 */
[----:B------:R-:W-:Y:S01]  /*af90*/  UIMAD UR4, UR5, 0xb00, UR4 ;  /* 0x00000b00050478a4 */ /* 0x000fe2000f8e0204 */
[----:B------:R-:W-:Y:S02]  /*afa0*/  @!P1 VIADD R9, R11, 0x34860 ;  /* 0x000348600b099836 */ /* 0x000fe40000000000 */
[----:B01----:R-:W-:Y:S01]  /*afb0*/  FADD.FTZ R2, R3, R8 ;  /* 0x0000000803027221 */ /* 0x003fe20000010000 */
[----:B------:R-:W-:Y:S01]  /*afc0*/  IMAD.MOV.U32 R8, RZ, RZ, RZ ;  /* 0x000000ffff087224 */ /* 0x000fe200078e00ff */
[----:B------:R-:W0:Y:S01]  /*afd0*/  SHFL.BFLY PT, R3, R0, 0x1, 0x1f ;  /* 0x0c201f0000037f89 */ /* 0x000e2200000e0000 */
[----:B------:R-:W-:Y:S01]  /*afe0*/  @!P1 PRMT R9, RZ, 0x654, R9 ;  /* 0x00000654ff099816 */ /* 0x000fe20000000009 */
[----:B------:R-:W-:Y:S02]  /*aff0*/  UMOV UR6, UR4 ;  /* 0x0000000400067c82 */ /* 0x000fe40008000000 */
[----:B------:R-:W-:Y:S01]  /*b000*/  HGMMA.64x128x16.F32.BF16 R24, R176, gdesc[UR4].tnspB, R24, gsb0 ;  /* 0x41e00004b0187df0 */ /* 0x000fe20008001818 */
[----:B------:R-:W-:Y:S01]  /*b010*/  UIADD3 UR6, UR4, 0x80, URZ ;  /* 0x0000008004067890 */ /* 0x000fe2000fffe03f */
[----:B------:R-:W1:Y:S01]  /*b020*/  SHFL.BFLY PT, R7, R2, 0x1, 0x1f ;  /* 0x0c201f0002077f89 */ /* 0x000e6200000e0000 */
[----:B------:R-:W-:Y:S01]  /*b030*/  UMOV UR7, 0x40000040 ;  /* 0x4000004000077882 */ /* 0x000fe20000000000 */
[----:B0-----:R-:W-:Y:S01]  /*b040*/  FADD.FTZ R12, R0, R3 ;  /* 0x00000003000c7221 */ /* 0x001fe20000010000 */
[----:B------:R-:W-:-:S04]  /*b050*/  IMAD.MOV.U32 R0, RZ, RZ, -0x800000 ;  /* 0xff800000ff007424 */ /* 0x000fc800078e00ff */
[----:B------:R-:W-:Y:S01]  /*b060*/  FSETP.NE.FTZ.AND P0, PT, R12, RZ, PT ;  /* 0x000000ff0c00720b */ /* 0x000fe20003f15000 */
[----:B-1----:R-:W-:-:S05]  /*b070*/  FADD.FTZ R13, R2, R7 ;  /* 0x00000007020d7221 */ /* 0x002fca0000010000 */
[----:B------:R-:W-:-:S07]  /*b080*/  FSETP.NE.FTZ.AND P2, PT, R13, RZ, PT ;  /* 0x000000ff0d00720b */ /* 0x000fce0003f55000 */
[----:B------:R-:W0:Y:S01]  /*b090*/  @P0 MUFU.LG2 R6, R12 ;  /* 0x0000000c00060308 */ /* 0x000e220000000c00 */
[----:B------:R-:W-:-:S05]  /*b0a0*/  @P0 FMUL.FTZ R3, R5, 0.69314718246459960938 ;  /* 0x3f31721805030820 */ /* 0x000fca0000410000 */
[----:B------:R-:W-:Y:S02]  /*b0b0*/  @P2 FMUL.FTZ R2, R5, 0.69314718246459960938 ;  /* 0x3f31721805022820 */ /* 0x000fe40000410000 */
[----:B------:R-:W1:Y:S08]  /*b0c0*/  @P2 MUFU.LG2 R7, R13 ;  /* 0x0000000d00072308 */ /* 0x000e700000000c00 */
[----:B------:R-:W2:Y:S01]  /*b0d0*/  @P0 MUFU.RCP R8, R12 ;  /* 0x0000000c00080308 */ /* 0x000ea20000001000 */
[----:B0-----:R-:W-:-:S04]  /*b0e0*/  @P0 FMUL.FTZ R6, R6, 0.69314718246459960938 ;  /* 0x3f31721806060820 */ /* 0x001fc80000410000 */
[----:B------:R-:W-:Y:S01]  /*b0f0*/  @P0 FFMA.FTZ R16, R3, R4, R6 ;  /* 0x0000000403100223 */ /* 0x000fe20000010006 */
[----:B------:R-:W-:Y:S02]  /*b100*/  PLOP3.LUT P0, PT, PT, PT, PT, 0x8, 0x0 ;  /* 0x000000000000781c */ /* 0x000fe40003f0e170 */
[----:B------:R-:W0:Y:S01]  /*b110*/  @P2 MUFU.RCP R17, R13 ;  /* 0x0000000d00112308 */ /* 0x000e220000001000 */
[----:B-1----:R-:W-:-:S04]  /*b120*/  @P2 FMUL.FTZ R7, R7, 0.69314718246459960938 ;  /* 0x3f31721807072820 */ /* 0x002fc80000410000 */
[----:B------:R-:W-:Y:S01]  /*b130*/  @P2 FFMA.FTZ R0, R2, R10, R7 ;  /* 0x0000000a02002223 */ /* 0x000fe20000010007 */
[----:B------:R-:W-:Y:S02]  /*b140*/  WARPGROUP.DEPBAR.LE gsb0, 0x0 ;  /* 0x00008000000079c5 */ /* 0x000fe40000010000 */
[----:B------:R-:W-:-:S06]  /*b150*/  WARPGROUP.ARRIVE ;  /* 0x00000000000079c5 */ /* 0x000fcc0000000000 */
[----:B------:R-:W-:Y:S01]  /*b160*/  HGMMA.64x128x16.F32.BF16 R24, R180, gdesc[UR4].tnspB, R24, gsb0 ;  /* 0x41e00004b4187df0 */ /* 0x000fe20008001818 */
[----:B------:R-:W-:Y:S01]  /*b170*/  UIADD3 UR6, UR4, 0x100, URZ ;  /* 0x0000010004067890 */ /* 0x000fe2000fffe03f */
[----:B------:R-:W-:Y:S01]  /*b180*/  UMOV UR7, 0x40000040 ;  /* 0x4000004000077882 */ /* 0x000fe20000000000 */
[----:B------:R-:W-:Y:S02]  /*b190*/  WARPGROUP.DEPBAR.LE gsb0, 0x0 ;  /* 0x00008000000079c5 */ /* 0x000fe40000010000 */
[----:B------:R-:W-:-:S07]  /*b1a0*/  WARPGROUP.ARRIVE ;  /* 0x00000000000079c5 */ /* 0x000fce0000000000 */
        /* <DEDUP_REMOVED lines=33> */
[----:B------:R-:W-:Y:S01]  /*b3c0*/  UIADD3 UR4, UR4, 0x500, URZ ;  /* 0x0000050004047890 */ /* 0x000fe2000fffe03f */
[----:B------:R-:W-:Y:S02]  /*b3d0*/  WARPGROUP.DEPBAR.LE gsb0, 0x0 ;  /* 0x00008000000079c5 */ /* 0x000fe40000010000 */
[----:B------:R-:W-:-:S06]  /*b3e0*/  WARPGROUP.ARRIVE ;  /* 0x00000000000079c5 */ /* 0x000fcc0000000000 */
[----:B------:R-:W-:Y:S01]  /*b3f0*/  HGMMA.64x128x16.F32.BF16 R24, R212, gdesc[UR4].tnspB, R24, gsb0 ;  /* 0x41e00004d4187df0 */ /* 0x000fe20008001818 */
[----:B------:R-:W-:Y:S01]  /*b400*/  UMOV UR6, UR4 ;  /* 0x0000000400067c82 */ /* 0x000fe20008000000 */
[----:B------:R-:W-:Y:S01]  /*b410*/  UMOV UR7, 0x40000040 ;  /* 0x4000004000077882 */ /* 0x000fe20000000000 */
[----:B------:R-:W-:Y:S02]  /*b420*/  WARPGROUP.DEPBAR.LE gsb0, 0x0 ;  /* 0x00008000000079c5 */ /* 0x000fe40000010000 */
[----:B------:R-:W-:-:S07]  /*b430*/  WARPGROUP.ARRIVE ;  /* 0x00000000000079c5 */ /* 0x000fce0000000000 */
[----:B------:R-:W-:Y:S03]  /*b440*/  HGMMA.64x128x16.F32.BF16 R24, R216, gdesc[UR4].tnspB, R24, gsb0 ;  /* 0x41e00004d8187df0 */ /* 0x000fe60008001818 */
[----:B------:R-:W-:Y:S02]  /*b450*/  WARPGROUP.DEPBAR.LE gsb0, 0x0 ;  /* 0x00008000000079c5 */ /* 0x000fe40000010000 */
[-C--:B--2---:R-:W-:Y:S01]  /*b460*/  FMUL.FTZ R94, R36, R8.reuse ;  /* 0x00000008245e7220 */ /* 0x084fe20000410000 */
        /* <DEDUP_REMOVED lines=11> */
[-C--:B0-----:R-:W-:Y:S01]  /*b520*/  FMUL.FTZ R40, R30, R17.reuse ;  /* 0x000000111e287220 */ /* 0x081fe20000410000 */
        /* <DEDUP_REMOVED lines=13> */
[----:B------:R0:W-:Y:S01]  /*b600*/  @!P1 SYNCS.ARRIVE.TRANS64.RED.A1T0 RZ, [R9+URZ], RZ ;  /* 0x000000ff09ff99a7 */ /* 0x0001e2000810043f */
        /* <DEDUP_REMOVED lines=37> */
[----:B------:R-:W-:-:S07]  /*b860*/  FMUL.FTZ R87, R87, R17 ;  /* 0x0000001157577220 */ /* 0x000fce0000410000 */
.L_x_12:
[----:B------:R-:W-:Y:S05]  /*b870*/  @P0 BRA `(.L_x_33) ;  /* 0x0000001400600947 */ /* 0x000fea0003800000 */
[----:B------:R-:W0:Y:S01]  /*b880*/  S2R R17, SR_TID.X ;  /* 0x0000000000117919 */ /* 0x000e220000002100 */
[----:B------:R-:W1:Y:S01]  /*b890*/  LDC R71, c[0x0][0xbe8] ;  /* 0x0002fa00ff477b82 */ /* 0x000e620000000800 */
[----:B------:R-:W-:Y:S01]  /*b8a0*/  R2UR UR13, R19 ;  /* 0x00000000130d72ca */ /* 0x000fe200000e0000 */
[----:B------:R-:W-:Y:S01]  /*b8b0*/  ULDC.64 UR8, c[0x0][0xbd0] ;  /* 0x0002f40000087ab9 */ /* 0x000fe20000000a00 */
[----:B------:R-:W2:Y:S01]  /*b8c0*/  S2R R64, SR_CTAID.X ;  /* 0x0000000000407919 */ /* 0x000ea20000002500 */
[----:B------:R-:W-:Y:S01]  /*b8d0*/  ULDC.64 UR14, c[0x0][0x208] ;  /* 0x00008200000e7ab9 */ /* 0x000fe20000000a00 */
[----:B------:R-:W-:Y:S03]  /*b8e0*/  BSSY B0, `(.L_x_34) ;  /* 0x00000eb000007945 */ /* 0x000fe60003800000 */
[----:B------:R-:W3:Y:S06]  /*b8f0*/  S2UR UR12, SR_CTAID.Z ;  /* 0x00000000000c79c3 */ /* 0x000eec0000002700 */
[----:B------:R-:W-:-:S02]  /*b900*/  USHF.R.S32.HI UR7, URZ, 0x1f, UR13 ;  /* 0x0000001f3f077899 */ /* 0x000fc4000801140d */
[----:B------:R-:W4:Y:S01]  /*b910*/  LDC.64 R68, c[0x0][0xbd8] ;  /* 0x0002f600ff447b82 */ /* 0x000f220000000a00 */
[----:B------:R-:W-:Y:S02]  /*b920*/  UIMAD.WIDE.U32 UR4, UR13, UR8, URZ ;  /* 0x000000080d0472a5 */ /* 0x000fe4000f8e003f */
[----:B------:R-:W-:-:S04]  /*b930*/  UIMAD UR6, UR7, UR8, URZ ;  /* 0x00000008070672a4 */ /* 0x000fc8000f8e023f */
[----:B------:R-:W-:Y:S01]  /*b940*/  UIMAD UR6, UR13, UR9, UR6 ;  /* 0x000000090d0672a4 */ /* 0x000fe2000f8e0206 */
[----:B-1----:R-:W-:Y:S01]  /*b950*/  ISETP.NE.AND P0, PT, R71, 0x1, PT ;  /* 0x000000014700780c */ /* 0x002fe20003f05270 */
[----:B------:R-:W1:Y:S01]  /*b960*/  S2UR UR11, SR_CTAID.Y ;  /* 0x00000000000b79c3 */ /* 0x000e620000002600 */
[----:B------:R-:W-:Y:S01]  /*b970*/  ULDC.64 UR8, c[0x0][0xb38] ;  /* 0x0002ce0000087ab9 */ /* 0x000fe20000000a00 */
[----:B------:R-:W-:Y:S02]  /*b980*/  UIADD3 UR6, UR5, UR6, URZ ;  /* 0x0000000605067290 */ /* 0x000fe4000fffe03f */
[----:B------:R-:W-:Y:S01]  /*b990*/  UIMAD UR7, UR7, UR8, URZ ;  /* 0x00000008070772a4 */ /* 0x000fe2000f8e023f */
[----:B0-----:R-:W-:Y:S01]  /*b9a0*/  VIADD R59, R17, 0xffffff80 ;  /* 0xffffff80113b7836 */ /* 0x001fe20000000000 */
[----:B---3--:R-:W-:Y:S02]  /*b9b0*/  USHF.R.S32.HI UR10, URZ, 0x1f, UR12 ;  /* 0x0000001f3f0a7899 */ /* 0x008fe4000801140c */
[----:B------:R-:W1:Y:S02]  /*b9c0*/  LDC R75, c[0x0][0xc50] ;  /* 0x00031400ff4b7b82 */ /* 0x000e640000000800 */
[----:B------:R-:W-:-:S04]  /*b9d0*/  SHF.R.S32.HI R22, RZ, 0x1f, R59 ;  /* 0x0000001fff167819 */ /* 0x000fc8000001143b */
[CC--:B------:R-:W-:Y:S02]  /*b9e0*/  LEA.HI R17, R22.reuse, R59.reuse, RZ, 0x7 ;  /* 0x0000003b16117211 */ /* 0x0c0fe400078f38ff */
[----:B------:R-:W0:Y:S01]  /*b9f0*/  LDC.64 R72, c[0x0][0xb40] ;  /* 0x0002d000ff487b82 */ /* 0x000e220000000a00 */
[----:B------:R-:W-:Y:S02]  /*ba00*/  LEA.HI R22, R22, R59, RZ, 0x2 ;  /* 0x0000003b16167211 */ /* 0x000fe400078f10ff */
[----:B------:R-:W-:Y:S02]  /*ba10*/  LOP3.LUT R18, R17, 0xffffff80, RZ, 0xc0, !PT ;  /* 0xffffff8011127812 */ /* 0x000fe400078ec0ff */
[----:B------:R-:W-:Y:S02]  /*ba20*/  SHF.R.S32.HI R58, RZ, 0x7, R17 ;  /* 0x00000007ff3a7819 */ /* 0x000fe40000011411 */
[----:B------:R-:W-:Y:S01]  /*ba30*/  LOP3.LUT R22, R22, 0xfffffffc, RZ, 0xc0, !PT ;  /* 0xfffffffc16167812 */ /* 0x000fe200078ec0ff */
[----:B------:R-:W-:Y:S01]  /*ba40*/  IMAD.IADD R70, R59, 0x1, -R18 ;  /* 0x000000013b467824 */ /* 0x000fe200078e0a12 */
[----:B------:R-:W-:Y:S01]  /*ba50*/  LEA.HI R17, R17, R58, RZ, 0x1 ;  /* 0x0000003a11117211 */ /* 0x000fe200078f08ff */
[----:B------:R-:W3:Y:S02]  /*ba60*/  @P0 LDC R67, c[0x0][0xbf0] ;  /* 0x0002fc00ff430b82 */ /* 0x000ee40000000800 */
[----:B------:R-:W-:Y:S01]  /*ba70*/  IMAD.IADD R22, R59, 0x1, -R22 ;  /* 0x000000013b167824 */ /* 0x000fe200078e0a16 */
[----:B------:R-:W-:-:S02]  /*ba80*/  SHF.R.S32.HI R63, RZ, 0x1f, R70 ;  /* 0x0000001fff3f7819 */ /* 0x000fc40000011446 */
[----:B------:R-:W-:Y:S02]  /*ba90*/  LOP3.LUT R17, R17, 0x3fffffe, RZ, 0xc0, !PT ;  /* 0x03fffffe11117812 */ /* 0x000fe400078ec0ff */
[----:B------:R-:W-:Y:S01]  /*baa0*/  LEA.HI R77, R63, R70, RZ, 0x2 ;  /* 0x000000463f4d7211 */ /* 0x000fe200078f10ff */
[----:B------:R-:W5:Y:S02]  /*bab0*/  @P0 LDC R79, c[0x0][0xbec] ;  /* 0x0002fb00ff4f0b82 */ /* 0x000f640000000800 */
[----:B------:R-:W-:Y:S01]  /*bac0*/  IMAD.IADD R17, R58, 0x1, -R17 ;  /* 0x000000013a117824 */ /* 0x000fe200078e0a11 */
[--C-:B------:R-:W-:Y:S02]  /*bad0*/  SHF.R.S32.HI R18, RZ, 0x2, R77.reuse ;  /* 0x00000002ff127819 */ /* 0x100fe4000001144d */
[----:B------:R-:W-:Y:S01]  /*bae0*/  SHF.R.S32.HI R23, RZ, 0x1f, R77 ;  /* 0x0000001fff177819 */ /* 0x000fe2000001144d */
[----:B0-----:R-:W-:Y:S01]  /*baf0*/  IMAD R66, R72, UR10, RZ ;  /* 0x0000000a48427c24 */ /* 0x001fe2000f8e02ff */
[----:B------:R-:W-:Y:S01]  /*bb00*/  LEA.HI R58, R22, R22, RZ, 0x1 ;  /* 0x00000016163a7211 */ /* 0x000fe200078f08ff */
[----:B------:R-:W0:Y:S01]  /*bb10*/  @P0 LDC R74, c[0x0][0xbf0] ;  /* 0x0002fc00ff4a0b82 */ /* 0x000e220000000800 */
[----:B------:R-:W-:-:S02]  /*bb20*/  LEA.HI R23, R23, R18, RZ, 0x3 ;  /* 0x0000001217177211 */ /* 0x000fc400078f18ff */
[----:B------:R-:W-:Y:S02]  /*bb30*/  LOP3.LUT R59, R58, 0x1ffffffe, RZ, 0xc0, !PT ;  /* 0x1ffffffe3a3b7812 */ /* 0x000fe400078ec0ff */
[----:B------:R-:W-:Y:S02]  /*bb40*/  LOP3.LUT R23, R23, 0xfffffff8, RZ, 0xc0, !PT ;  /* 0xfffffff817177812 */ /* 0x000fe400078ec0ff */
[----:B------:R-:W-:Y:S01]  /*bb50*/  LOP3.LUT R77, R77, 0x7ffffffc, RZ, 0xc0, !PT ;  /* 0x7ffffffc4d4d7812 */ /* 0x000fe200078ec0ff */
[----:B------:R-:W-:Y:S02]  /*bb60*/  IMAD.IADD R58, R22, 0x1, -R59 ;  /* 0x00000001163a7824 */ /* 0x000fe400078e0a3b */
[----:B------:R-:W-:Y:S01]  /*bb70*/  IMAD.IADD R23, R18, 0x1, -R23 ;  /* 0x0000000112177824 */ /* 0x000fe200078e0a17 */
[----:B------:R-:W-:Y:S01]  /*bb80*/  LEA.HI R18, R63, R70, RZ, 0x5 ;  /* 0x000000463f127211 */ /* 0x000fe200078f28ff */
[----:B------:R-:W-:Y:S01]  /*bb90*/  IMAD.U32 R22, RZ, RZ, UR4 ;  /* 0x00000004ff167e24 */ /* 0x000fe2000f8e00ff */
[----:B------:R-:W1:Y:S02]  /*bba0*/  @P0 LDC R63, c[0x0][0xbec] ;  /* 0x0002fb00ff3f0b82 */ /* 0x000e640000000800 */
[----:B------:R-:W-:-:S05]  /*bbb0*/  SHF.R.S32.HI R18, RZ, 0x5, R18 ;  /* 0x00000005ff127819 */ /* 0x000fca0000011412 */
[----:B------:R-:W-:Y:S02]  /*bbc0*/  IMAD R18, R18, 0x10, R23 ;  /* 0x0000001012127824 */ /* 0x000fe400078e0217 */
[----:B------:R-:W-:Y:S01]  /*bbd0*/  IMAD.U32 R23, RZ, RZ, UR5 ;  /* 0x00000005ff177e24 */ /* 0x000fe2000f8e00ff */
[----:B------:R-:W-:Y:S01]  /*bbe0*/  UIMAD.WIDE.U32 UR4, UR13, UR8, URZ ;  /* 0x000000080d0472a5 */ /* 0x000fe2000f8e003f */
[----:B------:R-:W-:Y:S02]  /*bbf0*/  IMAD R17, R17, 0x40, R18 ;  /* 0x0000004011117824 */ /* 0x000fe400078e0212 */
[----:B----4-:R-:W-:Y:S02]  /*bc00*/  IMAD R18, R68, UR10, RZ ;  /* 0x0000000a44127c24 */ /* 0x010fe4000f8e02ff */
[----:B------:R-:W-:Y:S01]  /*bc10*/  IMAD.U32 R23, RZ, RZ, UR6 ;  /* 0x00000006ff177e24 */ /* 0x000fe2000f8e00ff */
[----:B------:R-:W-:Y:S01]  /*bc20*/  UIMAD UR6, UR13, UR9, UR7 ;  /* 0x000000090d0672a4 */ /* 0x000fe2000f8e0207 */
[----:B------:R-:W-:-:S02]  /*bc30*/  IMAD R58, R58, 0x8, R17 ;  /* 0x000000083a3a7824 */ /* 0x000fc400078e0211 */
[----:B------:R-:W-:Y:S01]  /*bc40*/  IMAD R65, R69, UR12, R18 ;  /* 0x0000000c45417c24 */ /* 0x000fe2000f8e0212 */
[----:B------:R-:W-:Y:S01]  /*bc50*/  UIADD3 UR6, UR5, UR6, URZ ;  /* 0x0000000605067290 */ /* 0x000fe2000fffe03f */
[----:B--2---:R-:W-:Y:S01]  /*bc60*/  IMAD R18, R64, 0x80, R58 ;  /* 0x0000008040127824 */ /* 0x004fe200078e023a */
[----:B------:R-:W-:Y:S01]  /*bc70*/  ULDC.64 UR8, c[0x0][0xb28] ;  /* 0x0002ca0000087ab9 */ /* 0x000fe20000000a00 */
[----:B------:R-:W-:-:S04]  /*bc80*/  IMAD.WIDE.U32 R22, R68, UR12, R22 ;  /* 0x0000000c44167c25 */ /* 0x000fc8000f8e0016 */
[----:B------:R-:W-:Y:S02]  /*bc90*/  IMAD R68, RZ, RZ, -UR13 ;  /* 0x8000000dff447e24 */ /* 0x000fe4000f8e02ff */
[----:B-1----:R-:W-:-:S04]  /*bca0*/  @P0 IMAD.HI.U32 R62, R18, R63, RZ ;  /* 0x0000003f123e0227 */ /* 0x002fc800078e00ff */
[----:B------:R-:W-:Y:S02]  /*bcb0*/  IMAD.U32 R59, RZ, RZ, UR5 ;  /* 0x00000005ff3b7e24 */ /* 0x000fe4000f8e00ff */
[----:B------:R-:W-:Y:S02]  /*bcc0*/  IMAD R75, R75, R68, UR11 ;  /* 0x0000000b4b4b7e24 */ /* 0x000fe4000f8e0244 */
[----:B------:R-:W-:Y:S01]  /*bcd0*/  IMAD.U32 R58, RZ, RZ, UR4 ;  /* 0x00000004ff3a7e24 */ /* 0x000fe2000f8e00ff */
[----:B------:R-:W-:Y:S01]  /*bce0*/  ULDC.64 UR4, c[0x0][0xbe0] ;  /* 0x0002f80000047ab9 */ /* 0x000fe20000000a00 */
[----:B------:R-:W-:Y:S01]  /*bcf0*/  IMAD.U32 R59, RZ, RZ, UR6 ;  /* 0x00000006ff3b7e24 */ /* 0x000fe2000f8e00ff */
[----:B------:R-:W-:Y:S01]  /*bd00*/  ULDC.64 UR6, c[0x0][0xb48] ;  /* 0x0002d20000067ab9 */ /* 0x000fe20000000a00 */
[----:B------:R-:W-:Y:S01]  /*bd10*/  IMAD.MOV.U32 R63, RZ, RZ, R18 ;  /* 0x000000ffff3f7224 */ /* 0x000fe200078e0012 */
[----:B---3--:R-:W-:Y:S01]  /*bd20*/  @P0 SHF.R.U32.HI R63, RZ, R67, R62 ;  /* 0x00000043ff3f0219 */ /* 0x008fe2000001163e */
[----:B------:R-:W-:Y:S01]  /*bd30*/  IMAD R67, R73, UR12, R66 ;  /* 0x0000000c49437c24 */ /* 0x000fe2000f8e0242 */
[----:B------:R-:W-:Y:S01]  /*bd40*/  SHF.R.S32.HI R66, RZ, 0x1f, R75 ;  /* 0x0000001fff427819 */ /* 0x000fe2000001144b */
[----:B------:R-:W-:-:S04]  /*bd50*/  IMAD.WIDE.U32 R58, R72, UR12, R58 ;  /* 0x0000000c483a7c25 */ /* 0x000fc8000f8e003a */
[----:B------:R-:W-:Y:S02]  /*bd60*/  IMAD.IADD R23, R23, 0x1, R65 ;  /* 0x0000000117177824 */ /* 0x000fe400078e0241 */
[----:B-----5:R-:W-:-:S04]  /*bd70*/  @P0 IMAD.HI.U32 R79, R18, R79, RZ ;  /* 0x0000004f124f0227 */ /* 0x020fc800078e00ff */
[----:B------:R-:W-:Y:S02]  /*bd80*/  IMAD.IADD R59, R59, 0x1, R67 ;  /* 0x000000013b3b7824 */ /* 0x000fe400078e0243 */
[----:B------:R-:W-:Y:S02]  /*bd90*/  IMAD R67, R66, UR6, RZ ;  /* 0x0000000642437c24 */ /* 0x000fe4000f8e02ff */
[----:B------:R-:W-:-:S04]  /*bda0*/  IMAD.WIDE.U32 R22, R75, UR4, R22 ;  /* 0x000000044b167c25 */ /* 0x000fc8000f8e0016 */
[----:B------:R-:W-:Y:S01]  /*bdb0*/  IMAD.MOV.U32 R65, RZ, RZ, R18 ;  /* 0x000000ffff417224 */ /* 0x000fe200078e0012 */
[----:B0-----:R-:W-:Y:S01]  /*bdc0*/  @P0 SHF.R.U32.HI R65, RZ, R74, R79 ;  /* 0x0000004aff410219 */ /* 0x001fe2000001164f */
[----:B------:R-:W-:Y:S01]  /*bdd0*/  IMAD R62, R66, UR4, RZ ;  /* 0x00000004423e7c24 */ /* 0x000fe2000f8e02ff */
[----:B------:R-:W-:Y:S01]  /*bde0*/  BAR.SYNC.DEFER_BLOCKING 0x1, 0x100 ;  /* 0x0044000000007b1d */ /* 0x000fe20000010000 */
[C---:B------:R-:W-:Y:S01]  /*bdf0*/  IMAD R69, R75.reuse, UR7, R67 ;  /* 0x000000074b457c24 */ /* 0x040fe2000f8e0243 */
[--C-:B------:R-:W-:Y:S01]  /*be00*/  SHF.R.S32.HI R67, RZ, 0x1f, R63.reuse ;  /* 0x0000001fff437819 */ /* 0x100fe2000001143f */
[----:B------:R-:W-:Y:S01]  /*be10*/  IMAD R66, R75, UR5, R62 ;  /* 0x000000054b427c24 */ /* 0x000fe2000f8e023e */
[----:B------:R-:W-:Y:S01]  /*be20*/  IADD3 R22, P0, R63, R22, RZ ;  /* 0x000000163f167210 */ /* 0x000fe20007f1e0ff */
[----:B------:R-:W-:Y:S01]  /*be30*/  IMAD.MOV R63, RZ, RZ, -R63 ;  /* 0x000000ffff3f7224 */ /* 0x000fe200078e0a3f */
[--C-:B------:R-:W-:Y:S01]  /*be40*/  SHF.R.S32.HI R62, RZ, 0x1f, R65.reuse ;  /* 0x0000001fff3e7819 */ /* 0x100fe20000011441 */
[----:B------:R-:W-:Y:S01]  /*be50*/  IMAD.MOV R68, RZ, RZ, -R65 ;  /* 0x000000ffff447224 */ /* 0x000fe200078e0a41 */
[----:B------:R-:W-:Y:S01]  /*be60*/  ULDC.64 UR4, c[0x0][0xb30] ;  /* 0x0002cc0000047ab9 */ /* 0x000fe20000000a00 */
[----:B------:R-:W-:Y:S01]  /*be70*/  IMAD R63, R71, R63, R18 ;  /* 0x0000003f473f7224 */ /* 0x000fe200078e0212 */
[----:B------:R-:W-:Y:S01]  /*be80*/  IADD3.X R23, R67, R23, R66, P0, !PT ;  /* 0x0000001743177210 */ /* 0x000fe200007fe442 */
[----:B------:R-:W-:Y:S01]  /*be90*/  IMAD.WIDE.U32 R58, R75, UR6, R58 ;  /* 0x000000064b3a7c25 */ /* 0x000fe2000f8e003a */
[----:B------:R-:W-:-:S03]  /*bea0*/  ULDC.64 UR6, c[0x0][0xbc8] ;  /* 0x0002f20000067ab9 */ /* 0x000fc60000000a00 */
[----:B------:R-:W-:Y:S02]  /*beb0*/  IMAD R62, R62, UR4, RZ ;  /* 0x000000043e3e7c24 */ /* 0x000fe4000f8e02ff */
[----:B------:R-:W-:Y:S01]  /*bec0*/  IMAD R67, R71, R68, R18 ;  /* 0x0000004447437224 */ /* 0x000fe200078e0212 */
[----:B------:R-:W-:Y:S01]  /*bed0*/  SHF.R.S32.HI R18, RZ, 0x1f, R63 ;  /* 0x0000001fff127819 */ /* 0x000fe2000001143f */
[----:B------:R-:W-:Y:S02]  /*bee0*/  IMAD.IADD R59, R59, 0x1, R69 ;  /* 0x000000013b3b7824 */ /* 0x000fe400078e0245 */
[C---:B------:R-:W-:Y:S01]  /*bef0*/  IMAD R69, R65.reuse, UR5, R62 ;  /* 0x0000000541457c24 */ /* 0x040fe2000f8e023e */
[----:B------:R-:W-:Y:S01]  /*bf00*/  SHF.R.S32.HI R62, RZ, 0x1f, R67 ;  /* 0x0000001fff3e7819 */ /* 0x000fe20000011443 */
[----:B------:R-:W-:Y:S01]  /*bf10*/  IMAD.WIDE.U32 R58, R65, UR4, R58 ;  /* 0x00000004413a7c25 */ /* 0x000fe2000f8e003a */
[----:B------:R-:W0:Y:S01]  /*bf20*/  S2UR UR5, SR_CgaCtaId ;  /* 0x00000000000579c3 */ /* 0x000e220000008800 */
[----:B------:R-:W-:-:S02]  /*bf30*/  UMOV UR4, 0x400 ;  /* 0x0000040000047882 */ /* 0x000fc40000000000 */
[----:B------:R-:W-:Y:S02]  /*bf40*/  IMAD R18, R18, UR6, RZ ;  /* 0x0000000612127c24 */ /* 0x000fe4000f8e02ff */
[----:B------:R-:W-:Y:S02]  /*bf50*/  IMAD.IADD R59, R59, 0x1, R69 ;  /* 0x000000013b3b7824 */ /* 0x000fe400078e0245 */
[----:B------:R-:W-:Y:S02]  /*bf60*/  IMAD R62, R62, UR8, RZ ;  /* 0x000000083e3e7c24 */ /* 0x000fe4000f8e02ff */
[C---:B------:R-:W-:Y:S02]  /*bf70*/  IMAD R65, R63.reuse, UR7, R18 ;  /* 0x000000073f417c24 */ /* 0x040fe4000f8e0212 */
[----:B------:R-:W-:Y:S01]  /*bf80*/  IMAD.WIDE.U32 R22, R63, UR6, R22 ;  /* 0x000000063f167c25 */ /* 0x000fe2000f8e0016 */
[----:B------:R-:W-:-:S03]  /*bf90*/  ULDC.64 UR6, c[0x0][0xba8] ;  /* 0x0002ea0000067ab9 */ /* 0x000fc60000000a00 */
[C---:B------:R-:W-:Y:S01]  /*bfa0*/  IMAD R69, R67.reuse, UR9, R62 ;  /* 0x0000000943457c24 */ /* 0x040fe2000f8e023e */
[----:B------:R-:W-:Y:S01]  /*bfb0*/  LEA R62, P0, R22, UR6, 0x2 ;  /* 0x00000006163e7c11 */ /* 0x000fe2000f8010ff */
[----:B------:R-:W-:Y:S01]  /*bfc0*/  IMAD.WIDE.U32 R58, R67, UR8, R58 ;  /* 0x00000008433a7c25 */ /* 0x000fe2000f8e003a */
[----:B------:R-:W-:Y:S01]  /*bfd0*/  ULDC.64 UR8, c[0x0][0xb00] ;  /* 0x0002c00000087ab9 */ /* 0x000fe20000000a00 */
[----:B------:R-:W-:Y:S02]  /*bfe0*/  ULDC UR6, c[0x0][0xa88] ;  /* 0x0002a20000067ab9 */ /* 0x000fe40000000800 */
[----:B------:R-:W-:Y:S01]  /*bff0*/  IMAD.IADD R63, R23, 0x1, R65 ;  /* 0x00000001173f7824 */ /* 0x000fe200078e0241 */
[----:B------:R-:W-:Y:S01]  /*c000*/  LEA R74, P1, R58, UR8, 0x2 ;  /* 0x000000083a4a7c11 */ /* 0x000fe2000f8210ff */
[----:B------:R-:W-:Y:S01]  /*c010*/  IMAD.IADD R23, R59, 0x1, R69 ;  /* 0x000000013b177824 */ /* 0x000fe200078e0245 */
[----:B0-----:R-:W-:Y:S01]  /*c020*/  ULEA UR4, UR5, UR4, 0x18 ;  /* 0x0000000405047291 */ /* 0x001fe2000f8ec03f */
[----:B------:R-:W-:Y:S01]  /*c030*/  IMAD R17, R64, 0x80, R17 ;  /* 0x0000008040117824 */ /* 0x000fe200078e0211 */
[----:B------:R-:W-:Y:S01]  /*c040*/  LEA.HI.X R63, R22, UR7, R63, 0x2, P0 ;  /* 0x00000007163f7c11 */ /* 0x000fe200080f143f */
[----:B------:R-:W-:Y:S01]  /*c050*/  IMAD R18, R71, UR6, RZ ;  /* 0x0000000647127c24 */ /* 0x000fe2000f8e02ff */
[----:B------:R-:W-:Y:S01]  /*c060*/  LEA.HI.X R76, R58, UR9, R23, 0x2, P1 ;  /* 0x000000093a4c7c11 */ /* 0x000fe200088f1417 */
[----:B------:R-:W-:Y:S01]  /*c070*/  SHFL.IDX PT, R22, R62, RZ, 0x1c1f ;  /* 0x001c1fff3e167589 */ /* 0x000fe200000e0000 */
[C---:B------:R-:W-:Y:S01]  /*c080*/  LOP3.LUT P0, RZ, R70.reuse, 0x3, RZ, 0xc0, !PT ;  /* 0x0000000346ff7812 */ /* 0x040fe2000780c0ff */
[C---:B------:R-:W-:Y:S01]  /*c090*/  VIADD R69, R17.reuse, 0x8 ;  /* 0x0000000811457836 */ /* 0x040fe20000000000 */
[----:B------:R-:W-:Y:S01]  /*c0a0*/  UIADD3 UR4, UR4, 0x34820, URZ ;  /* 0x0003482004047890 */ /* 0x000fe2000fffe03f */
[----:B------:R-:W0:Y:S01]  /*c0b0*/  SHFL.IDX PT, R23, R63, RZ, 0x1c1f ;  /* 0x001c1fff3f177589 */ /* 0x000e2200000e0000 */
[-C--:B------:R-:W-:Y:S01]  /*c0c0*/  ISETP.GE.OR P1, PT, R17, R18.reuse, P0 ;  /* 0x000000121100720c */ /* 0x080fe20000726670 */
[----:B------:R-:W-:Y:S01]  /*c0d0*/  IMAD.IADD R71, R70, 0x1, -R77 ;  /* 0x0000000146477824 */ /* 0x000fe200078e0a4d */
[-C--:B------:R-:W-:Y:S01]  /*c0e0*/  ISETP.GE.OR P0, PT, R69, R18.reuse, P0 ;  /* 0x000000124500720c */ /* 0x080fe20000706670 */
[----:B------:R-:W-:Y:S01]  /*c0f0*/  SHFL.IDX PT, R58, R62, 0x1, 0x1c1f ;  /* 0x003c1f003e3a7f89 */ /* 0x000fe200000e0000 */
[----:B------:R-:W-:Y:S01]  /*c100*/  ISETP.GE.AND P2, PT, R17, R18, PT ;  /* 0x000000121100720c */ /* 0x000fe20003f46270 */
[----:B------:R-:W-:Y:S01]  /*c110*/  UPRMT UR4, URZ, 0x654, UR4 ;  /* 0x000006543f047896 */ /* 0x000fe20008000004 */
[----:B------:R-:W-:Y:S01]  /*c120*/  IMAD.SHL.U32 R71, R71, 0x2, RZ ;  /* 0x0000000247477824 */ /* 0x000fe200078e00ff */
[----:B------:R-:W1:Y:S04]  /*c130*/  SHFL.IDX PT, R59, R63, 0x1, 0x1c1f ;  /* 0x003c1f003f3b7f89 */ /* 0x000e6800000e0000 */
[----:B------:R2:W3:Y:S03]  /*c140*/  SHFL.IDX PT, R66, R74, RZ, 0x1c1f ;  /* 0x001c1fff4a427589 */ /* 0x0004e600000e0000 */
[----:B------:R-:W-:Y:S01]  /*c150*/  SYNCS.ARRIVE.TRANS64.RED.A1T0 RZ, [UR4], RZ ;  /* 0x000000ffffff79a7 */ /* 0x000fe20008100404 */
[----:B------:R2:W4:Y:S04]  /*c160*/  SHFL.IDX PT, R67, R76, RZ, 0x1c1f ;  /* 0x001c1fff4c437589 */ /* 0x00052800000e0000 */
[----:B0-----:R2:W-:Y:S04]  /*c170*/  @!P1 ST.E desc[UR14][R22.64], R16 ;  /* 0x0000001016009985 */ /* 0x0015e8000c10190e */
[----:B-1----:R2:W-:Y:S01]  /*c180*/  @!P0 ST.E desc[UR14][R58.64], R0 ;  /* 0x000000003a008985 */ /* 0x0025e2000c10190e */
[----:B------:R-:W-:Y:S05]  /*c190*/  @P2 BRA `(.L_x_35) ;  /* 0x00000004007c2947 */ /* 0x000fea0003800000 */
[C---:B--2---:R-:W-:Y:S01]  /*c1a0*/  VIADD R0, R71.reuse, 0x8 ;  /* 0x0000000847007836 */ /* 0x044fe20000000000 */
[----:B------:R-:W-:Y:S01]  /*c1b0*/  ULDC UR4, c[0x0][0xac8] ;  /* 0x0002b20000047ab9 */ /* 0x000fe20000000800 */
[C---:B------:R-:W-:Y:S01]  /*c1c0*/  VIADD R58, R71.reuse, 0x10 ;  /* 0x00000010473a7836 */ /* 0x040fe20000000000 */
[C---:B------:R-:W-:Y:S01]  /*c1d0*/  ISETP.GE.AND P2, PT, R71.reuse, UR4, PT ;  /* 0x0000000447007c0c */ /* 0x040fe2000bf46270 */
[C---:B------:R-:W-:Y:S01]  /*c1e0*/  VIADD R59, R71.reuse, 0x18 ;  /* 0x00000018473b7836 */ /* 0x040fe20000000000 */
[----:B------:R-:W-:Y:S01]  /*c1f0*/  ISETP.GE.AND P3, PT, R0, UR4, PT ;  /* 0x0000000400007c0c */ /* 0x000fe2000bf66270 */
[----:B------:R-:W-:Y:S01]  /*c200*/  VIADD R62, R71, 0x28 ;  /* 0x00000028473e7836 */ /* 0x000fe20000000000 */
[----:B------:R-:W-:Y:S01]  /*c210*/  ISETP.GE.AND P0, PT, R58, UR4, PT ;  /* 0x000000043a007c0c */ /* 0x000fe2000bf06270 */
[----:B------:R-:W-:Y:S01]  /*c220*/  ULDC.64 UR6, c[0x0][0x208] ;  /* 0x0000820000067ab9 */ /* 0x000fe20000000a00 */
[----:B------:R-:W-:Y:S01]  /*c230*/  ISETP.GE.AND P1, PT, R59, UR4, PT ;  /* 0x000000043b007c0c */ /* 0x000fe2000bf26270 */
[----:B------:R-:W-:-:S02]  /*c240*/  VIADD R63, R71, 0x30 ;  /* 0x00000030473f7836 */ /* 0x000fc40000000000 */
[C---:B------:R-:W-:Y:S02]  /*c250*/  VIADD R64, R71.reuse, 0x38 ;  /* 0x0000003847407836 */ /* 0x040fe40000000000 */
[----:B------:R-:W-:Y:S01]  /*c260*/  VIADD R65, R71, 0x40 ;  /* 0x0000004047417836 */ /* 0x000fe20000000000 */
[----:B------:R-:W-:Y:S01]  /*c270*/  ISETP.GE.AND P4, PT, R63, UR4, PT ;  /* 0x000000043f007c0c */ /* 0x000fe2000bf86270 */
[C-C-:B---34-:R-:W-:Y:S01]  /*c280*/  @!P2 IMAD.WIDE R16, R71.reuse, 0x4, R66.reuse ;  /* 0x000000044710a825 */ /* 0x158fe200078e0242 */
[----:B------:R-:W-:Y:S02]  /*c290*/  ISETP.GE.AND P5, PT, R64, UR4, PT ;  /* 0x0000000440007c0c */ /* 0x000fe4000bfa6270 */
[----:B------:R-:W-:Y:S01]  /*c2a0*/  @!P3 LEA.HI R0, R0, R0, RZ, 0x1 ;  /* 0x000000000000b211 */ /* 0x000fe200078f08ff */
[----:B------:R-:W-:Y:S01]  /*c2b0*/  VIADD R68, R71, 0x50 ;  /* 0x0000005047447836 */ /* 0x000fe20000000000 */
[----:B------:R0:W-:Y:S01]  /*c2c0*/  @!P2 ST.E.64 desc[UR6][R16.64], R88 ;  /* 0x000000581000a985 */ /* 0x0001e2000c101b06 */
[----:B------:R-:W-:Y:S01]  /*c2d0*/  ISETP.GE.AND P6, PT, R65, UR4, PT ;  /* 0x0000000441007c0c */ /* 0x000fe2000bfc6270 */
[C---:B------:R-:W-:Y:S01]  /*c2e0*/  VIADD R70, R71.reuse, 0x58 ;  /* 0x0000005847467836 */ /* 0x040fe20000000000 */
[----:B------:R-:W-:Y:S01]  /*c2f0*/  @!P3 LOP3.LUT R23, R0, 0xfffffffe, RZ, 0xc0, !PT ;  /* 0xfffffffe0017b812 */ /* 0x000fe200078ec0ff */
[C---:B------:R-:W-:Y:S01]  /*c300*/  VIADD R0, R71.reuse, 0x20 ;  /* 0x0000002047007836 */ /* 0x040fe20000000000 */
[----:B------:R-:W-:Y:S01]  /*c310*/  @!P0 LEA.HI R58, R58, R58, RZ, 0x1 ;  /* 0x0000003a3a3a8211 */ /* 0x000fe200078f08ff */
[----:B------:R-:W-:Y:S01]  /*c320*/  VIADD R72, R71, 0x60 ;  /* 0x0000006047487836 */ /* 0x000fe20000000000 */
[----:B------:R-:W-:Y:S01]  /*c330*/  @!P1 LEA.HI R59, R59, R59, RZ, 0x1 ;  /* 0x0000003b3b3b9211 */ /* 0x000fe200078f08ff */
[----:B------:R-:W-:Y:S01]  /*c340*/  @!P3 IMAD.WIDE R22, R23, 0x4, R66 ;  /* 0x000000041716b825 */ /* 0x000fe200078e0242 */
[----:B------:R-:W-:-:S02]  /*c350*/  ISETP.GE.AND P2, PT, R0, UR4, PT ;  /* 0x0000000400007c0c */ /* 0x000fc4000bf46270 */
[----:B------:R-:W-:Y:S02]  /*c360*/  @!P5 LEA.HI R64, R64, R64, RZ, 0x1 ;  /* 0x000000404040d211 */ /* 0x000fe400078f08ff */
[----:B------:R1:W-:Y:S01]  /*c370*/  @!P3 ST.E.64 desc[UR6][R22.64], R92 ;  /* 0x0000005c1600b985 */ /* 0x0003e2000c101b06 */
[----:B------:R-:W-:Y:S02]  /*c380*/  ISETP.GE.AND P3, PT, R62, UR4, PT ;  /* 0x000000043e007c0c */ /* 0x000fe4000bf66270 */
[----:B0-----:R-:W-:Y:S02]  /*c390*/  @!P0 LOP3.LUT R17, R58, 0xfffffffe, RZ, 0xc0, !PT ;  /* 0xfffffffe3a118812 */ /* 0x001fe400078ec0ff */
[----:B------:R-:W-:Y:S02]  /*c3a0*/  @!P4 LEA.HI R58, R63, R63, RZ, 0x1 ;  /* 0x0000003f3f3ac211 */ /* 0x000fe400078f08ff */
[----:B------:R-:W-:Y:S01]  /*c3b0*/  @!P5 LOP3.LUT R73, R64, 0xfffffffe, RZ, 0xc0, !PT ;  /* 0xfffffffe4049d812 */ /* 0x000fe200078ec0ff */
[----:B------:R-:W-:Y:S01]  /*c3c0*/  @!P0 IMAD.WIDE R16, R17, 0x4, R66 ;  /* 0x0000000411108825 */ /* 0x000fe200078e0242 */
[----:B------:R-:W-:-:S04]  /*c3d0*/  @!P2 LEA.HI R0, R0, R0, RZ, 0x1 ;  /* 0x000000000000a211 */ /* 0x000fc800078f08ff */
[----:B------:R0:W-:Y:S01]  /*c3e0*/  @!P0 ST.E.64 desc[UR6][R16.64], R90 ;  /* 0x0000005a10008985 */ /* 0x0001e2000c101b06 */
[----:B------:R-:W-:Y:S02]  /*c3f0*/  @!P3 LEA.HI R62, R62, R62, RZ, 0x1 ;  /* 0x0000003e3e3eb211 */ /* 0x000fe400078f08ff */
[----:B-1----:R-:W-:Y:S02]  /*c400*/  @!P1 LOP3.LUT R23, R59, 0xfffffffe, RZ, 0xc0, !PT ;  /* 0xfffffffe3b179812 */ /* 0x002fe400078ec0ff */
[----:B------:R-:W-:Y:S02]  /*c410*/  @!P2 LOP3.LUT R59, R0, 0xfffffffe, RZ, 0xc0, !PT ;  /* 0xfffffffe003ba812 */ /* 0x000fe400078ec0ff */
[----:B------:R-:W-:Y:S01]  /*c420*/  @!P3 LOP3.LUT R63, R62, 0xfffffffe, RZ, 0xc0, !PT ;  /* 0xfffffffe3e3fb812 */ /* 0x000fe200078ec0ff */
[--C-:B------:R-:W-:Y:S01]  /*c430*/  @!P1 IMAD.WIDE R22, R23, 0x4, R66.reuse ;  /* 0x0000000417169825 */ /* 0x100fe200078e0242 */
[----:B------:R-:W-:Y:S02]  /*c440*/  @!P6 LEA.HI R0, R65, R65, RZ, 0x1 ;  /* 0x000000414100e211 */ /* 0x000fe400078f08ff */
[----:B------:R-:W-:Y:S01]  /*c450*/  @!P4 LOP3.LUT R65, R58, 0xfffffffe, RZ, 0xc0, !PT ;  /* 0xfffffffe3a41c812 */ /* 0x000fe200078ec0ff */
[--C-:B------:R-:W-:Y:S01]  /*c460*/  @!P2 IMAD.WIDE R58, R59, 0x4, R66.reuse ;  /* 0x000000043b3aa825 */ /* 0x100fe200078e0242 */
[----:B------:R-:W-:Y:S01]  /*c470*/  @!P6 LOP3.LUT R75, R0, 0xfffffffe, RZ, 0xc0, !PT ;  /* 0xfffffffe004be812 */ /* 0x000fe200078ec0ff */
[----:B------:R1:W-:Y:S01]  /*c480*/  @!P1 ST.E.64 desc[UR6][R22.64], R94 ;  /* 0x0000005e16009985 */ /* 0x0003e2000c101b06 */
[----:B------:R-:W-:Y:S01]  /*c490*/  ISETP.GE.AND P1, PT, R68, UR4, PT ;  /* 0x0000000444007c0c */ /* 0x000fe2000bf26270 */
[----:B0-----:R-:W-:-:S02]  /*c4a0*/  @!P3 IMAD.WIDE R16, R63, 0x4, R66 ;  /* 0x000000043f10b825 */ /* 0x001fc400078e0242 */
[----:B------:R0:W-:Y:S01]  /*c4b0*/  @!P2 ST.E.64 desc[UR6][R58.64], R36 ;  /* 0x000000243a00a985 */ /* 0x0001e2000c101b06 */
[----:B------:R-:W-:Y:S01]  /*c4c0*/  ISETP.GE.AND P2, PT, R70, UR4, PT ;  /* 0x0000000446007c0c */ /* 0x000fe2000bf46270 */
[----:B------:R-:W-:Y:S02]  /*c4d0*/  VIADD R0, R71, 0x48 ;  /* 0x0000004847007836 */ /* 0x000fe40000000000 */
[--C-:B------:R-:W-:Y:S01]  /*c4e0*/  @!P5 IMAD.WIDE R62, R73, 0x4, R66.reuse ;  /* 0x00000004493ed825 */ /* 0x100fe200078e0242 */
[----:B------:R2:W-:Y:S01]  /*c4f0*/  @!P3 ST.E.64 desc[UR6][R16.64], R32 ;  /* 0x000000201000b985 */ /* 0x0005e2000c101b06 */
[----:B------:R-:W-:Y:S02]  /*c500*/  ISETP.GE.AND P3, PT, R72, UR4, PT ;  /* 0x0000000448007c0c */ /* 0x000fe4000bf66270 */
[----:B------:R-:W-:Y:S01]  /*c510*/  ISETP.GE.AND P0, PT, R0, UR4, PT ;  /* 0x0000000400007c0c */ /* 0x000fe2000bf06270 */
[----:B-1----:R-:W-:Y:S01]  /*c520*/  @!P4 IMAD.WIDE R22, R65, 0x4, R66 ;  /* 0x000000044116c825 */ /* 0x002fe200078e0242 */
[----:B------:R-:W-:-:S03]  /*c530*/  @!P1 LEA.HI R68, R68, R68, RZ, 0x1 ;  /* 0x0000004444449211 */ /* 0x000fc600078f08ff */
[----:B------:R-:W-:Y:S01]  /*c540*/  @!P6 IMAD.WIDE R64, R75, 0x4, R66 ;  /* 0x000000044b40e825 */ /* 0x000fe200078e0242 */
[----:B------:R1:W-:Y:S01]  /*c550*/  @!P4 ST.E.64 desc[UR6][R22.64], R28 ;  /* 0x0000001c1600c985 */ /* 0x0003e2000c101b06 */
[----:B------:R-:W-:Y:S02]  /*c560*/  @!P2 LEA.HI R70, R70, R70, RZ, 0x1 ;  /* 0x000000464646a211 */ /* 0x000fe400078f08ff */
[C---:B0-----:R-:W-:Y:S01]  /*c570*/  VIADD R36, R71.reuse, 0x68 ;  /* 0x0000006847247836 */ /* 0x041fe20000000000 */
[----:B------:R0:W-:Y:S01]  /*c580*/  @!P5 ST.E.64 desc[UR6][R62.64], R44 ;  /* 0x0000002c3e00d985 */ /* 0x0001e2000c101b06 */
[C---:B--2---:R-:W-:Y:S02]  /*c590*/  VIADD R17, R71.reuse, 0x78 ;  /* 0x0000007847117836 */ /* 0x044fe40000000000 */
[----:B------:R-:W-:Y:S01]  /*c5a0*/  @!P0 LEA.HI R0, R0, R0, RZ, 0x1 ;  /* 0x0000000000008211 */ /* 0x000fe200078f08ff */
[----:B------:R-:W-:Y:S01]  /*c5b0*/  VIADD R37, R71, 0x70 ;  /* 0x0000007047257836 */ /* 0x000fe20000000000 */
[----:B------:R2:W-:Y:S01]  /*c5c0*/  @!P6 ST.E.64 desc[UR6][R64.64], R96 ;  /* 0x000000604000e985 */ /* 0x0005e2000c101b06 */
[----:B------:R-:W-:-:S02]  /*c5d0*/  ISETP.GE.AND P4, PT, R36, UR4, PT ;  /* 0x0000000424007c0c */ /* 0x000fc4000bf86270 */
[----:B------:R-:W-:Y:S02]  /*c5e0*/  ISETP.GE.AND P6, PT, R17, UR4, PT ;  /* 0x0000000411007c0c */ /* 0x000fe4000bfc6270 */
[----:B------:R-:W-:Y:S02]  /*c5f0*/  ISETP.GE.AND P5, PT, R37, UR4, PT ;  /* 0x0000000425007c0c */ /* 0x000fe4000bfa6270 */
[----:B------:R-:W-:Y:S02]  /*c600*/  @!P3 LEA.HI R72, R72, R72, RZ, 0x1 ;  /* 0x000000484848b211 */ /* 0x000fe400078f08ff */
[----:B-1----:R-:W-:Y:S02]  /*c610*/  @!P1 LOP3.LUT R23, R68, 0xfffffffe, RZ, 0xc0, !PT ;  /* 0xfffffffe44179812 */ /* 0x002fe400078ec0ff */
[----:B------:R-:W-:Y:S02]  /*c620*/  @!P2 LOP3.LUT R29, R70, 0xfffffffe, RZ, 0xc0, !PT ;  /* 0xfffffffe461da812 */ /* 0x000fe400078ec0ff */
[----:B------:R-:W-:-:S02]  /*c630*/  @!P3 LOP3.LUT R33, R72, 0xfffffffe, RZ, 0xc0, !PT ;  /* 0xfffffffe4821b812 */ /* 0x000fc400078ec0ff */
[----:B------:R-:W-:Y:S01]  /*c640*/  @!P4 LEA.HI R36, R36, R36, RZ, 0x1 ;  /* 0x000000242424c211 */ /* 0x000fe200078f08ff */
[--C-:B------:R-:W-:Y:S01]  /*c650*/  @!P2 IMAD.WIDE R28, R29, 0x4, R66.reuse ;  /* 0x000000041d1ca825 */ /* 0x100fe200078e0242 */
[----:B------:R-:W-:Y:S02]  /*c660*/  @!P6 LEA.HI R22, R17, R17, RZ, 0x1 ;  /* 0x000000111116e211 */ /* 0x000fe400078f08ff */
[----:B------:R-:W-:Y:S01]  /*c670*/  @!P5 LEA.HI R16, R37, R37, RZ, 0x1 ;  /* 0x000000252510d211 */ /* 0x000fe200078f08ff */
[--C-:B------:R-:W-:Y:S01]  /*c680*/  @!P3 IMAD.WIDE R32, R33, 0x4, R66.reuse ;  /* 0x000000042120b825 */ /* 0x100fe200078e0242 */
[----:B------:R-:W-:Y:S02]  /*c690*/  @!P0 LOP3.LUT R17, R0, 0xfffffffe, RZ, 0xc0, !PT ;  /* 0xfffffffe00118812 */ /* 0x000fe400078ec0ff */
[----:B------:R-:W-:Y:S02]  /*c6a0*/  @!P4 LOP3.LUT R37, R36, 0xfffffffe, RZ, 0xc0, !PT ;  /* 0xfffffffe2425c812 */ /* 0x000fe400078ec0ff */
[----:B0-----:R-:W-:Y:S01]  /*c6b0*/  @!P5 LOP3.LUT R45, R16, 0xfffffffe, RZ, 0xc0, !PT ;  /* 0xfffffffe102dd812 */ /* 0x001fe200078ec0ff */
[----:B------:R-:W-:Y:S01]  /*c6c0*/  @!P0 IMAD.WIDE R16, R17, 0x4, R66 ;  /* 0x0000000411108825 */ /* 0x000fe200078e0242 */
[----:B------:R-:W-:-:S03]  /*c6d0*/  @!P6 LOP3.LUT R59, R22, 0xfffffffe, RZ, 0xc0, !PT ;  /* 0xfffffffe163be812 */ /* 0x000fc600078ec0ff */
[--C-:B------:R-:W-:Y:S01]  /*c6e0*/  @!P1 IMAD.WIDE R22, R23, 0x4, R66.reuse ;  /* 0x0000000417169825 */ /* 0x100fe200078e0242 */
[----:B------:R2:W-:Y:S03]  /*c6f0*/  @!P0 ST.E.64 desc[UR6][R16.64], R2 ;  /* 0x0000000210008985 */ /* 0x0005e6000c101b06 */
[--C-:B------:R-:W-:Y:S01]  /*c700*/  @!P4 IMAD.WIDE R36, R37, 0x4, R66.reuse ;  /* 0x000000042524c825 */ /* 0x100fe200078e0242 */
[----:B------:R2:W-:Y:S03]  /*c710*/  @!P1 ST.E.64 desc[UR6][R22.64], R4 ;  /* 0x0000000416009985 */ /* 0x0005e6000c101b06 */
[--C-:B------:R-:W-:Y:S01]  /*c720*/  @!P5 IMAD.WIDE R44, R45, 0x4, R66.reuse ;  /* 0x000000042d2cd825 */ /* 0x100fe200078e0242 */
[----:B------:R2:W-:Y:S03]  /*c730*/  @!P2 ST.E.64 desc[UR6][R28.64], R6 ;  /* 0x000000061c00a985 */ /* 0x0005e6000c101b06 */
[----:B------:R-:W-:Y:S01]  /*c740*/  @!P6 IMAD.WIDE R58, R59, 0x4, R66 ;  /* 0x000000043b3ae825 */ /* 0x000fe200078e0242 */
[----:B------:R2:W-:Y:S04]  /*c750*/  @!P3 ST.E.64 desc[UR6][R32.64], R12 ;  /* 0x0000000c2000b985 */ /* 0x0005e8000c101b06 */
[----:B------:R2:W-:Y:S04]  /*c760*/  @!P4 ST.E.64 desc[UR6][R36.64], R24 ;  /* 0x000000182400c985 */ /* 0x0005e8000c101b06 */
[----:B------:R2:W-:Y:S04]  /*c770*/  @!P5 ST.E.64 desc[UR6][R44.64], R48 ;  /* 0x000000302c00d985 */ /* 0x0005e8000c101b06 */
[----:B------:R2:W-:Y:S02]  /*c780*/  @!P6 ST.E.64 desc[UR6][R58.64], R60 ;  /* 0x0000003c3a00e985 */ /* 0x0005e4000c101b06 */
.L_x_35:
[----:B------:R-:W-:Y:S05]  /*c790*/  BSYNC B0 ;  /* 0x0000000000007941 */ /* 0x000fea0003800000 */
.L_x_34:
[----:B------:R-:W-:Y:S01]  /*c7a0*/  ISETP.GE.AND P0, PT, R69, R18, PT ;  /* 0x000000124500720c */ /* 0x000fe20003f06270 */
[----:B--2---:R0:W1:Y:S04]  /*c7b0*/  SHFL.IDX PT, R23, R76, 0x1, 0x1c1f ;  /* 0x003c1f004c177f89 */ /* 0x00406800000e0000 */
[----:B------:R0:W2:Y:S08]  /*c7c0*/  SHFL.IDX PT, R22, R74, 0x1, 0x1c1f ;  /* 0x003c1f004a167f89 */ /* 0x0000b000000e0000 */
[----:B0-----:R-:W-:Y:S05]  /*c7d0*/  @P0 BRA `(.L_x_10) ;  /* 0x00000044003c0947 */ /* 0x001fea0003800000 */
[----:B------:R-:W-:Y:S01]  /*c7e0*/  ULDC UR4, c[0x0][0xac8] ;  /* 0x0002b20000047ab9 */ /* 0x000fe20000000800 */
[C---:B------:R-:W-:Y:S01]  /*c7f0*/  VIADD R0, R71.reuse, 0x8 ;  /* 0x0000000847007836 */ /* 0x040fe20000000000 */
[C---:B------:R-:W-:Y:S01]  /*c800*/  ISETP.GE.AND P0, PT, R71.reuse, UR4, PT ;  /* 0x0000000447007c0c */ /* 0x040fe2000bf06270 */
[C---:B------:R-:W-:Y:S01]  /*c810*/  VIADD R4, R71.reuse, 0x10 ;  /* 0x0000001047047836 */ /* 0x040fe20000000000 */
[----:B------:R-:W-:Y:S01]  /*c820*/  ULDC.64 UR6, c[0x0][0x208] ;  /* 0x0000820000067ab9 */ /* 0x000fe20000000a00 */
[C---:B------:R-:W-:Y:S01]  /*c830*/  VIADD R6, R71.reuse, 0x18 ;  /* 0x0000001847067836 */ /* 0x040fe20000000000 */
[----:B------:R-:W-:Y:S01]  /*c840*/  ISETP.GE.AND P5, PT, R0, UR4, PT ;  /* 0x0000000400007c0c */ /* 0x000fe2000bfa6270 */
[C---:B------:R-:W-:Y:S01]  /*c850*/  VIADD R13, R71.reuse, 0x28 ;  /* 0x00000028470d7836 */ /* 0x040fe20000000000 */
[----:B------:R-:W-:Y:S01]  /*c860*/  ISETP.GE.AND P6, PT, R4, UR4, PT ;  /* 0x0000000404007c0c */ /* 0x000fe2000bfc6270 */
[C---:B------:R-:W-:Y:S02]  /*c870*/  VIADD R12, R71.reuse, 0x20 ;  /* 0x00000020470c7836 */ /* 0x040fe40000000000 */
[----:B------:R-:W-:Y:S01]  /*c880*/  VIADD R17, R71, 0x38 ;  /* 0x0000003847117836 */ /* 0x000fe20000000000 */
[----:B------:R-:W-:Y:S01]  /*c890*/  ISETP.GE.AND P3, PT, R13, UR4, PT ;  /* 0x000000040d007c0c */ /* 0x000fe2000bf66270 */
[C---:B------:R-:W-:Y:S01]  /*c8a0*/  VIADD R16, R71.reuse, 0x30 ;  /* 0x0000003047107836 */ /* 0x040fe20000000000 */
[----:B------:R-:W-:Y:S01]  /*c8b0*/  ISETP.GE.AND P4, PT, R12, UR4, PT ;  /* 0x000000040c007c0c */ /* 0x000fe2000bf86270 */
[----:B-12---:R-:W-:Y:S01]  /*c8c0*/  @!P0 IMAD.WIDE R2, R71, 0x4, R22 ;  /* 0x0000000447028825 */ /* 0x006fe200078e0216 */
[----:B------:R-:W-:-:S02]  /*c8d0*/  ISETP.GE.AND P1, PT, R17, UR4, PT ;  /* 0x0000000411007c0c */ /* 0x000fc4000bf26270 */
[----:B------:R-:W-:Y:S01]  /*c8e0*/  ISETP.GE.AND P2, PT, R16, UR4, PT ;  /* 0x0000000410007c0c */ /* 0x000fe2000bf46270 */
[C---:B------:R-:W-:Y:S01]  /*c8f0*/  VIADD R24, R71.reuse, 0x40 ;  /* 0x0000004047187836 */ /* 0x040fe20000000000 */
[----:B------:R0:W-:Y:S01]  /*c900*/  @!P0 ST.E.64 desc[UR6][R2.64], R52 ;  /* 0x0000003402008985 */ /* 0x0001e2000c101b06 */
[----:B------:R-:W-:Y:S01]  /*c910*/  ISETP.GE.AND P0, PT, R6, UR4, PT ;  /* 0x0000000406007c0c */ /* 0x000fe2000bf06270 */
[C---:B------:R-:W-:Y:S01]  /*c920*/  VIADD R28, R71.reuse, 0x48 ;  /* 0x00000048471c7836 */ /* 0x040fe20000000000 */
[----:B------:R-:W-:Y:S01]  /*c930*/  @!P5 LEA.HI R0, R0, R0, RZ, 0x1 ;  /* 0x000000000000d211 */ /* 0x000fe200078f08ff */
[----:B------:R-:W-:Y:S01]  /*c940*/  VIADD R32, R71, 0x70 ;  /* 0x0000007047207836 */ /* 0x000fe20000000000 */
[----:B------:R-:W-:Y:S02]  /*c950*/  @!P6 LEA.HI R4, R4, R4, RZ, 0x1 ;  /* 0x000000040404e211 */ /* 0x000fe400078f08ff */
[----:B------:R-:W-:Y:S02]  /*c960*/  @!P5 LOP3.LUT R5, R0, 0xfffffffe, RZ, 0xc0, !PT ;  /* 0xfffffffe0005d812 */ /* 0x000fe400078ec0ff */
[----:B------:R-:W-:-:S02]  /*c970*/  @!P6 LOP3.LUT R7, R4, 0xfffffffe, RZ, 0xc0, !PT ;  /* 0xfffffffe0407e812 */ /* 0x000fc400078ec0ff */
[----:B------:R-:W-:Y:S02]  /*c980*/  @!P3 LEA.HI R0, R13, R13, RZ, 0x1 ;  /* 0x0000000d0d00b211 */ /* 0x000fe400078f08ff */
[----:B------:R-:W-:Y:S01]  /*c990*/  @!P4 LEA.HI R12, R12, R12, RZ, 0x1 ;  /* 0x0000000c0c0cc211 */ /* 0x000fe200078f08ff */
[--C-:B0-----:R-:W-:Y:S01]  /*c9a0*/  @!P5 IMAD.WIDE R2, R5, 0x4, R22.reuse ;  /* 0x000000040502d825 */ /* 0x101fe200078e0216 */
[----:B------:R-:W-:Y:S02]  /*c9b0*/  @!P0 LEA.HI R6, R6, R6, RZ, 0x1 ;  /* 0x0000000606068211 */ /* 0x000fe400078f08ff */
[----:B------:R-:W-:Y:S01]  /*c9c0*/  @!P1 LEA.HI R18, R17, R17, RZ, 0x1 ;  /* 0x0000001111129211 */ /* 0x000fe200078f08ff */
[----:B------:R-:W-:Y:S01]  /*c9d0*/  @!P6 IMAD.WIDE R4, R7, 0x4, R22 ;  /* 0x000000040704e825 */ /* 0x000fe200078e0216 */
[----:B------:R-:W-:Y:S01]  /*c9e0*/  @!P0 LOP3.LUT R7, R6, 0xfffffffe, RZ, 0xc0, !PT ;  /* 0xfffffffe06078812 */ /* 0x000fe200078ec0ff */
[----:B------:R0:W-:Y:S01]  /*c9f0*/  @!P5 ST.E.64 desc[UR6][R2.64], R40 ;  /* 0x000000280200d985 */ /* 0x0001e2000c101b06 */
[----:B------:R-:W-:-:S02]  /*ca00*/  ISETP.GE.AND P5, PT, R24, UR4, PT ;  /* 0x0000000418007c0c */ /* 0x000fc4000bfa6270 */
[----:B------:R-:W-:Y:S01]  /*ca10*/  @!P2 LEA.HI R16, R16, R16, RZ, 0x1 ;  /* 0x000000101010a211 */ /* 0x000fe200078f08ff */
[----:B------:R1:W-:Y:S01]  /*ca20*/  @!P6 ST.E.64 desc[UR6][R4.64], R56 ;  /* 0x000000380400e985 */ /* 0x0003e2000c101b06 */
[----:B------:R-:W-:Y:S01]  /*ca30*/  @!P3 LOP3.LUT R17, R0, 0xfffffffe, RZ, 0xc0, !PT ;  /* 0xfffffffe0011b812 */ /* 0x000fe200078ec0ff */
[----:B------:R-:W-:Y:S01]  /*ca40*/  VIADD R0, R71, 0x50 ;  /* 0x0000005047007836 */ /* 0x000fe20000000000 */
[----:B------:R-:W-:Y:S02]  /*ca50*/  @!P4 LOP3.LUT R13, R12, 0xfffffffe, RZ, 0xc0, !PT ;  /* 0xfffffffe0c0dc812 */ /* 0x000fe400078ec0ff */
[----:B------:R-:W-:Y:S02]  /*ca60*/  @!P2 LOP3.LUT R25, R16, 0xfffffffe, RZ, 0xc0, !PT ;  /* 0xfffffffe1019a812 */ /* 0x000fe400078ec0ff */
[----:B------:R-:W-:Y:S02]  /*ca70*/  ISETP.GE.AND P6, PT, R28, UR4, PT ;  /* 0x000000041c007c0c */ /* 0x000fe4000bfc6270 */
[----:B------:R-:W-:Y:S01]  /*ca80*/  @!P1 LOP3.LUT R29, R18, 0xfffffffe, RZ, 0xc0, !PT ;  /* 0xfffffffe121d9812 */ /* 0x000fe200078ec0ff */
[----:B0-----:R-:W-:Y:S01]  /*ca90*/  @!P0 IMAD.WIDE R2, R7, 0x4, R22 ;  /* 0x0000000407028825 */ /* 0x001fe200078e0216 */
[----:B------:R-:W-:-:S03]  /*caa0*/  @!P5 LEA.HI R24, R24, R24, RZ, 0x1 ;  /* 0x000000181818d211 */ /* 0x000fc600078f08ff */
[--C-:B-1----:R-:W-:Y:S01]  /*cab0*/  @!P4 IMAD.WIDE R4, R13, 0x4, R22.reuse ;  /* 0x000000040d04c825 */ /* 0x102fe200078e0216 */
[----:B------:R0:W-:Y:S01]  /*cac0*/  @!P0 ST.E.64 desc[UR6][R2.64], R10 ;  /* 0x0000000a02008985 */ /* 0x0001e2000c101b06 */
[----:B------:R-:W-:Y:S02]  /*cad0*/  ISETP.GE.AND P0, PT, R0, UR4, PT ;  /* 0x0000000400007c0c */ /* 0x000fe4000bf06270 */
[--C-:B------:R-:W-:Y:S01]  /*cae0*/  @!P3 IMAD.WIDE R6, R17, 0x4, R22.reuse ;  /* 0x000000041106b825 */ /* 0x100fe200078e0216 */
[----:B------:R1:W-:Y:S01]  /*caf0*/  @!P4 ST.E.64 desc[UR6][R4.64], R20 ;  /* 0x000000140400c985 */ /* 0x0003e2000c101b06 */
[----:B------:R-:W-:Y:S02]  /*cb00*/  @!P6 LEA.HI R28, R28, R28, RZ, 0x1 ;  /* 0x0000001c1c1ce211 */ /* 0x000fe400078f08ff */
[----:B------:R-:W-:Y:S01]  /*cb10*/  @!P2 IMAD.WIDE R12, R25, 0x4, R22 ;  /* 0x00000004190ca825 */ /* 0x000fe200078e0216 */
[----:B------:R2:W-:Y:S01]  /*cb20*/  @!P3 ST.E.64 desc[UR6][R6.64], R30 ;  /* 0x0000001e0600b985 */ /* 0x0005e2000c101b06 */
[----:B------:R-:W-:-:S02]  /*cb30*/  ISETP.GE.AND P4, PT, R32, UR4, PT ;  /* 0x0000000420007c0c */ /* 0x000fc4000bf86270 */
[--C-:B------:R-:W-:Y:S01]  /*cb40*/  @!P1 IMAD.WIDE R16, R29, 0x4, R22.reuse ;  /* 0x000000041d109825 */ /* 0x100fe200078e0216 */
[----:B------:R-:W-:Y:S01]  /*cb50*/  @!P2 ST.E.64 desc[UR6][R12.64], R34 ;  /* 0x000000220c00a985 */ /* 0x000fe2000c101b06 */
[----:B0-----:R-:W-:Y:S02]  /*cb60*/  @!P5 LOP3.LUT R3, R24, 0xfffffffe, RZ, 0xc0, !PT ;  /* 0xfffffffe1803d812 */ /* 0x001fe400078ec0ff */
[C---:B------:R-:W-:Y:S01]  /*cb70*/  VIADD R18, R71.reuse, 0x58 ;  /* 0x0000005847127836 */ /* 0x040fe20000000000 */
[----:B------:R-:W-:Y:S01]  /*cb80*/  @!P1 ST.E.64 desc[UR6][R16.64], R46 ;  /* 0x0000002e10009985 */ /* 0x000fe2000c101b06 */
[C---:B------:R-:W-:Y:S01]  /*cb90*/  VIADD R25, R71.reuse, 0x60 ;  /* 0x0000006047197836 */ /* 0x040fe20000000000 */
[----:B------:R-:W-:Y:S01]  /*cba0*/  @!P0 LEA.HI R0, R0, R0, RZ, 0x1 ;  /* 0x0000000000008211 */ /* 0x000fe200078f08ff */
[----:B------:R-:W-:Y:S01]  /*cbb0*/  VIADD R29, R71, 0x68 ;  /* 0x00000068471d7836 */ /* 0x000fe20000000000 */
[----:B------:R-:W-:Y:S01]  /*cbc0*/  ISETP.GE.AND P1, PT, R18, UR4, PT ;  /* 0x0000000412007c0c */ /* 0x000fe2000bf26270 */
[----:B------:R-:W-:Y:S01]  /*cbd0*/  @!P5 IMAD.WIDE R2, R3, 0x4, R22 ;  /* 0x000000040302d825 */ /* 0x000fe200078e0216 */
[----:B------:R-:W-:-:S02]  /*cbe0*/  ISETP.GE.AND P2, PT, R25, UR4, PT ;  /* 0x0000000419007c0c */ /* 0x000fc4000bf46270 */
[----:B------:R-:W-:Y:S01]  /*cbf0*/  ISETP.GE.AND P3, PT, R29, UR4, PT ;  /* 0x000000041d007c0c */ /* 0x000fe2000bf66270 */
[----:B------:R-:W-:Y:S01]  /*cc00*/  VIADD R71, R71, 0x78 ;  /* 0x0000007847477836 */ /* 0x000fe20000000000 */
[----:B-1----:R-:W-:Y:S01]  /*cc10*/  @!P6 LOP3.LUT R5, R28, 0xfffffffe, RZ, 0xc0, !PT ;  /* 0xfffffffe1c05e812 */ /* 0x002fe200078ec0ff */
[----:B------:R0:W-:Y:S01]  /*cc20*/  @!P5 ST.E.64 desc[UR6][R2.64], R38 ;  /* 0x000000260200d985 */ /* 0x0001e2000c101b06 */
[----:B--2---:R-:W-:Y:S02]  /*cc30*/  @!P0 LOP3.LUT R7, R0, 0xfffffffe, RZ, 0xc0, !PT ;  /* 0xfffffffe00078812 */ /* 0x004fe400078ec0ff */
[----:B------:R-:W-:Y:S01]  /*cc40*/  @!P4 LEA.HI R32, R32, R32, RZ, 0x1 ;  /* 0x000000202020c211 */ /* 0x000fe200078f08ff */
[----:B------:R-:W-:Y:S02]  /*cc50*/  @!P6 IMAD.WIDE R4, R5, 0x4, R22 ;  /* 0x000000040504e825 */ /* 0x000fe400078e0216 */
[----:B------:R-:W-:Y:S02]  /*cc60*/  @!P1 LEA.HI R18, R18, R18, RZ, 0x1 ;  /* 0x0000001212129211 */ /* 0x000fe400078f08ff */
[----:B------:R-:W-:Y:S01]  /*cc70*/  @!P2 LEA.HI R25, R25, R25, RZ, 0x1 ;  /* 0x000000191919a211 */ /* 0x000fe200078f08ff */
[----:B------:R1:W-:Y:S01]  /*cc80*/  @!P6 ST.E.64 desc[UR6][R4.64], R50 ;  /* 0x000000320400e985 */ /* 0x0003e2000c101b06 */
[----:B------:R-:W-:-:S02]  /*cc90*/  @!P3 LEA.HI R29, R29, R29, RZ, 0x1 ;  /* 0x0000001d1d1db211 */ /* 0x000fc400078f08ff */
[----:B------:R-:W-:Y:S01]  /*cca0*/  @!P1 LOP3.LUT R11, R18, 0xfffffffe, RZ, 0xc0, !PT ;  /* 0xfffffffe120b9812 */ /* 0x000fe200078ec0ff */
[--C-:B0-----:R-:W-:Y:S01]  /*ccb0*/  @!P0 IMAD.WIDE R2, R7, 0x4, R22.reuse ;  /* 0x0000000407028825 */ /* 0x101fe200078e0216 */
[----:B------:R-:W-:Y:S02]  /*ccc0*/  @!P2 LOP3.LUT R25, R25, 0xfffffffe, RZ, 0xc0, !PT ;  /* 0xfffffffe1919a812 */ /* 0x000fe400078ec0ff */
[----:B------:R-:W-:Y:S02]  /*ccd0*/  @!P3 LOP3.LUT R29, R29, 0xfffffffe, RZ, 0xc0, !PT ;  /* 0xfffffffe1d1db812 */ /* 0x000fe400078ec0ff */
[----:B------:R0:W-:Y:S01]  /*cce0*/  @!P0 ST.E.64 desc[UR6][R2.64], R8 ;  /* 0x0000000802008985 */ /* 0x0001e2000c101b06 */
[----:B------:R-:W-:Y:S01]  /*ccf0*/  ISETP.GE.AND P0, PT, R71, UR4, PT ;  /* 0x0000000447007c0c */ /* 0x000fe2000bf06270 */
[----:B------:R-:W-:Y:S01]  /*cd00*/  @!P2 IMAD.WIDE R6, R25, 0x4, R22 ;  /* 0x000000041906a825 */ /* 0x000fe200078e0216 */
[----:B------:R-:W-:-:S03]  /*cd10*/  @!P4 LOP3.LUT R13, R32, 0xfffffffe, RZ, 0xc0, !PT ;  /* 0xfffffffe200dc812 */ /* 0x000fc600078ec0ff */
[----:B-1----:R-:W-:-:S04]  /*cd20*/  @!P1 IMAD.WIDE R4, R11, 0x4, R22 ;  /* 0x000000040b049825 */ /* 0x002fc800078e0216 */
[--C-:B------:R-:W-:Y:S01]  /*cd30*/  @!P3 IMAD.WIDE R10, R29, 0x4, R22.reuse ;  /* 0x000000041d0ab825 */ /* 0x100fe200078e0216 */
[----:B------:R0:W-:Y:S03]  /*cd40*/  @!P1 ST.E.64 desc[UR6][R4.64], R14 ;  /* 0x0000000e04009985 */ /* 0x0001e6000c101b06 */
[----:B------:R-:W-:Y:S01]  /*cd50*/  @!P4 IMAD.WIDE R12, R13, 0x4, R22 ;  /* 0x000000040d0cc825 */ /* 0x000fe200078e0216 */
[----:B------:R0:W-:Y:S04]  /*cd60*/  @!P2 ST.E.64 desc[UR6][R6.64], R26 ;  /* 0x0000001a0600a985 */ /* 0x0001e8000c101b06 */
[----:B------:R0:W-:Y:S04]  /*cd70*/  @!P3 ST.E.64 desc[UR6][R10.64], R42 ;  /* 0x0000002a0a00b985 */ /* 0x0001e8000c101b06 */
[----:B------:R0:W-:Y:S01]  /*cd80*/  @!P4 ST.E.64 desc[UR6][R12.64], R54 ;  /* 0x000000360c00c985 */ /* 0x0001e2000c101b06 */
[----:B------:R-:W-:Y:S05]  /*cd90*/  @P0 BRA `(.L_x_10) ;  /* 0x0000003c00cc0947 */ /* 0x000fea0003800000 */
[----:B------:R-:W-:Y:S01]  /*cda0*/  LEA.HI R71, R71, R71, RZ, 0x1 ;  /* 0x0000004747477211 */ /* 0x000fe200078f08ff */
[----:B------:R-:W-:-:S03]  /*cdb0*/  ULDC.64 UR4, c[0x0][0x208] ;  /* 0x0000820000047ab9 */ /* 0x000fc60000000a00 */
[----:B0-----:R-:W-:-:S05]  /*cdc0*/  LOP3.LUT R3, R71, 0xfffffffe, RZ, 0xc0, !PT ;  /* 0xfffffffe47037812 */ /* 0x001fca00078ec0ff */
[----:B------:R-:W-:-:S05]  /*cdd0*/  IMAD.WIDE R2, R3, 0x4, R22 ;  /* 0x0000000403027825 */ /* 0x000fca00078e0216 */
[----:B------:R0:W-:Y:S01]  /*cde0*/  ST.E.64 desc[UR4][R2.64], R86 ;  /* 0x0000005602007985 */ /* 0x0001e2000c101b04 */
[----:B------:R-:W-:Y:S05]  /*cdf0*/  BRA `(.L_x_10) ;  /* 0x0000003c00b47947 */ /* 0x000fea0003800000 */
.L_x_33:
[----:B------:R-:W0:Y:S02]  /*ce00*/  S2R R0, SR_TID.X ;  /* 0x0000000000007919 */ /* 0x000e240000002100 */
[----:B0-----:R-:W-:-:S05]  /*ce10*/  VIADD R2, R0, 0xffffff80 ;  /* 0xffffff8000027836 */ /* 0x001fca0000000000 */
[----:B------:R-:W-:-:S13]  /*ce20*/  ISETP.GT.AND P0, PT, R2, 0x7f, PT ;  /* 0x0000007f0200780c */ /* 0x000fda0003f04270 */
[----:B------:R-:W-:Y:S05]  /*ce30*/  @P0 BRA `(.L_x_10) ;  /* 0x0000003c00a40947 */ /* 0x000fea0003800000 */
[----:B------:R-:W0:Y:S01]  /*ce40*/  S2R R3, SR_CTAID.X ;  /* 0x0000000000037919 */ /* 0x000e220000002500 */
[----:B------:R-:W1:Y:S01]  /*ce50*/  LDC R6, c[0x0][0xbe8] ;  /* 0x0002fa00ff067b82 */ /* 0x000e620000000800 */
[----:B------:R-:W-:Y:S01]  /*ce60*/  ULDC UR4, c[0x0][0xa88] ;  /* 0x0002a20000047ab9 */ /* 0x000fe20000000800 */
[----:B0-----:R-:W-:Y:S02]  /*ce70*/  IMAD R0, R3, 0x80, R0 ;  /* 0x0000008003007824 */ /* 0x001fe400078e0200 */
[----:B-1----:R-:W-:Y:S02]  /*ce80*/  IMAD R3, R6, UR4, RZ ;  /* 0x0000000406037c24 */ /* 0x002fe4000f8e02ff */
[----:B------:R-:W-:-:S05]  /*ce90*/  VIADD R0, R0, 0xffffff80 ;  /* 0xffffff8000007836 */ /* 0x000fca0000000000 */
[----:B------:R-:W-:-:S13]  /*cea0*/  ISETP.GE.AND P0, PT, R0, R3, PT ;  /* 0x000000030000720c */ /* 0x000fda0003f06270 */
[----:B------:R-:W-:Y:S05]  /*ceb0*/  @P0 BRA `(.L_x_10) ;  /* 0x0000003c00840947 */ /* 0x000fea0003800000 */
[----:B------:R-:W-:Y:S01]  /*cec0*/  ISETP.NE.AND P0, PT, R6, 0x1, PT ;  /* 0x000000010600780c */ /* 0x000fe20003f05270 */
[----:B------:R-:W0:Y:S01]  /*ced0*/  S2UR UR7, SR_CTAID.Z ;  /* 0x00000000000779c3 */ /* 0x000e220000002700 */
[----:B------:R-:W-:Y:S01]  /*cee0*/  R2UR UR11, R19 ;  /* 0x00000000130b72ca */ /* 0x000fe200000e0000 */
[----:B------:R-:W-:Y:S01]  /*cef0*/  ULDC.64 UR8, c[0x0][0xbd0] ;  /* 0x0002f40000087ab9 */ /* 0x000fe20000000a00 */
[----:B------:R-:W-:Y:S01]  /*cf00*/  IMAD.MOV.U32 R5, RZ, RZ, R0 ;  /* 0x000000ffff057224 */ /* 0x000fe200078e0000 */
[----:B------:R-:W-:-:S04]  /*cf10*/  ULDC.64 UR12, c[0x0][0x208] ;  /* 0x00008200000c7ab9 */ /* 0x000fc80000000a00 */
[----:B------:R-:W1:Y:S06]  /*cf20*/  LDC.64 R10, c[0x0][0xbd8] ;  /* 0x0002f600ff0a7b82 */ /* 0x000e6c0000000a00 */
[----:B------:R-:W-:Y:S02]  /*cf30*/  USHF.R.S32.HI UR6, URZ, 0x1f, UR11 ;  /* 0x0000001f3f067899 */ /* 0x000fe4000801140b */
[----:B------:R-:W2:Y:S01]  /*cf40*/  @P0 LDC R7, c[0x0][0xbec] ;  /* 0x0002fb00ff070b82 */ /* 0x000ea20000000800 */
[----:B------:R-:W-:Y:S02]  /*cf50*/  UIMAD.WIDE.U32 UR4, UR11, UR8, URZ ;  /* 0x000000080b0472a5 */ /* 0x000fe4000f8e003f */
[----:B------:R-:W-:-:S04]  /*cf60*/  UIMAD UR6, UR6, UR8, URZ ;  /* 0x00000008060672a4 */ /* 0x000fc8000f8e023f */
[----:B------:R-:W-:Y:S01]  /*cf70*/  UIMAD UR6, UR11, UR9, UR6 ;  /* 0x000000090b0672a4 */ /* 0x000fe2000f8e0206 */
[----:B------:R-:W3:Y:S01]  /*cf80*/  @P0 LDC R9, c[0x0][0xbf0] ;  /* 0x0002fc00ff090b82 */ /* 0x000ee20000000800 */
[----:B0-----:R-:W-:Y:S01]  /*cf90*/  USHF.R.S32.HI UR8, URZ, 0x1f, UR7 ;  /* 0x0000001f3f087899 */ /* 0x001fe20008011407 */
[----:B------:R-:W-:Y:S01]  /*cfa0*/  IMAD.U32 R3, RZ, RZ, UR5 ;  /* 0x00000005ff037e24 */ /* 0x000fe2000f8e00ff */
[----:B------:R-:W-:Y:S01]  /*cfb0*/  UIADD3 UR6, UR5, UR6, URZ ;  /* 0x0000000605067290 */ /* 0x000fe2000fffe03f */
[----:B------:R-:W-:Y:S02]  /*cfc0*/  IMAD.U32 R2, RZ, RZ, UR4 ;  /* 0x00000004ff027e24 */ /* 0x000fe4000f8e00ff */
[----:B------:R-:W-:Y:S02]  /*cfd0*/  ULDC.64 UR4, c[0x0][0xbe0] ;  /* 0x0002f80000047ab9 */ /* 0x000fe40000000a00 */
[----:B------:R-:W0:Y:S01]  /*cfe0*/  S2UR UR10, SR_CTAID.Y ;  /* 0x00000000000a79c3 */ /* 0x000e220000002600 */
[----:B------:R-:W-:-:S02]  /*cff0*/  IMAD.U32 R3, RZ, RZ, UR6 ;  /* 0x00000006ff037e24 */ /* 0x000fc4000f8e00ff */
[C---:B-1----:R-:W-:Y:S02]  /*d000*/  IMAD R12, R10.reuse, UR8, RZ ;  /* 0x000000080a0c7c24 */ /* 0x042fe4000f8e02ff */
[----:B------:R-:W-:-:S03]  /*d010*/  IMAD.WIDE.U32 R2, R10, UR7, R2 ;  /* 0x000000070a027c25 */ /* 0x000fc6000f8e0002 */
[----:B------:R-:W0:Y:S01]  /*d020*/  LDC R8, c[0x0][0xc50] ;  /* 0x00031400ff087b82 */ /* 0x000e220000000800 */
[----:B--2---:R-:W-:-:S04]  /*d030*/  @P0 IMAD.HI.U32 R4, R0, R7, RZ ;  /* 0x0000000700040227 */ /* 0x004fc800078e00ff */
[----:B------:R-:W-:Y:S02]  /*d040*/  IMAD R7, RZ, RZ, -UR11 ;  /* 0x8000000bff077e24 */ /* 0x000fe4000f8e02ff */
[----:B------:R-:W-:Y:S01]  /*d050*/  IMAD R11, R11, UR7, R12 ;  /* 0x000000070b0b7c24 */ /* 0x000fe2000f8e020c */
[----:B---3--:R-:W-:-:S03]  /*d060*/  @P0 SHF.R.U32.HI R5, RZ, R9, R4 ;  /* 0x00000009ff050219 */ /* 0x008fc60000011604 */
[----:B------:R-:W-:Y:S02]  /*d070*/  IMAD.IADD R3, R11, 0x1, R3 ;  /* 0x000000010b037824 */ /* 0x000fe400078e0203 */
[----:B0-----:R-:W-:Y:S02]  /*d080*/  IMAD R9, R8, R7, UR10 ;  /* 0x0000000a08097e24 */ /* 0x001fe4000f8e0207 */
[----:B------:R-:W-:Y:S02]  /*d090*/  IMAD.MOV R7, RZ, RZ, -R5 ;  /* 0x000000ffff077224 */ /* 0x000fe400078e0a05 */
[----:B------:R-:W-:Y:S01]  /*d0a0*/  IMAD.WIDE.U32 R2, R9, UR4, R2 ;  /* 0x0000000409027c25 */ /* 0x000fe2000f8e0002 */
[----:B------:R-:W-:-:S03]  /*d0b0*/  SHF.R.S32.HI R4, RZ, 0x1f, R9 ;  /* 0x0000001fff047819 */ /* 0x000fc60000011409 */
[----:B------:R-:W-:Y:S01]  /*d0c0*/  IMAD R7, R6, R7, R0 ;  /* 0x0000000706077224 */ /* 0x000fe200078e0200 */
[----:B------:R-:W-:Y:S01]  /*d0d0*/  IADD3 R2, P0, R5, R2, RZ ;  /* 0x0000000205027210 */ /* 0x000fe20007f1e0ff */
[----:B------:R-:W-:-:S03]  /*d0e0*/  IMAD R4, R4, UR4, RZ ;  /* 0x0000000404047c24 */ /* 0x000fc6000f8e02ff */
[----:B------:R-:W-:Y:S01]  /*d0f0*/  SHF.R.S32.HI R0, RZ, 0x1f, R7 ;  /* 0x0000001fff007819 */ /* 0x000fe20000011407 */
[----:B------:R-:W-:Y:S01]  /*d100*/  IMAD R4, R9, UR5, R4 ;  /* 0x0000000509047c24 */ /* 0x000fe2000f8e0204 */
[----:B------:R-:W-:Y:S01]  /*d110*/  SHF.R.S32.HI R9, RZ, 0x1f, R5 ;  /* 0x0000001fff097819 */ /* 0x000fe20000011405 */
[----:B------:R-:W-:Y:S02]  /*d120*/  ULDC.64 UR4, c[0x0][0xbc8] ;  /* 0x0002f20000047ab9 */ /* 0x000fe40000000a00 */
[----:B------:R-:W-:Y:S01]  /*d130*/  IMAD R0, R0, UR4, RZ ;  /* 0x0000000400007c24 */ /* 0x000fe2000f8e02ff */
[----:B------:R-:W-:-:S03]  /*d140*/  IADD3.X R3, R9, R3, R4, P0, !PT ;  /* 0x0000000309037210 */ /* 0x000fc600007fe404 */
[C---:B------:R-:W-:Y:S02]  /*d150*/  IMAD R5, R7.reuse, UR5, R0 ;  /* 0x0000000507057c24 */ /* 0x040fe4000f8e0200 */
[----:B------:R-:W-:Y:S01]  /*d160*/  IMAD.WIDE.U32 R2, R7, UR4, R2 ;  /* 0x0000000407027c25 */ /* 0x000fe2000f8e0002 */
[----:B------:R-:W-:-:S03]  /*d170*/  ULDC.64 UR4, c[0x0][0xba8] ;  /* 0x0002ea0000047ab9 */ /* 0x000fc60000000a00 */
[----:B------:R-:W-:Y:S01]  /*d180*/  IMAD.IADD R3, R3, 0x1, R5 ;  /* 0x0000000103037824 */ /* 0x000fe200078e0205 */
[----:B------:R-:W-:-:S04]  /*d190*/  LEA R4, P0, R2, UR4, 0x2 ;  /* 0x0000000402047c11 */ /* 0x000fc8000f8010ff */
[----:B------:R-:W-:Y:S01]  /*d1a0*/  LEA.HI.X R5, R2, UR5, R3, 0x2, P0 ;  /* 0x0000000502057c11 */ /* 0x000fe200080f1403 */
[----:B------:R-:W-:-:S05]  /*d1b0*/  IMAD.MOV.U32 R3, RZ, RZ, -0x800000 ;  /* 0xff800000ff037424 */ /* 0x000fca00078e00ff */
[----:B------:R0:W-:Y:S01]  /*d1c0*/  STG.E desc[UR12][R4.64], R3 ;  /* 0x0000000304007986 */ /* 0x0001e2000c10190c */
[----:B------:R-:W-:Y:S05]  /*d1d0*/  BRA `(.L_x_10) ;  /* 0x0000003800bc7947 */ /* 0x000fea0003800000 */
.L_x_8:
[----:B------:R-:W-:-:S08]  /*d1e0*/  NOP ;  /* 0x0000000000007918 */ /* 0x000fd00000000000 */
[----:B0-----:R-:W0:-:S00]  /*d1f0*/  USETMAXREG.DEALLOC.CTAPOOL 0x18 ;  /* 0x00000018000079c8 */ /* 0x001e0000080e0500 */
[----:B0-----:R-:W-:Y:S01]  /*d200*/  LOP3.LUT R0, R0, 0x3, RZ, 0xc0, !PT ;  /* 0x0000000300007812 */ /* 0x001fe200078ec0ff */
[----:B------:R-:W0:Y:S05]  /*d210*/  S2R R19, SR_CTAID.Z ;  /* 0x0000000000137919 */ /* 0x000e2a0000002700 */
[----:B------:R-:W1:Y:S01]  /*d220*/  S2UR UR6, SR_CTAID.Y ;  /* 0x00000000000679c3 */ /* 0x000e620000002600 */
[----:B------:R-:W2:Y:S02]  /*d230*/  SHFL.IDX PT, R0, R0, RZ, 0x1f ;  /* 0x00001fff00007589 */ /* 0x000ea400000e0000 */
[----:B--2---:R-:W-:-:S13]  /*d240*/  ISETP.NE.AND P0, PT, R0, RZ, PT ;  /* 0x000000ff0000720c */ /* 0x004fda0003f05270 */
[----:B01----:R-:W-:Y:S05]  /*d250*/  @!P0 BRA `(.L_x_36) ;  /* 0x0000000000288947 */ /* 0x003fea0003800000 */
[----:B------:R-:W-:Y:S01]  /*d260*/  ULDC UR7, c[0x0][0xc50] ;  /* 0x0003140000077ab9 */ /* 0x000fe20000000800 */
[----:B------:R-:W-:Y:S01]  /*d270*/  UMOV UR36, UR6 ;  /* 0x0000000600247c82 */ /* 0x000fe20008000000 */
[----:B------:R-:W-:-:S06]  /*d280*/  UISETP.NE.AND UP0, UPT, UR7, 0x1, UPT ;  /* 0x000000010700788c */ /* 0x000fcc000bf05270 */
[----:B------:R-:W-:-:S13]  /*d290*/  PLOP3.LUT P0, PT, PT, PT, UP0, 0x80, 0x0 ;  /* 0x000000000000781c */ /* 0x000fda0003f0f008 */
[----:B------:R-:W-:Y:S05]  /*d2a0*/  @!P0 BRA `(.L_x_37) ;  /* 0x0000000000308947 */ /* 0x000fea0003800000 */
[----:B------:R-:W-:Y:S01]  /*d2b0*/  ULDC UR4, c[0x0][0xc54] ;  /* 0x0003150000047ab9 */ /* 0x000fe20000000800 */
[----:B------:R-:W-:Y:S01]  /*d2c0*/  ULDC UR36, c[0x0][0xc58] ;  /* 0x0003160000247ab9 */ /* 0x000fe20000000800 */
[----:B------:R-:W-:-:S04]  /*d2d0*/  UIMAD.WIDE.U32 UR4, UR6, UR4, URZ ;  /* 0x00000004060472a5 */ /* 0x000fc8000f8e003f */
[----:B------:R-:W-:Y:S01]  /*d2e0*/  USHF.R.U32.HI UR36, URZ, UR36, UR5 ;  /* 0x000000243f247299 */ /* 0x000fe20008011605 */
[----:B------:R-:W-:Y:S11]  /*d2f0*/  BRA `(.L_x_37) ;  /* 0x00000000001c7947 */ /* 0x000ff60003800000 */
.L_x_36:
[----:B------:R-:W-:Y:S01]  /*d300*/  ULDC UR7, c[0x0][0xc50] ;  /* 0x0003140000077ab9 */ /* 0x000fe20000000800 */
[----:B------:R-:W-:Y:S01]  /*d310*/  UMOV UR36, UR6 ;  /* 0x0000000600247c82 */ /* 0x000fe20008000000 */
[----:B------:R-:W-:-:S11]  /*d320*/  UISETP.NE.AND UP0, UPT, UR7, 0x1, UPT ;  /* 0x000000010700788c */ /* 0x000fd6000bf05270 */
[----:B------:R-:W-:Y:S01]  /*d330*/  @UP0 ULDC UR4, c[0x0][0xc54] ;  /* 0x0003150000040ab9 */ /* 0x000fe20000000800 */
[----:B------:R-:W-:Y:S01]  /*d340*/  @UP0 ULDC UR8, c[0x0][0xc58] ;  /* 0x0003160000080ab9 */ /* 0x000fe20000000800 */
[----:B------:R-:W-:-:S04]  /*d350*/  UIMAD.WIDE.U32 UR4, UR6, UR4, URZ ;  /* 0x00000004060472a5 */ /* 0x000fc8000f8e003f */
[----:B------:R-:W-:-:S12]  /*d360*/  @UP0 USHF.R.U32.HI UR36, URZ, UR8, UR5 ;  /* 0x000000083f240299 */ /* 0x000fd80008011605 */
.L_x_37:
[----:B------:R-:W-:Y:S01]  /*d370*/  ISETP.GE.AND P0, PT, R19, RZ, PT ;  /* 0x000000ff1300720c */ /* 0x000fe20003f06270 */
[----:B------:R-:W-:Y:S01]  /*d380*/  UIADD3 UR4, -UR36, URZ, URZ ;  /* 0x0000003f24047290 */ /* 0x000fe2000fffe13f */
[----:B------:R-:W-:Y:S02]  /*d390*/  IMAD.MOV.U32 R10, RZ, RZ, 0x1 ;  /* 0x00000001ff0a7424 */ /* 0x000fe400078e00ff */
[----:B------:R-:W-:Y:S01]  /*d3a0*/  IMAD.MOV.U32 R0, RZ, RZ, RZ ;  /* 0x000000ffff007224 */ /* 0x000fe200078e00ff */
[----:B------:R-:W-:Y:S01]  /*d3b0*/  UIMAD UR6, UR7, UR4, UR6 ;  /* 0x00000004070672a4 */ /* 0x000fe2000f8e0206 */
[----:B------:R-:W-:-:S07]  /*d3c0*/  IMAD.MOV.U32 R3, RZ, RZ, 0x1 ;  /* 0x00000001ff037424 */ /* 0x000fce00078e00ff */
[----:B------:R-:W-:Y:S05]  /*d3d0*/  @!P0 BRA `(.L_x_38) ;  /* 0x0000003400748947 */ /* 0x000fea0003800000 */
[----:B------:R-:W-:Y:S01]  /*d3e0*/  ULDC.64 UR4, c[0x0][0x418] ;  /* 0x0001060000047ab9 */ /* 0x000fe20000000a00 */
[----:B------:R-:W-:Y:S02]  /*d3f0*/  ULOP3.LUT UR42, UR6, 0xffff, URZ, 0xc0, !UPT ;  /* 0x0000ffff062a7892 */ /* 0x000fe4000f8ec03f */
[----:B------:R-:W-:Y:S01]  /*d400*/  UISETP.NE.U32.AND UP0, UPT, UR4, URZ, UPT ;  /* 0x0000003f0400728c */ /* 0x000fe2000bf05070 */
[----:B------:R-:W-:Y:S02]  /*d410*/  UMOV UR41, URZ ;  /* 0x0000003f00297c82 */ /* 0x000fe40008000000 */
[----:B------:R-:W-:Y:S01]  /*d420*/  ULDC UR4, c[0x0][0x424] ;  /* 0x0001090000047ab9 */ /* 0x000fe20000000800 */
[----:B------:R-:W-:-:S03]  /*d430*/  UISETP.NE.AND.EX UP0, UPT, UR5, URZ, UPT, UP0 ;  /* 0x0000003f0500728c */ /* 0x000fc6000bf05300 */
[----:B------:R-:W-:Y:S01]  /*d440*/  ULDC UR5, c[0x0][0x2f0] ;  /* 0x0000bc0000057ab9 */ /* 0x000fe20000000800 */
[----:B------:R-:W-:-:S04]  /*d450*/  USEL UR4, UR4, 0x1, UP0 ;  /* 0x0000000104047887 */ /* 0x000fc80008000000 */
[----:B------:R-:W-:-:S04]  /*d460*/  UIMAD UR4, UR4, UR5, URZ ;  /* 0x00000005040472a4 */ /* 0x000fc8000f8e023f */
[----:B------:R-:W-:Y:S02]  /*d470*/  UISETP.GE.AND UP0, UPT, UR4, 0x1, UPT ;  /* 0x000000010400788c */ /* 0x000fe4000bf06270 */
[----:B------:R-:W-:-:S04]  /*d480*/  UIADD3 UR5, UR4, 0xaf, URZ ;  /* 0x000000af04057890 */ /* 0x000fc8000fffe03f */
[----:B------:R-:W-:Y:S01]  /*d490*/  PLOP3.LUT P0, PT, PT, PT, UP0, 0x80, 0x0 ;  /* 0x000000000000781c */ /* 0x000fe20003f0f008 */
[----:B------:R-:W-:-:S04]  /*d4a0*/  UIMAD.WIDE UR4, UR5, 0x2e8ba2e9, URZ ;  /* 0x2e8ba2e9050478a5 */ /* 0x000fc8000f8e023f */
[----:B------:R-:W-:-:S04]  /*d4b0*/  USHF.R.U32.HI UR40, URZ, 0x1f, UR5 ;  /* 0x0000001f3f287899 */ /* 0x000fc80008011605 */
        /* <DEDUP_REMOVED lines=9> */
[----:B------:R-:W-:Y:S01]  /*d550*/  IABS R4, R3 ;  /* 0x0000000300047213 */ /* 0x000fe20000000000 */
[----:B------:R-:W-:Y:S01]  /*d560*/  IMAD.U32 R3, RZ, RZ, UR7 ;  /* 0x00000007ff037e24 */ /* 0x000fe2000f8e00ff */
[----:B------:R-:W-:Y:S01]  /*d570*/  R2UR UR11, R0 ;  /* 0x00000000000b72ca */ /* 0x000fe200000e0000 */
[----:B------:R-:W-:Y:S02]  /*d580*/  ULOP3.LUT UR7, UR7, UR6, URZ, 0x3c, !UPT ;  /* 0x0000000607077292 */ /* 0x000fe4000f8e3c3f */
[----:B------:R-:W-:-:S10]  /*d590*/  IMAD.MOV R4, RZ, RZ, -R4 ;  /* 0x000000ffff047224 */ /* 0x000fd400078e0a04 */
[----:B------:R-:W0:Y:S08]  /*d5a0*/  I2F.RP R0, UR11 ;  /* 0x0000000b00007d06 */ /* 0x000e300008209400 */
[----:B0-----:R-:W0:Y:S02]  /*d5b0*/  MUFU.RCP R0, R0 ;  /* 0x0000000000007308 */ /* 0x001e240000001000 */
[----:B0-----:R-:W-:Y:S01]  /*d5c0*/  VIADD R2, R0, 0xffffffe ;  /* 0x0ffffffe00027836 */ /* 0x001fe20000000000 */
[----:B------:R-:W-:Y:S01]  /*d5d0*/  IABS R0, R3 ;  /* 0x0000000300007213 */ /* 0x000fe20000000000 */
[----:B------:R-:W-:-:S03]  /*d5e0*/  IMAD.MOV.U32 R3, RZ, RZ, R4 ;  /* 0x000000ffff037224 */ /* 0x000fc600078e0004 */
[----:B------:R-:W-:Y:S01]  /*d5f0*/  R2UR UR9, R0 ;  /* 0x00000000000972ca */ /* 0x000fe200000e0000 */
[----:B------:R-:W0:Y:S01]  /*d600*/  F2I.FTZ.U32.TRUNC.NTZ R2, R2 ;  /* 0x0000000200027305 */ /* 0x000e22000021f000 */
[----:B------:R-:W-:Y:S02]  /*d610*/  R2UR UR10, R3 ;  /* 0x00000000030a72ca */ /* 0x000fe400000e0000 */
[----:B0-----:R-:W-:-:S13]  /*d620*/  R2UR UR5, R2 ;  /* 0x00000000020572ca */ /* 0x001fda00000e0000 */
[----:B------:R-:W-:-:S04]  /*d630*/  UIADD3 UR8, URZ, -UR5, URZ ;  /* 0x800000053f087290 */ /* 0x000fc8000fffe03f */
[----:B------:R-:W-:-:S04]  /*d640*/  UIMAD UR8, UR8, UR11, URZ ;  /* 0x0000000b080872a4 */ /* 0x000fc8000f8e023f */
[----:B------:R-:W-:-:S04]  /*d650*/  UIMAD.WIDE.U32 UR4, UR5, UR8, UR4 ;  /* 0x00000008050472a5 */ /* 0x000fc8000f8e0004 */
[----:B------:R-:W-:-:S04]  /*d660*/  UIMAD.WIDE.U32 UR4, UR5, UR9, URZ ;  /* 0x00000009050472a5 */ /* 0x000fc8000f8e003f */
[----:B------:R-:W-:-:S04]  /*d670*/  UIMAD UR4, UR5, UR10, UR9 ;  /* 0x0000000a050472a4 */ /* 0x000fc8000f8e0209 */
[----:B------:R-:W-:-:S11]  /*d680*/  UISETP.GT.U32.AND UP1, UPT, UR11, UR4, UPT ;  /* 0x000000040b00728c */ /* 0x000fd6000bf24070 */
[----:B------:R-:W-:Y:S02]  /*d690*/  @!UP1 UIADD3 UR4, UR4, -UR11, URZ ;  /* 0x8000000b04049290 */ /* 0x000fe4000fffe03f */
[----:B------:R-:W-:Y:S02]  /*d6a0*/  @!UP1 UIADD3 UR5, UR5, 0x1, URZ ;  /* 0x0000000105059890 */ /* 0x000fe4000fffe03f */
[----:B------:R-:W-:Y:S02]  /*d6b0*/  UISETP.GE.U32.AND UP0, UPT, UR4, UR11, UPT ;  /* 0x0000000b0400728c */ /* 0x000fe4000bf06070 */
[----:B------:R-:W-:-:S09]  /*d6c0*/  UISETP.GE.AND UP1, UPT, UR7, URZ, UPT ;  /* 0x0000003f0700728c */ /* 0x000fd2000bf26270 */
[----:B------:R-:W-:Y:S02]  /*d6d0*/  @UP0 UIADD3 UR5, UR5, 0x1, URZ ;  /* 0x0000000105050890 */ /* 0x000fe4000fffe03f */
[----:B------:R-:W-:Y:S02]  /*d6e0*/  UISETP.NE.AND UP0, UPT, UR6, URZ, UPT ;  /* 0x0000003f0600728c */ /* 0x000fe4000bf05270 */
[----:B------:R-:W-:-:S09]  /*d6f0*/  @!UP1 UIADD3 UR5, -UR5, URZ, URZ ;  /* 0x0000003f05059290 */ /* 0x000fd2000fffe13f */
[----:B------:R-:W-:-:S07]  /*d700*/  @!UP0 ULOP3.LUT UR5, URZ, UR6, URZ, 0x33, !UPT ;  /* 0x000000063f058292 */ /* 0x000fce000f8e333f */
[----:B------:R-:W-:-:S05]  /*d710*/  UMOV UR41, UR5 ;  /* 0x0000000500297c82 */ /* 0x000fca0008000000 */
.L_x_39:
[----:B------:R-:W-:Y:S01]  /*d720*/  UIMAD UR39, UR42, UR41, URZ ;  /* 0x000000292a2772a4 */ /* 0x000fe2000f8e023f */
[----:B------:R-:W-:-:S05]  /*d730*/  IMAD.U32 R0, RZ, RZ, UR40 ;  /* 0x00000028ff007e24 */ /* 0x000fca000f8e00ff */
[----:B------:R-:W-:-:S05]  /*d740*/  IMAD.U32 R3, RZ, RZ, UR39 ;  /* 0x00000027ff037e24 */ /* 0x000fca000f8e00ff */
[----:B------:R-:W-:Y:S01]  /*d750*/  VIADDMNMX R18, R3, UR41, R0, PT ;  /* 0x0000002903127c46 */ /* 0x000fe2000b800100 */
[----:B------:R-:W-:Y:S02]  /*d760*/  IMAD.MOV.U32 R0, RZ, RZ, RZ ;  /* 0x000000ffff007224 */ /* 0x000fe400078e00ff */
[----:B------:R-:W-:Y:S01]  /*d770*/  IMAD.MOV.U32 R3, RZ, RZ, 0x1 ;  /* 0x00000001ff037424 */ /* 0x000fe200078e00ff */
[----:B------:R-:W-:Y:S01]  /*d780*/  ISETP.GT.AND P0, PT, R18, UR39, PT ;  /* 0x0000002712007c0c */ /* 0x000fe2000bf04270 */
[----:B------:R0:W-:-:S12]  /*d790*/  STL [R1+0x4], R18 ;  /* 0x0000041201007387 */ /* 0x0001d80000100800 */
[----:B0-----:R-:W-:Y:S05]  /*d7a0*/  @!P0 BRA `(.L_x_38) ;  /* 0x0000003000808947 */ /* 0x001fea0003800000 */
[----:B------:R-:W0:Y:S01]  /*d7b0*/  S2UR UR4, SR_CgaCtaId ;  /* 0x00000000000479c3 */ /* 0x000e220000008800 */
[----:B------:R-:W-:Y:S02]  /*d7c0*/  UMOV UR38, 0x400 ;  /* 0x0000040000267882 */ /* 0x000fe40000000000 */
[----:B0-----:R-:W-:-:S04]  /*d7d0*/  ULEA UR38, UR4, UR38, 0x18 ;  /* 0x0000002604267291 */ /* 0x001fc8000f8ec03f */
[----:B------:R-:W-:-:S04]  /*d7e0*/  UIADD3 UR4, UR38, 0x1e400, URZ ;  /* 0x0001e40026047890 */ /* 0x000fc8000fffe03f */
[----:B------:R-:W-:-:S06]  /*d7f0*/  ULOP3.LUT UP0, URZ, UR4, 0x3ff, URZ, 0xc0, !UPT ;  /* 0x000003ff043f7892 */ /* 0x000fcc000f80c03f */
[----:B------:R-:W-:-:S13]  /*d800*/  PLOP3.LUT P0, PT, PT, PT, UP0, 0x80, 0x0 ;  /* 0x000000000000781c */ /* 0x000fda0003f0f008 */
[----:B------:R-:W-:Y:S05]  /*d810*/  @!P0 BRA `(.L_x_40) ;  /* 0x0000000000408947 */ /* 0x000fea0003800000 */
[----:B------:R-:W-:Y:S01]  /*d820*/  MOV R2, 0x0 ;  /* 0x0000000000027802 */ /* 0x000fe20000000f00 */
[----:B------:R-:W-:Y:S01]  /*d830*/  ULDC.64 UR6, c[0x4][0xa0] ;  /* 0x0100280000067ab9 */ /* 0x000fe20000000a00 */
[----:B------:R-:W-:Y:S01]  /*d840*/  ULDC.64 UR8, c[0x4][0xa8] ;  /* 0x01002a0000087ab9 */ /* 0x000fe20000000a00 */
[----:B------:R-:W-:Y:S01]  /*d850*/  ULDC.64 UR4, c[0x4][0x28] ;  /* 0x01000a0000047ab9 */ /* 0x000fe20000000a00 */
[----:B------:R-:W-:Y:S02]  /*d860*/  IMAD.U32 R4, RZ, RZ, UR6 ;  /* 0x00000006ff047e24 */ /* 0x000fe4000f8e00ff */
[----:B------:R-:W0:Y:S01]  /*d870*/  LDC.64 R2, c[0x4][R2] ;  /* 0x0100000002027b82 */ /* 0x000e220000000a00 */
[----:B------:R-:W-:Y:S02]  /*d880*/  IMAD.U32 R5, RZ, RZ, UR7 ;  /* 0x00000007ff057e24 */ /* 0x000fe4000f8e00ff */
[----:B------:R-:W-:Y:S02]  /*d890*/  IMAD.U32 R6, RZ, RZ, UR8 ;  /* 0x00000008ff067e24 */ /* 0x000fe4000f8e00ff */
[----:B------:R-:W-:-:S02]  /*d8a0*/  IMAD.U32 R7, RZ, RZ, UR9 ;  /* 0x00000009ff077e24 */ /* 0x000fc4000f8e00ff */
[----:B------:R-:W-:Y:S02]  /*d8b0*/  IMAD.U32 R10, RZ, RZ, UR4 ;  /* 0x00000004ff0a7e24 */ /* 0x000fe4000f8e00ff */
[----:B------:R-:W-:Y:S02]  /*d8c0*/  IMAD.U32 R11, RZ, RZ, UR5 ;  /* 0x00000005ff0b7e24 */ /* 0x000fe4000f8e00ff */
[----:B------:R-:W-:Y:S02]  /*d8d0*/  IMAD.MOV.U32 R8, RZ, RZ, 0x70 ;  /* 0x00000070ff087424 */ /* 0x000fe400078e00ff */
[----:B------:R-:W-:Y:S02]  /*d8e0*/  IMAD.MOV.U32 R12, RZ, RZ, 0x1 ;  /* 0x00000001ff0c7424 */ /* 0x000fe400078e00ff */
[----:B------:R-:W-:-:S07]  /*d8f0*/  IMAD.MOV.U32 R13, RZ, RZ, RZ ;  /* 0x000000ffff0d7224 */ /* 0x000fce00078e00ff */
[----:B------:R-:W-:-:S07]  /*d900*/  LEPC R20, `(.L_x_40) ;  /* 0x000000001014794e */ /* 0x000fce0000000000 */
[----:B0-----:R-:W-:Y:S05]  /*d910*/  CALL.ABS.NOINC R2 ;  /* 0x0000000002007343 */ /* 0x001fea0003c00000 */
.L_x_40:
        /* <DEDUP_REMOVED lines=8> */
[----:B------:R0:W1:Y:S01]  /*d9a0*/  LDC.64 R2, c[0x4][R16] ;  /* 0x0100000010027b82 */ /* 0x0000620000000a00 */
[----:B------:R-:W-:Y:S02]  /*d9b0*/  IMAD.U32 R4, RZ, RZ, UR6 ;  /* 0x00000006ff047e24 */ /* 0x000fe4000f8e00ff */
[----:B------:R-:W-:Y:S02]  /*d9c0*/  IMAD.U32 R5, RZ, RZ, UR7 ;  /* 0x00000007ff057e24 */ /* 0x000fe4000f8e00ff */
[----:B------:R-:W-:Y:S02]  /*d9d0*/  IMAD.U32 R6, RZ, RZ, UR8 ;  /* 0x00000008ff067e24 */ /* 0x000fe4000f8e00ff */
[----:B------:R-:W-:-:S02]  /*d9e0*/  IMAD.U32 R7, RZ, RZ, UR9 ;  /* 0x00000009ff077e24 */ /* 0x000fc4000f8e00ff */
[----:B------:R-:W-:Y:S02]  /*d9f0*/  IMAD.U32 R10, RZ, RZ, UR4 ;  /* 0x00000004ff0a7e24 */ /* 0x000fe4000f8e00ff */
[----:B------:R-:W-:Y:S02]  /*da00*/  IMAD.U32 R11, RZ, RZ, UR5 ;  /* 0x00000005ff0b7e24 */ /* 0x000fe4000f8e00ff */
[----:B------:R-:W-:Y:S02]  /*da10*/  IMAD.MOV.U32 R8, RZ, RZ, 0x70 ;  /* 0x00000070ff087424 */ /* 0x000fe400078e00ff */
[----:B------:R-:W-:Y:S02]  /*da20*/  IMAD.MOV.U32 R12, RZ, RZ, 0x1 ;  /* 0x00000001ff0c7424 */ /* 0x000fe400078e00ff */
[----:B0-----:R-:W-:-:S07]  /*da30*/  IMAD.MOV.U32 R13, RZ, RZ, RZ ;  /* 0x000000ffff0d7224 */ /* 0x001fce00078e00ff */
[----:B------:R-:W-:-:S07]  /*da40*/  LEPC R20, `(.L_x_42) ;  /* 0x000000001014794e */ /* 0x000fce0000000000 */
[----:B-1----:R-:W-:Y:S05]  /*da50*/  CALL.ABS.NOINC R2 ;  /* 0x0000000002007343 */ /* 0x002fea0003c00000 */
.L_x_42:
[----:B------:R0:W1:Y:S01]  /*da60*/  LDC.64 R2, c[0x4][R16] ;  /* 0x0100000010027b82 */ /* 0x0000620000000a00 */
[----:B------:R-:W-:Y:S01]  /*da70*/  ULDC.64 UR6, c[0x4][0xa0] ;  /* 0x0100280000067ab9 */ /* 0x000fe20000000a00 */
[----:B------:R-:W-:Y:S01]  /*da80*/  ULDC.64 UR8, c[0x4][0xa8] ;  /* 0x01002a0000087ab9 */ /* 0x000fe20000000a00 */
[----:B------:R-:W-:Y:S01]  /*da90*/  ULDC.64 UR4, c[0x4][0x38] ;  /* 0x01000e0000047ab9 */ /* 0x000fe20000000a00 */
        /* <DEDUP_REMOVED lines=11> */
.L_x_41:
[----:B------:R-:W0:Y:S01]  /*db50*/  LDC.64 R2, c[0x0][0x9f8] ;  /* 0x00027e00ff027b82 */ /* 0x000e220000000a00 */
[----:B------:R-:W-:-:S07]  /*db60*/  ULDC.64 UR4, c[0x0][0x208] ;  /* 0x0000820000047ab9 */ /* 0x000fce0000000a00 */
[----:B------:R-:W1:Y:S01]  /*db70*/  LDC.64 R4, c[0x0][0x418] ;  /* 0x00010600ff047b82 */ /* 0x000e620000000a00 */
[----:B0-----:R-:W-:-:S04]  /*db80*/  ISETP.NE.U32.AND P0, PT, R2, RZ, PT ;  /* 0x000000ff0200720c */ /* 0x001fc80003f05070 */
[----:B------:R-:W-:-:S13]  /*db90*/  ISETP.NE.AND.EX P0, PT, R3, RZ, PT, P0 ;  /* 0x000000ff0300720c */ /* 0x000fda0003f05300 */
[----:B------:R-:W0:Y:S02]  /*dba0*/  @P0 LDC.64 R2, c[0x0][0x9f8] ;  /* 0x00027e00ff020b82 */ /* 0x000e240000000a00 */
[----:B0-----:R-:W-:-:S05]  /*dbb0*/  @P0 IMAD.WIDE R2, R19, 0x4, R2 ;  /* 0x0000000413020825 */ /* 0x001fca00078e0202 */
[----:B------:R-:W2:Y:S01]  /*dbc0*/  @P0 LDG.E R19, desc[UR4][R2.64] ;  /* 0x0000000402130981 */ /* 0x000ea2000c1e1900 */
[----:B-1----:R-:W-:Y:S01]  /*dbd0*/  ISETP.NE.U32.AND P0, PT, R4, RZ, PT ;  /* 0x000000ff0400720c */ /* 0x002fe20003f05070 */
[----:B------:R-:W-:Y:S01]  /*dbe0*/  UMOV UR4, 0xffffffff ;  /* 0xffffffff00047882 */ /* 0x000fe20000000000 */
[----:B------:R-:W-:Y:S01]  /*dbf0*/  LOP3.LUT R17, R17, 0xfffffffe, RZ, 0xc0, !PT ;  /* 0xfffffffe11117812 */ /* 0x000fe200078ec0ff */
[----:B------:R-:W0:Y:S01]  /*dc00*/  S2R R0, SR_TID.X ;  /* 0x0000000000007919 */ /* 0x000e220000002100 */
[----:B------:R-:W-:Y:S01]  /*dc10*/  ISETP.NE.AND.EX P1, PT, R5, RZ, PT, P0 ;  /* 0x000000ff0500720c */ /* 0x000fe20003f25300 */
[----:B------:R-:W-:-:S12]  /*dc20*/  VIADD R18, R18, 0xffffffff ;  /* 0xffffffff12127836 */ /* 0x000fd80000000000 */
[----:B------:R-:W-:Y:S02]  /*dc30*/  @P1 LOP3.LUT R17, R17, 0x1, RZ, 0xfc, !PT ;  /* 0x0000000111111812 */ /* 0x000fe400078efcff */
[----:B0-----:R-:W-:-:S04]  /*dc40*/  SHF.R.U32.HI R0, RZ, 0x5, R0 ;  /* 0x00000005ff007819 */ /* 0x001fc80000011600 */
[----:B------:R-:W-:Y:S02]  /*dc50*/  LOP3.LUT R0, R0, 0x3, RZ, 0xc0, !PT ;  /* 0x0000000300007812 */ /* 0x000fe400078ec0ff */
[----:B--2---:R-:W-:Y:S02]  /*dc60*/  SHF.R.S32.HI R7, RZ, 0x1f, R19 ;  /* 0x0000001fff077819 */ /* 0x004fe40000011413 */
[----:B------:R-:W-:-:S03]  /*dc70*/  SEL R16, R19, RZ, !P1 ;  /* 0x000000ff13107207 */ /* 0x000fc60004800000 */
[----:B------:R0:W-:Y:S01]  /*dc80*/  STL [R1], R7 ;  /* 0x0000000701007387 */ /* 0x0001e20000100800 */
[----:B------:R-:W-:Y:S05]  /*dc90*/  BRA.DIV UR4, `(.L_x_43) ;  /* 0x00000032048c7947 */ /* 0x000fea000b800000 */
[----:B------:R1:W2:Y:S02]  /*dca0*/  SHFL.IDX PT, R14, R0, RZ, 0x1f ;  /* 0x00001fff000e7589 */ /* 0x0002a400000e0000 */
.L_x_120:
[----:B--2---:R-:W-:Y:S02]  /*dcb0*/  ISETP.NE.AND P0, PT, R14, RZ, PT ;  /* 0x000000ff0e00720c */ /* 0x004fe40003f05270 */
[----:B------:R-:W-:Y:S02]  /*dcc0*/  PLOP3.LUT P2, PT, PT, PT, PT, 0x8, 0x0 ;  /* 0x000000000000781c */ /* 0x000fe40003f4e170 */
[----:B------:R-:W-:-:S11]  /*dcd0*/  LOP3.LUT R17, R17, 0xfffffffd, RZ, 0xc0, !PT ;  /* 0xfffffffd11117812 */ /* 0x000fd600078ec0ff */
[----:B------:R-:W-:Y:S01]  /*dce0*/  @P2 LOP3.LUT R17, R17, 0x2, RZ, 0xfc, !PT ;  /* 0x0000000211112812 */ /* 0x000fe200078efcff */
[----:B------:R-:W-:Y:S06]  /*dcf0*/  @P0 BRA `(.L_x_44) ;  /* 0x0000000000fc0947 */ /* 0x000fec0003800000 */
[----:B------:R-:W-:-:S03]  /*dd00*/  UMOV UR4, 0xffffffff ;  /* 0xffffffff00047882 */ /* 0x000fc60000000000 */
[----:B------:R-:W-:Y:S05]  /*dd10*/  BRA.DIV UR4, `(.L_x_45) ;  /* 0x00000032048c7947 */ /* 0x000fea000b800000 */
[----:B------:R-:W-:-:S13]  /*dd20*/  ELECT P6, URZ, PT ;  /* 0x00000000003f782f */ /* 0x000fda00038c0000 */
.L_x_123:
[----:B------:R-:W-:Y:S05]  /*dd30*/  @!P6 BRA `(.L_x_44) ;  /* 0x0000000000ece947 */ /* 0x000fea0003800000 */
[----:B------:R-:W-:Y:S01]  /*dd40*/  IMAD.MOV.U32 R16, RZ, RZ, R19 ;  /* 0x000000ffff107224 */ /* 0x000fe200078e0013 */
[----:B------:R-:W-:Y:S06]  /*dd50*/  @!P1 BRA `(.L_x_46) ;  /* 0x00000000004c9947 */ /* 0x000fec0003800000 */
[----:B------:R-:W2:Y:S01]  /*dd60*/  LDC R6, c[0x0][0x43c] ;  /* 0x00010f00ff067b82 */ /* 0x000ea20000000800 */
[----:B-1----:R-:W-:Y:S01]  /*dd70*/  IMAD.MOV.U32 R0, RZ, RZ, R18 ;  /* 0x000000ffff007224 */ /* 0x002fe200078e0012 */
[----:B------:R-:W-:Y:S01]  /*dd80*/  ULDC.64 UR4, c[0x0][0x428] ;  /* 0x00010a0000047ab9 */ /* 0x000fe20000000a00 */
[----:B------:R-:W-:Y:S01]  /*dd90*/  ULDC.64 UR6, c[0x0][0x208] ;  /* 0x0000820000067ab9 */ /* 0x000fe20000000a00 */
[----:B------:R-:W-:-:S04]  /*dda0*/  IMAD R8, R7, UR4, RZ ;  /* 0x0000000407087c24 */ /* 0x000fc8000f8e02ff */
[----:B0-----:R-:W-:Y:S01]  /*ddb0*/  IMAD R7, R19, UR5, R8 ;  /* 0x0000000513077c24 */ /* 0x001fe2000f8e0208 */
[----:B--2---:R-:W-:-:S13]  /*ddc0*/  ISETP.NE.AND P0, PT, R6, 0x1, PT ;  /* 0x000000010600780c */ /* 0x004fda0003f05270 */
[----:B------:R-:W0:Y:S02]  /*ddd0*/  @P0 LDC.64 R2, c[0x0][0x440] ;  /* 0x00011000ff020b82 */ /* 0x000e240000000a00 */
[----:B0-----:R-:W-:-:S05]  /*dde0*/  @P0 IMAD.HI.U32 R2, R18, R2, RZ ;  /* 0x0000000212020227 */ /* 0x001fca00078e00ff */
[----:B------:R-:W-:-:S04]  /*ddf0*/  @P0 SHF.R.U32.HI R0, RZ, R3, R2 ;  /* 0x00000003ff000219 */ /* 0x000fc80000011602 */
[--C-:B------:R-:W-:Y:S01]  /*de00*/  SHF.R.S32.HI R3, RZ, 0x1f, R0.reuse ;  /* 0x0000001fff037819 */ /* 0x100fe20000011400 */
[----:B------:R-:W-:-:S04]  /*de10*/  IMAD.MOV.U32 R2, RZ, RZ, R0 ;  /* 0x000000ffff027224 */ /* 0x000fc800078e0000 */
[----:B------:R-:W-:-:S04]  /*de20*/  IMAD.WIDE.U32 R2, R19, UR4, R2 ;  /* 0x0000000413027c25 */ /* 0x000fc8000f8e0002 */
[----:B------:R-:W-:Y:S01]  /*de30*/  IMAD.IADD R3, R3, 0x1, R7 ;  /* 0x0000000103037824 */ /* 0x000fe200078e0207 */
[----:B------:R-:W-:-:S04]  /*de40*/  LEA R4, P0, R2, R4, 0x2 ;  /* 0x0000000402047211 */ /* 0x000fc800078010ff */
[----:B------:R-:W-:-:S05]  /*de50*/  LEA.HI.X R5, R2, R5, R3, 0x2, P0 ;  /* 0x0000000502057211 */ /* 0x000fca00000f1403 */
[----:B------:R2:W5:Y:S01]  /*de60*/  LDG.E R16, desc[UR6][R4.64] ;  /* 0x0000000604107981 */ /* 0x000562000c1e1900 */
[----:B------:R-:W-:-:S04]  /*de70*/  IMAD.MOV R3, RZ, RZ, -R0 ;  /* 0x000000ffff037224 */ /* 0x000fc800078e0a00 */
[----:B------:R-:W-:-:S07]  /*de80*/  IMAD R18, R6, R3, R18 ;  /* 0x0000000306127224 */ /* 0x000fce00078e0212 */
.L_x_46:
[----:B-1----:R-:W-:Y:S01]  /*de90*/  IMAD.MOV.U32 R0, RZ, RZ, 0x1 ;  /* 0x00000001ff007424 */ /* 0x002fe200078e00ff */
[----:B------:R-:W1:Y:S04]  /*dea0*/  S2R R9, SR_TID.X ;  /* 0x0000000000097919 */ /* 0x000e680000002100 */
[----:B------:R-:W-:-:S04]  /*deb0*/  SHF.L.U32 R0, R0, 0x1f, RZ ;  /* 0x0000001f00007819 */ /* 0x000fc800000006ff */
[----:B------:R-:W3:Y:S01]  /*dec0*/  SYNCS.PHASECHK.TRANS64.TRYWAIT P0, [UR38+0x34840], R0 ;  /* 0x03484000ff0075a7 */ /* 0x000ee20008000166 */
[----:B-1----:R-:W-:-:S04]  /*ded0*/  LOP3.LUT R2, R9, 0x7f, RZ, 0xc0, !PT ;  /* 0x0000007f09027812 */ /* 0x002fc800078ec0ff */
[----:B------:R-:W-:Y:S01]  /*dee0*/  ISETP.NE.AND P1, PT, R2, RZ, PT ;  /* 0x000000ff0200720c */ /* 0x000fe20003f25270 */
[----:B---3--:R-:W-:-:S12]  /*def0*/  @!P0 BRA `(.L_x_47) ;  /* 0x0000003000348947 */ /* 0x008fd80003800000 */
.L_x_124:
[----:B------:R-:W-:Y:S05]  /*df00*/  @P1 BRA `(.L_x_48) ;  /* 0x0000000000181947 */ /* 0x000fea0003800000 */
[----:B------:R-:W3:Y:S01]  /*df10*/  S2R R2, SR_TID.X ;  /* 0x0000000000027919 */ /* 0x000ee20000002100 */
[----:B-1----:R-:W-:-:S04]  /*df20*/  IMAD.MOV.U32 R0, RZ, RZ, 0xb000 ;  /* 0x0000b000ff007424 */ /* 0x002fc800078e00ff */
[----:B------:R4:W-:Y:S01]  /*df30*/  SYNCS.ARRIVE.TRANS64 RZ, [UR38+0x34830], R0 ;  /* 0x03483000ffff79a7 */ /* 0x0009e20008000026 */
[----:B---3--:R-:W-:-:S13]  /*df40*/  LOP3.LUT P0, RZ, R2, 0x1f, RZ, 0xc0, !PT ;  /* 0x0000001f02ff7812 */ /* 0x008fda000780c0ff */
[----:B----4-:R-:W-:Y:S05]  /*df50*/  @!P0 BRA `(.L_x_48) ;  /* 0x0000000000048947 */ /* 0x010fea0003800000 */
[----:B------:R-:W-:Y:S01]  /*df60*/  BPT.TRAP 0x1 ;  /* 0x000000040000795c */ /* 0x000fe20000300000 */
.L_x_48:
[----:B------:R-:W-:Y:S01]  /*df70*/  R2UR UR11, R18 ;  /* 0x00000000120b72ca */ /* 0x000fe200000e0000 */
[----:B------:R-:W-:Y:S01]  /*df80*/  ULDC.64 UR4, c[0x0][0x198] ;  /* 0x0000660000047ab9 */ /* 0x000fe20000000a00 */
[----:B-----5:R-:W-:Y:S01]  /*df90*/  R2UR UR13, R16 ;  /* 0x00000000100d72ca */ /* 0x020fe200000e0000 */
[----:B------:R-:W-:Y:S01]  /*dfa0*/  UIADD3 UR4, UP0, UR4, 0x370, URZ ;  /* 0x0000037004047890 */ /* 0x000fe2000ff1e03f */
[----:B------:R-:W-:Y:S01]  /*dfb0*/  PLOP3.LUT P0, PT, PT, PT, PT, 0x80, 0x0 ;  /* 0x000000000000781c */ /* 0x000fe20003f0f070 */
[----:B------:R-:W-:Y:S01]  /*dfc0*/  UIADD3 UR8, UR38, 0x1e400, URZ ;  /* 0x0001e40026087890 */ /* 0x000fe2000fffe03f */
[----:B------:R-:W-:Y:S01]  /*dfd0*/  LOP3.LUT R17, R17, 0xfffffffd, RZ, 0xc0, !PT ;  /* 0xfffffffd11117812 */ /* 0x000fe200078ec0ff */
[----:B------:R-:W-:Y:S02]  /*dfe0*/  UIADD3 UR9, UR38, 0x34830, URZ ;  /* 0x0003483026097890 */ /* 0x000fe4000fffe03f */
[----:B------:R-:W-:Y:S02]  /*dff0*/  UIADD3.X UR5, URZ, UR5, URZ, UP0, !UPT ;  /* 0x000000053f057290 */ /* 0x000fe400087fe43f */
[----:B------:R-:W-:-:S02]  /*e000*/  UIADD3 UR16, UR38, 0x23c00, URZ ;  /* 0x00023c0026107890 */ /* 0x000fc4000fffe03f */
[----:B------:R-:W-:Y:S01]  /*e010*/  UIMAD UR11, UR11, 0xb0, URZ ;  /* 0x000000b00b0b78a4 */ /* 0x000fe2000f8e023f */
[----:B------:R-:W-:Y:S01]  /*e020*/  UMOV UR6, 0x0 ;  /* 0x0000000000067882 */ /* 0x000fe20000000000 */
[----:B------:R-:W-:Y:S01]  /*e030*/  UMOV UR7, 0x14f00000 ;  /* 0x14f0000000077882 */ /* 0x000fe20000000000 */
[----:B------:R-:W-:Y:S01]  /*e040*/  UMOV UR10, URZ ;  /* 0x0000003f000a7c82 */ /* 0x000fe20008000000 */
[----:B------:R-:W-:Y:S01]  /*e050*/  UMOV UR12, UR36 ;  /* 0x00000024000c7c82 */ /* 0x000fe20008000000 */
[----:B------:R-:W-:Y:S01]  /*e060*/  UMOV UR18, 0x40 ;  /* 0x0000004000127882 */ /* 0x000fe20000000000 */
[----:B------:R-:W-:Y:S01]  /*e070*/  UMOV UR20, UR36 ;  /* 0x0000002400147c82 */ /* 0x000fe20008000000 */
[----:B------:R-:W-:Y:S01]  /*e080*/  UMOV UR17, UR9 ;  /* 0x0000000900117c82 */ /* 0x000fe20008000000 */
[----:B------:R-:W-:Y:S01]  /*e090*/  UMOV UR21, UR13 ;  /* 0x0000000d00157c82 */ /* 0x000fe20008000000 */
[----:B------:R-:W-:Y:S01]  /*e0a0*/  UMOV UR19, UR11 ;  /* 0x0000000b00137c82 */ /* 0x000fe20008000000 */
[----:B------:R3:W-:Y:S01]  /*e0b0*/  UTMALDG.4D [UR8], [UR4], desc[UR6] ;  /* 0x00000608040075b4 */ /* 0x0007e20008019000 */
[----:B------:R-:W-:Y:S01]  /*e0c0*/  @P0 LOP3.LUT R17, R17, 0x2, RZ, 0xfc, !PT ;  /* 0x0000000211110812 */ /* 0x000fe200078efcff */
[----:B------:R3:W-:Y:S02]  /*e0d0*/  UTMALDG.4D [UR16], [UR4], desc[UR6] ;  /* 0x00000610040075b4 */ /* 0x0007e40008019000 */
[----:B---3--:R-:W-:-:S04]  /*e0e0*/  NOP ;  /* 0x0000000000007918 */ /* 0x008fc80000000000 */
.L_x_44:
[----:B------:R-:W-:Y:S05]  /*e0f0*/  WARPSYNC.ALL ;  /* 0x0000000000007948 */ /* 0x000fea0003800000 */
[----:B------:R-:W-:Y:S01]  /*e100*/  UIADD3 UR4, UR38, 0x16400, URZ ;  /* 0x0001640026047890 */ /* 0x000fe2000fffe03f */
[----:B------:R-:W-:Y:S03]  /*e110*/  BAR.SYNC.DEFER_BLOCKING 0x8, 0x180 ;  /* 0x0206000000007b1d */ /* 0x000fe60000010000 */
[----:B------:R-:W-:-:S06]  /*e120*/  ULOP3.LUT UP0, URZ, UR4, 0x3ff, URZ, 0xc0, !UPT ;  /* 0x000003ff043f7892 */ /* 0x000fcc000f80c03f */
[----:B------:R-:W-:-:S13]  /*e130*/  PLOP3.LUT P0, PT, PT, PT, UP0, 0x80, 0x0 ;  /* 0x000000000000781c */ /* 0x000fda0003f0f008 */
[----:B------:R-:W-:Y:S05]  /*e140*/  @!P0 BRA `(.L_x_49) ;  /* 0x0000000000408947 */ /* 0x000fea0003800000 */
[----:B------:R-:W-:Y:S01]  /*e150*/  MOV R2, 0x0 ;  /* 0x0000000000027802 */ /* 0x000fe20000000f00 */
[----:B------:R-:W-:Y:S01]  /*e160*/  ULDC.64 UR6, c[0x4][0xa0] ;  /* 0x0100280000067ab9 */ /* 0x000fe20000000a00 */
[----:B------:R-:W-:Y:S01]  /*e170*/  ULDC.64 UR8, c[0x4][0xa8] ;  /* 0x01002a0000087ab9 */ /* 0x000fe20000000a00 */
[----:B------:R-:W-:Y:S01]  /*e180*/  ULDC.64 UR4, c[0x4][0x20] ;  /* 0x0100080000047ab9 */ /* 0x000fe20000000a00 */
[----:B--2---:R-:W-:Y:S02]  /*e190*/  IMAD.U32 R4, RZ, RZ, UR6 ;  /* 0x00000006ff047e24 */ /* 0x004fe4000f8e00ff */
[----:B-1----:R-:W1:Y:S01]  /*e1a0*/  LDC.64 R2, c[0x4][R2] ;  /* 0x0100000002027b82 */ /* 0x002e620000000a00 */
[----:B------:R-:W-:Y:S02]  /*e1b0*/  IMAD.U32 R5, RZ, RZ, UR7 ;  /* 0x00000007ff057e24 */ /* 0x000fe4000f8e00ff */
[----:B------:R-:W-:Y:S02]  /*e1c0*/  IMAD.U32 R6, RZ, RZ, UR8 ;  /* 0x00000008ff067e24 */ /* 0x000fe4000f8e00ff */
[----:B0-----:R-:W-:-:S02]  /*e1d0*/  IMAD.U32 R7, RZ, RZ, UR9 ;  /* 0x00000009ff077e24 */ /* 0x001fc4000f8e00ff */
[----:B------:R-:W-:Y:S02]  /*e1e0*/  IMAD.U32 R10, RZ, RZ, UR4 ;  /* 0x00000004ff0a7e24 */ /* 0x000fe4000f8e00ff */
[----:B------:R-:W-:Y:S02]  /*e1f0*/  IMAD.U32 R11, RZ, RZ, UR5 ;  /* 0x00000005ff0b7e24 */ /* 0x000fe4000f8e00ff */
[----:B------:R-:W-:Y:S02]  /*e200*/  IMAD.MOV.U32 R8, RZ, RZ, 0x70 ;  /* 0x00000070ff087424 */ /* 0x000fe400078e00ff */
[----:B------:R-:W-:Y:S02]  /*e210*/  IMAD.MOV.U32 R12, RZ, RZ, 0x1 ;  /* 0x00000001ff0c7424 */ /* 0x000fe400078e00ff */
[----:B------:R-:W-:-:S07]  /*e220*/  IMAD.MOV.U32 R13, RZ, RZ, RZ ;  /* 0x000000ffff0d7224 */ /* 0x000fce00078e00ff */
[----:B------:R-:W-:-:S07]  /*e230*/  LEPC R20, `(.L_x_49) ;  /* 0x000000001014794e */ /* 0x000fce0000000000 */
[----:B-1----:R-:W-:Y:S05]  /*e240*/  CALL.ABS.NOINC R2 ;  /* 0x0000000002007343 */ /* 0x002fea0003c00000 */
.L_x_49:
[----:B------:R-:W3:Y:S01]  /*e250*/  LDC R6, c[0x0][0x448] ;  /* 0x00011200ff067b82 */ /* 0x000ee20000000800 */
[----:B------:R-:W4:Y:S01]  /*e260*/  S2R R14, SR_TID.X ;  /* 0x00000000000e7919 */ /* 0x000f220000002100 */
[----:B------:R-:W-:Y:S01]  /*e270*/  USHF.R.S32.HI UR6, URZ, 0x1f, UR36 ;  /* 0x0000001f3f067899 */ /* 0x000fe20008011424 */
[----:B------:R-:W-:Y:S01]  /*e280*/  ULDC.64 UR8, c[0x0][0x2d8] ;  /* 0x0000b60000087ab9 */ /* 0x000fe20000000a00 */
[----:B------:R-:W5:Y:S02]  /*e290*/  S2R R15, SR_CTAID.Z ;  /* 0x00000000000f7919 */ /* 0x000f640000002700 */
[----:B------:R-:W-:Y:S02]  /*e2a0*/  UIMAD UR6, UR6, UR8, URZ ;  /* 0x00000008060672a4 */ /* 0x000fe4000f8e023f */
[----:B-1----:R-:W1:Y:S01]  /*e2b0*/  LDC.64 R2, c[0x0][0x2e0] ;  /* 0x0000b800ff027b82 */ /* 0x002e620000000a00 */
[----:B------:R-:W1:Y:S01]  /*e2c0*/  S2R R12, SR_CTAID.X ;  /* 0x00000000000c7919 */ /* 0x000e620000002500 */
[----:B------:R-:W-:-:S02]  /*e2d0*/  UIMAD.WIDE.U32 UR4, UR36, UR8, URZ ;  /* 0x00000008240472a5 */ /* 0x000fc4000f8e003f */
[----:B------:R-:W-:-:S04]  /*e2e0*/  UIMAD UR6, UR36, UR9, UR6 ;  /* 0x00000009240672a4 */ /* 0x000fc8000f8e0206 */
[----:B------:R-:W-:Y:S01]  /*e2f0*/  UIADD3 UR5, UR5, UR6, URZ ;  /* 0x0000000605057290 */ /* 0x000fe2000fffe03f */
[----:B---3--:R-:W-:Y:S02]  /*e300*/  ISETP.NE.AND P0, PT, R6, 0x1, PT ;  /* 0x000000010600780c */ /* 0x008fe40003f05270 */
[C---:B----4-:R-:W-:Y:S01]  /*e310*/  LOP3.LUT R13, R14.reuse, 0x7f, RZ, 0xc0, !PT ;  /* 0x0000007f0e0d7812 */ /* 0x050fe200078ec0ff */
[----:B--2---:R-:W-:-:S10]  /*e320*/  IMAD.SHL.U32 R5, R14, 0x10, RZ ;  /* 0x000000100e057824 */ /* 0x004fd400078e00ff */
[----:B------:R-:W2:Y:S01]  /*e330*/  @P0 LDC R9, c[0x0][0x44c] ;  /* 0x00011300ff090b82 */ /* 0x000ea20000000800 */
[----:B------:R-:W-:Y:S02]  /*e340*/  SHF.R.U32.HI R8, RZ, 0x3, R13 ;  /* 0x00000003ff087819 */ /* 0x000fe4000001160d */
[----:B-----5:R-:W-:Y:S02]  /*e350*/  SHF.R.S32.HI R11, RZ, 0x1f, R15 ;  /* 0x0000001fff0b7819 */ /* 0x020fe4000001140f */
[----:B------:R-:W-:-:S03]  /*e360*/  LOP3.LUT R0, R8, 0x70, R5, 0xf8, !PT ;  /* 0x0000007008007812 */ /* 0x000fc600078ef805 */
[----:B0-----:R-:W0:Y:S01]  /*e370*/  @P0 LDC R7, c[0x0][0x450] ;  /* 0x00011400ff070b82 */ /* 0x001e220000000800 */
[-C--:B-1----:R-:W-:Y:S02]  /*e380*/  IMAD R4, R11, R2.reuse, RZ ;  /* 0x000000020b047224 */ /* 0x082fe400078e02ff */
[----:B------:R-:W-:Y:S02]  /*e390*/  IMAD R0, R12, 0x80, R0 ;  /* 0x000000800c007824 */ /* 0x000fe400078e0200 */
[C---:B------:R-:W-:Y:S02]  /*e3a0*/  IMAD R5, R15.reuse, R3, R4 ;  /* 0x000000030f057224 */ /* 0x040fe400078e0204 */
[----:B------:R-:W-:Y:S02]  /*e3b0*/  IMAD.MOV.U32 R4, RZ, RZ, R0 ;  /* 0x000000ffff047224 */ /* 0x000fe400078e0000 */
[----:B------:R-:W-:Y:S01]  /*e3c0*/  IMAD.WIDE.U32 R2, R15, R2, UR4 ;  /* 0x000000040f027e25 */ /* 0x000fe2000f8e0002 */
[----:B------:R-:W-:-:S03]  /*e3d0*/  ULDC.64 UR4, c[0x0][0x2d0] ;  /* 0x0000b40000047ab9 */ /* 0x000fc60000000a00 */
[----:B------:R-:W-:Y:S02]  /*e3e0*/  IMAD.IADD R3, R3, 0x1, R5 ;  /* 0x0000000103037824 */ /* 0x000fe400078e0205 */
[----:B--2---:R-:W-:-:S05]  /*e3f0*/  @P0 IMAD.HI.U32 R10, R0, R9, RZ ;  /* 0x00000009000a0227 */ /* 0x004fca00078e00ff */
[----:B0-----:R-:W-:-:S04]  /*e400*/  @P0 SHF.R.U32.HI R4, RZ, R7, R10 ;  /* 0x00000007ff040219 */ /* 0x001fc8000001160a */
[--C-:B------:R-:W-:Y:S01]  /*e410*/  SHF.R.S32.HI R5, RZ, 0x1f, R4.reuse ;  /* 0x0000001fff057819 */ /* 0x100fe20000011404 */
[----:B------:R-:W-:Y:S02]  /*e420*/  IMAD.MOV R7, RZ, RZ, -R4 ;  /* 0x000000ffff077224 */ /* 0x000fe400078e0a04 */
[----:B------:R-:W-:-:S04]  /*e430*/  IMAD.WIDE.U32 R2, R4, UR4, R2 ;  /* 0x0000000404027c25 */ /* 0x000fc8000f8e0002 */
[----:B------:R-:W-:Y:S02]  /*e440*/  IMAD R5, R5, UR4, RZ ;  /* 0x0000000405057c24 */ /* 0x000fe4000f8e02ff */
[----:B------:R-:W-:Y:S02]  /*e450*/  IMAD R0, R6, R7, R0 ;  /* 0x0000000706007224 */ /* 0x000fe400078e0200 */
[----:B------:R-:W-:Y:S01]  /*e460*/  IMAD R5, R4, UR5, R5 ;  /* 0x0000000504057c24 */ /* 0x000fe2000f8e0205 */
[----:B------:R-:W-:Y:S02]  /*e470*/  ULDC.64 UR4, c[0x0][0x2c8] ;  /* 0x0000b20000047ab9 */ /* 0x000fe40000000a00 */
[----:B------:R-:W-:Y:S01]  /*e480*/  SHF.R.S32.HI R4, RZ, 0x1f, R0 ;  /* 0x0000001fff047819 */ /* 0x000fe20000011400 */
[----:B------:R-:W-:-:S04]  /*e490*/  IMAD.IADD R3, R3, 0x1, R5 ;  /* 0x0000000103037824 */ /* 0x000fc800078e0205 */
[----:B------:R-:W-:Y:S02]  /*e4a0*/  IMAD R5, R4, UR4, RZ ;  /* 0x0000000404057c24 */ /* 0x000fe4000f8e02ff */
[----:B------:R-:W-:-:S04]  /*e4b0*/  IMAD.WIDE.U32 R2, R0, UR4, R2 ;  /* 0x0000000400027c25 */ /* 0x000fc8000f8e0002 */
[----:B------:R-:W-:Y:S01]  /*e4c0*/  IMAD R5, R0, UR5, R5 ;  /* 0x0000000500057c24 */ /* 0x000fe2000f8e0205 */
[----:B------:R-:W-:Y:S02]  /*e4d0*/  ULDC.64 UR4, c[0x0][0x280] ;  /* 0x0000a00000047ab9 */ /* 0x000fe40000000a00 */
[----:B------:R-:W-:Y:S01]  /*e4e0*/  LEA R0, P0, R2, UR4, 0x1 ;  /* 0x0000000402007c11 */ /* 0x000fe2000f8008ff */
[----:B------:R-:W-:Y:S01]  /*e4f0*/  IMAD.IADD R7, R3, 0x1, R5 ;  /* 0x0000000103077824 */ /* 0x000fe200078e0205 */
[----:B------:R-:W-:-:S04]  /*e500*/  ULDC UR4, c[0x0][0x2b8] ;  /* 0x0000ae0000047ab9 */ /* 0x000fc80000000800 */
[----:B------:R-:W-:Y:S01]  /*e510*/  LEA.HI.X R7, R2, UR5, R7, 0x1, P0 ;  /* 0x0000000502077c11 */ /* 0x000fe200080f0c07 */
[----:B------:R-:W-:-:S05]  /*e520*/  IMAD.SHL.U32 R2, R14, 0x8, RZ ;  /* 0x000000080e027824 */ /* 0x000fca00078e00ff */
[C---:B------:R-:W-:Y:S02]  /*e530*/  LOP3.LUT R3, R2.reuse, 0x1c0, RZ, 0xc0, !PT ;  /* 0x000001c002037812 */ /* 0x040fe400078ec0ff */
[----:B------:R-:W-:Y:S02]  /*e540*/  LOP3.LUT R10, R2, 0x38, RZ, 0xc0, !PT ;  /* 0x00000038020a7812 */ /* 0x000fe400078ec0ff */
[----:B------:R-:W-:Y:S02]  /*e550*/  LOP3.LUT R3, R3, 0x38, R2, 0xf8, !PT ;  /* 0x0000003803037812 */ /* 0x000fe400078ef802 */
[C---:B------:R-:W-:Y:S02]  /*e560*/  LOP3.LUT R2, R10.reuse, 0x40, RZ, 0xfc, !PT ;  /* 0x000000400a027812 */ /* 0x040fe400078efcff */
[----:B------:R-:W-:Y:S02]  /*e570*/  ISETP.GE.AND P1, PT, R10, UR4, PT ;  /* 0x000000040a007c0c */ /* 0x000fe4000bf26270 */
[----:B------:R-:W-:Y:S01]  /*e580*/  ISETP.GE.AND P0, PT, R2, UR4, PT ;  /* 0x0000000402007c0c */ /* 0x000fe2000bf06270 */
[----:B------:R-:W-:Y:S01]  /*e590*/  IMAD.SHL.U32 R2, R13, 0x8, RZ ;  /* 0x000000080d027824 */ /* 0x000fe200078e00ff */
[----:B------:R-:W-:Y:S01]  /*e5a0*/  UMOV UR4, 0xffffffff ;  /* 0xffffffff00047882 */ /* 0x000fe20000000000 */
[----:B------:R-:W-:-:S04]  /*e5b0*/  LOP3.LUT R3, R3, 0x38, R14, 0x78, !PT ;  /* 0x0000003803037812 */ /* 0x000fc800078e780e */
[----:B------:R-:W-:Y:S01]  /*e5c0*/  LOP3.LUT R9, R3, 0x200, R2, 0xf8, !PT ;  /* 0x0000020003097812 */ /* 0x000fe200078ef802 */
[----:B------:R-:W-:Y:S06]  /*e5d0*/  BRA.DIV UR4, `(.L_x_50) ;  /* 0x0000002a04947947 */ /* 0x000fec000b800000 */
[----:B------:R-:W0:Y:S01]  /*e5e0*/  S2R R2, SR_CTAID.X ;  /* 0x0000000000027919 */ /* 0x000e220000002500 */
[----:B------:R-:W-:Y:S01]  /*e5f0*/  ULDC UR4, c[0x0][0x288] ;  /* 0x0000a20000047ab9 */ /* 0x000fe20000000800 */
[----:B------:R-:W-:Y:S01]  /*e600*/  ULDC.64 UR6, c[0x0][0x208] ;  /* 0x0000820000067ab9 */ /* 0x000fe20000000a00 */
[----:B------:R-:W-:Y:S01]  /*e610*/  IMAD R6, R6, UR4, RZ ;  /* 0x0000000406067c24 */ /* 0x000fe2000f8e02ff */
[----:B------:R-:W-:Y:S04]  /*e620*/  SHFL.IDX PT, R14, R0, RZ, 0x181f ;  /* 0x00181fff000e7589 */ /* 0x000fe800000e0000 */
[----:B------:R-:W-:Y:S01]  /*e630*/  SHFL.IDX PT, R4, R7, 0x1, 0x181f ;  /* 0x00381f0007047f89 */ /* 0x000fe200000e0000 */
[----:B0-----:R-:W-:-:S03]  /*e640*/  IMAD R8, R2, 0x80, R8 ;  /* 0x0000008002087824 */ /* 0x001fc600078e0208 */
[----:B------:R-:W0:Y:S01]  /*e650*/  SHFL.IDX PT, R2, R7, RZ, 0x181f ;  /* 0x00181fff07027589 */ /* 0x000e2200000e0000 */
[C---:B------:R-:W-:Y:S01]  /*e660*/  VIADD R5, R8.reuse, 0x10 ;  /* 0x0000001008057836 */ /* 0x040fe20000000000 */
[----:B------:R-:W-:-:S13]  /*e670*/  ISETP.GE.AND P2, PT, R8, R6, PT ;  /* 0x000000060800720c */ /* 0x000fda0003f46270 */
[----:B------:R-:W-:Y:S01]  /*e680*/  @!P2 LEA R21, R9, UR38, 0x1 ;  /* 0x000000260915ac11 */ /* 0x000fe2000f8e08ff */
[----:B0-----:R-:W-:Y:S02]  /*e690*/  IMAD.MOV.U32 R3, RZ, RZ, R2 ;  /* 0x000000ffff037224 */ /* 0x001fe400078e0002 */
[----:B------:R-:W-:Y:S02]  /*e6a0*/  IMAD.MOV.U32 R2, RZ, RZ, R14 ;  /* 0x000000ffff027224 */ /* 0x000fe400078e000e */
[----:B------:R-:W0:Y:S02]  /*e6b0*/  SHFL.IDX PT, R14, R0, 0x1, 0x181f ;  /* 0x00381f00000e7f89 */ /* 0x000e2400000e0000 */
[----:B------:R-:W-:-:S05]  /*e6c0*/  @!P2 IMAD.WIDE.U32 R2, R10, 0x2, R2 ;  /* 0x000000020a02a825 */ /* 0x000fca00078e0002 */
[----:B------:R-:W-:Y:S04]  /*e6d0*/  @!P2 LDGSTS.E.BYPASS.LTC128B.128 [R21+0x16400], desc[UR6][R2.64], !P1 ;  /* 0x164000000215afae */ /* 0x000fe8000c901d46 */
[----:B------:R1:W-:Y:S01]  /*e6e0*/  @!P2 LDGSTS.E.BYPASS.LTC128B.128 [R21+0x1a400], desc[UR6][R2.64+0x80], !P0 ;  /* 0x1a4000800215afae */ /* 0x0003e2000c101d46 */
[----:B------:R-:W-:Y:S01]  /*e6f0*/  ISETP.GE.AND P2, PT, R5, R6, PT ;  /* 0x000000060500720c */ /* 0x000fe20003f46270 */
[----:B------:R-:W-:Y:S02]  /*e700*/  IMAD.MOV.U32 R5, RZ, RZ, R4 ;  /* 0x000000ffff057224 */ /* 0x000fe400078e0004 */
[----:B-1----:R-:W1:Y:S01]  /*e710*/  SHFL.IDX PT, R2, R7, 0x2, 0x181f ;  /* 0x00581f0007027f89 */ /* 0x002e6200000e0000 */
[----:B0-----:R-:W-:-:S09]  /*e720*/  IMAD.MOV.U32 R4, RZ, RZ, R14 ;  /* 0x000000ffff047224 */ /* 0x001fd200078e000e */
[----:B------:R-:W-:Y:S01]  /*e730*/  @!P2 LEA R20, R9, UR38, 0x1 ;  /* 0x000000260914ac11 */ /* 0x000fe2000f8e08ff */
[----:B------:R-:W-:Y:S01]  /*e740*/  VIADD R3, R8, 0x20 ;  /* 0x0000002008037836 */ /* 0x000fe20000000000 */
[----:B------:R-:W0:Y:S01]  /*e750*/  SHFL.IDX PT, R14, R0, 0x2, 0x181f ;  /* 0x00581f00000e7f89 */ /* 0x000e2200000e0000 */
[----:B------:R-:W-:-:S05]  /*e760*/  @!P2 IMAD.WIDE.U32 R4, R10, 0x2, R4 ;  /* 0x000000020a04a825 */ /* 0x000fca00078e0004 */
[----:B------:R-:W-:Y:S04]  /*e770*/  @!P2 LDGSTS.E.BYPASS.LTC128B.128 [R20+0x16c00], desc[UR6][R4.64], !P1 ;  /* 0x16c000000414afae */ /* 0x000fe8000c901d46 */
[----:B------:R2:W-:Y:S01]  /*e780*/  @!P2 LDGSTS.E.BYPASS.LTC128B.128 [R20+0x1ac00], desc[UR6][R4.64+0x80], !P0 ;  /* 0x1ac000800414afae */ /* 0x0005e2000c101d46 */
[----:B------:R-:W-:Y:S01]  /*e790*/  ISETP.GE.AND P2, PT, R3, R6, PT ;  /* 0x000000060300720c */ /* 0x000fe20003f46270 */
[----:B-1----:R-:W-:Y:S02]  /*e7a0*/  IMAD.MOV.U32 R3, RZ, RZ, R2 ;  /* 0x000000ffff037224 */ /* 0x002fe400078e0002 */
[----:B--2---:R-:W1:Y:S01]  /*e7b0*/  SHFL.IDX PT, R4, R7, 0x3, 0x181f ;  /* 0x00781f0007047f89 */ /* 0x004e6200000e0000 */
[----:B------:R-:W-:-:S09]  /*e7c0*/  VIADD R5, R8, 0x30 ;  /* 0x0000003008057836 */ /* 0x000fd20000000000 */
[----:B------:R-:W-:Y:S01]  /*e7d0*/  @!P2 LEA R21, R9, UR38, 0x1 ;  /* 0x000000260915ac11 */ /* 0x000fe2000f8e08ff */
[----:B0-----:R-:W-:Y:S02]  /*e7e0*/  IMAD.MOV.U32 R2, RZ, RZ, R14 ;  /* 0x000000ffff027224 */ /* 0x001fe400078e000e */
[----:B------:R-:W0:Y:S02]  /*e7f0*/  SHFL.IDX PT, R14, R0, 0x3, 0x181f ;  /* 0x00781f00000e7f89 */ /* 0x000e2400000e0000 */
[----:B------:R-:W-:-:S05]  /*e800*/  @!P2 IMAD.WIDE.U32 R2, R10, 0x2, R2 ;  /* 0x000000020a02a825 */ /* 0x000fca00078e0002 */
[----:B------:R-:W-:Y:S04]  /*e810*/  @!P2 LDGSTS.E.BYPASS.LTC128B.128 [R21+0x17400], desc[UR6][R2.64], !P1 ;  /* 0x174000000215afae */ /* 0x000fe8000c901d46 */
[----:B------:R2:W-:Y:S01]  /*e820*/  @!P2 LDGSTS.E.BYPASS.LTC128B.128 [R21+0x1b400], desc[UR6][R2.64+0x80], !P0 ;  /* 0x1b4000800215afae */ /* 0x0005e2000c101d46 */
[----:B------:R-:W-:Y:S01]  /*e830*/  ISETP.GE.AND P2, PT, R5, R6, PT ;  /* 0x000000060500720c */ /* 0x000fe20003f46270 */
[----:B-1----:R-:W-:Y:S02]  /*e840*/  IMAD.MOV.U32 R5, RZ, RZ, R4 ;  /* 0x000000ffff057224 */ /* 0x002fe400078e0004 */
[----:B--2---:R-:W1:Y:S01]  /*e850*/  SHFL.IDX PT, R2, R7, 0x4, 0x181f ;  /* 0x00981f0007027f89 */ /* 0x004e6200000e0000 */
        /* <DEDUP_REMOVED lines=29> */
[----:B--2---:R1:W2:Y:S01]  /*ea30*/  SHFL.IDX PT, R20, R7, 0x7, 0x181f ;  /* 0x00f81f0007147f89 */ /* 0x0042a200000e0000 */
[----:B0-----:R-:W-:-:S09]  /*ea40*/  IMAD.MOV.U32 R2, RZ, RZ, R14 ;  /* 0x000000ffff027224 */ /* 0x001fd200078e000e */
[----:B------:R-:W-:Y:S01]  /*ea50*/  @!P2 LEA R21, R9, UR38, 0x1 ;  /* 0x000000260915ac11 */ /* 0x000fe2000f8e08ff */
[----:B------:R1:W0:Y:S01]  /*ea60*/  SHFL.IDX PT, R14, R0, 0x7, 0x181f ;  /* 0x00f81f00000e7f89 */ /* 0x00022200000e0000 */
[----:B------:R-:W-:-:S05]  /*ea70*/  @!P2 IMAD.WIDE.U32 R2, R10, 0x2, R2 ;  /* 0x000000020a02a825 */ /* 0x000fca00078e0002 */
[----:B------:R1:W-:Y:S04]  /*ea80*/  @!P2 LDGSTS.E.BYPASS.LTC128B.128 [R21+0x19400], desc[UR6][R2.64], !P1 ;  /* 0x194000000215afae */ /* 0x0003e8000c901d46 */
[----:B------:R1:W-:Y:S02]  /*ea90*/  @!P2 LDGSTS.E.BYPASS.LTC128B.128 [R21+0x1d400], desc[UR6][R2.64+0x80], !P0 ;  /* 0x1d4000800215afae */ /* 0x0003e4000c101d46 */
.L_x_141:
[----:B-1----:R-:W-:Y:S01]  /*eaa0*/  VIADD R3, R8, 0x70 ;  /* 0x0000007008037836 */ /* 0x002fe20000000000 */
[----:B------:R-:W-:Y:S01]  /*eab0*/  BSSY B0, `(.L_x_51) ;  /* 0x000000d000007945 */ /* 0x000fe20003800000 */
[----:B0-----:R-:W-:-:S03]  /*eac0*/  IMAD.MOV.U32 R2, RZ, RZ, R14 ;  /* 0x000000ffff027224 */ /* 0x001fc600078e000e */
[----:B------:R-:W-:Y:S01]  /*ead0*/  ISETP.GE.AND P2, PT, R3, R6, PT ;  /* 0x000000060300720c */ /* 0x000fe20003f46270 */
[----:B--2---:R-:W-:-:S12]  /*eae0*/  IMAD.MOV.U32 R3, RZ, RZ, R20 ;  /* 0x000000ffff037224 */ /* 0x004fd800078e0014 */
[----:B------:R-:W-:Y:S05]  /*eaf0*/  @P2 BRA `(.L_x_52) ;  /* 0x0000000000202947 */ /* 0x000fea0003800000 */
[----:B------:R-:W-:Y:S01]  /*eb00*/  IMAD.WIDE.U32 R2, R10, 0x2, R2 ;  /* 0x000000020a027825 */ /* 0x000fe200078e0002 */
[----:B------:R-:W-:Y:S01]  /*eb10*/  LEA R9, R9, UR38, 0x1 ;  /* 0x0000002609097c11 */ /* 0x000fe2000f8e08ff */
[----:B------:R-:W-:-:S04]  /*eb20*/  ULDC.64 UR4, c[0x0][0x208] ;  /* 0x0000820000047ab9 */ /* 0x000fc80000000a00 */
[----:B------:R-:W-:Y:S01]  /*eb30*/  @!PT LDS RZ, [RZ] ;  /* 0x00000000fffff984 */ /* 0x000fe20000000800 */
[----:B------:R-:W-:Y:S01]  /*eb40*/  @!PT LDS RZ, [RZ] ;  /* 0x00000000fffff984 */ /* 0x000fe20000000800 */
[----:B------:R-:W-:Y:S01]  /*eb50*/  @!PT LDS RZ, [RZ] ;  /* 0x00000000fffff984 */ /* 0x000fe20000000800 */
[----:B------:R0:W-:Y:S04]  /*eb60*/  LDGSTS.E.BYPASS.LTC128B.128 [R9+0x19c00], desc[UR4][R2.64], !P1 ;  /* 0x19c0000002097fae */ /* 0x0001e8000c901d44 */
[----:B------:R0:W-:Y:S02]  /*eb70*/  LDGSTS.E.BYPASS.LTC128B.128 [R9+0x1dc00], desc[UR4][R2.64+0x80], !P0 ;  /* 0x1dc0008002097fae */ /* 0x0001e4000c101d44 */
.L_x_52:
[----:B------:R-:W-:Y:S05]  /*eb80*/  BSYNC B0 ;  /* 0x0000000000007941 */ /* 0x000fea0003800000 */
.L_x_51:
[----:B------:R-:W-:Y:S01]  /*eb90*/  NOP ;  /* 0x0000000000007918 */ /* 0x000fe20000000000 */
[----:B------:R-:W-:Y:S01]  /*eba0*/  SYNCS.ARRIVE.TRANS64.RED.A0T1 RZ, [UR38+0x34800], RZ ;  /* 0x034800ffffff79a7 */ /* 0x000fe20008200426 */
[----:B------:R-:W-:Y:S01]  /*ebb0*/  IMAD.MOV.U32 R0, RZ, RZ, 0x1 ;  /* 0x00000001ff007424 */ /* 0x000fe200078e00ff */
[----:B------:R-:W-:Y:S04]  /*ebc0*/  ARRIVES.LDGSTSBAR.64.TRANSCNT [UR38+0x34800] ;  /* 0x03480000ff0079b0 */ /* 0x000fe80008000aa6 */
[----:B------:R-:W-:Y:S01]  /*ebd0*/  SHF.L.U32 R0, R0, 0x1f, RZ ;  /* 0x0000001f00007819 */ /* 0x000fe200000006ff */
[----:B------:R-:W-:Y:S01]  /*ebe0*/  NOP ;  /* 0x0000000000007918 */ /* 0x000fe20000000000 */
[----:B0-----:R-:W2:Y:S01]  /*ebf0*/  LDL.LU R3, [R1+0x4] ;  /* 0x0000040001037983 */ /* 0x001ea20000300800 */
[----:B------:R-:W-:Y:S01]  /*ec00*/  SYNCS.ARRIVE.TRANS64.A1T0 RZ, [UR38+0x34800], RZ ;  /* 0x034800ffffff79a7 */ /* 0x000fe20008100026 */
[----:B------:R-:W0:Y:S01]  /*ec10*/  SYNCS.PHASECHK.TRANS64.TRYWAIT P0, [UR38+0x34820], R0 ;  /* 0x03482000ff0075a7 */ /* 0x000e220008000166 */
[----:B--2---:R-:W-:-:S05]  /*ec20*/  VIADD R6, R3, 0xfffffffe ;  /* 0xfffffffe03067836 */ /* 0x004fca0000000000 */
[----:B------:R-:W-:Y:S01]  /*ec30*/  ISETP.GE.AND P1, PT, R6, UR39, PT ;  /* 0x0000002706007c0c */ /* 0x000fe2000bf26270 */
[----:B0-----:R-:W-:-:S12]  /*ec40*/  @!P0 BRA `(.L_x_53) ;  /* 0x0000002c009c8947 */ /* 0x001fd80003800000 */
.L_x_142:
[----:B------:R-:W-:Y:S02]  /*ec50*/  IMAD.MOV.U32 R10, RZ, RZ, 0x1 ;  /* 0x00000001ff0a7424 */ /* 0x000fe400078e00ff */
[----:B0-----:R-:W-:Y:S01]  /*ec60*/  IMAD.MOV.U32 R0, RZ, RZ, RZ ;  /* 0x000000ffff007224 */ /* 0x001fe200078e00ff */
[----:B------:R-:W-:Y:S06]  /*ec70*/  @!P1 BRA `(.L_x_54) ;  /* 0x0000001800549947 */ /* 0x000fec0003800000 */
[----:B------:R-:W-:Y:S01]  /*ec80*/  UIADD3 UR4, UR42, 0x1, URZ ;  /* 0x000000012a047890 */ /* 0x000fe2000fffe03f */
[----:B------:R-:W-:Y:S01]  /*ec90*/  LOP3.LUT R2, RZ, UR39, RZ, 0x33, !PT ;  /* 0x00000027ff027c12 */ /* 0x000fe2000f8e33ff */
[----:B------:R-:W0:Y:S01]  /*eca0*/  S2R R4, SR_TID.X ;  /* 0x0000000000047919 */ /* 0x000e220000002100 */
[----:B------:R-:W-:Y:S01]  /*ecb0*/  IMAD.MOV.U32 R10, RZ, RZ, 0x1 ;  /* 0x00000001ff0a7424 */ /* 0x000fe200078e00ff */
[----:B------:R-:W-:-:S04]  /*ecc0*/  UIMAD UR4, UR4, UR41, URZ ;  /* 0x00000029040472a4 */ /* 0x000fc8000f8e023f */
[----:B------:R-:W-:-:S04]  /*ecd0*/  UISETP.LT.AND UP0, UPT, UR40, UR4, UPT ;  /* 0x000000042800728c */ /* 0x000fc8000bf01270 */
[----:B------:R-:W-:-:S06]  /*ece0*/  USEL UR4, UR40, UR4, UP0 ;  /* 0x0000000428047287 */ /* 0x000fcc0008000000 */
[----:B------:R-:W-:-:S05]  /*ecf0*/  IMAD R3, RZ, RZ, -UR4 ;  /* 0x80000004ff037e24 */ /* 0x000fca000f8e02ff */
[----:B------:R-:W-:-:S04]  /*ed00*/  VIADDMNMX R2, R3, 0x1, R2, !PT ;  /* 0x0000000103027846 */ /* 0x000fc80007800102 */
[----:B------:R-:W-:Y:S02]  /*ed10*/  R2UR UR5, R2 ;  /* 0x00000000020572ca */ /* 0x000fe400000e0000 */
[----:B------:R-:W-:Y:S02]  /*ed20*/  LOP3.LUT R2, RZ, UR4, RZ, 0x33, !PT ;  /* 0x00000004ff027c12 */ /* 0x000fe4000f8e33ff */
[----:B0-----:R-:W-:Y:S01]  /*ed30*/  LOP3.LUT R9, R4, 0x1f, RZ, 0xc0, !PT ;  /* 0x0000001f04097812 */ /* 0x001fe200078ec0ff */
[----:B------:R-:W-:-:S08]  /*ed40*/  IMAD.MOV.U32 R4, RZ, RZ, R16 ;  /* 0x000000ffff047224 */ /* 0x000fd000078e0010 */
[----:B------:R-:W-:Y:S02]  /*ed50*/  UIADD3 UR6, UR5, -0x2, URZ ;  /* 0xfffffffe05067890 */ /* 0x000fe4000fffe03f */
[----:B------:R-:W-:-:S04]  /*ed60*/  UIADD3 UR5, UR4, UR5, URZ ;  /* 0x0000000504057290 */ /* 0x000fc8000fffe03f */
[----:B------:R-:W-:Y:S02]  /*ed70*/  ISETP.NE.AND P0, PT, R2, UR6, PT ;  /* 0x0000000602007c0c */ /* 0x000fe4000bf05270 */
[----:B------:R-:W-:-:S05]  /*ed80*/  IMAD.U32 R11, RZ, RZ, UR5 ;  /* 0x00000005ff0b7e24 */ /* 0x000fca000f8e00ff */
[----:B------:R-:W-:-:S06]  /*ed90*/  LOP3.LUT R11, R11, 0x1, RZ, 0xc0, !PT ;  /* 0x000000010b0b7812 */ /* 0x000fcc00078ec0ff */
[----:B------:R-:W-:Y:S05]  /*eda0*/  @!P0 BRA `(.L_x_55) ;  /* 0x0000001000108947 */ /* 0x000fea0003800000 */
[----:B------:R-:W-:Y:S01]  /*edb0*/  R2UR UR4, R11 ;  /* 0x000000000b0472ca */ /* 0x000fe200000e0000 */
[----:B------:R-:W-:Y:S01]  /*edc0*/  BSSY B0, `(.L_x_55) ;  /* 0x0000102000007945 */ /* 0x000fe20003800000 */
[----:B------:R-:W-:Y:S02]  /*edd0*/  IMAD.MOV.U32 R7, RZ, RZ, 0x1 ;  /* 0x00000001ff077424 */ /* 0x000fe400078e00ff */
[----:B------:R-:W-:-:S09]  /*ede0*/  IMAD.MOV.U32 R4, RZ, RZ, R16 ;  /* 0x000000ffff047224 */ /* 0x000fd200078e0010 */
[----:B------:R-:W-:-:S06]  /*edf0*/  UIADD3 UR4, UR5, -UR4, URZ ;  /* 0x8000000405047290 */ /* 0x000fcc000fffe03f */
[----:B------:R-:W-:-:S07]  /*ee00*/  IMAD.U32 R8, RZ, RZ, UR4 ;  /* 0x00000004ff087e24 */ /* 0x000fce000f8e00ff */
.L_x_86:
[----:B------:R-:W-:Y:S01]  /*ee10*/  LOP3.LUT P0, RZ, R17, 0x2, RZ, 0xc0, !PT ;  /* 0x0000000211ff7812 */ /* 0x000fe2000780c0ff */
[----:B------:R-:W-:Y:S01]  /*ee20*/  VIADD R8, R8, 0xfffffffe ;  /* 0xfffffffe08087836 */ /* 0x000fe20000000000 */
[----:B------:R-:W-:Y:S04]  /*ee30*/  BSSY B1, `(.L_x_56) ;  /* 0x000007a000017945 */ /* 0x000fe80003800000 */
[----:B------:R-:W-:-:S07]  /*ee40*/  ISETP.NE.AND P1, PT, R8, RZ, PT ;  /* 0x000000ff0800720c */ /* 0x000fce0003f25270 */
[----:B------:R-:W-:Y:S06]  /*ee50*/  @!P0 BRA `(.L_x_57) ;  /* 0x0000000400dc8947 */ /* 0x000fec0003800000 */
[----:B------:R-:W-:Y:S01]  /*ee60*/  LOP3.LUT P0, RZ, R17, 0x1, RZ, 0xc0, !PT ;  /* 0x0000000111ff7812 */ /* 0x000fe2000780c0ff */
[----:B------:R-:W-:-:S12]  /*ee70*/  IMAD.MOV.U32 R10, RZ, RZ, R6 ;  /* 0x000000ffff0a7224 */ /* 0x000fd800078e0006 */
[----:B------:R-:W-:Y:S05]  /*ee80*/  @!P0 BRA `(.L_x_58) ;  /* 0x0000000000508947 */ /* 0x000fea0003800000 */
[----:B------:R-:W2:Y:S01]  /*ee90*/  LDL R5, [R1] ;  /* 0x0000000001057983 */ /* 0x000ea20000100800 */
[----:B------:R-:W0:Y:S01]  /*eea0*/  LDC R10, c[0x0][0x43c] ;  /* 0x00010f00ff0a7b82 */ /* 0x000e220000000800 */
[----:B------:R-:W-:Y:S01]  /*eeb0*/  ULDC.64 UR4, c[0x0][0x428] ;  /* 0x00010a0000047ab9 */ /* 0x000fe20000000a00 */
[----:B------:R-:W-:Y:S01]  /*eec0*/  ULDC.64 UR6, c[0x0][0x208] ;  /* 0x0000820000067ab9 */ /* 0x000fe20000000a00 */
[----:B0-----:R-:W-:-:S13]  /*eed0*/  ISETP.NE.AND P0, PT, R10, 0x1, PT ;  /* 0x000000010a00780c */ /* 0x001fda0003f05270 */
[----:B------:R-:W0:Y:S02]  /*eee0*/  @P0 LDC.64 R2, c[0x0][0x440] ;  /* 0x00011000ff020b82 */ /* 0x000e240000000a00 */
[----:B0-----:R-:W-:-:S04]  /*eef0*/  @P0 IMAD.HI.U32 R4, R6, R2, RZ ;  /* 0x0000000206040227 */ /* 0x001fc800078e00ff */
[----:B------:R-:W-:Y:S01]  /*ef00*/  IMAD.MOV.U32 R2, RZ, RZ, R6 ;  /* 0x000000ffff027224 */ /* 0x000fe200078e0006 */
[----:B------:R-:W-:-:S04]  /*ef10*/  @P0 SHF.R.U32.HI R2, RZ, R3, R4 ;  /* 0x00000003ff020219 */ /* 0x000fc80000011604 */
[--C-:B------:R-:W-:Y:S01]  /*ef20*/  SHF.R.S32.HI R3, RZ, 0x1f, R2.reuse ;  /* 0x0000001fff037819 */ /* 0x100fe20000011402 */
[----:B--2---:R-:W-:Y:S02]  /*ef30*/  IMAD R4, R5, UR4, RZ ;  /* 0x0000000405047c24 */ /* 0x004fe4000f8e02ff */
[----:B------:R-:W-:Y:S02]  /*ef40*/  IMAD.MOV R5, RZ, RZ, -R2 ;  /* 0x000000ffff057224 */ /* 0x000fe400078e0a02 */
[C---:B------:R-:W-:Y:S02]  /*ef50*/  IMAD R4, R19.reuse, UR5, R4 ;  /* 0x0000000513047c24 */ /* 0x040fe4000f8e0204 */
[----:B------:R-:W-:Y:S01]  /*ef60*/  IMAD.WIDE.U32 R2, R19, UR4, R2 ;  /* 0x0000000413027c25 */ /* 0x000fe2000f8e0002 */
[----:B------:R-:W-:-:S03]  /*ef70*/  ULDC.64 UR4, c[0x0][0x418] ;  /* 0x0001060000047ab9 */ /* 0x000fc60000000a00 */
[----:B------:R-:W-:Y:S01]  /*ef80*/  IMAD.IADD R3, R4, 0x1, R3 ;  /* 0x0000000104037824 */ /* 0x000fe200078e0203 */
[----:B------:R-:W-:Y:S01]  /*ef90*/  LEA R4, P0, R2, UR4, 0x2 ;  /* 0x0000000402047c11 */ /* 0x000fe2000f8010ff */
[----:B------:R-:W-:-:S03]  /*efa0*/  IMAD R10, R10, R5, R6 ;  /* 0x000000050a0a7224 */ /* 0x000fc600078e0206 */
[----:B------:R-:W-:-:S05]  /*efb0*/  LEA.HI.X R5, R2, UR5, R3, 0x2, P0 ;  /* 0x0000000502057c11 */ /* 0x000fca00080f1403 */
[----:B------:R0:W5:Y:S04]  /*efc0*/  LDG.E R4, desc[UR6][R4.64] ;  /* 0x0000000604047981 */ /* 0x000168000c1e1900 */
.L_x_58:
[----:B------:R-:W1:Y:S01]  /*efd0*/  S2R R2, SR_TID.X ;  /* 0x0000000000027919 */ /* 0x000e620000002100 */
[----:B------:R-:W-:Y:S01]  /*efe0*/  BSSY B2, `(.L_x_59) ;  /* 0x0000006000027945 */ /* 0x000fe20003800000 */
[----:B-1----:R-:W-:Y:S02]  /*eff0*/  LOP3.LUT R3, R2, 0x7f, RZ, 0xc0, !PT ;  /* 0x0000007f02037812 */ /* 0x002fe400078ec0ff */
[----:B------:R-:W-:Y:S02]  /*f000*/  SHF.L.U32 R2, R7, 0x1f, RZ ;  /* 0x0000001f07027819 */ /* 0x000fe400000006ff */
[----:B------:R-:W-:Y:S02]  /*f010*/  ISETP.NE.AND P2, PT, R3, RZ, PT ;  /* 0x000000ff0300720c */ /* 0x000fe40003f45270 */
[----:B------:R-:W1:Y:S02]  /*f020*/  SYNCS.PHASECHK.TRANS64.TRYWAIT P0, [UR38+0x34848], R2 ;  /* 0x03484802ff0075a7 */ /* 0x000e640008000166 */
[----:B-1----:R-:W-:Y:S09]  /*f030*/  @!P0 BRA `(.L_x_60) ;  /* 0x0000002800b88947 */ /* 0x002ff20003800000 */
.L_x_143:
[----:B------:R-:W-:Y:S05]  /*f040*/  BSYNC B2 ;  /* 0x0000000000027941 */ /* 0x000fea0003800000 */
.L_x_59:
[----:B------:R-:W-:Y:S04]  /*f050*/  BSSY B2, `(.L_x_61) ;  /* 0x0000007000027945 */ /* 0x000fe80003800000 */
[----:B------:R-:W-:Y:S05]  /*f060*/  @P2 BRA `(.L_x_62) ;  /* 0x0000000000142947 */ /* 0x000fea0003800000 */
[----:B------:R-:W-:Y:S01]  /*f070*/  ISETP.NE.AND P0, PT, R9, RZ, PT ;  /* 0x000000ff0900720c */ /* 0x000fe20003f05270 */
[----:B-1----:R-:W-:-:S04]  /*f080*/  IMAD.MOV.U32 R3, RZ, RZ, 0xb000 ;  /* 0x0000b000ff037424 */ /* 0x002fc800078e00ff */
[----:B------:R2:W-:Y:S08]  /*f090*/  SYNCS.ARRIVE.TRANS64 RZ, [UR38+0x34838], R3 ;  /* 0x03483803ffff79a7 */ /* 0x0005f00008000026 */
[----:B--2---:R-:W-:Y:S05]  /*f0a0*/  @!P0 BRA `(.L_x_62) ;  /* 0x0000000000048947 */ /* 0x004fea0003800000 */
[----:B------:R-:W-:Y:S01]  /*f0b0*/  BPT.TRAP 0x1 ;  /* 0x000000040000795c */ /* 0x000fe20000300000 */
.L_x_62:
[----:B------:R-:W-:Y:S05]  /*f0c0*/  BSYNC B2 ;  /* 0x0000000000027941 */ /* 0x000fea0003800000 */
.L_x_61:
[----:B0-----:R-:W-:Y:S01]  /*f0d0*/  IMAD.MOV.U32 R5, RZ, RZ, RZ ;  /* 0x000000ffff057224 */ /* 0x001fe200078e00ff */
[----:B------:R-:W-:Y:S01]  /*f0e0*/  ULDC.64 UR4, c[0x0][0x198] ;  /* 0x0000660000047ab9 */ /* 0x000fe20000000a00 */
[----:B------:R-:W-:Y:S01]  /*f0f0*/  PLOP3.LUT P0, PT, PT, PT, PT, 0x80, 0x0 ;  /* 0x000000000000781c */ /* 0x000fe20003f0f070 */
[----:B------:R-:W-:Y:S01]  /*f100*/  UIADD3 UR4, UP0, UR4, 0x370, URZ ;  /* 0x0000037004047890 */ /* 0x000fe2000ff1e03f */
[----:B-1----:R-:W-:Y:S01]  /*f110*/  IMAD R3, R10, 0xb0, RZ ;  /* 0x000000b00a037824 */ /* 0x002fe200078e02ff */
[----:B------:R-:W-:Y:S01]  /*f120*/  R2UR UR34, R5 ;  /* 0x00000000052272ca */ /* 0x000fe200000e0000 */
[----:B------:R-:W-:Y:S02]  /*f130*/  UIADD3 UR32, UR38, 0x29400, URZ ;  /* 0x0002940026207890 */ /* 0x000fe4000fffe03f */
[----:B------:R-:W-:Y:S02]  /*f140*/  UIADD3 UR33, UR38, 0x34838, URZ ;  /* 0x0003483826217890 */ /* 0x000fe4000fffe03f */
[----:B------:R-:W-:Y:S01]  /*f150*/  UIADD3.X UR5, URZ, UR5, URZ, UP0, !UPT ;  /* 0x000000053f057290 */ /* 0x000fe200087fe43f */
[----:B------:R-:W-:Y:S01]  /*f160*/  UMOV UR6, 0x0 ;  /* 0x0000000000067882 */ /* 0x000fe20000000000 */
[----:B------:R-:W-:-:S10]  /*f170*/  UMOV UR7, 0x14f00000 ;  /* 0x14f0000000077882 */ /* 0x000fd40000000000 */
.L_x_63:
[----:B------:R-:W-:-:S13]  /*f180*/  @P0 ELECT P3, URZ, PT ;  /* 0x00000000003f082f */ /* 0x000fda0003860000 */
[----:B-----5:R-:W-:Y:S02]  /*f190*/  @P3 R2UR UR37, R4 ;  /* 0x00000000042532ca */ /* 0x020fe400000e0000 */
[----:B------:R-:W-:Y:S02]  /*f1a0*/  @P3 R2UR UR35, R3 ;  /* 0x00000000032332ca */ /* 0x000fe400000e0000 */
[----:B------:R-:W-:Y:S02]  /*f1b0*/  @P3 PLOP3.LUT P0, PT, P3, PT, PT, 0x8, 0x0 ;  /* 0x000000000000381c */ /* 0x000fe40001f0e170 */
[----:B------:R-:W-:-:S09]  /*f1c0*/  PLOP3.LUT P3, PT, PT, PT, PT, 0x8, 0x0 ;  /* 0x000000000000781c */ /* 0x000fd20003f6e170 */
[----:B------:R0:W-:Y:S02]  /*f1d0*/  UTMALDG.4D [UR32], [UR4], desc[UR6] ;  /* 0x00000620040075b4 */ /* 0x0001e40008019000 */
[----:B0-----:R-:W-:Y:S05]  /*f1e0*/  @P0 BRA.U.ANY `(.L_x_63) ;  /* 0xfffffffd00e40947 */ /* 0x001fea000393ffff */
[----:B------:R-:W-:Y:S01]  /*f1f0*/  IMAD.MOV.U32 R12, RZ, RZ, 0x40 ;  /* 0x00000040ff0c7424 */ /* 0x000fe200078e00ff */
[----:B------:R-:W-:Y:S01]  /*f200*/  PLOP3.LUT P0, PT, PT, PT, PT, 0x80, 0x0 ;  /* 0x000000000000781c */ /* 0x000fe20003f0f070 */
[----:B------:R-:W-:Y:S01]  /*f210*/  UIADD3 UR8, UR38, 0x2ec00, URZ ;  /* 0x0002ec0026087890 */ /* 0x000fe2000fffe03f */
[----:B------:R-:W-:Y:S02]  /*f220*/  UMOV UR6, 0x0 ;  /* 0x0000000000067882 */ /* 0x000fe40000000000 */
[----:B------:R-:W-:Y:S01]  /*f230*/  R2UR UR10, R12 ;  /* 0x000000000c0a72ca */ /* 0x000fe200000e0000 */
[----:B------:R-:W-:-:S14]  /*f240*/  UMOV UR7, 0x14f00000 ;  /* 0x14f0000000077882 */ /* 0x000fdc0000000000 */
.L_x_64:
[----:B------:R-:W-:-:S13]  /*f250*/  @P0 ELECT P3, URZ, PT ;  /* 0x00000000003f082f */ /* 0x000fda0003860000 */
[----:B------:R-:W-:Y:S01]  /*f260*/  @P3 R2UR UR13, R4 ;  /* 0x00000000040d32ca */ /* 0x000fe200000e0000 */
[----:B------:R-:W-:Y:S01]  /*f270*/  UMOV UR9, UR33 ;  /* 0x0000002100097c82 */ /* 0x000fe20008000000 */
[----:B------:R-:W-:Y:S01]  /*f280*/  @P3 R2UR UR11, R3 ;  /* 0x00000000030b32ca */ /* 0x000fe200000e0000 */
[----:B------:R-:W-:Y:S01]  /*f290*/  UMOV UR12, UR36 ;  /* 0x00000024000c7c82 */ /* 0x000fe20008000000 */
[----:B------:R-:W-:Y:S02]  /*f2a0*/  @P3 PLOP3.LUT P0, PT, P3, PT, PT, 0x8, 0x0 ;  /* 0x000000000000381c */ /* 0x000fe40001f0e170 */
[----:B------:R-:W-:-:S09]  /*f2b0*/  PLOP3.LUT P3, PT, PT, PT, PT, 0x8, 0x0 ;  /* 0x000000000000781c */ /* 0x000fd20003f6e170 */
[----:B------:R0:W-:Y:S02]  /*f2c0*/  UTMALDG.4D [UR8], [UR4], desc[UR6] ;  /* 0x00000608040075b4 */ /* 0x0001e40008019000 */
[----:B0-----:R-:W-:Y:S05]  /*f2d0*/  @P0 BRA.U.ANY `(.L_x_64) ;  /* 0xfffffffd00dc0947 */ /* 0x001fea000393ffff */
[----:B------:R-:W0:Y:S01]  /*f2e0*/  SYNCS.PHASECHK.TRANS64.TRYWAIT P0, [UR38+0x34860], R2 ;  /* 0x03486002ff0075a7 */ /* 0x000e220008000166 */
[----:B------:R-:W-:Y:S04]  /*f2f0*/  BSSY B2, `(.L_x_65) ;  /* 0x0000002000027945 */ /* 0x000fe80003800000 */
[----:B0-----:R-:W-:Y:S05]  /*f300*/  @!P0 BRA `(.L_x_66) ;  /* 0x00000028001c8947 */ /* 0x001fea0003800000 */
.L_x_144:
[----:B------:R-:W-:Y:S05]  /*f310*/  BSYNC B2 ;  /* 0x0000000000027941 */ /* 0x000fea0003800000 */
.L_x_65:
[----:B------:R-:W-:Y:S01]  /*f320*/  BSSY B2, `(.L_x_67) ;  /* 0x0000009000027945 */ /* 0x000fe20003800000 */
[----:B0-----:R-:W-:Y:S02]  /*f330*/  IMAD.MOV.U32 R2, RZ, RZ, 0x0 ;  /* 0x00000000ff027424 */ /* 0x001fe400078e00ff */
[----:B------:R-:W-:Y:S01]  /*f340*/  IMAD.MOV.U32 R3, RZ, RZ, 0x14f00000 ;  /* 0x14f00000ff037424 */ /* 0x000fe200078e00ff */
[----:B------:R-:W-:Y:S06]  /*f350*/  @P2 BRA `(.L_x_68) ;  /* 0x0000000000142947 */ /* 0x000fec0003800000 */
[----:B------:R-:W-:Y:S01]  /*f360*/  ISETP.NE.AND P0, PT, R9, RZ, PT ;  /* 0x000000ff0900720c */ /* 0x000fe20003f05270 */
[----:B------:R-:W-:-:S04]  /*f370*/  IMAD.MOV.U32 R13, RZ, RZ, 0xb000 ;  /* 0x0000b000ff0d7424 */ /* 0x000fc800078e00ff */
[----:B------:R0:W-:Y:S08]  /*f380*/  SYNCS.ARRIVE.TRANS64 RZ, [UR38+0x34850], R13 ;  /* 0x0348500dffff79a7 */ /* 0x0001f00008000026 */
[----:B0-----:R-:W-:Y:S05]  /*f390*/  @!P0 BRA `(.L_x_68) ;  /* 0x0000000000048947 */ /* 0x001fea0003800000 */
[----:B------:R-:W-:Y:S01]  /*f3a0*/  BPT.TRAP 0x1 ;  /* 0x000000040000795c */ /* 0x000fe20000300000 */
.L_x_68:
[----:B------:R-:W-:Y:S05]  /*f3b0*/  BSYNC B2 ;  /* 0x0000000000027941 */ /* 0x000fea0003800000 */
.L_x_67:
[----:B------:R-:W-:Y:S01]  /*f3c0*/  R2UR UR6, R2 ;  /* 0x00000000020672ca */ /* 0x000fe200000e0000 */
[----:B------:R-:W-:Y:S01]  /*f3d0*/  ULDC.64 UR4, c[0x0][0x198] ;  /* 0x0000660000047ab9 */ /* 0x000fe20000000a00 */
[----:B------:R-:W-:Y:S01]  /*f3e0*/  R2UR UR7, R3 ;  /* 0x00000000030772ca */ /* 0x000fe200000e0000 */
[----:B------:R-:W-:Y:S01]  /*f3f0*/  UIADD3 UR4, UP0, UR4, 0x470, URZ ;  /* 0x0000047004047890 */ /* 0x000fe2000ff1e03f */
[----:B------:R-:W-:Y:S01]  /*f400*/  R2UR UR10, R5 ;  /* 0x00000000050a72ca */ /* 0x000fe200000e0000 */
[----:B------:R-:W-:Y:S01]  /*f410*/  IMAD R5, R18, 0xb0, RZ ;  /* 0x000000b012057824 */ /* 0x000fe200078e02ff */
[----:B------:R-:W-:Y:S01]  /*f420*/  PLOP3.LUT P0, PT, PT, PT, PT, 0x80, 0x0 ;  /* 0x000000000000781c */ /* 0x000fe20003f0f070 */
[----:B------:R-:W-:Y:S02]  /*f430*/  UIADD3 UR8, UR38, 0x400, URZ ;  /* 0x0000040026087890 */ /* 0x000fe4000fffe03f */
[----:B------:R-:W-:Y:S02]  /*f440*/  UIADD3 UR9, UR38, 0x34850, URZ ;  /* 0x0003485026097890 */ /* 0x000fe4000fffe03f */
[----:B------:R-:W-:-:S12]  /*f450*/  UIADD3.X UR5, URZ, UR5, URZ, UP0, !UPT ;  /* 0x000000053f057290 */ /* 0x000fd800087fe43f */
.L_x_69:
[----:B------:R-:W-:-:S13]  /*f460*/  @P0 ELECT P2, URZ, PT ;  /* 0x00000000003f082f */ /* 0x000fda0003840000 */
[----:B------:R-:W-:Y:S01]  /*f470*/  @P2 R2UR UR13, R16 ;  /* 0x00000000100d22ca */ /* 0x000fe200000e0000 */
[----:B------:R-:W-:Y:S01]  /*f480*/  UMOV UR12, UR36 ;  /* 0x00000024000c7c82 */ /* 0x000fe20008000000 */
[----:B------:R-:W-:Y:S02]  /*f490*/  @P2 R2UR UR11, R5 ;  /* 0x00000000050b22ca */ /* 0x000fe400000e0000 */
[----:B------:R-:W-:Y:S02]  /*f4a0*/  @P2 PLOP3.LUT P0, PT, P2, PT, PT, 0x8, 0x0 ;  /* 0x000000000000281c */ /* 0x000fe4000170e170 */
[----:B------:R-:W-:-:S09]  /*f4b0*/  PLOP3.LUT P2, PT, PT, PT, PT, 0x8, 0x0 ;  /* 0x000000000000781c */ /* 0x000fd20003f4e170 */
[----:B------:R0:W-:Y:S02]  /*f4c0*/  UTMALDG.4D [UR8], [UR4], desc[UR6] ;  /* 0x00000608040075b4 */ /* 0x0001e40008019000 */
[----:B0-----:R-:W-:Y:S05]  /*f4d0*/  @P0 BRA.U.ANY `(.L_x_69) ;  /* 0xfffffffd00e00947 */ /* 0x001fea000393ffff */
[----:B------:R-:W-:Y:S01]  /*f4e0*/  R2UR UR6, R2 ;  /* 0x00000000020672ca */ /* 0x000fe200000e0000 */
[----:B------:R-:W-:Y:S01]  /*f4f0*/  UIADD3 UR8, UR38, 0x5c00, URZ ;  /* 0x00005c0026087890 */ /* 0x000fe2000fffe03f */
[----:B------:R-:W-:Y:S02]  /*f500*/  R2UR UR7, R3 ;  /* 0x00000000030772ca */ /* 0x000fe400000e0000 */
[----:B------:R-:W-:Y:S02]  /*f510*/  R2UR UR10, R12 ;  /* 0x000000000c0a72ca */ /* 0x000fe400000e0000 */
[----:B------:R-:W-:-:S13]  /*f520*/  PLOP3.LUT P0, PT, PT, PT, PT, 0x80, 0x0 ;  /* 0x000000000000781c */ /* 0x000fda0003f0f070 */
.L_x_70:
        /* <DEDUP_REMOVED lines=8> */
[----:B------:R-:W-:Y:S02]  /*f5b0*/  IMAD.MOV.U32 R18, RZ, RZ, R10 ;  /* 0x000000ffff127224 */ /* 0x000fe400078e000a */
[----:B------:R-:W-:-:S07]  /*f5c0*/  IMAD.MOV.U32 R16, RZ, RZ, R4 ;  /* 0x000000ffff107224 */ /* 0x000fce00078e0004 */
.L_x_57:
[----:B------:R-:W-:Y:S05]  /*f5d0*/  BSYNC B1 ;  /* 0x0000000000017941 */ /* 0x000fea0003800000 */
.L_x_56:
[----:B------:R-:W-:Y:S01]  /*f5e0*/  LOP3.LUT P0, RZ, R17, 0x2, RZ, 0xc0, !PT ;  /* 0x0000000211ff7812 */ /* 0x000fe2000780c0ff */
[----:B------:R-:W-:Y:S01]  /*f5f0*/  BSSY B1, `(.L_x_71) ;  /* 0x000007b000017945 */ /* 0x000fe20003800000 */
[----:B------:R-:W-:-:S11]  /*f600*/  LOP3.LUT R10, R7, 0x1, RZ, 0x3c, !PT ;  /* 0x00000001070a7812 */ /* 0x000fd600078e3cff */
[----:B------:R-:W-:Y:S05]  /*f610*/  @!P0 BRA `(.L_x_72) ;  /* 0x0000000400e08947 */ /* 0x000fea0003800000 */
[----:B------:R-:W-:Y:S01]  /*f620*/  LOP3.LUT P0, RZ, R17, 0x1, RZ, 0xc0, !PT ;  /* 0x0000000111ff7812 */ /* 0x000fe2000780c0ff */
[----:B------:R-:W-:-:S12]  /*f630*/  VIADD R12, R6, 0xffffffff ;  /* 0xffffffff060c7836 */ /* 0x000fd80000000000 */
        /* <DEDUP_REMOVED lines=9> */
[----:B------:R-:W-:-:S05]  /*f6d0*/  @P0 SHF.R.U32.HI R2, RZ, R3, R4 ;  /* 0x00000003ff020219 */ /* 0x000fca0000011604 */
[----:B------:R-:W-:-:S04]  /*f6e0*/  IMAD.MOV R3, RZ, RZ, -R2 ;  /* 0x000000ffff037224 */ /* 0x000fc800078e0a02 */
[----:B------:R-:W-:Y:S01]  /*f6f0*/  IMAD R12, R5, R3, R12 ;  /* 0x00000003050c7224 */ /* 0x000fe200078e020c */
[----:B------:R-:W-:-:S03]  /*f700*/  SHF.R.S32.HI R3, RZ, 0x1f, R2 ;  /* 0x0000001fff037819 */ /* 0x000fc60000011402 */
[----:B------:R-:W-:-:S04]  /*f710*/  IMAD.WIDE.U32 R2, R19, UR4, R2 ;  /* 0x0000000413027c25 */ /* 0x000fc8000f8e0002 */
[----:B--2---:R-:W-:-:S04]  /*f720*/  IMAD R4, R13, UR4, RZ ;  /* 0x000000040d047c24 */ /* 0x004fc8000f8e02ff */
[----:B------:R-:W-:Y:S01]  /*f730*/  IMAD R4, R19, UR5, R4 ;  /* 0x0000000513047c24 */ /* 0x000fe2000f8e0204 */
[----:B------:R-:W-:-:S03]  /*f740*/  ULDC.64 UR4, c[0x0][0x418] ;  /* 0x0001060000047ab9 */ /* 0x000fc60000000a00 */
[----:B------:R-:W-:Y:S01]  /*f750*/  IMAD.IADD R3, R4, 0x1, R3 ;  /* 0x0000000104037824 */ /* 0x000fe200078e0203 */
[----:B------:R-:W-:-:S04]  /*f760*/  LEA R4, P0, R2, UR4, 0x2 ;  /* 0x0000000402047c11 */ /* 0x000fc8000f8010ff */
[----:B------:R-:W-:-:S05]  /*f770*/  LEA.HI.X R5, R2, UR5, R3, 0x2, P0 ;  /* 0x0000000502057c11 */ /* 0x000fca00080f1403 */
[----:B------:R0:W5:Y:S04]  /*f780*/  LDG.E R4, desc[UR6][R4.64] ;  /* 0x0000000604047981 */ /* 0x000168000c1e1900 */
.L_x_73:
[----:B------:R-:W1:Y:S01]  /*f790*/  S2R R2, SR_TID.X ;  /* 0x0000000000027919 */ /* 0x000e620000002100 */
[----:B------:R-:W-:Y:S01]  /*f7a0*/  BSSY B2, `(.L_x_74) ;  /* 0x0000006000027945 */ /* 0x000fe20003800000 */
[----:B-1----:R-:W-:Y:S02]  /*f7b0*/  LOP3.LUT R3, R2, 0x7f, RZ, 0xc0, !PT ;  /* 0x0000007f02037812 */ /* 0x002fe400078ec0ff */
[----:B------:R-:W-:Y:S02]  /*f7c0*/  SHF.L.U32 R2, R10, 0x1f, RZ ;  /* 0x0000001f0a027819 */ /* 0x000fe400000006ff */
[----:B------:R-:W-:Y:S02]  /*f7d0*/  ISETP.NE.AND P2, PT, R3, RZ, PT ;  /* 0x000000ff0300720c */ /* 0x000fe40003f45270 */
[----:B------:R-:W1:Y:S02]  /*f7e0*/  SYNCS.PHASECHK.TRANS64.TRYWAIT P0, [UR38+0x34840], R2 ;  /* 0x03484002ff0075a7 */ /* 0x000e640008000166 */
[----:B-1----:R-:W-:Y:S09]  /*f7f0*/  @!P0 BRA `(.L_x_75) ;  /* 0x0000002000f88947 */ /* 0x002ff20003800000 */
.L_x_145:
[----:B------:R-:W-:Y:S05]  /*f800*/  BSYNC B2 ;  /* 0x0000000000027941 */ /* 0x000fea0003800000 */
.L_x_74:
[----:B------:R-:W-:Y:S04]  /*f810*/  BSSY B2, `(.L_x_76) ;  /* 0x0000007000027945 */ /* 0x000fe80003800000 */
[----:B------:R-:W-:Y:S05]  /*f820*/  @P2 BRA `(.L_x_77) ;  /* 0x0000000000142947 */ /* 0x000fea0003800000 */
[----:B------:R-:W-:Y:S01]  /*f830*/  ISETP.NE.AND P0, PT, R9, RZ, PT ;  /* 0x000000ff0900720c */ /* 0x000fe20003f05270 */
[----:B-1----:R-:W-:-:S04]  /*f840*/  IMAD.MOV.U32 R2, RZ, RZ, 0xb000 ;  /* 0x0000b000ff027424 */ /* 0x002fc800078e00ff */
[----:B------:R2:W-:Y:S08]  /*f850*/  SYNCS.ARRIVE.TRANS64 RZ, [UR38+0x34830], R2 ;  /* 0x03483002ffff79a7 */ /* 0x0005f00008000026 */
[----:B--2---:R-:W-:Y:S05]  /*f860*/  @!P0 BRA `(.L_x_77) ;  /* 0x0000000000048947 */ /* 0x004fea0003800000 */
[----:B------:R-:W-:Y:S01]  /*f870*/  BPT.TRAP 0x1 ;  /* 0x000000040000795c */ /* 0x000fe20000300000 */
.L_x_77:
[----:B------:R-:W-:Y:S05]  /*f880*/  BSYNC B2 ;  /* 0x0000000000027941 */ /* 0x000fea0003800000 */
.L_x_76:
        /* <DEDUP_REMOVED lines=11> */
.L_x_78:
[----:B------:R-:W-:-:S13]  /*f940*/  @P0 ELECT P3, URZ, PT ;  /* 0x00000000003f082f */ /* 0x000fda0003860000 */
[----:B-----5:R-:W-:Y:S01]  /*f950*/  @P3 R2UR UR13, R4 ;  /* 0x00000000040d32ca */ /* 0x020fe200000e0000 */
[----:B------:R-:W-:Y:S01]  /*f960*/  UMOV UR12, UR36 ;  /* 0x00000024000c7c82 */ /* 0x000fe20008000000 */
        /* <DEDUP_REMOVED lines=11> */
.L_x_79:
        /* <DEDUP_REMOVED lines=8> */
[----:B------:R-:W-:Y:S01]  /*faa0*/  SHF.L.U32 R2, R7, 0x1f, RZ ;  /* 0x0000001f07027819 */ /* 0x000fe200000006ff */
[----:B------:R-:W-:Y:S03]  /*fab0*/  BSSY B2, `(.L_x_80) ;  /* 0x0000003000027945 */ /* 0x000fe60003800000 */
[----:B------:R-:W0:Y:S02]  /*fac0*/  SYNCS.PHASECHK.TRANS64.TRYWAIT P0, [UR38+0x34868], R2 ;  /* 0x03486802ff0075a7 */ /* 0x000e240008000166 */
[----:B0-----:R-:W-:Y:S05]  /*fad0*/  @!P0 BRA `(.L_x_81) ;  /* 0x0000002000588947 */ /* 0x001fea0003800000 */
.L_x_146:
[----:B------:R-:W-:Y:S05]  /*fae0*/  BSYNC B2 ;  /* 0x0000000000027941 */ /* 0x000fea0003800000 */
.L_x_80:
        /* <DEDUP_REMOVED lines=9> */
.L_x_83:
[----:B------:R-:W-:Y:S05]  /*fb80*/  BSYNC B2 ;  /* 0x0000000000027941 */ /* 0x000fea0003800000 */
.L_x_82:
        /* <DEDUP_REMOVED lines=10> */
.L_x_84:
        /* <DEDUP_REMOVED lines=13> */
.L_x_85:
        /* <DEDUP_REMOVED lines=10> */
.L_x_72:
[----:B------:R-:W-:Y:S05]  /*fda0*/  BSYNC B1 ;  /* 0x0000000000017941 */ /* 0x000fea0003800000 */
.L_x_71:
[----:B------:R-:W-:Y:S02]  /*fdb0*/  VIADD R6, R6, 0xfffffffe ;  /* 0xfffffffe06067836 */ /* 0x000fe40000000000 */
[----:B------:R-:W-:Y:S01]  /*fdc0*/  IMAD.MOV.U32 R7, RZ, RZ, R10 ;  /* 0x000000ffff077224 */ /* 0x000fe200078e000a */
[----:B------:R-:W-:Y:S06]  /*fdd0*/  @P1 BRA `(.L_x_86) ;  /* 0xfffffff0000c1947 */ /* 0x000fec000383ffff */
[----:B------:R-:W-:Y:S05]  /*fde0*/  BSYNC B0 ;  /* 0x0000000000007941 */ /* 0x000fea0003800000 */
.L_x_55:
[----:B------:R-:W-:Y:S01]  /*fdf0*/  ISETP.NE.AND P0, PT, R11, RZ, PT ;  /* 0x000000ff0b00720c */ /* 0x000fe20003f05270 */
[----:B------:R-:W-:-:S12]  /*fe00*/  BSSY B0, `(.L_x_54) ;  /* 0x000007c000007945 */ /* 0x000fd80003800000 */
[----:B------:R-:W-:Y:S05]  /*fe10*/  @!P0 BRA `(.L_x_87) ;  /* 0x0000000400e88947 */ /* 0x000fea0003800000 */
[----:B------:R-:W-:Y:S01]  /*fe20*/  LOP3.LUT P1, RZ, R17, 0x2, RZ, 0xc0, !PT ;  /* 0x0000000211ff7812 */ /* 0x000fe2000782c0ff */
[----:B------:R-:W-:-:S12]  /*fe30*/  IMAD.MOV.U32 R0, RZ, RZ, 0x1 ;  /* 0x00000001ff007424 */ /* 0x000fd800078e00ff */
[----:B------:R-:W-:Y:S05]  /*fe40*/  @!P1 BRA `(.L_x_87) ;  /* 0x0000000400dc9947 */ /* 0x000fea0003800000 */
[----:B------:R-:W-:-:S13]  /*fe50*/  LOP3.LUT P1, RZ, R17, 0x1, RZ, 0xc0, !PT ;  /* 0x0000000111ff7812 */ /* 0x000fda000782c0ff */
[----:B------:R-:W-:Y:S05]  /*fe60*/  @!P1 BRA `(.L_x_88) ;  /* 0x0000000000549947 */ /* 0x000fea0003800000 */
[----:B------:R-:W2:Y:S01]  /*fe70*/  LDL.LU R5, [R1] ;  /* 0x0000000001057983 */ /* 0x000ea20000300800 */
[----:B------:R-:W0:Y:S01]  /*fe80*/  LDC R8, c[0x0][0x43c] ;  /* 0x00010f00ff087b82 */ /* 0x000e220000000800 */
[----:B------:R-:W-:Y:S01]  /*fe90*/  IMAD.MOV.U32 R7, RZ, RZ, R6 ;  /* 0x000000ffff077224 */ /* 0x000fe200078e0006 */
[----:B------:R-:W-:Y:S01]  /*fea0*/  ULDC.64 UR4, c[0x0][0x428] ;  /* 0x00010a0000047ab9 */ /* 0x000fe20000000a00 */
[----:B------:R-:W-:Y:S01]  /*feb0*/  ULDC.64 UR6, c[0x0][0x208] ;  /* 0x0000820000067ab9 */ /* 0x000fe20000000a00 */
[----:B0-----:R-:W-:-:S13]  /*fec0*/  ISETP.NE.AND P0, PT, R8, 0x1, PT ;  /* 0x000000010800780c */ /* 0x001fda0003f05270 */
[----:B------:R-:W0:Y:S02]  /*fed0*/  @P0 LDC.64 R2, c[0x0][0x440] ;  /* 0x00011000ff020b82 */ /* 0x000e240000000a00 */
[----:B0-----:R-:W-:-:S05]  /*fee0*/  @P0 IMAD.HI.U32 R2, R6, R2, RZ ;  /* 0x0000000206020227 */ /* 0x001fca00078e00ff */
[----:B------:R-:W-:-:S04]  /*fef0*/  @P0 SHF.R.U32.HI R7, RZ, R3, R2 ;  /* 0x00000003ff070219 */ /* 0x000fc80000011602 */
[----:B------:R-:W-:Y:S01]  /*ff00*/  SHF.R.S32.HI R3, RZ, 0x1f, R7 ;  /* 0x0000001fff037819 */ /* 0x000fe20000011407 */
[----:B--2---:R-:W-:-:S04]  /*ff10*/  IMAD R2, R5, UR4, RZ ;  /* 0x0000000405027c24 */ /* 0x004fc8000f8e02ff */
[----:B------:R-:W-:Y:S02]  /*ff20*/  IMAD R5, R19, UR5, R2 ;  /* 0x0000000513057c24 */ /* 0x000fe4000f8e0202 */
[----:B------:R-:W-:-:S04]  /*ff30*/  IMAD.MOV.U32 R2, RZ, RZ, R7 ;  /* 0x000000ffff027224 */ /* 0x000fc800078e0007 */
[----:B------:R-:W-:Y:S01]  /*ff40*/  IMAD.WIDE.U32 R2, R19, UR4, R2 ;  /* 0x0000000413027c25 */ /* 0x000fe2000f8e0002 */
[----:B------:R-:W-:-:S03]  /*ff50*/  ULDC.64 UR4, c[0x0][0x418] ;  /* 0x0001060000047ab9 */ /* 0x000fc60000000a00 */
[----:B------:R-:W-:Y:S01]  /*ff60*/  IMAD.IADD R3, R5, 0x1, R3 ;  /* 0x0000000105037824 */ /* 0x000fe200078e0203 */
[----:B------:R-:W-:-:S04]  /*ff70*/  LEA R4, P0, R2, UR4, 0x2 ;  /* 0x0000000402047c11 */ /* 0x000fc8000f8010ff */
[----:B------:R-:W-:-:S05]  /*ff80*/  LEA.HI.X R5, R2, UR5, R3, 0x2, P0 ;  /* 0x0000000502057c11 */ /* 0x000fca00080f1403 */
[----:B------:R0:W5:Y:S01]  /*ff90*/  LDG.E R4, desc[UR6][R4.64] ;  /* 0x0000000604047981 */ /* 0x000162000c1e1900 */
[----:B------:R-:W-:-:S04]  /*ffa0*/  IMAD.MOV R3, RZ, RZ, -R7 ;  /* 0x000000ffff037224 */ /* 0x000fc800078e0a07 */
[----:B------:R-:W-:-:S07]  /*ffb0*/  IMAD R6, R8, R3, R6 ;  /* 0x0000000308067224 */ /* 0x000fce00078e0206 */
.L_x_88:
[----:B------:R-:W1:Y:S01]  /*ffc0*/  S2R R2, SR_TID.X ;  /* 0x0000000000027919 */ /* 0x000e620000002100 */
[----:B------:R-:W-:Y:S01]  /*ffd0*/  BSSY B1, `(.L_x_89) ;  /* 0x0000006000017945 */ /* 0x000fe20003800000 */
[----:B-1----:R-:W-:Y:S02]  /*ffe0*/  LOP3.LUT R3, R2, 0x7f, RZ, 0xc0, !PT ;  /* 0x0000007f02037812 */ /* 0x002fe400078ec0ff */
[----:B------:R-:W-:Y:S02]  /*fff0*/  SHF.L.U32 R2, R10, 0x1f, RZ ;  /* 0x0000001f0a027819 */ /* 0x000fe400000006ff */
[----:B------:R-:W-:Y:S02]  /*10000*/  ISETP.NE.AND P1, PT, R3, RZ, PT ;  /* 0x000000ff0300720c */ /* 0x000fe40003f25270 */
[----:B------:R-:W1:Y:S02]  /*10010*/  SYNCS.PHASECHK.TRANS64.TRYWAIT P0, [UR38+0x34848], R2 ;  /* 0x03484802ff0075a7 */ /* 0x000e640008000166 */
[----:B-1----:R-:W-:Y:S09]  /*10020*/  @!P0 BRA `(.L_x_90) ;  /* 0x0000001c001c8947 */ /* 0x002ff20003800000 */
.L_x_147:
[----:B------:R-:W-:Y:S05]  /*10030*/  BSYNC B1 ;  /* 0x0000000000017941 */ /* 0x000fea0003800000 */
.L_x_89:
[----:B------:R-:W-:Y:S04]  /*10040*/  BSSY B1, `(.L_x_91) ;  /* 0x0000007000017945 */ /* 0x000fe80003800000 */
[----:B------:R-:W-:Y:S05]  /*10050*/  @P1 BRA `(.L_x_92) ;  /* 0x0000000000141947 */ /* 0x000fea0003800000 */
[----:B------:R-:W-:Y:S01]  /*10060*/  ISETP.NE.AND P0, PT, R9, RZ, PT ;  /* 0x000000ff0900720c */ /* 0x000fe20003f05270 */
[----:B-1----:R-:W-:-:S04]  /*10070*/  IMAD.MOV.U32 R3, RZ, RZ, 0xb000 ;  /* 0x0000b000ff037424 */ /* 0x002fc800078e00ff */
[----:B------:R2:W-:Y:S08]  /*10080*/  SYNCS.ARRIVE.TRANS64 RZ, [UR38+0x34838], R3 ;  /* 0x03483803ffff79a7 */ /* 0x0005f00008000026 */
[----:B--2---:R-:W-:Y:S05]  /*10090*/  @!P0 BRA `(.L_x_92) ;  /* 0x0000000000048947 */ /* 0x004fea0003800000 */
[----:B------:R-:W-:Y:S01]  /*100a0*/  BPT.TRAP 0x1 ;  /* 0x000000040000795c */ /* 0x000fe20000300000 */
.L_x_92:
[----:B------:R-:W-:Y:S05]  /*100b0*/  BSYNC B1 ;  /* 0x0000000000017941 */ /* 0x000fea0003800000 */
.L_x_91:
        /* <DEDUP_REMOVED lines=11> */
.L_x_93:
        /* <DEDUP_REMOVED lines=14> */
.L_x_94:
        /* <DEDUP_REMOVED lines=8> */
[----:B------:R-:W0:Y:S01]  /*102d0*/  SYNCS.PHASECHK.TRANS64.TRYWAIT P0, [UR38+0x34860], R2 ;  /* 0x03486002ff0075a7 */ /* 0x000e220008000166 */
[----:B------:R-:W-:Y:S04]  /*102e0*/  BSSY B1, `(.L_x_95) ;  /* 0x0000002000017945 */ /* 0x000fe80003800000 */
[----:B0-----:R-:W-:Y:S05]  /*102f0*/  @!P0 BRA `(.L_x_96) ;  /* 0x0000001800808947 */ /* 0x001fea0003800000 */
.L_x_148:
[----:B------:R-:W-:Y:S05]  /*10300*/  BSYNC B1 ;  /* 0x0000000000017941 */ /* 0x000fea0003800000 */
.L_x_95:
        /* <DEDUP_REMOVED lines=9> */
.L_x_98:
[----:B------:R-:W-:Y:S05]  /*103a0*/  BSYNC B1 ;  /* 0x0000000000017941 */ /* 0x000fea0003800000 */
.L_x_97:
        /* <DEDUP_REMOVED lines=10> */
.L_x_99:
        /* <DEDUP_REMOVED lines=13> */
.L_x_100:
        /* <DEDUP_REMOVED lines=10> */
.L_x_87:
[----:B------:R-:W-:Y:S05]  /*105c0*/  BSYNC B0 ;  /* 0x0000000000007941 */ /* 0x000fea0003800000 */
.L_x_54:
[----:B------:R-:W-:Y:S01]  /*105d0*/  LOP3.LUT P0, RZ, R17, 0x2, RZ, 0xc0, !PT ;  /* 0x0000000211ff7812 */ /* 0x000fe2000780c0ff */
[----:B------:R-:W-:-:S12]  /*105e0*/  BSSY B0, `(.L_x_101) ;  /* 0x0000036000007945 */ /* 0x000fd80003800000 */
[----:B------:R-:W-:Y:S05]  /*105f0*/  @!P0 BRA `(.L_x_102) ;  /* 0x0000000000d08947 */ /* 0x000fea0003800000 */
[----:B------:R-:W0:Y:S01]  /*10600*/  S2R R2, SR_TID.X ;  /* 0x0000000000027919 */ /* 0x000e220000002100 */
[----:B------:R-:W-:Y:S01]  /*10610*/  LEA R3, R0, UR38, 0x3 ;  /* 0x0000002600037c11 */ /* 0x000fe2000f8e18ff */
[----:B------:R-:W-:Y:S01]  /*10620*/  BSSY B1, `(.L_x_103) ;  /* 0x0000006000017945 */ /* 0x000fe20003800000 */
[----:B0-----:R-:W-:Y:S02]  /*10630*/  LOP3.LUT R4, R2, 0x7f, RZ, 0xc0, !PT ;  /* 0x0000007f02047812 */ /* 0x001fe400078ec0ff */
[----:B------:R-:W-:Y:S02]  /*10640*/  SHF.L.U32 R2, R10, 0x1f, RZ ;  /* 0x0000001f0a027819 */ /* 0x000fe400000006ff */
[----:B------:R-:W-:Y:S02]  /*10650*/  ISETP.NE.AND P1, PT, R4, RZ, PT ;  /* 0x000000ff0400720c */ /* 0x000fe40003f25270 */
[----:B------:R-:W0:Y:S02]  /*10660*/  SYNCS.PHASECHK.TRANS64.TRYWAIT P0, [R3+URZ+0x34860], R2 ;  /* 0x03486002030075a7 */ /* 0x000e24000800017f */
[----:B0-----:R-:W-:Y:S09]  /*10670*/  @!P0 BRA `(.L_x_104) ;  /* 0x0000001400b88947 */ /* 0x001ff20003800000 */
.L_x_149:
[----:B------:R-:W-:Y:S05]  /*10680*/  BSYNC B1 ;  /* 0x0000000000017941 */ /* 0x000fea0003800000 */
.L_x_103:
[----:B------:R-:W-:Y:S04]  /*10690*/  BSSY B1, `(.L_x_105) ;  /* 0x0000008000017945 */ /* 0x000fe80003800000 */
[----:B------:R-:W-:Y:S05]  /*106a0*/  @P1 BRA `(.L_x_106) ;  /* 0x0000000000181947 */ /* 0x000fea0003800000 */
[----:B------:R-:W1:Y:S01]  /*106b0*/  S2R R4, SR_TID.X ;  /* 0x0000000000047919 */ /* 0x000e620000002100 */
[----:B0-----:R-:W-:-:S04]  /*106c0*/  IMAD.MOV.U32 R2, RZ, RZ, 0xb000 ;  /* 0x0000b000ff027424 */ /* 0x001fc800078e00ff */
[----:B------:R2:W-:Y:S01]  /*106d0*/  SYNCS.ARRIVE.TRANS64 RZ, [R3+URZ+0x34850], R2 ;  /* 0x0348500203ff79a7 */ /* 0x0005e2000800003f */
[----:B-1----:R-:W-:-:S13]  /*106e0*/  LOP3.LUT P0, RZ, R4, 0x1f, RZ, 0xc0, !PT ;  /* 0x0000001f04ff7812 */ /* 0x002fda000780c0ff */
[----:B--2---:R-:W-:Y:S05]  /*106f0*/  @!P0 BRA `(.L_x_106) ;  /* 0x0000000000048947 */ /* 0x004fea0003800000 */
[----:B------:R-:W-:Y:S01]  /*10700*/  BPT.TRAP 0x1 ;  /* 0x000000040000795c */ /* 0x000fe20000300000 */
.L_x_106:
[----:B------:R-:W-:Y:S05]  /*10710*/  BSYNC B1 ;  /* 0x0000000000017941 */ /* 0x000fea0003800000 */
.L_x_105:
[----:B------:R-:W-:Y:S01]  /*10720*/  R2UR UR4, R0 ;  /* 0x00000000000472ca */ /* 0x000fe200000e0000 */
[----:B------:R-:W-:Y:S01]  /*10730*/  ULDC.64 UR6, c[0x0][0x198] ;  /* 0x0000660000067ab9 */ /* 0x000fe20000000a00 */
[----:B------:R-:W-:Y:S01]  /*10740*/  R2UR UR9, R3 ;  /* 0x00000000030972ca */ /* 0x000fe200000e0000 */
[----:B------:R-:W-:Y:S01]  /*10750*/  UIADD3 UR6, UP0, UR6, 0x470, URZ ;  /* 0x0000047006067890 */ /* 0x000fe2000ff1e03f */
[----:B------:R-:W-:Y:S01]  /*10760*/  PLOP3.LUT P0, PT, PT, PT, PT, 0x80, 0x0 ;  /* 0x000000000000781c */ /* 0x000fe20003f0f070 */
[----:B------:R-:W-:Y:S01]  /*10770*/  IMAD R18, R18, 0xb0, RZ ;  /* 0x000000b012127824 */ /* 0x000fe200078e02ff */
[----:B------:R-:W-:Y:S01]  /*10780*/  UMOV UR14, 0x0 ;  /* 0x00000000000e7882 */ /* 0x000fe20000000000 */
[----:B------:R-:W-:Y:S01]  /*10790*/  UIADD3.X UR7, URZ, UR7, URZ, UP0, !UPT ;  /* 0x000000073f077290 */ /* 0x000fe200087fe43f */
[----:B------:R-:W-:Y:S01]  /*107a0*/  UMOV UR15, 0x14f00000 ;  /* 0x14f00000000f7882 */ /* 0x000fe20000000000 */
[----:B------:R-:W-:-:S04]  /*107b0*/  UMOV UR10, URZ ;  /* 0x0000003f000a7c82 */ /* 0x000fc80008000000 */
[----:B------:R-:W-:Y:S02]  /*107c0*/  UIMAD UR4, UR4, 0xb000, UR38 ;  /* 0x0000b000040478a4 */ /* 0x000fe4000f8e0226 */
[----:B------:R-:W-:Y:S02]  /*107d0*/  UIADD3 UR9, UR9, 0x34850, URZ ;  /* 0x0003485009097890 */ /* 0x000fe4000fffe03f */
[----:B------:R-:W-:-:S12]  /*107e0*/  UIADD3 UR8, UR4, 0x400, URZ ;  /* 0x0000040004087890 */ /* 0x000fd8000fffe03f */
.L_x_107:
[----:B------:R-:W-:-:S13]  /*107f0*/  @P0 ELECT P1, URZ, PT ;  /* 0x00000000003f082f */ /* 0x000fda0003820000 */
[----:B------:R-:W-:Y:S01]  /*10800*/  @P1 R2UR UR13, R16 ;  /* 0x00000000100d12ca */ /* 0x000fe200000e0000 */
[----:B------:R-:W-:Y:S01]  /*10810*/  UMOV UR12, UR36 ;  /* 0x00000024000c7c82 */ /* 0x000fe20008000000 */
[----:B------:R-:W-:Y:S02]  /*10820*/  @P1 R2UR UR11, R18 ;  /* 0x00000000120b12ca */ /* 0x000fe400000e0000 */
[----:B------:R-:W-:Y:S02]  /*10830*/  @P1 PLOP3.LUT P0, PT, P1, PT, PT, 0x8, 0x0 ;  /* 0x000000000000181c */ /* 0x000fe40000f0e170 */
[----:B------:R-:W-:-:S09]  /*10840*/  PLOP3.LUT P1, PT, PT, PT, PT, 0x8, 0x0 ;  /* 0x000000000000781c */ /* 0x000fd20003f2e170 */
[----:B------:R1:W-:Y:S02]  /*10850*/  UTMALDG.4D [UR8], [UR6], desc[UR14] ;  /* 0x00000e08060075b4 */ /* 0x0003e40008019000 */
[----:B-1----:R-:W-:Y:S05]  /*10860*/  @P0 BRA.U.ANY `(.L_x_107) ;  /* 0xfffffffd00e00947 */ /* 0x002fea000393ffff */
[----:B------:R-:W-:Y:S01]  /*10870*/  PLOP3.LUT P0, PT, PT, PT, PT, 0x80, 0x0 ;  /* 0x000000000000781c */ /* 0x000fe20003f0f070 */
[----:B------:R-:W-:Y:S01]  /*10880*/  UIADD3 UR8, UR4, 0x5c00, URZ ;  /* 0x00005c0004087890 */ /* 0x000fe2000fffe03f */
[----:B------:R-:W-:Y:S02]  /*10890*/  UMOV UR5, 0x14f00000 ;  /* 0x14f0000000057882 */ /* 0x000fe40000000000 */
[----:B------:R-:W-:Y:S01]  /*108a0*/  UMOV UR4, 0x0 ;  /* 0x0000000000047882 */ /* 0x000fe20000000000 */
[----:B------:R-:W-:-:S08]  /*108b0*/  UMOV UR10, 0x40 ;  /* 0x00000040000a7882 */ /* 0x000fd00000000000 */
.L_x_108:
        /* <DEDUP_REMOVED lines=8> */
.L_x_102:
[----:B------:R-:W-:Y:S05]  /*10940*/  BSYNC B0 ;  /* 0x0000000000007941 */ /* 0x000fea0003800000 */
.L_x_101:
[----:B------:R-:W-:-:S05]  /*10950*/  VIADD R0, R0, 0x1 ;  /* 0x0000000100007836 */ /* 0x000fca0000000000 */
[----:B------:R-:W-:-:S04]  /*10960*/  ISETP.NE.AND P0, PT, R0, 0x2, PT ;  /* 0x000000020000780c */ /* 0x000fc80003f05270 */
[----:B0-----:R-:W-:Y:S02]  /*10970*/  SEL R3, RZ, 0x1, P0 ;  /* 0x00000001ff037807 */ /* 0x001fe40000000000 */
[----:B------:R-:W-:Y:S02]  /*10980*/  SEL R0, R0, RZ, P0 ;  /* 0x000000ff00007207 */ /* 0x000fe40000000000 */
[----:B------:R-:W-:Y:S01]  /*10990*/  LOP3.LUT R10, R10, R3, RZ, 0x3c, !PT ;  /* 0x000000030a0a7212 */ /* 0x000fe200078e3cff */
[----:B------:R-:W-:-:S07]  /*109a0*/  IMAD.MOV.U32 R3, RZ, RZ, RZ ;  /* 0x000000ffff037224 */ /* 0x000fce00078e00ff */
.L_x_38:
[----:B------:R-:W0:Y:S01]  /*109b0*/  S2R R5, SR_CgaCtaId ;  /* 0x0000000000057919 */ /* 0x000e220000008800 */
[----:B------:R-:W-:Y:S02]  /*109c0*/  MOV R2, 0x400 ;  /* 0x0000040000027802 */ /* 0x000fe40000000f00 */
[----:B------:R-:W-:Y:S02]  /*109d0*/  SHF.L.U32 R3, R3, 0x1f, RZ ;  /* 0x0000001f03037819 */ /* 0x000fe400000006ff */
[----:B0-----:R-:W-:-:S04]  /*109e0*/  LEA R2, R5, R2, 0x18 ;  /* 0x0000000205027211 */ /* 0x001fc800078ec0ff */
[----:B------:R-:W0:Y:S02]  /*109f0*/  SYNCS.PHASECHK.TRANS64.TRYWAIT P0, [R2+URZ+0x34820], R3 ;  /* 0x03482003020075a7 */ /* 0x000e24000800017f */
[----:B0-----:R-:W-:Y:S05]  /*10a00*/  @!P0 BRA `(.L_x_109) ;  /* 0x0000001000e88947 */ /* 0x001fea0003800000 */
.L_x_150:
[----:B------:R-:W-:-:S03]  /*10a10*/  UMOV UR4, 0xffffffff ;  /* 0xffffffff00047882 */ /* 0x000fc60000000000 */
[----:B------:R-:W-:Y:S05]  /*10a20*/  BRA.DIV UR4, `(.L_x_110) ;  /* 0x0000001204f47947 */ /* 0x000fea000b800000 */
[----:B0-----:R-:W0:Y:S02]  /*10a30*/  S2R R3, SR_TID.X ;  /* 0x0000000000037919 */ /* 0x001e240000002100 */
[----:B0-----:R-:W-:-:S04]  /*10a40*/  SHF.R.U32.HI R3, RZ, 0x5, R3 ;  /* 0x00000005ff037819 */ /* 0x001fc80000011603 */
[----:B------:R-:W-:-:S05]  /*10a50*/  LOP3.LUT R3, R3, 0x3, RZ, 0xc0, !PT ;  /* 0x0000000303037812 */ /* 0x000fca00078ec0ff */
[----:B------:R0:W1:Y:S02]  /*10a60*/  SHFL.IDX PT, R14, R3, RZ, 0x1f ;  /* 0x00001fff030e7589 */ /* 0x00006400000e0000 */
.L_x_153:
[----:B-1----:R-:W-:-:S13]  /*10a70*/  ISETP.NE.AND P0, PT, R14, RZ, PT ;  /* 0x000000ff0e00720c */ /* 0x002fda0003f05270 */
[----:B------:R-:W-:Y:S05]  /*10a80*/  @P0 BRA `(.L_x_10) ;  /* 0x0000000000900947 */ /* 0x000fea0003800000 */
[----:B------:R-:W-:-:S03]  /*10a90*/  UMOV UR4, 0xffffffff ;  /* 0xffffffff00047882 */ /* 0x000fc60000000000 */
[----:B------:R-:W-:Y:S05]  /*10aa0*/  BRA.DIV UR4, `(.L_x_111) ;  /* 0x0000001604087947 */ /* 0x000fea000b800000 */
[----:B------:R-:W-:-:S13]  /*10ab0*/  ELECT P6, URZ, PT ;  /* 0x00000000003f782f */ /* 0x000fda00038c0000 */
.L_x_156:
[----:B------:R-:W-:Y:S05]  /*10ac0*/  @!P6 BRA `(.L_x_10) ;  /* 0x000000000080e947 */ /* 0x000fea0003800000 */
[----:B0-----:R-:W2:Y:S02]  /*10ad0*/  LDL R3, [R1+0x8] ;  /* 0x0000080001037983 */ /* 0x001ea40000100800 */
[----:B--2---:R-:W-:-:S13]  /*10ae0*/  R2UR UR4, R3 ;  /* 0x00000000030472ca */ /* 0x004fda00000e0000 */
[----:B------:R-:W-:-:S06]  /*10af0*/  ULOP3.LUT UR4, UR4, 0x2, URZ, 0xfc, !UPT ;  /* 0x0000000204047892 */ /* 0x000fcc000f8efc3f */
[----:B------:R-:W-:-:S05]  /*10b00*/  IMAD.U32 R3, RZ, RZ, UR4 ;  /* 0x00000004ff037e24 */ /* 0x000fca000f8e00ff */
[----:B------:R-:W-:-:S13]  /*10b10*/  ISETP.NE.AND P2, PT, R3, 0x3, PT ;  /* 0x000000030300780c */ /* 0x000fda0003f45270 */
[----:B------:R-:W-:Y:S05]  /*10b20*/  @!P2 BRA `(.L_x_112) ;  /* 0x000000000004a947 */ /* 0x000fea0003800000 */
[----:B------:R-:W-:Y:S01]  /*10b30*/  BPT.TRAP 0x1 ;  /* 0x000000040000795c */ /* 0x000fe20000300000 */
.L_x_112:
[----:B------:R-:W-:Y:S01]  /*10b40*/  VIADD R9, R2, 0x34840 ;  /* 0x0003484002097836 */ /* 0x000fe20000000000 */
[----:B------:R-:W-:Y:S01]  /*10b50*/  SHF.L.U32 R4, R10, 0x1f, RZ ;  /* 0x0000001f0a047819 */ /* 0x000fe200000006ff */
[C---:B------:R-:W-:Y:S02]  /*10b60*/  VIADD R3, R0.reuse, 0x1 ;  /* 0x0000000100037836 */ /* 0x040fe40000000000 */
[----:B------:R-:W-:-:S03]  /*10b70*/  IMAD R7, R0, 0x8, R9 ;  /* 0x0000000800077824 */ /* 0x000fc600078e0209 */
[C---:B------:R-:W-:Y:S01]  /*10b80*/  ISETP.NE.AND P1, PT, R3.reuse, 0x2, PT ;  /* 0x000000020300780c */ /* 0x040fe20003f25270 */
[----:B------:R-:W0:Y:S03]  /*10b90*/  SYNCS.PHASECHK.TRANS64.TRYWAIT P0, [R7+URZ], R4 ;  /* 0x00000004070075a7 */ /* 0x000e26000800017f */
[----:B------:R-:W-:Y:S02]  /*10ba0*/  SEL R5, RZ, 0x1, P1 ;  /* 0x00000001ff057807 */ /* 0x000fe40000800000 */
[----:B------:R-:W-:Y:S02]  /*10bb0*/  SEL R6, R3, RZ, P1 ;  /* 0x000000ff03067207 */ /* 0x000fe40000800000 */
[----:B------:R-:W-:-:S03]  /*10bc0*/  LOP3.LUT R5, R10, R5, RZ, 0x3c, !PT ;  /* 0x000000050a057212 */ /* 0x000fc600078e3cff */
[----:B------:R-:W-:Y:S01]  /*10bd0*/  IMAD R8, R6, 0x8, R9 ;  /* 0x0000000806087824 */ /* 0x000fe200078e0209 */
[----:B------:R-:W-:Y:S01]  /*10be0*/  SHF.L.U32 R5, R5, 0x1f, RZ ;  /* 0x0000001f05057819 */ /* 0x000fe200000006ff */
[----:B0-----:R-:W-:Y:S06]  /*10bf0*/  @!P0 BRA `(.L_x_113) ;  /* 0x0000001000d48947 */ /* 0x001fec0003800000 */
.L_x_157:
[----:B------:R-:W1:Y:S02]  /*10c00*/  SYNCS.PHASECHK.TRANS64.TRYWAIT P0, [R8+URZ], R5 ;  /* 0x00000005080075a7 */ /* 0x000e64000800017f */
[----:B-1----:R-:W-:Y:S05]  /*10c10*/  @!P0 BRA `(.L_x_114) ;  /* 0x0000001000e08947 */ /* 0x002fea0003800000 */
.L_x_158:
[----:B------:R-:W-:Y:S05]  /*10c20*/  @!P2 BRA `(.L_x_115) ;  /* 0x000000000004a947 */ /* 0x000fea0003800000 */
[----:B------:R-:W-:Y:S01]  /*10c30*/  BPT.TRAP 0x1 ;  /* 0x000000040000795c */ /* 0x000fe20000300000 */
.L_x_115:
[----:B------:R-:W-:-:S04]  /*10c40*/  VIADD R3, R2, 0x34860 ;  /* 0x0003486002037836 */ /* 0x000fc80000000000 */
[----:B0-----:R-:W-:-:S04]  /*10c50*/  IMAD R7, R0, 0x8, R3 ;  /* 0x0000000800077824 */ /* 0x001fc800078e0203 */
[----:B------:R-:W0:Y:S02]  /*10c60*/  SYNCS.PHASECHK.TRANS64.TRYWAIT P0, [R7+URZ], R4 ;  /* 0x00000004070075a7 */ /* 0x000e24000800017f */
[----:B0-----:R-:W-:Y:S05]  /*10c70*/  @!P0 BRA `(.L_x_116) ;  /* 0x0000001000dc8947 */ /* 0x001fea0003800000 */
.L_x_159:
[----:B------:R-:W-:-:S07]  /*10c80*/  IMAD R6, R6, 0x8, R3 ;  /* 0x0000000806067824 */ /* 0x000fce00078e0203 */
.L_x_117:
[----:B--2---:R2:W3:Y:S02]  /*10c90*/  SYNCS.PHASECHK.TRANS64.TRYWAIT P0, [R6+URZ], R5 ;  /* 0x00000005060075a7 */ /* 0x0044e4000800017f */
[----:B---3--:R-:W-:Y:S05]  /*10ca0*/  @!P0 NANOSLEEP.SYNCS 0x989680 ;  /* 0x009896800000895d */ /* 0x008fea0003900000 */
[----:B------:R-:W3:Y:S02]  /*10cb0*/  @!P0 SYNCS.PHASECHK.TRANS64 P0, [R6+URZ], R5 ;  /* 0x00000005060085a7 */ /* 0x000ee4000800007f */
[----:B---3--:R-:W-:Y:S05]  /*10cc0*/  @!P0 BRA `(.L_x_117) ;  /* 0xfffffffc00f08947 */ /* 0x008fea000383ffff */
.L_x_10:
[----:B------:R-:W-:Y:S05]  /*10cd0*/  BSYNC B6 ;  /* 0x0000000000067941 */ /* 0x000fea0003800000 */
.L_x_7:
[----:B------:R-:W-:Y:S05]  /*10ce0*/  EXIT ;  /* 0x000000000000794d */ /* 0x000fea0003800000 */
.L_x_14:
[----:B------:R-:W-:-:S13]  /*10cf0*/  R2UR UR4, R16 ;  /* 0x00000000100472ca */ /* 0x000fda00000e0000 */
[----:B0-----:R-:W-:-:S04]  /*10d00*/  IMAD.U32 R3, RZ, RZ, UR4 ;  /* 0x00000004ff037e24 */ /* 0x001fc8000f8e00ff */
[----:B------:R0:W1:Y:S03]  /*10d10*/  SYNCS.PHASECHK.TRANS64.TRYWAIT P0, [R3+URZ+0x34800], R0 ;  /* 0x03480000030075a7 */ /* 0x000066000800017f */
[----:B-1----:R-:W-:Y:S05]  /*10d20*/  @!P0 NANOSLEEP.SYNCS 0x989680 ;  /* 0x009896800000895d */ /* 0x002fea0003900000 */
[----:B------:R-:W1:Y:S02]  /*10d30*/  @!P0 SYNCS.PHASECHK.TRANS64 P0, [R3+URZ+0x34800], R0 ;  /* 0x03480000030085a7 */ /* 0x000e64000800007f */
[----:B-1----:R-:W-:Y:S05]  /*10d40*/  @!P0 BRA `(.L_x_14) ;  /* 0xfffffffc00e88947 */ /* 0x002fea000383ffff */
[----:B------:R-:W-:Y:S05]  /*10d50*/  BRA `(.L_x_118) ;  /* 0xffffff04008c7947 */ /* 0x000fea000383ffff */
.L_x_18:
[----:B------:R-:W-:-:S13]  /*10d60*/  R2UR UR4, R16 ;  /* 0x00000000100472ca */ /* 0x000fda00000e0000 */
[----:B0-----:R-:W-:-:S04]  /*10d70*/  IMAD.U32 R3, RZ, RZ, UR4 ;  /* 0x00000004ff037e24 */ /* 0x001fc8000f8e00ff */
[----:B------:R0:W2:Y:S03]  /*10d80*/  SYNCS.PHASECHK.TRANS64.TRYWAIT P2, [R3+URZ+0x34830], R0 ;  /* 0x03483000030075a7 */ /* 0x0000a6000804017f */
[----:B--2---:R-:W-:Y:S05]  /*10d90*/  @!P2 NANOSLEEP.SYNCS 0x989680 ;  /* 0x009896800000a95d */ /* 0x004fea0003900000 */
[----:B------:R-:W2:Y:S02]  /*10da0*/  @!P2 SYNCS.PHASECHK.TRANS64 P2, [R3+URZ+0x34830], R0 ;  /* 0x034830000300a5a7 */ /* 0x000ea4000804007f */
[----:B--2---:R-:W-:Y:S05]  /*10db0*/  @!P2 BRA `(.L_x_18) ;  /* 0xfffffffc00e8a947 */ /* 0x004fea000383ffff */
[----:B------:R-:W-:Y:S05]  /*10dc0*/  BRA `(.L_x_17) ;  /* 0xffffff0400bc7947 */ /* 0x000fea000383ffff */
.L_x_23:
[----:B-1----:R1:W2:Y:S02]  /*10dd0*/  SYNCS.PHASECHK.TRANS64.TRYWAIT P2, [R5+URZ+0x34830], R4 ;  /* 0x03483004050075a7 */ /* 0x0022a4000804017f */
[----:B--2---:R-:W-:Y:S05]  /*10de0*/  @!P2 NANOSLEEP.SYNCS 0x989680 ;  /* 0x009896800000a95d */ /* 0x004fea0003900000 */
[----:B------:R-:W2:Y:S02]  /*10df0*/  @!P2 SYNCS.PHASECHK.TRANS64 P2, [R5+URZ+0x34830], R4 ;  /* 0x034830040500a5a7 */ /* 0x000ea4000804007f */
[----:B--2---:R-:W-:Y:S05]  /*10e00*/  @!P2 BRA `(.L_x_23) ;  /* 0xfffffffc00f0a947 */ /* 0x004fea000383ffff */
[----:B------:R-:W-:Y:S05]  /*10e10*/  BRA `(.L_x_20) ;  /* 0xffffff5400b47947 */ /* 0x000fea000383ffff */
.L_x_27:
[----:B-1----:R-:W-:-:S04]  /*10e20*/  IMAD.U32 R5, RZ, RZ, UR6 ;  /* 0x00000006ff057e24 */ /* 0x002fc8000f8e00ff */
[----:B------:R1:W2:Y:S03]  /*10e30*/  SYNCS.PHASECHK.TRANS64.TRYWAIT P2, [R5+URZ+0x34850], R4 ;  /* 0x03485004050075a7 */ /* 0x0002a6000804017f */
[----:B--2---:R-:W-:Y:S05]  /*10e40*/  @!P2 NANOSLEEP.SYNCS 0x989680 ;  /* 0x009896800000a95d */ /* 0x004fea0003900000 */
[----:B------:R-:W2:Y:S02]  /*10e50*/  @!P2 SYNCS.PHASECHK.TRANS64 P2, [R5+URZ+0x34850], R4 ;  /* 0x034850040500a5a7 */ /* 0x000ea4000804007f */
[----:B--2---:R-:W-:Y:S05]  /*10e60*/  @!P2 BRA `(.L_x_27) ;  /* 0xfffffffc00eca947 */ /* 0x004fea000383ffff */
[----:B------:R-:W-:Y:S05]  /*10e70*/  BRA `(.L_x_24) ;  /* 0xffffff7c00187947 */ /* 0x000fea000383ffff */
.L_x_32:
[----:B-1----:R1:W2:Y:S02]  /*10e80*/  SYNCS.PHASECHK.TRANS64.TRYWAIT P0, [R11+URZ+0x34850], R2 ;  /* 0x034850020b0075a7 */ /* 0x0022a4000800017f */
[----:B--2---:R-:W-:Y:S05]  /*10e90*/  @!P0 NANOSLEEP.SYNCS 0x989680 ;  /* 0x009896800000895d */ /* 0x004fea0003900000 */
[----:B------:R-:W2:Y:S02]  /*10ea0*/  @!P0 SYNCS.PHASECHK.TRANS64 P0, [R11+URZ+0x34850], R2 ;  /* 0x034850020b0085a7 */ /* 0x000ea4000800007f */
[----:B--2---:R-:W-:Y:S05]  /*10eb0*/  @!P0 BRA `(.L_x_32) ;  /* 0xfffffffc00f08947 */ /* 0x004fea000383ffff */
[----:B------:R-:W-:Y:S05]  /*10ec0*/  BRA `(.L_x_31) ;  /* 0xffffff9c00fc7947 */ /* 0x000fea000383ffff */
.L_x_43:
[----:B------:R-:W-:Y:S02]  /*10ed0*/  IMAD.MOV.U32 R13, RZ, RZ, R0 ;  /* 0x000000ffff0d7224 */ /* 0x000fe400078e0000 */
[----:B------:R-:W-:Y:S02]  /*10ee0*/  IMAD.MOV.U32 R12, RZ, RZ, RZ ;  /* 0x000000ffff0c7224 */ /* 0x000fe400078e00ff */
[----:B------:R-:W-:Y:S02]  /*10ef0*/  IMAD.MOV.U32 R11, RZ, RZ, 0x1f ;  /* 0x0000001fff0b7424 */ /* 0x000fe400078e00ff */
[----:B------:R-:W-:-:S07]  /*10f00*/  IMAD.MOV.U32 R15, RZ, RZ, -0x1 ;  /* 0xffffffffff0f7424 */ /* 0x000fce00078e00ff */
[----:B0-----:R-:W-:Y:S05]  /*10f10*/  WARPSYNC.COLLECTIVE R15, `(.L_x_119) ;  /* 0x000000000f087348 */ /* 0x001fea0003c00000 */
[----:B------:R1:W2:Y:S02]  /*10f20*/  SHFL.IDX P6, R14, R13, R12, R11 ;  /* 0x0000000c0d0e7389 */ /* 0x0002a400000c000b */
[----:B012---:R-:W-:Y:S01]  /*10f30*/  ENDCOLLECTIVE ;  /* 0x000000000000791b */ /* 0x007fe20003800000 */
.L_x_119:
[----:B------:R-:W-:Y:S05]  /*10f40*/  BRA `(.L_x_120) ;  /* 0xffffffcc00587947 */ /* 0x000fea000383ffff */
.L_x_45:
[----:B------:R-:W-:Y:S01]  /*10f50*/  BSSY B0, `(.L_x_121) ;  /* 0x0000006000007945 */ /* 0x000fe20003800000 */
[----:B------:R-:W-:-:S07]  /*10f60*/  IMAD.MOV.U32 R15, RZ, RZ, -0x1 ;  /* 0xffffffffff0f7424 */ /* 0x000fce00078e00ff */
[----:B01----:R-:W-:Y:S05]  /*10f70*/  WARPSYNC.COLLECTIVE R15, `(.L_x_122) ;  /* 0x000000000f0c7348 */ /* 0x003fea0003c00000 */
[----:B------:R-:W-:Y:S02]  /*10f80*/  ELECT P6, UR62, PT ;  /* 0x00000000003e782f */ /* 0x000fe400038c0000 */
[----:B------:R-:W-:Y:S01]  /*10f90*/  MOV R14, UR62 ;  /* 0x0000003e000e7c02 */ /* 0x000fe20008000f00 */
[----:B01----:R-:W-:Y:S10]  /*10fa0*/  ENDCOLLECTIVE ;  /* 0x000000000000791b */ /* 0x003ff40003800000 */
.L_x_122:
[----:B------:R-:W-:Y:S05]  /*10fb0*/  BSYNC B0 ;  /* 0x0000000000007941 */ /* 0x000fea0003800000 */
.L_x_121:
[----:B------:R-:W-:Y:S05]  /*10fc0*/  BRA `(.L_x_123) ;  /* 0xffffffcc00587947 */ /* 0x000fea000383ffff */
.L_x_47:
[----:B-1----:R-:W-:-:S04]  /*10fd0*/  IMAD.U32 R3, RZ, RZ, UR38 ;  /* 0x00000026ff037e24 */ /* 0x002fc8000f8e00ff */
[----:B------:R1:W3:Y:S03]  /*10fe0*/  SYNCS.PHASECHK.TRANS64.TRYWAIT P0, [R3+URZ+0x34840], R0 ;  /* 0x03484000030075a7 */ /* 0x0002e6000800017f */
[----:B---3--:R-:W-:Y:S05]  /*10ff0*/  @!P0 NANOSLEEP.SYNCS 0x989680 ;  /* 0x009896800000895d */ /* 0x008fea0003900000 */
[----:B------:R-:W3:Y:S02]  /*11000*/  @!P0 SYNCS.PHASECHK.TRANS64 P0, [R3+URZ+0x34840], R0 ;  /* 0x03484000030085a7 */ /* 0x000ee4000800007f */
[----:B---3--:R-:W-:Y:S05]  /*11010*/  @!P0 BRA `(.L_x_47) ;  /* 0xfffffffc00ec8947 */ /* 0x008fea000383ffff */
[----:B------:R-:W-:Y:S05]  /*11020*/  BRA `(.L_x_124) ;  /* 0xffffffcc00b47947 */ /* 0x000fea000383ffff */
.L_x_50:
[----:B------:R-:W-:Y:S02]  /*11030*/  IMAD R8, R12, 0x80, R8 ;  /* 0x000000800c087824 */ /* 0x000fe400078e0208 */
[----:B------:R-:W-:Y:S02]  /*11040*/  IMAD.MOV.U32 R13, RZ, RZ, R7 ;  /* 0x000000ffff0d7224 */ /* 0x000fe400078e0007 */
[----:B------:R-:W-:Y:S02]  /*11050*/  IMAD.MOV.U32 R12, RZ, RZ, RZ ;  /* 0x000000ffff0c7224 */ /* 0x000fe400078e00ff */
[----:B------:R-:W-:Y:S02]  /*11060*/  IMAD.MOV.U32 R11, RZ, RZ, 0x181f ;  /* 0x0000181fff0b7424 */ /* 0x000fe400078e00ff */
[----:B------:R-:W-:Y:S02]  /*11070*/  IMAD.MOV.U32 R15, RZ, RZ, -0x1 ;  /* 0xffffffffff0f7424 */ /* 0x000fe400078e00ff */
[----:B------:R-:W-:-:S07]  /*11080*/  VIADD R5, R8, 0x10 ;  /* 0x0000001008057836 */ /* 0x000fce0000000000 */
[----:B------:R-:W-:Y:S05]  /*11090*/  WARPSYNC.COLLECTIVE R15, `(.L_x_125) ;  /* 0x000000000f087348 */ /* 0x000fea0003c00000 */
[----:B------:R0:W1:Y:S02]  /*110a0*/  SHFL.IDX P6, R14, R13, R12, R11 ;  /* 0x0000000c0d0e7389 */ /* 0x00006400000c000b */
[----:B01----:R-:W-:Y:S01]  /*110b0*/  ENDCOLLECTIVE ;  /* 0x000000000000791b */ /* 0x003fe20003800000 */
.L_x_125:
[----:B------:R-:W-:Y:S02]  /*110c0*/  IMAD.MOV.U32 R13, RZ, RZ, R0 ;  /* 0x000000ffff0d7224 */ /* 0x000fe400078e0000 */
[----:B------:R-:W-:-:S07]  /*110d0*/  IMAD.MOV.U32 R2, RZ, RZ, R14 ;  /* 0x000000ffff027224 */ /* 0x000fce00078e000e */
[----:B------:R-:W-:Y:S05]  /*110e0*/  WARPSYNC.COLLECTIVE R15, `(.L_x_126) ;  /* 0x000000000f087348 */ /* 0x000fea0003c00000 */
[----:B------:R0:W1:Y:S02]  /*110f0*/  SHFL.IDX P6, R14, R13, R12, R11 ;  /* 0x0000000c0d0e7389 */ /* 0x00006400000c000b */
[----:B01----:R-:W-:Y:S01]  /*11100*/  ENDCOLLECTIVE ;  /* 0x000000000000791b */ /* 0x003fe20003800000 */
.L_x_126:
[----:B------:R-:W-:Y:S01]  /*11110*/  ULDC UR4, c[0x0][0x288] ;  /* 0x0000a20000047ab9 */ /* 0x000fe20000000800 */
[----:B------:R-:W-:Y:S01]  /*11120*/  IMAD.MOV.U32 R3, RZ, RZ, R2 ;  /* 0x000000ffff037224 */ /* 0x000fe200078e0002 */
[----:B------:R-:W-:Y:S01]  /*11130*/  ULDC.64 UR6, c[0x0][0x208] ;  /* 0x0000820000067ab9 */ /* 0x000fe20000000a00 */
[----:B------:R-:W-:-:S05]  /*11140*/  IMAD R6, R6, UR4, RZ ;  /* 0x0000000406067c24 */ /* 0x000fca000f8e02ff */
[----:B------:R-:W-:Y:S01]  /*11150*/  ISETP.GE.AND P2, PT, R8, R6, PT ;  /* 0x000000060800720c */ /* 0x000fe20003f46270 */
[----:B------:R-:W-:Y:S02]  /*11160*/  IMAD.MOV.U32 R13, RZ, RZ, R7 ;  /* 0x000000ffff0d7224 */ /* 0x000fe400078e0007 */
[----:B------:R-:W-:-:S10]  /*11170*/  IMAD.MOV.U32 R12, RZ, RZ, 0x1 ;  /* 0x00000001ff0c7424 */ /* 0x000fd400078e00ff */
[----:B------:R-:W-:Y:S01]  /*11180*/  @!P2 LEA R21, R9, UR38, 0x1 ;  /* 0x000000260915ac11 */ /* 0x000fe2000f8e08ff */
[----:B------:R-:W-:-:S04]  /*11190*/  IMAD.MOV.U32 R2, RZ, RZ, R14 ;  /* 0x000000ffff027224 */ /* 0x000fc800078e000e */
[----:B------:R-:W-:-:S05]  /*111a0*/  @!P2 IMAD.WIDE.U32 R2, R10, 0x2, R2 ;  /* 0x000000020a02a825 */ /* 0x000fca00078e0002 */
[----:B------:R-:W-:Y:S01]  /*111b0*/  @!PT LDS RZ, [RZ] ;  /* 0x00000000fffff984 */ /* 0x000fe20000000800 */
[----:B------:R-:W-:Y:S01]  /*111c0*/  @!PT LDS RZ, [RZ] ;  /* 0x00000000fffff984 */ /* 0x000fe20000000800 */
[----:B------:R-:W-:Y:S01]  /*111d0*/  @!PT LDS RZ, [RZ] ;  /* 0x00000000fffff984 */ /* 0x000fe20000000800 */
[----:B------:R0:W-:Y:S04]  /*111e0*/  @!P2 LDGSTS.E.BYPASS.LTC128B.128 [R21+0x16400], desc[UR6][R2.64], !P1 ;  /* 0x164000000215afae */ /* 0x0001e8000c901d46 */
[----:B------:R0:W-:Y:S01]  /*111f0*/  @!P2 LDGSTS.E.BYPASS.LTC128B.128 [R21+0x1a400], desc[UR6][R2.64+0x80], !P0 ;  /* 0x1a4000800215afae */ /* 0x0001e2000c101d46 */
[----:B------:R-:W-:-:S13]  /*11200*/  ISETP.GE.AND P2, PT, R5, R6, PT ;  /* 0x000000060500720c */ /* 0x000fda0003f46270 */
[----:B0-----:R-:W-:Y:S05]  /*11210*/  WARPSYNC.COLLECTIVE R15, `(.L_x_127) ;  /* 0x000000000f087348 */ /* 0x001fea0003c00000 */
[----:B------:R1:W2:Y:S02]  /*11220*/  SHFL.IDX P6, R14, R13, R12, R11 ;  /* 0x0000000c0d0e7389 */ /* 0x0002a400000c000b */
[----:B012---:R-:W-:Y:S01]  /*11230*/  ENDCOLLECTIVE ;  /* 0x000000000000791b */ /* 0x007fe20003800000 */
.L_x_127:
[----:B------:R-:W-:Y:S01]  /*11240*/  VIADD R3, R8, 0x20 ;  /* 0x0000002008037836 */ /* 0x000fe20000000000 */
[----:B------:R-:W-:Y:S01]  /*11250*/  @!P2 LEA R20, R9, UR38, 0x1 ;  /* 0x000000260914ac11 */ /* 0x000fe2000f8e08ff */
[----:B------:R-:W-:Y:S02]  /*11260*/  IMAD.MOV.U32 R13, RZ, RZ, R0 ;  /* 0x000000ffff0d7224 */ /* 0x000fe400078e0000 */
[----:B------:R-:W-:-:S07]  /*11270*/  IMAD.MOV.U32 R4, RZ, RZ, R14 ;  /* 0x000000ffff047224 */ /* 0x000fce00078e000e */
[----:B------:R-:W-:Y:S05]  /*11280*/  WARPSYNC.COLLECTIVE R15, `(.L_x_128) ;  /* 0x000000000f087348 */ /* 0x000fea0003c00000 */
[----:B------:R0:W1:Y:S02]  /*11290*/  SHFL.IDX P6, R14, R13, R12, R11 ;  /* 0x0000000c0d0e7389 */ /* 0x00006400000c000b */
[----:B01----:R-:W-:Y:S01]  /*112a0*/  ENDCOLLECTIVE ;  /* 0x000000000000791b */ /* 0x003fe20003800000 */
.L_x_128:
[----:B------:R-:W-:Y:S01]  /*112b0*/  ULDC.64 UR4, c[0x0][0x208] ;  /* 0x0000820000047ab9 */ /* 0x000fe20000000a00 */
[----:B------:R-:W-:Y:S02]  /*112c0*/  IMAD.MOV.U32 R5, RZ, RZ, R4 ;  /* 0x000000ffff057224 */ /* 0x000fe400078e0004 */
[----:B------:R-:W-:Y:S02]  /*112d0*/  IMAD.MOV.U32 R13, RZ, RZ, R7 ;  /* 0x000000ffff0d7224 */ /* 0x000fe400078e0007 */
[----:B------:R-:W-:Y:S02]  /*112e0*/  IMAD.MOV.U32 R12, RZ, RZ, 0x2 ;  /* 0x00000002ff0c7424 */ /* 0x000fe400078e00ff */
        /* <DEDUP_REMOVED lines=11> */
.L_x_129:
[----:B------:R-:W-:Y:S01]  /*113a0*/  VIADD R5, R8, 0x30 ;  /* 0x0000003008057836 */ /* 0x000fe20000000000 */
[----:B------:R-:W-:Y:S01]  /*113b0*/  @!P2 LEA R21, R9, UR38, 0x1 ;  /* 0x000000260915ac11 */ /* 0x000fe2000f8e08ff */
[----:B------:R-:W-:Y:S02]  /*113c0*/  IMAD.MOV.U32 R13, RZ, RZ, R0 ;  /* 0x000000ffff0d7224 */ /* 0x000fe400078e0000 */
[----:B------:R-:W-:-:S07]  /*113d0*/  IMAD.MOV.U32 R2, RZ, RZ, R14 ;  /* 0x000000ffff027224 */ /* 0x000fce00078e000e */
[----:B------:R-:W-:Y:S05]  /*113e0*/  WARPSYNC.COLLECTIVE R15, `(.L_x_130) ;  /* 0x000000000f087348 */ /* 0x000fea0003c00000 */
[----:B------:R0:W1:Y:S02]  /*113f0*/  SHFL.IDX P6, R14, R13, R12, R11 ;  /* 0x0000000c0d0e7389 */ /* 0x00006400000c000b */
[----:B01----:R-:W-:Y:S01]  /*11400*/  ENDCOLLECTIVE ;  /* 0x000000000000791b */ /* 0x003fe20003800000 */
.L_x_130:
        /* <DEDUP_REMOVED lines=15> */
.L_x_131:
[----:B------:R-:W-:Y:S01]  /*11500*/  VIADD R3, R8, 0x40 ;  /* 0x0000004008037836 */ /* 0x000fe20000000000 */
[----:B------:R-:W-:Y:S01]  /*11510*/  @!P2 LEA R20, R9, UR38, 0x1 ;  /* 0x000000260914ac11 */ /* 0x000fe2000f8e08ff */
[----:B------:R-:W-:Y:S02]  /*11520*/  IMAD.MOV.U32 R13, RZ, RZ, R0 ;  /* 0x000000ffff0d7224 */ /* 0x000fe400078e0000 */
[----:B------:R-:W-:-:S07]  /*11530*/  IMAD.MOV.U32 R4, RZ, RZ, R14 ;  /* 0x000000ffff047224 */ /* 0x000fce00078e000e */
[----:B------:R-:W-:Y:S05]  /*11540*/  WARPSYNC.COLLECTIVE R15, `(.L_x_132) ;  /* 0x000000000f087348 */ /* 0x000fea0003c00000 */
[----:B------:R0:W1:Y:S02]  /*11550*/  SHFL.IDX P6, R14, R13, R12, R11 ;  /* 0x0000000c0d0e7389 */ /* 0x00006400000c000b */
[----:B01----:R-:W-:Y:S01]  /*11560*/  ENDCOLLECTIVE ;  /* 0x000000000000791b */ /* 0x003fe20003800000 */
.L_x_132:
        /* <DEDUP_REMOVED lines=15> */
.L_x_133:
[----:B------:R-:W-:Y:S01]  /*11660*/  VIADD R5, R8, 0x50 ;  /* 0x0000005008057836 */ /* 0x000fe20000000000 */
[----:B------:R-:W-:Y:S01]  /*11670*/  @!P2 LEA R21, R9, UR38, 0x1 ;  /* 0x000000260915ac11 */ /* 0x000fe2000f8e08ff */
[----:B------:R-:W-:Y:S02]  /*11680*/  IMAD.MOV.U32 R13, RZ, RZ, R0 ;  /* 0x000000ffff0d7224 */ /* 0x000fe400078e0000 */
[----:B------:R-:W-:-:S07]  /*11690*/  IMAD.MOV.U32 R2, RZ, RZ, R14 ;  /* 0x000000ffff027224 */ /* 0x000fce00078e000e */
[----:B------:R-:W-:Y:S05]  /*116a0*/  WARPSYNC.COLLECTIVE R15, `(.L_x_134) ;  /* 0x000000000f087348 */ /* 0x000fea0003c00000 */
[----:B------:R0:W1:Y:S02]  /*116b0*/  SHFL.IDX P6, R14, R13, R12, R11 ;  /* 0x0000000c0d0e7389 */ /* 0x00006400000c000b */
[----:B01----:R-:W-:Y:S01]  /*116c0*/  ENDCOLLECTIVE ;  /* 0x000000000000791b */ /* 0x003fe20003800000 */
.L_x_134:
        /* <DEDUP_REMOVED lines=15> */
.L_x_135:
[----:B------:R-:W-:Y:S01]  /*117c0*/  VIADD R3, R8, 0x60 ;  /* 0x0000006008037836 */ /* 0x000fe20000000000 */
[----:B------:R-:W-:Y:S01]  /*117d0*/  @!P2 LEA R20, R9, UR38, 0x1 ;  /* 0x000000260914ac11 */ /* 0x000fe2000f8e08ff */
[----:B------:R-:W-:Y:S02]  /*117e0*/  IMAD.MOV.U32 R13, RZ, RZ, R0 ;  /* 0x000000ffff0d7224 */ /* 0x000fe400078e0000 */
[----:B------:R-:W-:-:S07]  /*117f0*/  IMAD.MOV.U32 R4, RZ, RZ, R14 ;  /* 0x000000ffff047224 */ /* 0x000fce00078e000e */
[----:B------:R-:W-:Y:S05]  /*11800*/  WARPSYNC.COLLECTIVE R15, `(.L_x_136) ;  /* 0x000000000f087348 */ /* 0x000fea0003c00000 */
[----:B------:R0:W1:Y:S02]  /*11810*/  SHFL.IDX P6, R14, R13, R12, R11 ;  /* 0x0000000c0d0e7389 */ /* 0x00006400000c000b */
[----:B01----:R-:W-:Y:S01]  /*11820*/  ENDCOLLECTIVE ;  /* 0x000000000000791b */ /* 0x003fe20003800000 */
.L_x_136:
        /* <DEDUP_REMOVED lines=15> */
.L_x_137:
[----:B------:R-:W-:Y:S01]  /*11920*/  @!P2 LEA R21, R9, UR38, 0x1 ;  /* 0x000000260915ac11 */ /* 0x000fe2000f8e08ff */
[----:B------:R-:W-:Y:S02]  /*11930*/  IMAD.MOV.U32 R13, RZ, RZ, R0 ;  /* 0x000000ffff0d7224 */ /* 0x000fe400078e0000 */
[----:B------:R-:W-:-:S07]  /*11940*/  IMAD.MOV.U32 R2, RZ, RZ, R14 ;  /* 0x000000ffff027224 */ /* 0x000fce00078e000e */
[----:B------:R-:W-:Y:S05]  /*11950*/  WARPSYNC.COLLECTIVE R15, `(.L_x_138) ;  /* 0x000000000f087348 */ /* 0x000fea0003c00000 */
[----:B------:R0:W1:Y:S02]  /*11960*/  SHFL.IDX P6, R14, R13, R12, R11 ;  /* 0x0000000c0d0e7389 */ /* 0x00006400000c000b */
[----:B01----:R-:W-:Y:S01]  /*11970*/  ENDCOLLECTIVE ;  /* 0x000000000000791b */ /* 0x003fe20003800000 */
.L_x_138:
        /* <DEDUP_REMOVED lines=10> */
[----:B------:R0:W-:Y:S02]  /*11a20*/  @!P2 LDGSTS.E.BYPASS.LTC128B.128 [R21+0x1d400], desc[UR4][R2.64+0x80], !P0 ;  /* 0x1d4000800215afae */ /* 0x0001e4000c101d44 */
[----:B0-----:R-:W-:Y:S05]  /*11a30*/  WARPSYNC.COLLECTIVE R15, `(.L_x_139) ;  /* 0x000000000f087348 */ /* 0x001fea0003c00000 */
[----:B------:R1:W2:Y:S02]  /*11a40*/  SHFL.IDX P6, R14, R13, R12, R11 ;  /* 0x0000000c0d0e7389 */ /* 0x0002a400000c000b */
[----:B012---:R-:W-:Y:S01]  /*11a50*/  ENDCOLLECTIVE ;  /* 0x000000000000791b */ /* 0x007fe20003800000 */
.L_x_139:
[----:B------:R-:W-:Y:S02]  /*11a60*/  IMAD.MOV.U32 R13, RZ, RZ, R0 ;  /* 0x000000ffff0d7224 */ /* 0x000fe400078e0000 */
[----:B------:R-:W-:-:S07]  /*11a70*/  IMAD.MOV.U32 R20, RZ, RZ, R14 ;  /* 0x000000ffff147224 */ /* 0x000fce00078e000e */
[----:B------:R-:W-:Y:S05]  /*11a80*/  WARPSYNC.COLLECTIVE R15, `(.L_x_140) ;  /* 0x000000000f087348 */ /* 0x000fea0003c00000 */
[----:B------:R0:W1:Y:S02]  /*11a90*/  SHFL.IDX P6, R14, R13, R12, R11 ;  /* 0x0000000c0d0e7389 */ /* 0x00006400000c000b */
[----:B01----:R-:W-:Y:S01]  /*11aa0*/  ENDCOLLECTIVE ;  /* 0x000000000000791b */ /* 0x003fe20003800000 */
.L_x_140:
[----:B------:R-:W-:Y:S05]  /*11ab0*/  BRA `(.L_x_141) ;  /* 0xffffffcc00f87947 */ /* 0x000fea000383ffff */
.L_x_53:
[----:B0-----:R-:W-:-:S04]  /*11ac0*/  IMAD.U32 R3, RZ, RZ, UR38 ;  /* 0x00000026ff037e24 */ /* 0x001fc8000f8e00ff */
[----:B------:R0:W1:Y:S03]  /*11ad0*/  SYNCS.PHASECHK.TRANS64.TRYWAIT P0, [R3+URZ+0x34820], R0 ;  /* 0x03482000030075a7 */ /* 0x000066000800017f */
[----:B-1----:R-:W-:Y:S05]  /*11ae0*/  @!P0 NANOSLEEP.SYNCS 0x989680 ;  /* 0x009896800000895d */ /* 0x002fea0003900000 */
[----:B------:R-:W1:Y:S02]  /*11af0*/  @!P0 SYNCS.PHASECHK.TRANS64 P0, [R3+URZ+0x34820], R0 ;  /* 0x03482000030085a7 */ /* 0x000e64000800007f */
[----:B-1----:R-:W-:Y:S05]  /*11b00*/  @!P0 BRA `(.L_x_53) ;  /* 0xfffffffc00ec8947 */ /* 0x002fea000383ffff */
[----:B------:R-:W-:Y:S05]  /*11b10*/  BRA `(.L_x_142) ;  /* 0xffffffd0004c7947 */ /* 0x000fea000383ffff */
.L_x_60:
[----:B-1----:R-:W-:-:S04]  /*11b20*/  IMAD.U32 R3, RZ, RZ, UR38 ;  /* 0x00000026ff037e24 */ /* 0x002fc8000f8e00ff */
[----:B------:R1:W2:Y:S03]  /*11b30*/  SYNCS.PHASECHK.TRANS64.TRYWAIT P0, [R3+URZ+0x34848], R2 ;  /* 0x03484802030075a7 */ /* 0x0002a6000800017f */
[----:B--2---:R-:W-:Y:S05]  /*11b40*/  @!P0 NANOSLEEP.SYNCS 0x989680 ;  /* 0x009896800000895d */ /* 0x004fea0003900000 */
[----:B------:R-:W2:Y:S02]  /*11b50*/  @!P0 SYNCS.PHASECHK.TRANS64 P0, [R3+URZ+0x34848], R2 ;  /* 0x03484802030085a7 */ /* 0x000ea4000800007f */
[----:B--2---:R-:W-:Y:S05]  /*11b60*/  @!P0 BRA `(.L_x_60) ;  /* 0xfffffffc00ec8947 */ /* 0x004fea000383ffff */
[----:B------:R-:W-:Y:S05]  /*11b70*/  BRA `(.L_x_143) ;  /* 0xffffffd400307947 */ /* 0x000fea000383ffff */
.L_x_66:
[----:B0-----:R-:W-:-:S04]  /*11b80*/  IMAD.U32 R3, RZ, RZ, UR38 ;  /* 0x00000026ff037e24 */ /* 0x001fc8000f8e00ff */
[----:B------:R0:W1:Y:S03]  /*11b90*/  SYNCS.PHASECHK.TRANS64.TRYWAIT P0, [R3+URZ+0x34860], R2 ;  /* 0x03486002030075a7 */ /* 0x000066000800017f */
[----:B-1----:R-:W-:Y:S05]  /*11ba0*/  @!P0 NANOSLEEP.SYNCS 0x989680 ;  /* 0x009896800000895d */ /* 0x002fea0003900000 */
[----:B------:R-:W1:Y:S02]  /*11bb0*/  @!P0 SYNCS.PHASECHK.TRANS64 P0, [R3+URZ+0x34860], R2 ;  /* 0x03486002030085a7 */ /* 0x000e64000800007f */
[----:B-1----:R-:W-:Y:S05]  /*11bc0*/  @!P0 BRA `(.L_x_66) ;  /* 0xfffffffc00ec8947 */ /* 0x002fea000383ffff */
[----:B------:R-:W-:Y:S05]  /*11bd0*/  BRA `(.L_x_144) ;  /* 0xffffffd400cc7947 */ /* 0x000fea000383ffff */
.L_x_75:
[----:B-1----:R-:W-:-:S04]  /*11be0*/  IMAD.U32 R3, RZ, RZ, UR38 ;  /* 0x00000026ff037e24 */ /* 0x002fc8000f8e00ff */
[----:B------:R1:W2:Y:S03]  /*11bf0*/  SYNCS.PHASECHK.TRANS64.TRYWAIT P0, [R3+URZ+0x34840], R2 ;  /* 0x03484002030075a7 */ /* 0x0002a6000800017f */
[----:B--2---:R-:W-:Y:S05]  /*11c00*/  @!P0 NANOSLEEP.SYNCS 0x989680 ;  /* 0x009896800000895d */ /* 0x004fea0003900000 */
[----:B------:R-:W2:Y:S02]  /*11c10*/  @!P0 SYNCS.PHASECHK.TRANS64 P0, [R3+URZ+0x34840], R2 ;  /* 0x03484002030085a7 */ /* 0x000ea4000800007f */
[----:B--2---:R-:W-:Y:S05]  /*11c20*/  @!P0 BRA `(.L_x_75) ;  /* 0xfffffffc00ec8947 */ /* 0x004fea000383ffff */
[----:B------:R-:W-:Y:S05]  /*11c30*/  BRA `(.L_x_145) ;  /* 0xffffffd800f07947 */ /* 0x000fea000383ffff */
.L_x_81:
[----:B0-----:R-:W-:-:S04]  /*11c40*/  IMAD.U32 R3, RZ, RZ, UR38 ;  /* 0x00000026ff037e24 */ /* 0x001fc8000f8e00ff */
[----:B------:R0:W1:Y:S03]  /*11c50*/  SYNCS.PHASECHK.TRANS64.TRYWAIT P0, [R3+URZ+0x34868], R2 ;  /* 0x03486802030075a7 */ /* 0x000066000800017f */
[----:B-1----:R-:W-:Y:S05]  /*11c60*/  @!P0 NANOSLEEP.SYNCS 0x989680 ;  /* 0x009896800000895d */ /* 0x002fea0003900000 */
[----:B------:R-:W1:Y:S02]  /*11c70*/  @!P0 SYNCS.PHASECHK.TRANS64 P0, [R3+URZ+0x34868], R2 ;  /* 0x03486802030085a7 */ /* 0x000e64000800007f */
[----:B-1----:R-:W-:Y:S05]  /*11c80*/  @!P0 BRA `(.L_x_81) ;  /* 0xfffffffc00ec8947 */ /* 0x002fea000383ffff */
[----:B------:R-:W-:Y:S05]  /*11c90*/  BRA `(.L_x_146) ;  /* 0xffffffdc00907947 */ /* 0x000fea000383ffff */
.L_x_90:
[----:B-1----:R-:W-:-:S04]  /*11ca0*/  IMAD.U32 R3, RZ, RZ, UR38 ;  /* 0x00000026ff037e24 */ /* 0x002fc8000f8e00ff */
[----:B------:R1:W2:Y:S03]  /*11cb0*/  SYNCS.PHASECHK.TRANS64.TRYWAIT P0, [R3+URZ+0x34848], R2 ;  /* 0x03484802030075a7 */ /* 0x0002a6000800017f */
[----:B--2---:R-:W-:Y:S05]  /*11cc0*/  @!P0 NANOSLEEP.SYNCS 0x989680 ;  /* 0x009896800000895d */ /* 0x004fea0003900000 */
[----:B------:R-:W2:Y:S02]  /*11cd0*/  @!P0 SYNCS.PHASECHK.TRANS64 P0, [R3+URZ+0x34848], R2 ;  /* 0x03484802030085a7 */ /* 0x000ea4000800007f */
[----:B--2---:R-:W-:Y:S05]  /*11ce0*/  @!P0 BRA `(.L_x_90) ;  /* 0xfffffffc00ec8947 */ /* 0x004fea000383ffff */
[----:B------:R-:W-:Y:S05]  /*11cf0*/  BRA `(.L_x_147) ;  /* 0xffffffe000cc7947 */ /* 0x000fea000383ffff */
.L_x_96:
[----:B0-----:R-:W-:-:S04]  /*11d00*/  IMAD.U32 R3, RZ, RZ, UR38 ;  /* 0x00000026ff037e24 */ /* 0x001fc8000f8e00ff */
[----:B------:R0:W1:Y:S03]  /*11d10*/  SYNCS.PHASECHK.TRANS64.TRYWAIT P0, [R3+URZ+0x34860], R2 ;  /* 0x03486002030075a7 */ /* 0x000066000800017f */
[----:B-1----:R-:W-:Y:S05]  /*11d20*/  @!P0 NANOSLEEP.SYNCS 0x989680 ;  /* 0x009896800000895d */ /* 0x002fea0003900000 */
[----:B------:R-:W1:Y:S02]  /*11d30*/  @!P0 SYNCS.PHASECHK.TRANS64 P0, [R3+URZ+0x34860], R2 ;  /* 0x03486002030085a7 */ /* 0x000e64000800007f */
[----:B-1----:R-:W-:Y:S05]  /*11d40*/  @!P0 BRA `(.L_x_96) ;  /* 0xfffffffc00ec8947 */ /* 0x002fea000383ffff */
[----:B------:R-:W-:Y:S05]  /*11d50*/  BRA `(.L_x_148) ;  /* 0xffffffe400687947 */ /* 0x000fea000383ffff */
.L_x_104:
[----:B0-----:R0:W1:Y:S02]  /*11d60*/  SYNCS.PHASECHK.TRANS64.TRYWAIT P0, [R3+URZ+0x34860], R2 ;  /* 0x03486002030075a7 */ /* 0x001064000800017f */
[----:B-1----:R-:W-:Y:S05]  /*11d70*/  @!P0 NANOSLEEP.SYNCS 0x989680 ;  /* 0x009896800000895d */ /* 0x002fea0003900000 */
[----:B------:R-:W1:Y:S02]  /*11d80*/  @!P0 SYNCS.PHASECHK.TRANS64 P0, [R3+URZ+0x34860], R2 ;  /* 0x03486002030085a7 */ /* 0x000e64000800007f */
[----:B-1----:R-:W-:Y:S05]  /*11d90*/  @!P0 BRA `(.L_x_104) ;  /* 0xfffffffc00f08947 */ /* 0x002fea000383ffff */
[----:B------:R-:W-:Y:S05]  /*11da0*/  BRA `(.L_x_149) ;  /* 0xffffffe800347947 */ /* 0x000fea000383ffff */
.L_x_109:
[----:B0-----:R0:W1:Y:S02]  /*11db0*/  SYNCS.PHASECHK.TRANS64.TRYWAIT P0, [R2+URZ+0x34820], R3 ;  /* 0x03482003020075a7 */ /* 0x001064000800017f */
[----:B-1----:R-:W-:Y:S05]  /*11dc0*/  @!P0 NANOSLEEP.SYNCS 0x989680 ;  /* 0x009896800000895d */ /* 0x002fea0003900000 */
[----:B------:R-:W1:Y:S02]  /*11dd0*/  @!P0 SYNCS.PHASECHK.TRANS64 P0, [R2+URZ+0x34820], R3 ;  /* 0x03482003020085a7 */ /* 0x000e64000800007f */
[----:B-1----:R-:W-:Y:S05]  /*11de0*/  @!P0 BRA `(.L_x_109) ;  /* 0xfffffffc00f08947 */ /* 0x002fea000383ffff */
[----:B------:R-:W-:Y:S05]  /*11df0*/  BRA `(.L_x_150) ;  /* 0xffffffec00047947 */ /* 0x000fea000383ffff */
.L_x_110:
[----:B------:R-:W1:Y:S01]  /*11e00*/  S2R R4, SR_TID.X ;  /* 0x0000000000047919 */ /* 0x000e620000002100 */
[----:B------:R-:W-:Y:S01]  /*11e10*/  BSSY B0, `(.L_x_151) ;  /* 0x000000a000007945 */ /* 0x000fe20003800000 */
[----:B------:R-:W-:Y:S02]  /*11e20*/  IMAD.MOV.U32 R12, RZ, RZ, RZ ;  /* 0x000000ffff0c7224 */ /* 0x000fe400078e00ff */
[----:B------:R-:W-:Y:S02]  /*11e30*/  IMAD.MOV.U32 R11, RZ, RZ, 0x1f ;  /* 0x0000001fff0b7424 */ /* 0x000fe400078e00ff */
[----:B------:R-:W-:Y:S01]  /*11e40*/  IMAD.MOV.U32 R15, RZ, RZ, -0x1 ;  /* 0xffffffffff0f7424 */ /* 0x000fe200078e00ff */
[----:B-1----:R-:W-:-:S04]  /*11e50*/  SHF.R.U32.HI R4, RZ, 0x5, R4 ;  /* 0x00000005ff047819 */ /* 0x002fc80000011604 */
[----:B------:R-:W-:-:S05]  /*11e60*/  LOP3.LUT R4, R4, 0x3, RZ, 0xc0, !PT ;  /* 0x0000000304047812 */ /* 0x000fca00078ec0ff */
[----:B------:R-:W-:-:S07]  /*11e70*/  IMAD.MOV.U32 R13, RZ, RZ, R4 ;  /* 0x000000ffff0d7224 */ /* 0x000fce00078e0004 */
[----:B0-----:R-:W-:Y:S05]  /*11e80*/  WARPSYNC.COLLECTIVE R15, `(.L_x_152) ;  /* 0x000000000f087348 */ /* 0x001fea0003c00000 */
[----:B------:R1:W2:Y:S02]  /*11e90*/  SHFL.IDX P6, R14, R13, R12, R11 ;  /* 0x0000000c0d0e7389 */ /* 0x0002a400000c000b */
[----:B012---:R-:W-:Y:S01]  /*11ea0*/  ENDCOLLECTIVE ;  /* 0x000000000000791b */ /* 0x007fe20003800000 */
.L_x_152:
[----:B------:R-:W-:Y:S05]  /*11eb0*/  BSYNC B0 ;  /* 0x0000000000007941 */ /* 0x000fea0003800000 */
.L_x_151:
[----:B------:R-:W-:Y:S05]  /*11ec0*/  BRA `(.L_x_153) ;  /* 0xffffffe800e87947 */ /* 0x000fea000383ffff */
.L_x_111:
[----:B------:R-:W-:Y:S01]  /*11ed0*/  BSSY B0, `(.L_x_154) ;  /* 0x0000006000007945 */ /* 0x000fe20003800000 */
[----:B------:R-:W-:-:S07]  /*11ee0*/  IMAD.MOV.U32 R15, RZ, RZ, -0x1 ;  /* 0xffffffffff0f7424 */ /* 0x000fce00078e00ff */
[----:B0-----:R-:W-:Y:S05]  /*11ef0*/  WARPSYNC.COLLECTIVE R15, `(.L_x_155) ;  /* 0x000000000f0c7348 */ /* 0x001fea0003c00000 */
[----:B------:R-:W-:Y:S02]  /*11f00*/  ELECT P6, UR62, PT ;  /* 0x00000000003e782f */ /* 0x000fe400038c0000 */
[----:B------:R-:W-:Y:S01]  /*11f10*/  MOV R14, UR62 ;  /* 0x0000003e000e7c02 */ /* 0x000fe20008000f00 */
[----:B0-----:R-:W-:Y:S10]  /*11f20*/  ENDCOLLECTIVE ;  /* 0x000000000000791b */ /* 0x001ff40003800000 */
.L_x_155:
[----:B------:R-:W-:Y:S05]  /*11f30*/  BSYNC B0 ;  /* 0x0000000000007941 */ /* 0x000fea0003800000 */
.L_x_154:
[----:B------:R-:W-:Y:S05]  /*11f40*/  BRA `(.L_x_156) ;  /* 0xffffffe800dc7947 */ /* 0x000fea000383ffff */
.L_x_113:
[----:B0-----:R0:W1:Y:S02]  /*11f50*/  SYNCS.PHASECHK.TRANS64.TRYWAIT P0, [R7+URZ], R4 ;  /* 0x00000004070075a7 */ /* 0x001064000800017f */
[----:B-1----:R-:W-:Y:S05]  /*11f60*/  @!P0 NANOSLEEP.SYNCS 0x989680 ;  /* 0x009896800000895d */ /* 0x002fea0003900000 */
[----:B------:R-:W1:Y:S02]  /*11f70*/  @!P0 SYNCS.PHASECHK.TRANS64 P0, [R7+URZ], R4 ;  /* 0x00000004070085a7 */ /* 0x000e64000800007f */
[----:B-1----:R-:W-:Y:S05]  /*11f80*/  @!P0 BRA `(.L_x_113) ;  /* 0xfffffffc00f08947 */ /* 0x002fea000383ffff */
[----:B------:R-:W-:Y:S05]  /*11f90*/  BRA `(.L_x_157) ;  /* 0xffffffec00187947 */ /* 0x000fea000383ffff */
.L_x_114:
[----:B-1----:R1:W2:Y:S02]  /*11fa0*/  SYNCS.PHASECHK.TRANS64.TRYWAIT P0, [R8+URZ], R5 ;  /* 0x00000005080075a7 */ /* 0x0022a4000800017f */
[----:B--2---:R-:W-:Y:S05]  /*11fb0*/  @!P0 NANOSLEEP.SYNCS 0x989680 ;  /* 0x009896800000895d */ /* 0x004fea0003900000 */
[----:B------:R-:W2:Y:S02]  /*11fc0*/  @!P0 SYNCS.PHASECHK.TRANS64 P0, [R8+URZ], R5 ;  /* 0x00000005080085a7 */ /* 0x000ea4000800007f */
[----:B--2---:R-:W-:Y:S05]  /*11fd0*/  @!P0 BRA `(.L_x_114) ;  /* 0xfffffffc00f08947 */ /* 0x004fea000383ffff */
[----:B------:R-:W-:Y:S05]  /*11fe0*/  BRA `(.L_x_158) ;  /* 0xffffffec000c7947 */ /* 0x000fea000383ffff */
.L_x_116:
[----:B0-----:R0:W2:Y:S02]  /*11ff0*/  SYNCS.PHASECHK.TRANS64.TRYWAIT P0, [R7+URZ], R4 ;  /* 0x00000004070075a7 */ /* 0x0010a4000800017f */
[----:B--2---:R-:W-:Y:S05]  /*12000*/  @!P0 NANOSLEEP.SYNCS 0x989680 ;  /* 0x009896800000895d */ /* 0x004fea0003900000 */
[----:B------:R-:W2:Y:S02]  /*12010*/  @!P0 SYNCS.PHASECHK.TRANS64 P0, [R7+URZ], R4 ;  /* 0x00000004070085a7 */ /* 0x000ea4000800007f */
[----:B--2---:R-:W-:Y:S05]  /*12020*/  @!P0 BRA `(.L_x_116) ;  /* 0xfffffffc00f08947 */ /* 0x004fea000383ffff */
[----:B------:R-:W-:Y:S05]  /*12030*/  BRA `(.L_x_159) ;  /* 0xffffffec00107947 */ /* 0x000fea000383ffff */
.L_x_160:
[----:B------:R-:W-:-:S00]  /*12040*/  BRA `(.L_x_160) ;  /* 0xfffffffc00fc7947 */ /* 0x000fc0000383ffff */
[----:B------:R-:W-:-:S00]  /*12050*/  NOP ;  /* 0x0000000000007918 */ /* 0x000fc00000000000 */
        /* <DEDUP_REMOVED lines=10> */
.L_x_3091:


//--------------------- .text._ZN7cutlass13device_kernelIN5flash11enable_sm90INS1_16FlashAttnFwdSm90INS1_25CollectiveMainloopFwdSm90ILi2EN4cute5tupleIJNS5_1CILi1EEES8_S8_EEENS6_IJNS7_ILi128EEENS7_ILi176EEESA_EEELi128ENS_10bfloat16_tEfNS_4arch4Sm90ELb0ELb0ELb0ELb1ELb0ELb0ELb0ELb1ELb1ELb1ELb1ELb0EEENS1_21CollectiveEpilogueFwdINS6_IJSA_SA_SB_EEES9_SD_SF_Li256ELb1ELb1ELb1ELb0EEENS1_36VarlenDynamicPersistentTileSchedulerILi128ELi176ELi256ELi128ELb1ELb1ELb1ELb0ELb1ELb1EEEEEEEEEvNT_6ParamsE --------------------------
	.section	.text._ZN7cutlass13device_kernelIN5flash11enable_sm90INS1_16FlashAttnFwdSm90INS1_25CollectiveMainloopFwdSm90ILi2EN4cute5tupleIJNS5_1CILi1EEES8_S8_EEENS6_IJNS7_ILi128EEENS7_ILi176EEESA_EEELi128ENS_10bfloat16_tEfNS_4arch4Sm90ELb0ELb0ELb0ELb1ELb0ELb0ELb0ELb1ELb1ELb1ELb1ELb0EEENS1_21CollectiveEpilogueFwdINS6_IJSA_SA_SB_EEES9_SD_SF_Li256ELb1ELb1ELb1ELb0EEENS1_36VarlenDynamicPersistentTileSchedulerILi128ELi176ELi256ELi128ELb1ELb1ELb1ELb0ELb1ELb1EEEEEEEEEvNT_6ParamsE,"ax",@progbits
	.align	128
.text._ZN7cutlass13device_kernelIN5flash11enable_sm90INS1_16FlashAttnFwdSm90INS1_25CollectiveMainloopFwdSm90ILi2EN4cute5tupleIJNS5_1CILi1EEES8_S8_EEENS6_IJNS7_ILi128EEENS7_ILi176EEESA_EEELi128ENS_10bfloat16_tEfNS_4arch4Sm90ELb0ELb0ELb0ELb1ELb0ELb0ELb0ELb1ELb1ELb1ELb1ELb0EEENS1_21CollectiveEpilogueFwdINS6_IJSA_SA_SB_EEES9_SD_SF_Li256ELb1ELb1ELb1ELb0EEENS1_36VarlenDynamicPersistentTileSchedulerILi128ELi176ELi256ELi128ELb1ELb1ELb1ELb0ELb1ELb1EEEEEEEEEvNT_6ParamsE:
        .type           _ZN7cutlass13device_kernelIN5flash11enable_sm90INS1_16FlashAttnFwdSm90INS1_25CollectiveMainloopFwdSm90ILi2EN4cute5tupleIJNS5_1CILi1EEES8_S8_EEENS6_IJNS7_ILi128EEENS7_ILi176EEESA_EEELi128ENS_10bfloat16_tEfNS_4arch4Sm90ELb0ELb0ELb0ELb1ELb0ELb0ELb0ELb1ELb1ELb1ELb1ELb0EEENS1_21CollectiveEpilogueFwdINS6_IJSA_SA_SB_EEES9_SD_SF_Li256ELb1ELb1ELb1ELb0EEENS1_36VarlenDynamicPersistentTileSchedulerILi128ELi176ELi256ELi128ELb1ELb1ELb1ELb0ELb1ELb1EEEEEEEEEvNT_6ParamsE,@function
        .size           _ZN7cutlass13device_kernelIN5flash11enable_sm90INS1_16FlashAttnFwdSm90INS1_25CollectiveMainloopFwdSm90ILi2EN4cute5tupleIJNS5_1CILi1EEES8_S8_EEENS6_IJNS7_ILi128EEENS7_ILi176EEESA_EEELi128ENS_10bfloat16_tEfNS_4arch4Sm90ELb0ELb0ELb0ELb1ELb0ELb0ELb0ELb1ELb1ELb1ELb1ELb0EEENS1_21CollectiveEpilogueFwdINS6_IJSA_SA_SB_EEES9_SD_SF_Li256ELb1ELb1ELb1ELb0EEENS1_36VarlenDynamicPersistentTileSchedulerILi128ELi176ELi256ELi128ELb1ELb1ELb1ELb0ELb1ELb1EEEEEEEEEvNT_6ParamsE,(.L_x_3092 - _ZN7cutlass13device_kernelIN5flash11enable_sm90INS1_16FlashAttnFwdSm90INS1_25CollectiveMainloopFwdSm90ILi2EN4cute5tupleIJNS5_1CILi1EEES8_S8_EEENS6_IJNS7_ILi128EEENS7_ILi176EEESA_EEELi128ENS_10bfloat16_tEfNS_4arch4Sm90ELb0ELb0ELb0ELb1ELb0ELb0ELb0ELb1ELb1ELb1ELb1ELb0EEENS1_21CollectiveEpilogueFwdINS6_IJSA_SA_SB_EEES9_SD_SF_Li256ELb1ELb1ELb1ELb0EEENS1_36VarlenDynamicPersistentTileSchedulerILi128ELi176ELi256ELi128ELb1ELb1ELb1ELb0ELb1ELb1EEEEEEEEEvNT_6ParamsE)
        .other          _ZN7cutlass13device_kernelIN5flash11enable_sm90INS1_16FlashAttnFwdSm90INS1_25CollectiveMainloopFwdSm90ILi2EN4cute5tupleIJNS5_1CILi1EEES8_S8_EEENS6_IJNS7_ILi128EEENS7_ILi176EEESA_EEELi128ENS_10bfloat16_tEfNS_4arch4Sm90ELb0ELb0ELb0ELb1ELb0ELb0ELb0ELb1ELb1ELb1ELb1ELb0EEENS1_21CollectiveEpilogueFwdINS6_IJSA_SA_SB_EEES9_SD_SF_Li256ELb1ELb1ELb1ELb0EEENS1_36VarlenDynamicPersistentTileSchedulerILi128ELi176ELi256ELi128ELb1ELb1ELb1ELb0ELb1ELb1EEEEEEEEEvNT_6ParamsE,@"STO_CUDA_ENTRY STV_DEFAULT"
_ZN7cutlass13device_kernelIN5flash11enable_sm90INS1_16FlashAttnFwdSm90INS1_25CollectiveMainloopFwdSm90ILi2EN4cute5tupleIJNS5_1CILi1EEES8_S8_EEENS6_IJNS7_ILi128EEENS7_ILi176EEESA_EEELi128ENS_10bfloat16_tEfNS_4arch4Sm90ELb0ELb0ELb0ELb1ELb0ELb0ELb0ELb1ELb1ELb1ELb1ELb0EEENS1_21CollectiveEpilogueFwdINS6_IJSA_SA_SB_EEES9_SD_SF_Li256ELb1ELb1ELb1ELb0EEENS1_36VarlenDynamicPersistentTileSchedulerILi128ELi176ELi256ELi128ELb1ELb1ELb1ELb0ELb1ELb1EEEEEEEEEvNT_6ParamsE:
        /* <DEDUP_REMOVED lines=18> */
.L_x_162:
[----:B------:R-:W-:Y:S05]  /*0120*/  BSYNC B0 ;  /* 0x0000000000007941 */ /* 0x000fea0003800000 */
.L_x_161:
        /* <DEDUP_REMOVED lines=41> */
.L_x_163:
        /* <DEDUP_REMOVED lines=22> */
.L_x_164:
        /* <DEDUP_REMOVED lines=18> */
.L_x_165:
        /* <DEDUP_REMOVED lines=22> */
.L_x_166:
        /* <DEDUP_REMOVED lines=22> */
.L_x_167:
[----:B0-----:R-:W-:Y:S01]  /*0900*/  UMOV UR4, 0x1 ;  /* 0x0000000100047882 */ /* 0x001fe20000000000 */
[----:B------:R-:W-:Y:S01]  /*0910*/  PLOP3.LUT P0, PT, PT, PT, UP0, 0x80, 0x0 ;  /* 0x000000000000781c */ /* 0x000fe20003f0f008 */
[----:B------:R-:W-:Y:S01]  /*0920*/  USEL UR4, UR4, 0x2, !UP0 ;  /* 0x0000000204047887 */ /* 0x000fe2000c000000 */
[----:B------:R-:W-:-:S05]  /*0930*/  NOP ;  /* 0x0000000000007918 */ /* 0x000fca0000000000 */
[----:B------:R-:W-:-:S05]  /*0940*/  IMAD.U32 R2, RZ, RZ, UR4 ;  /* 0x00000004ff027e24 */ /* 0x000fca000f8e00ff */
[----:B------:R0:W-:Y:S01]  /*0950*/  STL [R1+0x6c], R2 ;  /* 0x00006c0201007387 */ /* 0x0001e20000100800 */
[----:B-12-4-:R-:W-:Y:S06]  /*0960*/  BAR.SYNC.DEFER_BLOCKING 0x0 ;  /* 0x0000000000007b1d */ /* 0x016fec0000010000 */
[----:B------:R-:W-:Y:S05]  /*0970*/  @!P0 BRA `(.L_x_168) ;  /* 0x000000f000588947 */ /* 0x000fea0003800000 */
.L_x_169:
[----:B------:R-:W-:-:S08]  /*0980*/  NOP ;  /* 0x0000000000007918 */ /* 0x000fd00000000000 */
[----:B------:R-:W1:Y:S02]  /*0990*/  USETMAXREG.TRY_ALLOC.CTAPOOL UP0, 0xf0 ;  /* 0x000000f0000079c8 */ /* 0x000e640008000600 */
[----:B-1----:R-:W-:-:S13]  /*09a0*/  PLOP3.LUT P0, PT, PT, PT, UP0, 0x80, 0x0 ;  /* 0x000000000000781c */ /* 0x002fda0003f0f008 */
[----:B------:R-:W-:Y:S05]  /*09b0*/  @!P0 BRA `(.L_x_169) ;  /* 0xfffffffc00f08947 */ /* 0x000fea000383ffff */
[----:B0-----:R-:W0:Y:S01]  /*09c0*/  S2R R2, SR_TID.X ;  /* 0x0000000000027919 */ /* 0x001e220000002100 */
[----:B------:R-:W1:Y:S01]  /*09d0*/  S2UR UR5, SR_CgaCtaId ;  /* 0x00000000000579c3 */ /* 0x000e620000008800 */
[----:B------:R-:W-:-:S07]  /*09e0*/  UMOV UR4, 0x400 ;  /* 0x0000040000047882 */ /* 0x000fce0000000000 */
[----:B------:R-:W-:Y:S06]  /*09f0*/  BAR.ARV 0x8, 0x180 ;  /* 0x0206000000007b1d */ /* 0x000fec0000002000 */
[----:B-1----:R-:W-:Y:S01]  /*0a00*/  ULEA UR4, UR5, UR4, 0x18 ;  /* 0x0000000405047291 */ /* 0x002fe2000f8ec03f */
[----:B0-----:R-:W-:-:S04]  /*0a10*/  LOP3.LUT R0, R2, 0xffffff80, RZ, 0xc0, !PT ;  /* 0xffffff8002007812 */ /* 0x001fc800078ec0ff */
[----:B------:R-:W-:-:S13]  /*0a20*/  ISETP.NE.AND P0, PT, R0, 0x80, PT ;  /* 0x000000800000780c */ /* 0x000fda0003f05270 */
[----:B------:R-:W-:Y:S08]  /*0a30*/  @!P0 BAR.ARV 0x9, 0x100 ;  /* 0x0244000000008b1d */ /* 0x000ff00000002000 */
[----:B------:R-:W-:Y:S06]  /*0a40*/  BAR.SYNC.DEFER_BLOCKING 0x5, 0x180 ;  /* 0x0146000000007b1d */ /* 0x000fec0000010000 */
[----:B------:R-:W0:Y:S01]  /*0a50*/  LDS.128 R12, [UR4+0x348d0] ;  /* 0x0348d004ff0c7984 */ /* 0x000e220008000c00 */
[----:B------:R-:W-:Y:S01]  /*0a60*/  ULDC UR4, c[0x0][0xc3c] ;  /* 0x00030f0000047ab9 */ /* 0x000fe20000000800 */
[----:B------:R-:W-:Y:S06]  /*0a70*/  BAR.ARV 0x4, 0x180 ;  /* 0x0106000000007b1d */ /* 0x000fec0000002000 */
[----:B0-----:R-:W-:-:S13]  /*0a80*/  ISETP.GE.AND P0, PT, R15, UR4, PT ;  /* 0x000000040f007c0c */ /* 0x001fda000bf06270 */
[----:B------:R-:W-:Y:S05]  /*0a90*/  @P0 EXIT ;  /* 0x000000000000094d */ /* 0x000fea0003800000 */
[----:B------:R-:W2:Y:S01]  /*0aa0*/  LDL R3, [R1+0x6c] ;  /* 0x00006c0001037983 */ /* 0x000ea20000100800 */
[----:B------:R-:W-:Y:S01]  /*0ab0*/  VIADD R16, R2, 0xffffff80 ;  /* 0xffffff8002107836 */ /* 0x000fe20000000000 */
[----:B------:R-:W-:Y:S02]  /*0ac0*/  R2UR UR6, R13 ;  /* 0x000000000d0672ca */ /* 0x000fe400000e0000 */
[----:B------:R-:W-:Y:S02]  /*0ad0*/  R2UR UR5, R14 ;  /* 0x000000000e0572ca */ /* 0x000fe400000e0000 */
[----:B------:R-:W-:-:S04]  /*0ae0*/  SHF.R.S32.HI R0, RZ, 0x1f, R16 ;  /* 0x0000001fff007819 */ /* 0x000fc80000011410 */
[CC--:B------:R-:W-:Y:S02]  /*0af0*/  LEA.HI R2, R0.reuse, R16.reuse, RZ, 0x7 ;  /* 0x0000001000027211 */ /* 0x0c0fe400078f38ff */
[CC--:B------:R-:W-:Y:S02]  /*0b00*/  LEA.HI R4, R0.reuse, R16.reuse, RZ, 0x5 ;  /* 0x0000001000047211 */ /* 0x0c0fe400078f28ff */
[----:B------:R-:W-:Y:S02]  /*0b10*/  LEA.HI R11, R0, R16, RZ, 0x2 ;  /* 0x00000010000b7211 */ /* 0x000fe400078f10ff */
[----:B------:R-:W-:Y:S01]  /*0b20*/  SHF.R.S32.HI R17, RZ, 0x7, R2 ;  /* 0x00000007ff117819 */ /* 0x000fe20000011402 */
[----:B------:R-:W-:Y:S01]  /*0b30*/  IMAD.SHL.U32 R5, R4, 0x20, RZ ;  /* 0x0000002004057824 */ /* 0x000fe200078e00ff */
[----:B------:R-:W-:-:S04]  /*0b40*/  LOP3.LUT R11, R11, 0xfffffffc, RZ, 0xc0, !PT ;  /* 0xfffffffc0b0b7812 */ /* 0x000fc800078ec0ff */
[----:B------:R-:W-:Y:S01]  /*0b50*/  LOP3.LUT R5, R5, 0xfffffc00, RZ, 0xc0, !PT ;  /* 0xfffffc0005057812 */ /* 0x000fe200078ec0ff */
[----:B------:R-:W-:Y:S01]  /*0b60*/  IMAD.IADD R11, R16, 0x1, -R11 ;  /* 0x00000001100b7824 */ /* 0x000fe200078e0a0b */
[----:B--2---:R-:W-:Y:S02]  /*0b70*/  R2UR UR4, R3 ;  /* 0x00000000030472ca */ /* 0x004fe400000e0000 */
[C---:B------:R-:W-:Y:S02]  /*0b80*/  LOP3.LUT R3, R2.reuse, 0xffffff80, RZ, 0xc0, !PT ;  /* 0xffffff8002037812 */ /* 0x040fe400078ec0ff */
[----:B------:R-:W-:-:S03]  /*0b90*/  LEA.HI R2, R2, R17, RZ, 0x1 ;  /* 0x0000001102027211 */ /* 0x000fc600078f08ff */
[----:B------:R-:W-:Y:S01]  /*0ba0*/  IMAD.IADD R12, R16, 0x1, -R3 ;  /* 0x00000001100c7824 */ /* 0x000fe200078e0a03 */
[CC--:B------:R-:W-:Y:S02]  /*0bb0*/  LEA.HI R3, R0.reuse, R16.reuse, RZ, 0x4 ;  /* 0x0000001000037211 */ /* 0x0c0fe400078f20ff */
[----:B------:R-:W-:Y:S02]  /*0bc0*/  LEA.HI R0, R0, R16, RZ, 0x3 ;  /* 0x0000001000007211 */ /* 0x000fe400078f18ff */
[----:B------:R-:W-:Y:S01]  /*0bd0*/  SHF.R.S32.HI R7, RZ, 0x1f, R12 ;  /* 0x0000001fff077819 */ /* 0x000fe2000001140c */
[----:B------:R-:W-:Y:S01]  /*0be0*/  ULOP3.LUT UR4, UR4, 0x1, URZ, 0xfc, !UPT ;  /* 0x0000000104047892 */ /* 0x000fe2000f8efc3f */
[----:B------:R-:W-:Y:S02]  /*0bf0*/  LOP3.LUT R4, R3, 0x3fffff0, RZ, 0xc0, !PT ;  /* 0x03fffff003047812 */ /* 0x000fe400078ec0ff */
[----:B------:R-:W-:Y:S02]  /*0c00*/  LEA.HI R8, R7, R12, RZ, 0x2 ;  /* 0x0000000c07087211 */ /* 0x000fe400078f10ff */
[----:B------:R-:W-:Y:S01]  /*0c10*/  LOP3.LUT R23, R0, 0xfffffff8, RZ, 0xc0, !PT ;  /* 0xfffffff800177812 */ /* 0x000fe200078ec0ff */
[----:B------:R-:W-:Y:S01]  /*0c20*/  IMAD.IADD R4, R16, 0x1, -R4 ;  /* 0x0000000110047824 */ /* 0x000fe200078e0a04 */
[----:B------:R-:W-:-:S02]  /*0c30*/  SHF.R.S32.HI R9, RZ, 0x2, R8 ;  /* 0x00000002ff097819 */ /* 0x000fc40000011408 */
[----:B------:R-:W-:Y:S01]  /*0c40*/  SHF.R.S32.HI R6, RZ, 0x1f, R8 ;  /* 0x0000001fff067819 */ /* 0x000fe20000011408 */
[----:B------:R-:W-:Y:S01]  /*0c50*/  IMAD R4, R4, 0x40, R5 ;  /* 0x0000004004047824 */ /* 0x000fe200078e0205 */
[----:B------:R-:W-:Y:S01]  /*0c60*/  LOP3.LUT R8, R8, 0x7ffffffc, RZ, 0xc0, !PT ;  /* 0x7ffffffc08087812 */ /* 0x000fe200078ec0ff */
[----:B------:R-:W-:Y:S01]  /*0c70*/  IMAD.IADD R23, R16, 0x1, -R23 ;  /* 0x0000000110177824 */ /* 0x000fe200078e0a17 */
[----:B------:R-:W-:Y:S01]  /*0c80*/  LEA.HI R6, R6, R9, RZ, 0x3 ;  /* 0x0000000906067211 */ /* 0x000fe200078f18ff */
[----:B------:R-:W-:Y:S01]  /*0c90*/  IMAD.MOV.U32 R16, RZ, RZ, RZ ;  /* 0x000000ffff107224 */ /* 0x000fe200078e00ff */
[----:B------:R-:W-:Y:S01]  /*0ca0*/  LOP3.LUT R2, R2, 0x3fffffe, RZ, 0xc0, !PT ;  /* 0x03fffffe02027812 */ /* 0x000fe200078ec0ff */
[----:B------:R-:W-:Y:S01]  /*0cb0*/  IMAD.IADD R8, R12, 0x1, -R8 ;  /* 0x000000010c087824 */ /* 0x000fe200078e0a08 */
[----:B------:R-:W-:Y:S02]  /*0cc0*/  LOP3.LUT R10, R6, 0xfffffff8, RZ, 0xc0, !PT ;  /* 0xfffffff8060a7812 */ /* 0x000fe400078ec0ff */
[----:B------:R-:W-:Y:S01]  /*0cd0*/  SHF.R.S32.HI R6, RZ, 0x4, R3 ;  /* 0x00000004ff067819 */ /* 0x000fe20000011403 */
[----:B------:R-:W-:Y:S01]  /*0ce0*/  IMAD.IADD R2, R17, 0x1, -R2 ;  /* 0x0000000111027824 */ /* 0x000fe200078e0a02 */
[----:B------:R-:W-:Y:S01]  /*0cf0*/  LEA.HI R7, R7, R12, RZ, 0x5 ;  /* 0x0000000c07077211 */ /* 0x000fe200078f28ff */
[----:B------:R-:W-:Y:S01]  /*0d00*/  IMAD.SHL.U32 R17, R23, 0x8, RZ ;  /* 0x0000000817117824 */ /* 0x000fe200078e00ff */
[----:B------:R-:W-:Y:S01]  /*0d10*/  LEA.HI R3, R3, R6, RZ, 0x1 ;  /* 0x0000000603037211 */ /* 0x000fe200078f08ff */
[----:B------:R-:W-:Y:S01]  /*0d20*/  IMAD.IADD R10, R9, 0x1, -R10 ;  /* 0x00000001090a7824 */ /* 0x000fe200078e0a0a */
[----:B------:R-:W-:Y:S01]  /*0d30*/  SHF.R.S32.HI R7, RZ, 0x5, R7 ;  /* 0x00000005ff077819 */ /* 0x000fe20000011407 */
[----:B------:R-:W-:Y:S01]  /*0d40*/  VIADD R22, R17, 0x40 ;  /* 0x0000004011167836 */ /* 0x000fe20000000000 */
[----:B------:R-:W-:-:S02]  /*0d50*/  LOP3.LUT R3, R3, 0x1ffffffe, RZ, 0xc0, !PT ;  /* 0x1ffffffe03037812 */ /* 0x000fc400078ec0ff */
[----:B------:R-:W-:Y:S01]  /*0d60*/  LEA.HI R5, R11, R11, RZ, 0x1 ;  /* 0x0000000b0b057211 */ /* 0x000fe200078f08ff */
[----:B------:R-:W-:Y:S02]  /*0d70*/  IMAD R7, R7, 0x10, R10 ;  /* 0x0000001007077824 */ /* 0x000fe400078e020a */
[----:B------:R-:W-:Y:S01]  /*0d80*/  IMAD.IADD R3, R6, 0x1, -R3 ;  /* 0x0000000106037824 */ /* 0x000fe200078e0a03 */
[----:B------:R-:W-:Y:S01]  /*0d90*/  LOP3.LUT R6, R5, 0x1ffffffe, RZ, 0xc0, !PT ;  /* 0x1ffffffe05067812 */ /* 0x000fe200078ec0ff */
[----:B------:R-:W-:Y:S02]  /*0da0*/  IMAD R5, R2, 0x40, R7 ;  /* 0x0000004002057824 */ /* 0x000fe400078e0207 */
[----:B------:R-:W-:Y:S01]  /*0db0*/  IMAD R3, R3, 0x8, R4 ;  /* 0x0000000803037824 */ /* 0x000fe200078e0204 */
[----:B------:R-:W-:Y:S01]  /*0dc0*/  SHF.R.S32.HI R4, RZ, 0x1f, R17 ;  /* 0x0000001fff047819 */ /* 0x000fe20000011411 */
[----:B------:R-:W-:Y:S02]  /*0dd0*/  IMAD.IADD R6, R11, 0x1, -R6 ;  /* 0x000000010b067824 */ /* 0x000fe400078e0a06 */
[----:B------:R-:W-:Y:S01]  /*0de0*/  IMAD.U32 R2, RZ, RZ, UR4 ;  /* 0x00000004ff027e24 */ /* 0x000fe2000f8e00ff */
[----:B------:R0:W-:Y:S01]  /*0df0*/  STL [R1+0x64], R3 ;  /* 0x0000640301007387 */ /* 0x0001e20000100800 */
[----:B------:R-:W-:-:S03]  /*0e00*/  IMAD.MOV.U32 R7, RZ, RZ, R15 ;  /* 0x000000ffff077224 */ /* 0x000fc600078e000f */
[----:B------:R-:W-:Y:S04]  /*0e10*/  STL [R1+0x5c], R5 ;  /* 0x00005c0501007387 */ /* 0x000fe80000100800 */
[----:B------:R-:W-:Y:S01]  /*0e20*/  STL [R1+0x10], RZ ;  /* 0x000010ff01007387 */ /* 0x000fe20000100800 */
[----:B0-----:R-:W-:Y:S01]  /*0e30*/  IMAD.SHL.U32 R3, R8, 0x2, RZ ;  /* 0x0000000208037824 */ /* 0x001fe200078e00ff */
[----:B------:R-:W-:Y:S02]  /*0e40*/  SHF.R.S32.HI R8, RZ, 0x3, R0 ;  /* 0x00000003ff087819 */ /* 0x000fe40000011400 */
[----:B------:R-:W-:Y:S01]  /*0e50*/  STL [R1+0x68], R2 ;  /* 0x0000680201007387 */ /* 0x000fe20000100800 */
[----:B------:R-:W-:Y:S01]  /*0e60*/  SHF.R.S32.HI R0, RZ, 0x1f, R22 ;  /* 0x0000001fff007819 */ /* 0x000fe20000011416 */
[----:B------:R-:W-:-:S02]  /*0e70*/  VIADD R237, R3, 0x8 ;  /* 0x0000000803ed7836 */ /* 0x000fc40000000000 */
[C---:B------:R-:W-:Y:S01]  /*0e80*/  VIADD R234, R3.reuse, 0x20 ;  /* 0x0000002003ea7836 */ /* 0x040fe20000000000 */
[----:B------:R0:W-:Y:S01]  /*0e90*/  STL [R1+0x4], R3 ;  /* 0x0000040301007387 */ /* 0x0001e20000100800 */
[C---:B------:R-:W-:Y:S01]  /*0ea0*/  VIADD R231, R3.reuse, 0x38 ;  /* 0x0000003803e77836 */ /* 0x040fe20000000000 */
[----:B------:R-:W-:Y:S01]  /*0eb0*/  SHF.R.S32.HI R0, RZ, 0x1f, R237 ;  /* 0x0000001fff007819 */ /* 0x000fe200000114ed */
        /* <DEDUP_REMOVED lines=8> */
[----:B------:R-:W-:Y:S01]  /*0f40*/  IMAD R0, R6, 0x8, R5 ;  /* 0x0000000806007824 */ /* 0x000fe200078e0205 */
[----:B------:R-:W-:Y:S01]  /*0f50*/  SHF.R.S32.HI R4, RZ, 0x1f, R236 ;  /* 0x0000001fff047819 */ /* 0x000fe200000114ec */
[----:B------:R-:W-:-:S02]  /*0f60*/  VIADD R233, R3, 0x28 ;  /* 0x0000002803e97836 */ /* 0x000fc40000000000 */
[C---:B------:R-:W-:Y:S01]  /*0f70*/  VIADD R232, R3.reuse, 0x30 ;  /* 0x0000003003e87836 */ /* 0x040fe20000000000 */
[----:B------:R1:W-:Y:S01]  /*0f80*/  STL [R1+0x60], R0 ;  /* 0x0000600001007387 */ /* 0x0003e20000100800 */
[C---:B------:R-:W-:Y:S01]  /*0f90*/  VIADD R230, R3.reuse, 0x40 ;  /* 0x0000004003e67836 */ /* 0x040fe20000000000 */
[----:B------:R-:W-:Y:S01]  /*0fa0*/  SHF.R.S32.HI R4, RZ, 0x1f, R233 ;  /* 0x0000001fff047819 */ /* 0x000fe200000114e9 */
[C---:B------:R-:W-:Y:S02]  /*0fb0*/  VIADD R229, R3.reuse, 0x48 ;  /* 0x0000004803e57836 */ /* 0x040fe40000000000 */
[C---:B------:R-:W-:Y:S01]  /*0fc0*/  VIADD R227, R3.reuse, 0x58 ;  /* 0x0000005803e37836 */ /* 0x040fe20000000000 */
[----:B------:R-:W-:Y:S01]  /*0fd0*/  SHF.R.S32.HI R4, RZ, 0x1f, R230 ;  /* 0x0000001fff047819 */ /* 0x000fe200000114e6 */
[C---:B------:R-:W-:Y:S02]  /*0fe0*/  VIADD R226, R3.reuse, 0x60 ;  /* 0x0000006003e27836 */ /* 0x040fe40000000000 */
[C---:B------:R-:W-:Y:S01]  /*0ff0*/  VIADD R224, R3.reuse, 0x70 ;  /* 0x0000007003e07836 */ /* 0x040fe20000000000 */
[----:B------:R-:W-:Y:S01]  /*1000*/  SHF.R.S32.HI R4, RZ, 0x1f, R227 ;  /* 0x0000001fff047819 */ /* 0x000fe200000114e3 */
[----:B------:R-:W-:Y:S01]  /*1010*/  VIADD R223, R3, 0x78 ;  /* 0x0000007803df7836 */ /* 0x000fe20000000000 */
[----:B0-----:R-:W-:Y:S01]  /*1020*/  SHF.R.S32.HI R3, RZ, 0x1f, R235 ;  /* 0x0000001fff037819 */ /* 0x001fe200000114eb */
[----:B------:R-:W-:Y:S01]  /*1030*/  IMAD.MOV.U32 R2, RZ, RZ, RZ ;  /* 0x000000ffff027224 */ /* 0x000fe200078e00ff */
[----:B------:R-:W-:-:S02]  /*1040*/  SHF.R.S32.HI R3, RZ, 0x1f, R232 ;  /* 0x0000001fff037819 */ /* 0x000fc400000114e8 */
[----:B------:R-:W-:Y:S02]  /*1050*/  SHF.R.S32.HI R3, RZ, 0x1f, R229 ;  /* 0x0000001fff037819 */ /* 0x000fe400000114e5 */
[----:B------:R-:W-:Y:S02]  /*1060*/  SHF.R.S32.HI R3, RZ, 0x1f, R226 ;  /* 0x0000001fff037819 */ /* 0x000fe400000114e2 */
[----:B------:R-:W-:Y:S02]  /*1070*/  SHF.R.S32.HI R4, RZ, 0x1f, R224 ;  /* 0x0000001fff047819 */ /* 0x000fe400000114e0 */
[----:B-1----:R-:W-:-:S07]  /*1080*/  SHF.R.S32.HI R3, RZ, 0x1f, R223 ;  /* 0x0000001fff037819 */ /* 0x002fce00000114df */
.L_x_216:
[----:B0123--:R-:W0:Y:S01]  /*1090*/  LDC.64 R4, c[0x0][0xc88] ;  /* 0x00032200ff047b82 */ /* 0x00fe220000000a00 */
[----:B------:R-:W-:Y:S01]  /*10a0*/  ULDC.64 UR12, c[0x0][0x208] ;  /* 0x00008200000c7ab9 */ /* 0x000fe20000000a00 */
[----:B------:R-:W-:Y:S01]  /*10b0*/  ULDC.64 UR8, c[0x0][0xa28] ;  /* 0x00028a0000087ab9 */ /* 0x000fe20000000a00 */
[----:B------:R-:W-:Y:S01]  /*10c0*/  ULDC.64 UR10, c[0x0][0xa20] ;  /* 0x00028800000a7ab9 */ /* 0x000fe20000000a00 */
[----:B0-----:R-:W-:-:S06]  /*10d0*/  IMAD.WIDE R4, R7, 0x4, R4 ;  /* 0x0000000407047825 */ /* 0x001fcc00078e0204 */
[----:B------:R-:W2:Y:S01]  /*10e0*/  LDG.E R4, desc[UR12][R4.64] ;  /* 0x0000000c04047981 */ /* 0x000ea2000c1e1900 */
[----:B------:R-:W-:Y:S02]  /*10f0*/  UISETP.NE.U32.AND UP0, UPT, UR8, URZ, UPT ;  /* 0x0000003f0800728c */ /* 0x000fe4000bf05070 */
[----:B------:R-:W-:Y:S02]  /*1100*/  UISETP.NE.U32.AND UP1, UPT, UR10, URZ, UPT ;  /* 0x0000003f0a00728c */ /* 0x000fe4000bf25070 */
[----:B------:R-:W-:Y:S02]  /*1110*/  UISETP.NE.AND.EX UP0, UPT, UR9, URZ, UPT, UP0 ;  /* 0x0000003f0900728c */ /* 0x000fe4000bf05300 */
[----:B------:R-:W-:-:S04]  /*1120*/  UISETP.NE.AND.EX UP1, UPT, UR11, URZ, UPT, UP1 ;  /* 0x0000003f0b00728c */ /* 0x000fc8000bf25310 */
[----:B------:R-:W-:Y:S02]  /*1130*/  PLOP3.LUT P0, PT, PT, PT, UP0, 0x80, 0x0 ;  /* 0x000000000000781c */ /* 0x000fe40003f0f008 */
[----:B------:R-:W-:Y:S02]  /*1140*/  PLOP3.LUT P1, PT, PT, PT, UP1, 0x80, 0x0 ;  /* 0x000000000000781c */ /* 0x000fe40003f2f018 */
[----:B--2---:R-:W-:-:S13]  /*1150*/  R2UR UR4, R4 ;  /* 0x00000000040472ca */ /* 0x004fda00000e0000 */
[----:B------:R-:W-:Y:S02]  /*1160*/  USHF.R.S32.HI UR7, URZ, 0x1f, UR4 ;  /* 0x0000001f3f077899 */ /* 0x000fe40008011404 */
[----:B-----5:R-:W-:Y:S01]  /*1170*/  IMAD.U32 R0, RZ, RZ, UR4 ;  /* 0x00000004ff007e24 */ /* 0x020fe2000f8e00ff */
[----:B------:R-:W-:-:S04]  /*1180*/  @UP0 ULEA UR8, UP2, UR4, UR8, 0x2 ;  /* 0x0000000804080291 */ /* 0x000fc8000f84103f */
[----:B------:R-:W-:Y:S02]  /*1190*/  @UP0 ULEA.HI.X UR9, UR4, UR9, UR7, 0x2, UP2 ;  /* 0x0000000904090291 */ /* 0x000fe400090f1407 */
[----:B------:R-:W-:Y:S01]  /*11a0*/  IMAD.U32 R3, RZ, RZ, UR7 ;  /* 0x00000007ff037e24 */ /* 0x000fe2000f8e00ff */
[----:B------:R-:W-:Y:S01]  /*11b0*/  @UP1 ULEA UR10, UP0, UR4, UR10, 0x2 ;  /* 0x0000000a040a1291 */ /* 0x000fe2000f80103f */
[----:B------:R-:W-:Y:S01]  /*11c0*/  IMAD.U32 R4, RZ, RZ, UR8 ;  /* 0x00000008ff047e24 */ /* 0x000fe2000f8e00ff */
[----:B------:R-:W-:Y:S02]  /*11d0*/  STL [R1+0xc], R0 ;  /* 0x00000c0001007387 */ /* 0x000fe40000100800 */
[----:B------:R-:W-:Y:S01]  /*11e0*/  @UP1 ULEA.HI.X UR11, UR4, UR11, UR7, 0x2, UP0 ;  /* 0x0000000b040b1291 */ /* 0x000fe200080f1407 */
[----:B------:R-:W-:Y:S01]  /*11f0*/  IMAD.U32 R5, RZ, RZ, UR9 ;  /* 0x00000009ff057e24 */ /* 0x000fe2000f8e00ff */
[----:B------:R0:W-:Y:S01]  /*1200*/  STL [R1+0x14], R3 ;  /* 0x0000140301007387 */ /* 0x0001e20000100800 */
[----:B------:R-:W-:Y:S01]  /*1210*/  IMAD.U32 R6, RZ, RZ, UR10 ;  /* 0x0000000aff067e24 */ /* 0x000fe2000f8e00ff */
[----:B------:R-:W-:Y:S01]  /*1220*/  ULDC.64 UR8, c[0x0][0x418] ;  /* 0x0001060000087ab9 */ /* 0x000fe20000000a00 */
[----:B------:R-:W-:Y:S01]  /*1230*/  ULDC UR4, c[0x0][0x424] ;  /* 0x0001090000047ab9 */ /* 0x000fe20000000800 */
[----:B------:R-:W-:Y:S01]  /*1240*/  IMAD.U32 R7, RZ, RZ, UR11 ;  /* 0x0000000bff077e24 */ /* 0x000fe2000f8e00ff */
[----:B------:R-:W2:Y:S01]  /*1250*/  @P0 LDG.E R4, desc[UR12][R4.64] ;  /* 0x0000000c04040981 */ /* 0x000ea2000c1e1900 */
[----:B------:R-:W-:-:S03]  /*1260*/  ULDC UR7, c[0x0][0x2f0] ;  /* 0x0000bc0000077ab9 */ /* 0x000fc60000000800 */
[----:B------:R-:W3:Y:S01]  /*1270*/  @P1 LDG.E R6, desc[UR12][R6.64] ;  /* 0x0000000c06061981 */ /* 0x000ee2000c1e1900 */
[----:B0-----:R-:W-:Y:S01]  /*1280*/  IMAD.U32 R3, RZ, RZ, UR6 ;  /* 0x00000006ff037e24 */ /* 0x001fe2000f8e00ff */
[----:B------:R-:W-:Y:S02]  /*1290*/  UISETP.NE.U32.AND UP0, UPT, UR8, URZ, UPT ;  /* 0x0000003f0800728c */ /* 0x000fe4000bf05070 */
[----:B------:R-:W-:Y:S02]  /*12a0*/  ULOP3.LUT UR6, UR5, 0xffff, URZ, 0xc0, !UPT ;  /* 0x0000ffff05067892 */ /* 0x000fe4000f8ec03f */
[----:B------:R0:W-:Y:S01]  /*12b0*/  STL [R1], R3 ;  /* 0x0000000301007387 */ /* 0x0001e20000100800 */
[----:B------:R-:W-:Y:S01]  /*12c0*/  UISETP.NE.AND.EX UP0, UPT, UR9, URZ, UPT, UP0 ;  /* 0x0000003f0900728c */ /* 0x000fe2000bf05300 */
[----:B------:R-:W-:Y:S02]  /*12d0*/  UMOV UR48, URZ ;  /* 0x0000003f00307c82 */ /* 0x000fe40008000000 */
[----:B------:R-:W-:Y:S01]  /*12e0*/  IMAD.U32 R222, RZ, RZ, UR6 ;  /* 0x00000006ffde7e24 */ /* 0x000fe2000f8e00ff */
[----:B------:R-:W-:-:S02]  /*12f0*/  USEL UR4, UR4, 0x1, UP0 ;  /* 0x0000000104047887 */ /* 0x000fc40008000000 */
[----:B------:R-:W-:Y:S02]  /*1300*/  ULOP3.LUT UR6, UR5, 0xff0000, URZ, 0xc0, !UPT ;  /* 0x00ff000005067892 */ /* 0x000fe4000f8ec03f */
[----:B------:R-:W-:Y:S02]  /*1310*/  UIMAD UR4, UR4, UR7, URZ ;  /* 0x00000007040472a4 */ /* 0x000fe4000f8e023f */
[----:B------:R-:W-:Y:S01]  /*1320*/  ULOP3.LUT UR7, UR5, 0xff000000, URZ, 0xc0, !UPT ;  /* 0xff00000005077892 */ /* 0x000fe2000f8ec03f */
[----:B--2---:R-:W-:-:S04]  /*1330*/  @P0 R2UR UR48, R4 ;  /* 0x00000000043002ca */ /* 0x004fc800000e0000 */
[----:B---3--:R-:W-:Y:S01]  /*1340*/  @P1 R2UR UR4, R6 ;  /* 0x00000000060412ca */ /* 0x008fe200000e0000 */
[----:B0---4-:R-:W-:-:S14]  /*1350*/  @P1 BRA `(.L_x_170) ;  /* 0x00000000003c1947 */ /* 0x011fdc0003800000 */
[----:B------:R-:W-:Y:S02]  /*1360*/  ULDC.64 UR8, c[0x0][0xa08] ;  /* 0x0002820000087ab9 */ /* 0x000fe40000000a00 */
[----:B------:R-:W-:-:S04]  /*1370*/  ISETP.NE.U32.AND P0, PT, RZ, UR8, PT ;  /* 0x00000008ff007c0c */ /* 0x000fc8000bf05070 */
[----:B------:R-:W-:-:S13]  /*1380*/  ISETP.NE.AND.EX P0, PT, RZ, UR9, PT, P0 ;  /* 0x00000009ff007c0c */ /* 0x000fda000bf05300 */
[----:B------:R-:W-:Y:S05]  /*1390*/  @!P0 BRA `(.L_x_170) ;  /* 0x00000000002c8947 */ /* 0x000fea0003800000 */
[----:B------:R-:W-:Y:S01]  /*13a0*/  R2UR UR10, R0 ;  /* 0x00000000000a72ca */ /* 0x000fe200000e0000 */
[----:B------:R-:W-:Y:S01]  /*13b0*/  ULDC.64 UR4, c[0x0][0xa08] ;  /* 0x0002820000047ab9 */ /* 0x000fe20000000a00 */
[----:B------:R-:W-:-:S11]  /*13c0*/  ULDC.64 UR8, c[0x0][0x208] ;  /* 0x0000820000087ab9 */ /* 0x000fd60000000a00 */
[----:B------:R-:W-:-:S06]  /*13d0*/  UIMAD.WIDE UR4, UR10, 0x4, UR4 ;  /* 0x000000040a0478a5 */ /* 0x000fcc000f8e0204 */
[----:B------:R-:W-:Y:S02]  /*13e0*/  IMAD.U32 R4, RZ, RZ, UR4 ;  /* 0x00000004ff047e24 */ /* 0x000fe4000f8e00ff */
[----:B------:R-:W-:-:S05]  /*13f0*/  IMAD.U32 R5, RZ, RZ, UR5 ;  /* 0x00000005ff057e24 */ /* 0x000fca000f8e00ff */
[----:B------:R-:W2:Y:S04]  /*1400*/  LDG.E R3, desc[UR8][R4.64] ;  /* 0x0000000804037981 */ /* 0x000ea8000c1e1900 */
[----:B------:R-:W3:Y:S01]  /*1410*/  LDG.E R0, desc[UR8][R4.64+0x4] ;  /* 0x0000040804007981 */ /* 0x000ee2000c1e1900 */
[----:B--2---:R-:W-:Y:S02]  /*1420*/  R2UR UR4, R3 ;  /* 0x00000000030472ca */ /* 0x004fe400000e0000 */
[----:B---3--:R-:W-:-:S13]  /*1430*/  R2UR UR5, R0 ;  /* 0x00000000000572ca */ /* 0x008fda00000e0000 */
[----:B------:R-:W-:-:S12]  /*1440*/  UIADD3 UR4, -UR4, UR5, URZ ;  /* 0x0000000504047290 */ /* 0x000fd8000fffe13f */
.L_x_170:
[----:B------:R-:W-:Y:S02]  /*1450*/  UIADD3 UR48, -UR48, UR4, URZ ;  /* 0x0000000430307290 */ /* 0x000fe4000fffe13f */
[----:B------:R-:W-:Y:S02]  /*1460*/  USHF.R.U32.HI UR7, URZ, 0x8, UR7 ;  /* 0x000000083f077899 */ /* 0x000fe40008011607 */
[----:B------:R-:W-:Y:S02]  /*1470*/  UISETP.GE.AND UP0, UPT, UR48, 0x1, UPT ;  /* 0x000000013000788c */ /* 0x000fe4000bf06270 */
[----:B------:R-:W-:Y:S02]  /*1480*/  UIADD3 UR4, UR48, 0xaf, URZ ;  /* 0x000000af30047890 */ /* 0x000fe4000fffe03f */
[----:B------:R-:W-:Y:S02]  /*1490*/  ULEA.HI UR7, UR6, UR7, URZ, 0x10 ;  /* 0x0000000706077291 */ /* 0x000fe4000f8f803f */
[----:B------:R-:W-:Y:S01]  /*14a0*/  PLOP3.LUT P0, PT, PT, PT, UP0, 0x80, 0x0 ;  /* 0x000000000000781c */ /* 0x000fe20003f0f008 */
[----:B------:R-:W-:-:S02]  /*14b0*/  UIMAD.WIDE UR4, UR4, 0x2e8ba2e9, URZ ;  /* 0x2e8ba2e9040478a5 */ /* 0x000fc4000f8e023f */
[----:B------:R-:W-:Y:S02]  /*14c0*/  ULOP3.LUT UR8, UR7, 0xff, URZ, 0xc0, !UPT ;  /* 0x000000ff07087892 */ /* 0x000fe4000f8ec03f */
[----:B------:R-:W-:Y:S02]  /*14d0*/  USHF.R.U32.HI UR7, URZ, 0x10, UR7 ;  /* 0x000000103f077899 */ /* 0x000fe40008011607 */
[----:B------:R-:W-:Y:S02]  /*14e0*/  USHF.R.U32.HI UR6, URZ, 0x1f, UR5 ;  /* 0x0000001f3f067899 */ /* 0x000fe40008011605 */
[----:B------:R-:W-:Y:S01]  /*14f0*/  IMAD.U32 R221, RZ, RZ, UR8 ;  /* 0x00000008ffdd7e24 */ /* 0x000fe2000f8e00ff */
[----:B------:R-:W-:Y:S01]  /*1500*/  UMOV UR4, URZ ;  /* 0x0000003f00047c82 */ /* 0x000fe20008000000 */
[----:B------:R-:W-:Y:S01]  /*1510*/  ULEA.HI.SX32 UR9, UR5, UR6, 0x1b ;  /* 0x0000000605097291 */ /* 0x000fe2000f8fda3f */
[----:B------:R-:W-:Y:S01]  /*1520*/  IMAD.U32 R220, RZ, RZ, UR7 ;  /* 0x00000007ffdc7e24 */ /* 0x000fe2000f8e00ff */
[----:B------:R-:W-:Y:S10]  /*1530*/  @!P0 BRA `(.L_x_171) ;  /* 0x0000000000948947 */ /* 0x000ff40003800000 */
[----:B------:R-:W-:Y:S01]  /*1540*/  R2UR UR5, R220 ;  /* 0x00000000dc0572ca */ /* 0x000fe200000e0000 */
[----:B------:R-:W-:-:S12]  /*1550*/  ULDC UR4, c[0x0][0x9f0] ;  /* 0x00027c0000047ab9 */ /* 0x000fd80000000800 */
[----:B------:R-:W-:-:S04]  /*1560*/  UISETP.NE.AND UP0, UPT, UR5, URZ, UPT ;  /* 0x0000003f0500728c */ /* 0x000fc8000bf05270 */
[----:B------:R-:W-:-:S03]  /*1570*/  USEL UR10, UR5, UR4, UP0 ;  /* 0x00000004050a7287 */ /* 0x000fc60008000000 */
[----:B------:R-:W-:Y:S01]  /*1580*/  UMOV UR4, URZ ;  /* 0x0000003f00047c82 */ /* 0x000fe20008000000 */
[----:B------:R-:W-:Y:S02]  /*1590*/  UIADD3 UR6, UR9, -0x1, UR10 ;  /* 0xffffffff09067890 */ /* 0x000fe4000fffe00a */
[----:B------:R-:W-:-:S04]  /*15a0*/  IMAD.U32 R4, RZ, RZ, UR10 ;  /* 0x0000000aff047e24 */ /* 0x000fc8000f8e00ff */
[----:B------:R-:W-:Y:S01]  /*15b0*/  IMAD.U32 R5, RZ, RZ, UR6 ;  /* 0x00000006ff057e24 */ /* 0x000fe2000f8e00ff */
[-C--:B------:R-:W-:Y:S01]  /*15c0*/  IABS R0, R4.reuse ;  /* 0x0000000400007213 */ /* 0x080fe20000000000 */
[----:B------:R-:W-:Y:S01]  /*15d0*/  ULOP3.LUT UR6, UR6, UR10, URZ, 0x3c, !UPT ;  /* 0x0000000a06067292 */ /* 0x000fe2000f8e3c3f */
[----:B------:R-:W-:Y:S02]  /*15e0*/  IABS R6, R4 ;  /* 0x0000000400067213 */ /* 0x000fe40000000000 */
[----:B------:R-:W-:Y:S02]  /*15f0*/  R2UR UR11, R0 ;  /* 0x00000000000b72ca */ /* 0x000fe400000e0000 */
[----:B------:R-:W-:-:S05]  /*1600*/  IABS R5, R5 ;  /* 0x0000000500057213 */ /* 0x000fca0000000000 */
[----:B------:R-:W-:-:S05]  /*1610*/  IMAD.MOV.U32 R4, RZ, RZ, R5 ;  /* 0x000000ffff047224 */ /* 0x000fca00078e0005 */
[----:B------:R-:W-:Y:S01]  /*1620*/  R2UR UR8, R4 ;  /* 0x00000000040872ca */ /* 0x000fe200000e0000 */
[----:B------:R-:W0:Y:S08]  /*1630*/  I2F.RP R0, UR11 ;  /* 0x0000000b00007d06 */ /* 0x000e300008209400 */
[----:B0-----:R-:W0:Y:S02]  /*1640*/  MUFU.RCP R0, R0 ;  /* 0x0000000000007308 */ /* 0x001e240000001000 */
        /* <DEDUP_REMOVED lines=20> */
.L_x_171:
[----:B------:R-:W-:Y:S01]  /*1790*/  R2UR UR5, R221 ;  /* 0x00000000dd0572ca */ /* 0x000fe200000e0000 */
[----:B------:R-:W-:Y:S01]  /*17a0*/  IMAD.U32 R0, RZ, RZ, UR9 ;  /* 0x00000009ff007e24 */ /* 0x000fe2000f8e00ff */
[----:B------:R-:W-:Y:S01]  /*17b0*/  PLOP3.LUT P0, PT, PT, PT, PT, 0x80, 0x0 ;  /* 0x000000000000781c */ /* 0x000fe20003f0f070 */
[----:B------:R-:W-:Y:S01]  /*17c0*/  IMAD.U32 R3, RZ, RZ, UR4 ;  /* 0x00000004ff037e24 */ /* 0x000fe2000f8e00ff */
        /* <DEDUP_REMOVED lines=8> */
[----:B------:R-:W-:Y:S01]  /*1850*/  CS2R R70, SRZ ;  /* 0x0000000000467805 */ /* 0x000fe2000001ff00 */
[----:B------:R-:W-:Y:S01]  /*1860*/  UIMAD UR5, UR5, UR4, URZ ;  /* 0x00000004050572a4 */ /* 0x000fe2000f8e023f */
[----:B------:R-:W-:-:S02]  /*1870*/  CS2R R68, SRZ ;  /* 0x0000000000447805 */ /* 0x000fc4000001ff00 */
[----:B------:R-:W-:Y:S02]  /*1880*/  CS2R R66, SRZ ;  /* 0x0000000000427805 */ /* 0x000fe4000001ff00 */
[----:B------:R-:W-:Y:S02]  /*1890*/  CS2R R64, SRZ ;  /* 0x0000000000407805 */ /* 0x000fe4000001ff00 */
[----:B------:R-:W-:Y:S02]  /*18a0*/  CS2R R62, SRZ ;  /* 0x00000000003e7805 */ /* 0x000fe4000001ff00 */
[----:B------:R-:W-:Y:S02]  /*18b0*/  CS2R R60, SRZ ;  /* 0x00000000003c7805 */ /* 0x000fe4000001ff00 */
[----:B------:R-:W-:Y:S01]  /*18c0*/  VIADDMNMX R3, R3, UR5, R0, PT ;  /* 0x0000000503037c46 */ /* 0x000fe2000b800100 */
[----:B------:R-:W-:Y:S01]  /*18d0*/  IMAD.U32 R18, RZ, RZ, UR5 ;  /* 0x00000005ff127e24 */ /* 0x000fe2000f8e00ff */
[----:B------:R-:W-:Y:S01]  /*18e0*/  CS2R R58, SRZ ;  /* 0x00000000003a7805 */ /* 0x000fe2000001ff00 */
[----:B------:R-:W-:Y:S01]  /*18f0*/  IMAD.MOV.U32 R0, RZ, RZ, RZ ;  /* 0x000000ffff007224 */ /* 0x000fe200078e00ff */
[----:B------:R-:W-:Y:S01]  /*1900*/  R2UR UR49, R3 ;  /* 0x00000000033172ca */ /* 0x000fe200000e0000 */
[----:B------:R-:W-:Y:S01]  /*1910*/  IMAD.MOV.U32 R3, RZ, RZ, RZ ;  /* 0x000000ffff037224 */ /* 0x000fe200078e00ff */
        /* <DEDUP_REMOVED lines=10> */
[----:B------:R-:W-:Y:S01]  /*19c0*/  CS2R R36, SRZ ;  /* 0x0000000000247805 */ /* 0x000fe2000001ff00 */
[----:B------:R-:W-:Y:S01]  /*19d0*/  UISETP.GT.AND UP0, UPT, UR49, UR5, UPT ;  /* 0x000000053100728c */ /* 0x000fe2000bf04270 */
[----:B------:R-:W-:Y:S02]  /*19e0*/  CS2R R96, SRZ ;  /* 0x0000000000607805 */ /* 0x000fe4000001ff00 */
[----:B------:R-:W-:-:S02]  /*19f0*/  CS2R R90, SRZ ;  /* 0x00000000005a7805 */ /* 0x000fc4000001ff00 */
[----:B------:R-:W-:Y:S02]  /*1a00*/  CS2R R94, SRZ ;  /* 0x00000000005e7805 */ /* 0x000fe4000001ff00 */
[----:B------:R-:W-:Y:S02]  /*1a10*/  CS2R R88, SRZ ;  /* 0x0000000000587805 */ /* 0x000fe4000001ff00 */
[----:B------:R-:W-:Y:S02]  /*1a20*/  CS2R R92, SRZ ;  /* 0x00000000005c7805 */ /* 0x000fe4000001ff00 */
[----:B------:R-:W-:Y:S02]  /*1a30*/  PLOP3.LUT P1, PT, PT, PT, UP0, 0x80, 0x0 ;  /* 0x000000000000781c */ /* 0x000fe40003f2f008 */
[----:B------:R-:W-:-:S11]  /*1a40*/  CS2R R20, SRZ ;  /* 0x0000000000147805 */ /* 0x000fd6000001ff00 */
[----:B------:R-:W-:Y:S05]  /*1a50*/  @!P1 BRA `(.L_x_172) ;  /* 0x000000a800fc9947 */ /* 0x000fea0003800000 */
[----:B------:R-:W0:Y:S01]  /*1a60*/  S2R R4, SR_TID.X ;  /* 0x0000000000047919 */ /* 0x000e220000002100 */
[----:B------:R-:W1:Y:S01]  /*1a70*/  S2UR UR6, SR_CgaCtaId ;  /* 0x00000000000679c3 */ /* 0x000e620000008800 */
[----:B------:R-:W-:Y:S02]  /*1a80*/  UMOV UR5, 0x400 ;  /* 0x0000040000057882 */ /* 0x000fe40000000000 */
[----:B-1----:R-:W-:-:S04]  /*1a90*/  ULEA UR5, UR6, UR5, 0x18 ;  /* 0x0000000506057291 */ /* 0x002fc8000f8ec03f */
[----:B------:R-:W-:Y:S01]  /*1aa0*/  UIADD3 UR5, UR5, 0x16400, URZ ;  /* 0x0001640005057890 */ /* 0x000fe2000fffe03f */
[----:B0-----:R-:W-:-:S03]  /*1ab0*/  VIADD R5, R4, 0xffffff80 ;  /* 0xffffff8004057836 */ /* 0x001fc60000000000 */
[----:B------:R-:W-:Y:S02]  /*1ac0*/  ULOP3.LUT UP0, URZ, UR5, 0x9f, URZ, 0xc0, !UPT ;  /* 0x0000009f053f7892 */ /* 0x000fe4000f80c03f */
[----:B------:R-:W-:-:S04]  /*1ad0*/  SHF.R.S32.HI R4, RZ, 0x1f, R5 ;  /* 0x0000001fff047819 */ /* 0x000fc80000011405 */
[----:B------:R-:W-:Y:S02]  /*1ae0*/  PLOP3.LUT P0, PT, PT, PT, UP0, 0x80, 0x0 ;  /* 0x000000000000781c */ /* 0x000fe40003f0f008 */
[----:B------:R-:W-:-:S04]  /*1af0*/  LEA.HI R4, R4, R5, RZ, 0x7 ;  /* 0x0000000504047211 */ /* 0x000fc800078f38ff */
[----:B------:R-:W-:-:S05]  /*1b00*/  SHF.R.S32.HI R4, RZ, 0x7, R4 ;  /* 0x00000007ff047819 */ /* 0x000fca0000011404 */
[----:B------:R-:W0:Y:S02]  /*1b10*/  SHFL.IDX PT, R0, R4, RZ, 0x1f ;  /* 0x00001fff04007589 */ /* 0x000e2400000e0000 */
[----:B0-----:R-:W-:-:S13]  /*1b20*/  R2UR UR7, R0 ;  /* 0x00000000000772ca */ /* 0x001fda00000e0000 */
        /* <DEDUP_REMOVED lines=24> */
.L_x_173:
[----:B------:R-:W2:Y:S04]  /*1cb0*/  LDL R20, [R1+0x10] ;  /* 0x0000100001147983 */ /* 0x000ea80000100800 */
[----:B------:R-:W3:Y:S01]  /*1cc0*/  LDL R21, [R1+0x68] ;  /* 0x0000680001157983 */ /* 0x000ee20000100800 */
[----:B------:R-:W0:Y:S01]  /*1cd0*/  S2UR UR5, SR_CgaCtaId ;  /* 0x00000000000579c3 */ /* 0x000e220000008800 */
[----:B------:R-:W-:Y:S02]  /*1ce0*/  UMOV UR4, 0x400 ;  /* 0x0000040000047882 */ /* 0x000fe40000000000 */
[----:B0-----:R-:W-:Y:S01]  /*1cf0*/  ULEA UR4, UR5, UR4, 0x18 ;  /* 0x0000000405047291 */ /* 0x001fe2000f8ec03f */
[----:B------:R-:W-:Y:S01]  /*1d00*/  BSSY B0, `(.L_x_174) ;  /* 0x000000b000007945 */ /* 0x000fe20003800000 */
[----:B--2---:R-:W-:-:S04]  /*1d10*/  LEA.HI R0, R20, R20, RZ, 0x1 ;  /* 0x0000001414007211 */ /* 0x004fc800078f08ff */
[----:B------:R-:W-:-:S05]  /*1d20*/  LOP3.LUT R0, R0, 0xfffffffe, RZ, 0xc0, !PT ;  /* 0xfffffffe00007812 */ /* 0x000fca00078ec0ff */
[----:B------:R-:W-:Y:S02]  /*1d30*/  IMAD.IADD R3, R20, 0x1, -R0 ;  /* 0x0000000114037824 */ /* 0x000fe400078e0a00 */
[----:B------:R-:W-:-:S03]  /*1d40*/  IMAD.U32 R0, RZ, RZ, UR4 ;  /* 0x00000004ff007e24 */ /* 0x000fc6000f8e00ff */
[----:B------:R-:W-:-:S04]  /*1d50*/  SHF.L.U32 R3, R3, 0x1f, RZ ;  /* 0x0000001f03037819 */ /* 0x000fc800000006ff */
[----:B------:R-:W0:Y:S01]  /*1d60*/  SYNCS.PHASECHK.TRANS64.TRYWAIT P1, [R0+URZ+0x34800], R3 ;  /* 0x03480003000075a7 */ /* 0x000e22000802017f */
[----:B---3--:R-:W-:-:S13]  /*1d70*/  R2UR UR6, R21 ;  /* 0x00000000150672ca */ /* 0x008fda00000e0000 */
[----:B------:R-:W-:-:S05]  /*1d80*/  IMAD.U32 R4, RZ, RZ, UR6 ;  /* 0x00000006ff047e24 */ /* 0x000fca000f8e00ff */
[----:B------:R-:W-:Y:S01]  /*1d90*/  ISETP.NE.AND P0, PT, R4, 0x3, PT ;  /* 0x000000030400780c */ /* 0x000fe20003f05270 */
[----:B0-----:R-:W-:-:S12]  /*1da0*/  @!P1 BRA `(.L_x_175) ;  /* 0x00000140009c9947 */ /* 0x001fd80003800000 */
.L_x_336:
[----:B------:R-:W-:Y:S05]  /*1db0*/  BSYNC B0 ;  /* 0x0000000000007941 */ /* 0x000fea0003800000 */
.L_x_174:
[----:B------:R-:W-:Y:S05]  /*1dc0*/  @!P0 BRA `(.L_x_176) ;  /* 0x0000000000048947 */ /* 0x000fea0003800000 */
[----:B------:R-:W-:Y:S01]  /*1dd0*/  BPT.TRAP 0x1 ;  /* 0x000000040000795c */ /* 0x000fe20000300000 */
.L_x_176:
[----:B------:R-:W-:Y:S01]  /*1de0*/  IMAD R11, R2, 0x8, R0 ;  /* 0x00000008020b7824 */ /* 0x000fe200078e0200 */
[----:B------:R-:W-:-:S04]  /*1df0*/  SHF.L.U32 R4, R16, 0x1f, RZ ;  /* 0x0000001f10047819 */ /* 0x000fc800000006ff */
[----:B------:R1:W2:Y:S01]  /*1e00*/  SYNCS.PHASECHK.TRANS64.TRYWAIT P2, [R11+URZ+0x34830], R4 ;  /* 0x034830040b0075a7 */ /* 0x0002a2000804017f */
[----:B------:R-:W-:Y:S05]  /*1e10*/  @!P0 BRA `(.L_x_177) ;  /* 0x0000000000048947 */ /* 0x000fea0003800000 */
[----:B------:R-:W-:Y:S01]  /*1e20*/  BPT.TRAP 0x1 ;  /* 0x000000040000795c */ /* 0x000fe20000300000 */
.L_x_177:
[----:B0-----:R-:W0:Y:S01]  /*1e30*/  S2R R3, SR_TID.X ;  /* 0x0000000000037919 */ /* 0x001e220000002100 */
[----:B------:R-:W-:Y:S01]  /*1e40*/  IMAD.MOV.U32 R87, RZ, RZ, RZ ;  /* 0x000000ffff577224 */ /* 0x000fe200078e00ff */
[----:B0-----:R-:W-:Y:S01]  /*1e50*/  LOP3.LUT P1, RZ, R3, 0x7f, RZ, 0xc0, !PT ;  /* 0x0000007f03ff7812 */ /* 0x001fe2000782c0ff */
[----:B--2---:R-:W-:-:S12]  /*1e60*/  @P2 BRA `(.L_x_178) ;  /* 0x0000000000082947 */ /* 0x004fd80003800000 */
[----:B------:R-:W0:Y:S02]  /*1e70*/  SYNCS.PHASECHK.TRANS64.TRYWAIT P2, [R11+URZ+0x34830], R4 ;  /* 0x034830040b0075a7 */ /* 0x000e24000804017f */
[----:B0-----:R-:W-:Y:S05]  /*1e80*/  @!P2 BRA `(.L_x_179) ;  /* 0x000001400078a947 */ /* 0x001fea0003800000 */
.L_x_178:
[----:B------:R-:W-:Y:S05]  /*1e90*/  WARPSYNC.ALL ;  /* 0x0000000000007948 */ /* 0x000fea0003800000 */
[----:B------:R-:W-:Y:S01]  /*1ea0*/  R2UR UR4, R0 ;  /* 0x00000000000472ca */ /* 0x000fe200000e0000 */
[----:B------:R-:W2:Y:S01]  /*1eb0*/  LDL R10, [R1+0x4] ;  /* 0x00000400010a7983 */ /* 0x000ea20000100800 */
[----:B------:R-:W-:Y:S01]  /*1ec0*/  R2UR UR6, R2 ;  /* 0x00000000020672ca */ /* 0x000fe200000e0000 */
[----:B------:R-:W-:Y:S01]  /*1ed0*/  WARPGROUP.ARRIVE ;  /* 0x00000000000079c5 */ /* 0x000fe20000000000 */
[----:B------:R-:W-:Y:S01]  /*1ee0*/  UMOV UR7, 0x40000040 ;  /* 0x4000004000077882 */ /* 0x000fe20000000000 */
        /* <DEDUP_REMOVED lines=8> */
[----:B------:R-:W-:Y:S01]  /*1f70*/  UIADD3 UR4, UR4, 0x1e400, URZ ;  /* 0x0001e40004047890 */ /* 0x000fe2000fffe03f */
[----:B------:R-:W-:Y:S01]  /*1f80*/  IMAD.U32 R12, RZ, RZ, UR48 ;  /* 0x00000030ff0c7e24 */ /* 0x000fe2000f8e00ff */
[----:B------:R-:W-:Y:S01]  /*1f90*/  UMOV UR41, 0x40000040 ;  /* 0x4000004000297882 */ /* 0x000fe20000000000 */
[----:B------:R-:W-:Y:S01]  /*1fa0*/  UMOV UR43, 0x40000040 ;  /* 0x40000040002b7882 */ /* 0x000fe20000000000 */
[----:B------:R-:W-:Y:S01]  /*1fb0*/  USHF.R.U32.HI UR4, URZ, 0x4, UR4 ;  /* 0x000000043f047899 */ /* 0x000fe20008011604 */
[----:B------:R-:W-:Y:S01]  /*1fc0*/  IMAD.U32 R9, RZ, RZ, UR41 ;  /* 0x00000029ff097e24 */ /* 0x000fe2000f8e00ff */
[----:B------:R-:W-:Y:S01]  /*1fd0*/  UMOV UR47, 0x40000040 ;  /* 0x40000040002f7882 */ /* 0x000fe20000000000 */
[----:B------:R-:W-:Y:S01]  /*1fe0*/  IMAD.U32 R21, RZ, RZ, UR49 ;  /* 0x00000031ff157e24 */ /* 0x000fe2000f8e00ff */
[----:B------:R-:W-:Y:S01]  /*1ff0*/  ULOP3.LUT UR4, UR4, 0x3fff, URZ, 0xc0, !UPT ;  /* 0x00003fff04047892 */ /* 0x000fe2000f8ec03f */
[----:B------:R-:W-:Y:S01]  /*2000*/  P2R R15, PR, RZ, 0x2 ;  /* 0x00000002ff0f7803 */ /* 0x000fe20000000000 */
[----:B------:R-:W-:Y:S01]  /*2010*/  UIADD3 UR61, UR49, -0x2, URZ ;  /* 0xfffffffe313d7890 */ /* 0x000fe2000fffe03f */
[----:B------:R-:W-:Y:S01]  /*2020*/  P2R R13, PR, RZ, 0x1 ;  /* 0x00000001ff0d7803 */ /* 0x000fe20000000000 */
[----:B------:R-:W-:Y:S01]  /*2030*/  ULOP3.LUT UR5, UR4, 0x10000, URZ, 0xfc, !UPT ;  /* 0x0001000004057892 */ /* 0x000fe2000f8efc3f */
[----:B------:R-:W-:Y:S01]  /*2040*/  R2UR UR50, R18 ;  /* 0x00000000123272ca */ /* 0x000fe200000e0000 */
[----:B------:R-:W-:Y:S01]  /*2050*/  ULOP3.LUT UR4, UR36, 0x10000, URZ, 0xfc, !UPT ;  /* 0x0001000024047892 */ /* 0x000fe2000f8efc3f */
[----:B------:R-:W-:Y:S01]  /*2060*/  IMAD.MOV.U32 R86, RZ, RZ, R87 ;  /* 0x000000ffff567224 */ /* 0x000fe200078e0057 */
[----:B------:R-:W-:-:S02]  /*2070*/  UIMAD UR6, UR6, 0xb00, UR5 ;  /* 0x00000b00060678a4 */ /* 0x000fc4000f8e0205 */
[----:B------:R-:W-:Y:S01]  /*2080*/  IMAD.U32 R3, RZ, RZ, UR5 ;  /* 0x00000005ff037e24 */ /* 0x000fe2000f8e00ff */
[----:B------:R-:W-:Y:S01]  /*2090*/  UMOV UR5, 0x40000040 ;  /* 0x4000004000057882 */ /* 0x000fe20000000000 */
[----:B------:R-:W-:Y:S01]  /*20a0*/  UIADD3 UR18, UR6, 0x80, URZ ;  /* 0x0000008006127890 */ /* 0x000fe2000fffe03f */
[----:B------:R-:W-:Y:S01]  /*20b0*/  UMOV UR16, UR4 ;  /* 0x0000000400107c82 */ /* 0x000fe20008000000 */
[----:B------:R-:W-:Y:S01]  /*20c0*/  UMOV UR17, UR5 ;  /* 0x0000000500117c82 */ /* 0x000fe20008000000 */
[----:B------:R-:W-:Y:S02]  /*20d0*/  UIADD3 UR10, UR6, 0x100, URZ ;  /* 0x00000100060a7890 */ /* 0x000fe4000fffe03f */
[----:B------:R-:W-:Y:S01]  /*20e0*/  HGMMA.64x16x16.F32.BF16 R112, gdesc[UR4], RZ, !UPT, gsb0 ;  /* 0x00200000047079f0 */ /* 0x000fe2000c0018ff */
[----:B------:R-:W-:Y:S01]  /*20f0*/  UMOV UR8, UR4 ;  /* 0x0000000400087c82 */ /* 0x000fe20008000000 */
[----:B------:R-:W-:Y:S01]  /*2100*/  UMOV UR9, UR5 ;  /* 0x0000000500097c82 */ /* 0x000fe20008000000 */
[----:B------:R-:W-:Y:S01]  /*2110*/  UIADD3 UR14, UR6, 0x180, URZ ;  /* 0x00000180060e7890 */ /* 0x000fe2000fffe03f */
        /* <DEDUP_REMOVED lines=17> */
[----:B------:R-:W-:-:S02]  /*2230*/  UIADD3 UR7, UR4, 0x2, URZ ;  /* 0x0000000204077890 */ /* 0x000fc4000fffe03f */
[----:B------:R-:W-:Y:S02]  /*2240*/  UIADD3 UR46, UR6, 0x684, URZ ;  /* 0x00000684062e7890 */ /* 0x000fe4000fffe03f */
[----:B------:R-:W-:-:S03]  /*2250*/  UISETP.GE.AND UP0, UPT, UR61, UR50, UPT ;  /* 0x000000323d00728c */ /* 0x000fc6000bf06270 */
[----:B------:R-:W-:Y:S01]  /*2260*/  UMOV UR40, UR7 ;  /* 0x0000000700287c82 */ /* 0x000fe20008000000 */
[----:B------:R-:W-:Y:S01]  /*2270*/  UIADD3 UR7, UR4, 0x4, URZ ;  /* 0x0000000404077890 */ /* 0x000fe2000fffe03f */
[----:B------:R-:W-:Y:S01]  /*2280*/  IMAD.U32 R8, RZ, RZ, UR40 ;  /* 0x00000028ff087e24 */ /* 0x000fe2000f8e00ff */
        /* <DEDUP_REMOVED lines=17> */
[----:B------:R-:W-:Y:S02]  /*23a0*/  UIADD3 UR12, UR6, 0x2, URZ ;  /* 0x00000002060c7890 */ /* 0x000fe4000fffe03f */
[----:B------:R-:W-:Y:S01]  /*23b0*/  UIADD3 UR14, UR6, 0x182, URZ ;  /* 0x00000182060e7890 */ /* 0x000fe2000fffe03f */
[----:B------:R-:W-:Y:S01]  /*23c0*/  UMOV UR13, UR41 ;  /* 0x00000029000d7c82 */ /* 0x000fe20008000000 */
[----:B------:R-:W-:-:S03]  /*23d0*/  UMOV UR15, 0x40000040 ;  /* 0x40000040000f7882 */ /* 0x000fc60000000000 */
[----:B------:R-:W-:Y:S01]  /*23e0*/  UMOV UR42, UR12 ;  /* 0x0000000c002a7c82 */ /* 0x000fe20008000000 */
[----:B------:R-:W-:Y:S01]  /*23f0*/  UMOV UR12, UR40 ;  /* 0x00000028000c7c82 */ /* 0x000fe20008000000 */
[----:B------:R-:W-:Y:S02]  /*2400*/  WARPGROUP.DEPBAR.LE gsb0, 0x0 ;  /* 0x00008000000079c5 */ /* 0x000fe40000010000 */
[----:B------:R-:W-:-:S06]  /*2410*/  WARPGROUP.ARRIVE ;  /* 0x00000000000079c5 */ /* 0x000fcc0000000000 */
[----:B------:R-:W-:Y:S01]  /*2420*/  HGMMA.64x16x16.F32.BF16 R72, gdesc[UR16], RZ, !UPT, gsb0 ;  /* 0x00200000104879f0 */ /* 0x000fe2000c0018ff */
[----:B------:R-:W-:Y:S01]  /*2430*/  UIADD3 UR18, UR6, 0x82, URZ ;  /* 0x0000008206127890 */ /* 0x000fe2000fffe03f */
[----:B------:R-:W-:Y:S01]  /*2440*/  UMOV UR16, UR40 ;  /* 0x0000002800107c82 */ /* 0x000fe20008000000 */
[----:B------:R-:W-:Y:S01]  /*2450*/  UMOV UR17, UR41 ;  /* 0x0000002900117c82 */ /* 0x000fe20008000000 */
[----:B------:R-:W-:Y:S01]  /*2460*/  UMOV UR19, 0x40000040 ;  /* 0x4000004000137882 */ /* 0x000fe20000000000 */
[----:B--2---:R-:W-:-:S05]  /*2470*/  IADD3 R12, R12, 0xb0, -R10 ;  /* 0x000000b00c0c7810 */ /* 0x004fca0007ffe80a */
[----:B------:R-:W-:-:S05]  /*2480*/  IMAD R12, R21, -0xb0, R12 ;  /* 0xffffff50150c7824 */ /* 0x000fca00078e020c */
[C---:B------:R-:W-:Y:S02]  /*2490*/  ISETP.GT.AND P2, PT, R12.reuse, RZ, PT ;  /* 0x000000ff0c00720c */ /* 0x040fe40003f44270 */
[C---:B------:R-:W-:Y:S02]  /*24a0*/  ISETP.GT.AND P3, PT, R12.reuse, 0x1, PT ;  /* 0x000000010c00780c */ /* 0x040fe40003f64270 */
[C---:B------:R-:W-:Y:S02]  /*24b0*/  ISETP.GT.AND P4, PT, R12.reuse, 0x8, PT ;  /* 0x000000080c00780c */ /* 0x040fe40003f84270 */
[C---:B------:R-:W-:Y:S02]  /*24c0*/  ISETP.GT.AND P5, PT, R12.reuse, 0x9, PT ;  /* 0x000000090c00780c */ /* 0x040fe40003fa4270 */
[C---:B------:R-:W-:Y:S02]  /*24d0*/  ISETP.GT.AND P6, PT, R12.reuse, 0x61, PT ;  /* 0x000000610c00780c */ /* 0x040fe40003fc4270 */
[----:B------:R-:W-:-:S02]  /*24e0*/  ISETP.GT.AND P1, PT, R12, 0x89, PT ;  /* 0x000000890c00780c */ /* 0x000fc40003f24270 */
[----:B------:R-:W-:Y:S01]  /*24f0*/  ISETP.GT.AND P0, PT, R12, 0x90, PT ;  /* 0x000000900c00780c */ /* 0x000fe20003f04270 */
        /* <DEDUP_REMOVED lines=64> */
[----:B------:R-:W-:Y:S02]  /*2900*/  UIADD3 UR12, UR6, 0x4, URZ ;  /* 0x00000004060c7890 */ /* 0x000fe4000fffe03f */
[----:B------:R-:W-:Y:S01]  /*2910*/  UIADD3 UR14, UR6, 0x184, URZ ;  /* 0x00000184060e7890 */ /* 0x000fe2000fffe03f */
[----:B------:R-:W-:Y:S01]  /*2920*/  UMOV UR15, 0x40000040 ;  /* 0x40000040000f7882 */ /* 0x000fe20000000000 */
[----:B------:R-:W-:Y:S02]  /*2930*/  WARPGROUP.DEPBAR.LE gsb0, 0x0 ;  /* 0x00008000000079c5 */ /* 0x000fe40000010000 */
[----:B------:R-:W-:-:S06]  /*2940*/  WARPGROUP.ARRIVE ;  /* 0x00000000000079c5 */ /* 0x000fcc0000000000 */
[----:B------:R-:W-:Y:S01]  /*2950*/  HGMMA.64x16x16.F32.BF16 R72, gdesc[UR16], R72, gsb0 ;  /* 0x00200000104879f0 */ /* 0x000fe20008001848 */
[----:B------:R-:W-:Y:S01]  /*2960*/  UMOV UR16, UR7 ;  /* 0x0000000700107c82 */ /* 0x000fe20008000000 */
[----:B------:R-:W-:Y:S01]  /*2970*/  UMOV UR17, 0x40000040 ;  /* 0x4000004000117882 */ /* 0x000fe20000000000 */
[----:B------:R-:W-:Y:S01]  /*2980*/  UMOV UR18, UR12 ;  /* 0x0000000c00127c82 */ /* 0x000fe20008000000 */
[----:B------:R-:W-:Y:S01]  /*2990*/  UMOV UR19, 0x40000040 ;  /* 0x4000004000137882 */ /* 0x000fe20000000000 */
[----:B------:R-:W-:Y:S01]  /*29a0*/  UMOV UR40, UR16 ;  /* 0x0000001000287c82 */ /* 0x000fe20008000000 */
[----:B------:R-:W-:Y:S01]  /*29b0*/  UMOV UR41, UR17 ;  /* 0x0000001100297c82 */ /* 0x000fe20008000000 */
[----:B------:R-:W-:Y:S01]  /*29c0*/  IMAD.U32 R6, RZ, RZ, UR16 ;  /* 0x00000010ff067e24 */ /* 0x000fe2000f8e00ff */
[----:B------:R-:W-:Y:S01]  /*29d0*/  UMOV UR12, UR40 ;  /* 0x00000028000c7c82 */ /* 0x000fe20008000000 */
[----:B------:R-:W-:Y:S01]  /*29e0*/  IMAD.U32 R7, RZ, RZ, UR17 ;  /* 0x00000011ff077e24 */ /* 0x000fe2000f8e00ff */
[----:B------:R-:W-:Y:S01]  /*29f0*/  UMOV UR13, UR41 ;  /* 0x00000029000d7c82 */ /* 0x000fe20008000000 */
[----:B------:R-:W-:Y:S01]  /*2a00*/  UIADD3 UR7, UR4, 0x6, URZ ;  /* 0x0000000604077890 */ /* 0x000fe2000fffe03f */
[----:B------:R-:W-:-:S02]  /*2a10*/  WARPGROUP.DEPBAR.LE gsb0, 0x0 ;  /* 0x00008000000079c5 */ /* 0x000fc40000010000 */
        /* <DEDUP_REMOVED lines=77> */
[----:B01----:R-:W-:Y:S01]  /*2ef0*/  IMAD.U32 R4, RZ, RZ, UR16 ;  /* 0x00000010ff047e24 */ /* 0x003fe2000f8e00ff */
        /* <DEDUP_REMOVED lines=124> */
[----:B------:R-:W-:Y:S01]  /*36c0*/  UIADD3 UR7, UR4, 0x402, URZ ;  /* 0x0000040204077890 */ /* 0x000fe2000fffe03f */
[----:B------:R-:W-:-:S02]  /*36d0*/  WARPGROUP.DEPBAR.LE gsb0, 0x0 ;  /* 0x00008000000079c5 */ /* 0x000fc40000010000 */
        /* <DEDUP_REMOVED lines=21> */
[----:B------:R-:W-:Y:S01]  /*3830*/  UMOV UR13, 0x40000040 ;  /* 0x40000040000d7882 */ /* 0x000fe20000000000 */
[----:B------:R-:W-:Y:S01]  /*3840*/  UMOV UR15, 0x40000040 ;  /* 0x40000040000f7882 */ /* 0x000fe20000000000 */
[----:B------:R-:W-:Y:S01]  /*3850*/  UMOV UR40, UR12 ;  /* 0x0000000c00287c82 */ /* 0x000fe20008000000 */
[----:B------:R-:W-:Y:S01]  /*3860*/  UMOV UR41, UR13 ;  /* 0x0000000d00297c82 */ /* 0x000fe20008000000 */
[----:B------:R-:W-:Y:S01]  /*3870*/  UIADD3 UR7, UR4, 0x404, URZ ;  /* 0x0000040404077890 */ /* 0x000fe2000fffe03f */
        /* <DEDUP_REMOVED lines=45> */
[----:B------:R-:W-:Y:S02]  /*3b50*/  ULDC UR11, c[0x0][0x988] ;  /* 0x00026200000b7ab9 */ /* 0x000fe40000000800 */
        /* <DEDUP_REMOVED lines=99> */
[----:B------:R-:W-:Y:S01]  /*4190*/  UIADD3 UR7, UR6, 0xa06, URZ ;  /* 0x00000a0606077890 */ /* 0x000fe2000fffe03f */
        /* <DEDUP_REMOVED lines=24> */
[----:B------:R-:W-:Y:S01]  /*4320*/  WARPGROUP.ARRIVE ;  /* 0x00000000000079c5 */ /* 0x000fe20000000000 */
[----:B------:R-:W-:Y:S02]  /*4330*/  FSEL R112, R112, -INF , P2 ;  /* 0xff80000070707808 */ /* 0x000fe40001000000 */
[----:B------:R-:W-:Y:S02]  /*4340*/  FSEL R113, R113, -INF , P3 ;  /* 0xff80000071717808 */ /* 0x000fe40001800000 */
[----:B------:R-:W-:Y:S01]  /*4350*/  FSEL R116, R116, -INF , P4 ;  /* 0xff80000074747808 */ /* 0x000fe20002000000 */
[----:B------:R-:W-:Y:S01]  /*4360*/  HGMMA.64x16x16.F32.BF16 R104, gdesc[UR20], R104, gsb0 ;  /* 0x00200000146879f0 */ /* 0x000fe20008001868 */
[----:B------:R-:W-:Y:S01]  /*4370*/  UIADD3 UR22, UR6, 0x686, URZ ;  /* 0x0000068606167890 */ /* 0x000fe2000fffe03f */
[----:B------:R-:W-:Y:S01]  /*4380*/  FMNMX.FTZ R21, R112, R113, !PT ;  /* 0x0000007170157209 */ /* 0x000fe20007810000 */
[----:B------:R-:W-:Y:S01]  /*4390*/  UMOV UR23, 0x40000040 ;  /* 0x4000004000177882 */ /* 0x000fe20000000000 */
[----:B------:R-:W-:-:S02]  /*43a0*/  FSEL R114, R114, -INF , P2 ;  /* 0xff80000072727808 */ /* 0x000fc40001000000 */
[----:B------:R-:W-:Y:S02]  /*43b0*/  FSEL R117, R117, -INF , P5 ;  /* 0xff80000075757808 */ /* 0x000fe40002800000 */
[----:B------:R-:W-:Y:S02]  /*43c0*/  ISETP.GT.AND P2, PT, R12, 0x10, PT ;  /* 0x000000100c00780c */ /* 0x000fe40003f44270 */
[----:B------:R-:W-:Y:S02]  /*43d0*/  FMNMX.FTZ R10, R116, R21, !PT ;  /* 0x00000015740a7209 */ /* 0x000fe40007810000 */
[----:B------:R-:W-:Y:S02]  /*43e0*/  FSEL R115, R115, -INF , P3 ;  /* 0xff80000073737808 */ /* 0x000fe40001800000 */
[----:B------:R-:W-:Y:S02]  /*43f0*/  ISETP.GT.AND P3, PT, R12, 0x11, PT ;  /* 0x000000110c00780c */ /* 0x000fe40003f64270 */
[----:B------:R-:W-:-:S02]  /*4400*/  FMNMX.FTZ R21, R117, R10, !PT ;  /* 0x0000000a75157209 */ /* 0x000fc40007810000 */
[----:B------:R-:W-:Y:S02]  /*4410*/  FSEL R118, R118, -INF , P4 ;  /* 0xff80000076767808 */ /* 0x000fe40002000000 */
[C---:B------:R-:W-:Y:S02]  /*4420*/  ISETP.GT.AND P4, PT, R12.reuse, 0x18, PT ;  /* 0x000000180c00780c */ /* 0x040fe40003f84270 */
        /* <DEDUP_REMOVED lines=8> */
[----:B------:R-:W-:Y:S01]  /*44b0*/  UIADD3 UR22, UR6, 0x706, URZ ;  /* 0x0000070606167890 */ /* 0x000fe2000fffe03f */
[----:B------:R-:W-:Y:S01]  /*44c0*/  FSEL R108, R108, -INF , P4 ;  /* 0xff8000006c6c7808 */ /* 0x000fe20002000000 */
[----:B------:R-:W-:Y:S01]  /*44d0*/  UMOV UR23, 0x40000040 ;  /* 0x4000004000177882 */ /* 0x000fe20000000000 */
[----:B------:R-:W-:Y:S02]  /*44e0*/  FMNMX.FTZ R21, R105, R10, !PT ;  /* 0x0000000a69157209 */ /* 0x000fe40007810000 */
[----:B------:R-:W-:Y:S02]  /*44f0*/  FSEL R106, R106, -INF , P2 ;  /* 0xff8000006a6a7808 */ /* 0x000fe40001000000 */
[----:B------:R-:W-:-:S02]  /*4500*/  FSEL R109, R109, -INF , P5 ;  /* 0xff8000006d6d7808 */ /* 0x000fc40002800000 */
[----:B------:R-:W-:Y:S02]  /*4510*/  ISETP.GT.AND P2, PT, R12, 0x20, PT ;  /* 0x000000200c00780c */ /* 0x000fe40003f44270 */
[----:B------:R-:W-:Y:S02]  /*4520*/  FMNMX.FTZ R10, R108, R21, !PT ;  /* 0x000000156c0a7209 */ /* 0x000fe40007810000 */
[----:B------:R-:W-:Y:S02]  /*4530*/  FSEL R107, R107, -INF , P3 ;  /* 0xff8000006b6b7808 */ /* 0x000fe40001800000 */
[----:B------:R-:W-:Y:S02]  /*4540*/  ISETP.GT.AND P3, PT, R12, 0x21, PT ;  /* 0x000000210c00780c */ /* 0x000fe40003f64270 */
[----:B------:R-:W-:Y:S02]  /*4550*/  FMNMX.FTZ R21, R109, R10, !PT ;  /* 0x0000000a6d157209 */ /* 0x000fe40007810000 */
[----:B------:R-:W-:-:S02]  /*4560*/  FSEL R110, R110, -INF , P4 ;  /* 0xff8000006e6e7808 */ /* 0x000fc40002000000 */
[C---:B------:R-:W-:Y:S02]  /*4570*/  ISETP.GT.AND P4, PT, R12.reuse, 0x28, PT ;  /* 0x000000280c00780c */ /* 0x040fe40003f84270 */
[----:B------:R-:W-:Y:S02]  /*4580*/  FSEL R111, R111, -INF , P5 ;  /* 0xff8000006f6f7808 */ /* 0x000fe40002800000 */
[----:B------:R-:W-:Y:S01]  /*4590*/  ISETP.GT.AND P5, PT, R12, 0x29, PT ;  /* 0x000000290c00780c */ /* 0x000fe20003fa4270 */
[----:B------:R-:W-:Y:S02]  /*45a0*/  WARPGROUP.DEPBAR.LE gsb0, 0x0 ;  /* 0x00008000000079c5 */ /* 0x000fe40000010000 */
[----:B------:R-:W-:Y:S01]  /*45b0*/  WARPGROUP.ARRIVE ;  /* 0x00000000000079c5 */ /* 0x000fe20000000000 */
[----:B------:R-:W-:Y:S02]  /*45c0*/  FSEL R96, R96, -INF , P2 ;  /* 0xff80000060607808 */ /* 0x000fe40001000000 */
[----:B------:R-:W-:-:S02]  /*45d0*/  FSEL R97, R97, -INF , P3 ;  /* 0xff80000061617808 */ /* 0x000fc40001800000 */
[----:B------:R-:W-:Y:S01]  /*45e0*/  FMNMX.FTZ R10, R96, R21, !PT ;  /* 0x00000015600a7209 */ /* 0x000fe20007810000 */
[----:B------:R-:W-:Y:S01]  /*45f0*/  HGMMA.64x16x16.F32.BF16 R88, gdesc[UR20], R88, gsb0 ;  /* 0x00200000145879f0 */ /* 0x000fe20008001858 */
[----:B------:R-:W-:Y:S01]  /*4600*/  UIADD3 UR22, UR6, 0x786, URZ ;  /* 0x0000078606167890 */ /* 0x000fe2000fffe03f */
[----:B------:R-:W-:Y:S01]  /*4610*/  FSEL R100, R100, -INF , P4 ;  /* 0xff80000064647808 */ /* 0x000fe20002000000 */
[----:B------:R-:W-:Y:S01]  /*4620*/  UMOV UR23, 0x40000040 ;  /* 0x4000004000177882 */ /* 0x000fe20000000000 */
[----:B------:R-:W-:Y:S02]  /*4630*/  FMNMX.FTZ R21, R97, R10, !PT ;  /* 0x0000000a61157209 */ /* 0x000fe40007810000 */
[----:B------:R-:W-:Y:S02]  /*4640*/  FSEL R98, R98, -INF , P2 ;  /* 0xff80000062627808 */ /* 0x000fe40001000000 */
[----:B------:R-:W-:Y:S02]  /*4650*/  FSEL R101, R101, -INF , P5 ;  /* 0xff80000065657808 */ /* 0x000fe40002800000 */
[----:B------:R-:W-:-:S02]  /*4660*/  ISETP.GT.AND P2, PT, R12, 0x30, PT ;  /* 0x000000300c00780c */ /* 0x000fc40003f44270 */
[----:B------:R-:W-:Y:S02]  /*4670*/  FMNMX.FTZ R10, R100, R21, !PT ;  /* 0x00000015640a7209 */ /* 0x000fe40007810000 */
[----:B------:R-:W-:Y:S02]  /*4680*/  FSEL R99, R99, -INF , P3 ;  /* 0xff80000063637808 */ /* 0x000fe40001800000 */
[----:B------:R-:W-:Y:S02]  /*4690*/  ISETP.GT.AND P3, PT, R12, 0x31, PT ;  /* 0x000000310c00780c */ /* 0x000fe40003f64270 */
        /* <DEDUP_REMOVED lines=62> */
[----:B------:R-:W-:Y:S02]  /*4a80*/  FMNMX.FTZ R21, R69, R10, !PT ;  /* 0x0000000a45157209 */ /* 0x000fe40007810000 */
[----:B------:R-:W-:Y:S02]  /*4a90*/  ISETP.GT.AND P5, PT, R12, 0x68, PT ;  /* 0x000000680c00780c */ /* 0x000fe40003fa4270 */
        /* <DEDUP_REMOVED lines=15> */
[----:B------:R-:W-:Y:S02]  /*4b90*/  FMNMX.FTZ R10, R60, R21, !PT ;  /* 0x000000153c0a7209 */ /* 0x000fe40007810000 */
[----:B------:R-:W-:Y:S02]  /*4ba0*/  FSEL R58, R58, -INF , P2 ;  /* 0xff8000003a3a7808 */ /* 0x000fe40001000000 */
[----:B------:R-:W-:Y:S02]  /*4bb0*/  ISETP.GT.AND P2, PT, R12, 0x71, PT ;  /* 0x000000710c00780c */ /* 0x000fe40003f44270 */
[----:B------:R-:W-:Y:S02]  /*4bc0*/  FMNMX.FTZ R21, R61, R10, !PT ;  /* 0x0000000a3d157209 */ /* 0x000fe40007810000 */
[----:B------:R-:W-:-:S02]  /*4bd0*/  FSEL R59, R59, -INF , P6 ;  /* 0xff8000003b3b7808 */ /* 0x000fc40003000000 */
[----:B------:R-:W-:Y:S02]  /*4be0*/  ISETP.GT.AND P6, PT, R12, 0x78, PT ;  /* 0x000000780c00780c */ /* 0x000fe40003fc4270 */
        /* <DEDUP_REMOVED lines=10> */
[----:B------:R-:W-:Y:S01]  /*4c90*/  UMOV UR22, UR7 ;  /* 0x0000000700167c82 */ /* 0x000fe20008000000 */
[----:B------:R-:W-:Y:S01]  /*4ca0*/  UMOV UR23, 0x40000040 ;  /* 0x4000004000177882 */ /* 0x000fe20000000000 */
[----:B------:R-:W-:Y:S02]  /*4cb0*/  FSEL R52, R52, -INF , P6 ;  /* 0xff80000034347808 */ /* 0x000fe40003000000 */
[----:B------:R-:W-:Y:S02]  /*4cc0*/  FMNMX.FTZ R21, R49, R10, !PT ;  /* 0x0000000a31157209 */ /* 0x000fe40007810000 */
[----:B------:R-:W-:-:S02]  /*4cd0*/  FSEL R53, R53, -INF , P5 ;  /* 0xff80000035357808 */ /* 0x000fc40002800000 */
[----:B------:R-:W-:Y:S02]  /*4ce0*/  FMNMX.FTZ R10, R52, R21, !PT ;  /* 0x00000015340a7209 */ /* 0x000fe40007810000 */
[----:B------:R-:W-:Y:S02]  /*4cf0*/  FSEL R50, R50, -INF , P3 ;  /* 0xff80000032327808 */ /* 0x000fe40001800000 */
[C---:B------:R-:W-:Y:S02]  /*4d00*/  ISETP.GT.AND P3, PT, R12.reuse, 0x81, PT ;  /* 0x000000810c00780c */ /* 0x040fe40003f64270 */
[----:B------:R-:W-:Y:S02]  /*4d10*/  FMNMX.FTZ R21, R53, R10, !PT ;  /* 0x0000000a35157209 */ /* 0x000fe40007810000 */
[----:B------:R-:W-:Y:S02]  /*4d20*/  FSEL R51, R51, -INF , P2 ;  /* 0xff80000033337808 */ /* 0x000fe40001000000 */
[----:B------:R-:W-:-:S02]  /*4d30*/  ISETP.GT.AND P2, PT, R12, 0x88, PT ;  /* 0x000000880c00780c */ /* 0x000fc40003f44270 */
        /* <DEDUP_REMOVED lines=15> */
[----:B------:R-:W-:-:S02]  /*4e30*/  FMNMX.FTZ R21, R44, R21, !PT ;  /* 0x000000152c157209 */ /* 0x000fc40007810000 */
[----:B------:R-:W-:Y:S02]  /*4e40*/  ISETP.GT.AND P1, PT, R12, 0x91, PT ;  /* 0x000000910c00780c */ /* 0x000fe40003f24270 */
[----:B------:R-:W-:Y:S02]  /*4e50*/  FMNMX.FTZ R21, R20, R21, !PT ;  /* 0x0000001514157209 */ /* 0x000fe40007810000 */
[----:B------:R-:W-:Y:S02]  /*4e60*/  FSEL R46, R46, -INF , P2 ;  /* 0xff8000002e2e7808 */ /* 0x000fe40001000000 */
[C---:B------:R-:W-:Y:S02]  /*4e70*/  ISETP.GT.AND P2, PT, R12.reuse, 0x99, PT ;  /* 0x000000990c00780c */ /* 0x040fe40003f44270 */
[----:B------:R-:W-:Y:S02]  /*4e80*/  FSEL R43, R43, -INF , P3 ;  /* 0xff8000002b2b7808 */ /* 0x000fe40001800000 */
[----:B------:R-:W-:-:S02]  /*4e90*/  ISETP.GT.AND P3, PT, R12, 0xa0, PT ;  /* 0x000000a00c00780c */ /* 0x000fc40003f64270 */
[----:B------:R-:W-:Y:S02]  /*4ea0*/  FSEL R42, R42, -INF , P4 ;  /* 0xff8000002a2a7808 */ /* 0x000fe40002000000 */
[----:B------:R-:W-:Y:S02]  /*4eb0*/  ISETP.GT.AND P4, PT, R12, 0xa1, PT ;  /* 0x000000a10c00780c */ /* 0x000fe40003f84270 */
[----:B------:R-:W-:Y:S01]  /*4ec0*/  P2R R45, PR, RZ, 0x2 ;  /* 0x00000002ff2d7803 */ /* 0x000fe20000000000 */
[----:B------:R-:W-:Y:S02]  /*4ed0*/  WARPGROUP.DEPBAR.LE gsb0, 0x0 ;  /* 0x00008000000079c5 */ /* 0x000fe40000010000 */
[----:B------:R-:W-:Y:S01]  /*4ee0*/  WARPGROUP.ARRIVE ;  /* 0x00000000000079c5 */ /* 0x000fe20000000000 */
[----:B------:R-:W-:Y:S02]  /*4ef0*/  FSEL R32, R32, -INF , P0 ;  /* 0xff80000020207808 */ /* 0x000fe40000000000 */
[----:B------:R-:W-:-:S02]  /*4f00*/  ISETP.GT.AND P0, PT, R12, 0x98, PT ;  /* 0x000000980c00780c */ /* 0x000fc40003f04270 */
[----:B------:R-:W-:Y:S01]  /*4f10*/  FSEL R80, R33, -INF , P1 ;  /* 0xff80000021507808 */ /* 0x000fe20000800000 */
[----:B------:R-:W-:Y:S01]  /*4f20*/  HGMMA.64x16x16.F32.BF16 R24, gdesc[UR20], R24, gsb0 ;  /* 0x00200000141879f0 */ /* 0x000fe20008001818 */
[----:B------:R-:W-:Y:S02]  /*4f30*/  FMNMX.FTZ R21, R32, R21, !PT ;  /* 0x0000001520157209 */ /* 0x000fe40007810000 */
[----:B------:R-:W-:Y:S02]  /*4f40*/  FSEL R81, R36, -INF , P0 ;  /* 0xff80000024517808 */ /* 0x000fe40000000000 */
[----:B------:R-:W-:Y:S02]  /*4f50*/  FMNMX.FTZ R10, R80, R21, !PT ;  /* 0x00000015500a7209 */ /* 0x000fe40007810000 */
[----:B------:R-:W-:Y:S02]  /*4f60*/  FSEL R84, R37, -INF , P2 ;  /* 0xff80000025547808 */ /* 0x000fe40001000000 */
[----:B------:R-:W-:-:S02]  /*4f70*/  FMNMX.FTZ R21, R81, R10, !PT ;  /* 0x0000000a51157209 */ /* 0x000fc40007810000 */
[----:B------:R-:W-:Y:S02]  /*4f80*/  P2R R33, PR, RZ, 0x4 ;  /* 0x00000004ff217803 */ /* 0x000fe40000000000 */
[----:B------:R-:W-:Y:S02]  /*4f90*/  FMNMX.FTZ R21, R84, R21, !PT ;  /* 0x0000001554157209 */ /* 0x000fe40007810000 */
[----:B------:R-:W-:Y:S02]  /*4fa0*/  P2R R41, PR, RZ, 0x1 ;  /* 0x00000001ff297803 */ /* 0x000fe40000000000 */
[C---:B------:R-:W-:Y:S02]  /*4fb0*/  ISETP.GT.AND P0, PT, R12.reuse, 0x89, PT ;  /* 0x000000890c00780c */ /* 0x040fe40003f04270 */
[----:B------:R-:W-:Y:S02]  /*4fc0*/  ISETP.GT.AND P1, PT, R12, 0x90, PT ;  /* 0x000000900c00780c */ /* 0x000fe40003f24270 */
[----:B------:R-:W-:-:S02]  /*4fd0*/  FSEL R47, R47, -INF , P0 ;  /* 0xff8000002f2f7808 */ /* 0x000fc40000000000 */
[----:B------:R-:W-:Y:S02]  /*4fe0*/  ISETP.NE.AND P0, PT, R41, RZ, PT ;  /* 0x000000ff2900720c */ /* 0x000fe40003f05270 */
[----:B------:R-:W-:Y:S02]  /*4ff0*/  FSEL R34, R34, -INF , P1 ;  /* 0xff80000022227808 */ /* 0x000fe40000800000 */
[----:B------:R-:W-:Y:S02]  /*5000*/  ISETP.NE.AND P1, PT, R45, RZ, PT ;  /* 0x000000ff2d00720c */ /* 0x000fe40003f25270 */
[----:B------:R-:W-:Y:S02]  /*5010*/  FSEL R38, R38, -INF , P0 ;  /* 0xff80000026267808 */ /* 0x000fe40000000000 */
[----:B------:R-:W-:Y:S02]  /*5020*/  FSEL R35, R35, -INF , P1 ;  /* 0xff80000023237808 */ /* 0x000fe40000800000 */
[----:B------:R-:W-:-:S02]  /*5030*/  ISETP.NE.AND P0, PT, R13, RZ, PT ;  /* 0x000000ff0d00720c */ /* 0x000fc40003f05270 */
[----:B------:R-:W-:-:S13]  /*5040*/  ISETP.NE.AND P1, PT, R15, RZ, PT ;  /* 0x000000ff0f00720c */ /* 0x000fda0003f25270 */
[----:B------:R-:W-:Y:S01]  /*5050*/  @!P1 VIADD R11, R11, 0x34840 ;  /* 0x000348400b0b9836 */ /* 0x000fe20000000000 */
[----:B------:R-:W-:Y:S02]  /*5060*/  WARPGROUP.DEPBAR.LE gsb0, 0x0 ;  /* 0x00008000000079c5 */ /* 0x000fe40000010000 */
[----:B------:R-:W-:Y:S02]  /*5070*/  FSEL R36, R24, -INF , P3 ;  /* 0xff80000018247808 */ /* 0x000fe40001800000 */
[----:B------:R-:W-:Y:S02]  /*5080*/  FSEL R82, R25, -INF , P4 ;  /* 0xff80000019527808 */ /* 0x000fe40002000000 */
[----:B------:R-:W-:Y:S02]  /*5090*/  FMNMX.FTZ R21, R36, R21, !PT ;  /* 0x0000001524157209 */ /* 0x000fe40007810000 */
[----:B------:R-:W-:Y:S02]  /*50a0*/  FSEL R28, R28, -INF , P5 ;  /* 0xff8000001c1c7808 */ /* 0x000fe40002800000 */
[----:B------:R-:W-:-:S02]  /*50b0*/  FMNMX.FTZ R21, R82, R21, !PT ;  /* 0x0000001552157209 */ /* 0x000fc40007810000 */
[----:B------:R-:W-:Y:S02]  /*50c0*/  FSEL R24, R29, -INF , P6 ;  /* 0xff8000001d187808 */ /* 0x000fe40003000000 */
[----:B------:R-:W-:Y:S02]  /*50d0*/  FMNMX.FTZ R21, R28, R21, !PT ;  /* 0x000000151c157209 */ /* 0x000fe40007810000 */
[----:B------:R-:W-:Y:S02]  /*50e0*/  FSEL R26, R26, -INF , P3 ;  /* 0xff8000001a1a7808 */ /* 0x000fe40001800000 */
[----:B------:R-:W-:Y:S02]  /*50f0*/  FMNMX.FTZ R21, R24, R21, !PT ;  /* 0x0000001518157209 */ /* 0x000fe40007810000 */
[----:B------:R-:W-:Y:S02]  /*5100*/  FSEL R30, R30, -INF , P5 ;  /* 0xff8000001e1e7808 */ /* 0x000fe40002800000 */
[----:B------:R-:W-:Y:S01]  /*5110*/  @!P1 PRMT R11, RZ, 0x654, R11 ;  /* 0x00000654ff0b9816 */ /* 0x000fe2000000000b */
[----:B------:R-:W0:Y:S03]  /*5120*/  SHFL.BFLY PT, R10, R21, 0x2, 0x1f ;  /* 0x0c401f00150a7f89 */ /* 0x000e2600000e0000 */
[----:B------:R1:W-:Y:S01]  /*5130*/  @!P1 SYNCS.ARRIVE.TRANS64.RED.A1T0 RZ, [R11+URZ], RZ ;  /* 0x000000ff0bff99a7 */ /* 0x0003e2000810043f */
[----:B0-----:R-:W-:-:S05]  /*5140*/  FMNMX.FTZ R25, R21, R10, !PT ;  /* 0x0000000a15197209 */ /* 0x001fca0007810000 */
[----:B------:R-:W0:Y:S02]  /*5150*/  SHFL.BFLY PT, R10, R25, 0x1, 0x1f ;  /* 0x0c201f00190a7f89 */ /* 0x000e2400000e0000 */
[----:B0-----:R-:W-:-:S04]  /*5160*/  FMNMX.FTZ R10, R25, R10, !PT ;  /* 0x0000000a190a7209 */ /* 0x001fc80007810000 */
[C---:B------:R-:W-:Y:S01]  /*5170*/  FSETP.NEU.FTZ.AND P2, PT, R10.reuse, -INF , PT ;  /* 0xff8000000a00780b */ /* 0x040fe20003f5d000 */
[----:B------:R-:W-:-:S05]  /*5180*/  FMUL.FTZ R83, R10, UR11 ;  /* 0x0000000b0a537c20 */ /* 0x000fca0008410000 */
[----:B------:R-:W-:Y:S02]  /*5190*/  FSEL R83, R83, RZ, P2 ;  /* 0x000000ff53537208 */ /* 0x000fe40001000000 */
[----:B------:R-:W-:Y:S02]  /*51a0*/  ISETP.NE.AND P2, PT, R33, RZ, PT ;  /* 0x000000ff2100720c */ /* 0x000fe40003f45270 */
[----:B------:R-:W-:Y:S01]  /*51b0*/  FMNMX.FTZ R33, R114, R115, !PT ;  /* 0x0000007372217209 */ /* 0x000fe20007810000 */
[--C-:B------:R-:W-:Y:S01]  /*51c0*/  FFMA.FTZ R200, R56, UR11, -R83.reuse ;  /* 0x0000000b38c87c23 */ /* 0x100fe20008010853 */
[--C-:B------:R-:W-:Y:S01]  /*51d0*/  FFMA.FTZ R56, R61, UR11, -R83.reuse ;  /* 0x0000000b3d387c23 */ /* 0x100fe20008010853 */
[--C-:B------:R-:W-:Y:S01]  /*51e0*/  FFMA.FTZ R204, R48, UR11, -R83.reuse ;  /* 0x0000000b30cc7c23 */ /* 0x100fe20008010853 */
[----:B------:R-:W-:Y:S01]  /*51f0*/  FMNMX.FTZ R12, R118, R33, !PT ;  /* 0x00000021760c7209 */ /* 0x000fe20007810000 */
[--C-:B------:R-:W-:Y:S01]  /*5200*/  FFMA.FTZ R206, R52, UR11, -R83.reuse ;  /* 0x0000000b34ce7c23 */ /* 0x100fe20008010853 */
[----:B------:R-:W-:Y:S01]  /*5210*/  FSEL R48, R27, -INF , P4 ;  /* 0xff8000001b307808 */ /* 0x000fe20002000000 */
[--C-:B------:R-:W-:Y:S01]  /*5220*/  FFMA.FTZ R176, R112, UR11, -R83.reuse ;  /* 0x0000000b70b07c23 */ /* 0x100fe20008010853 */
[----:B------:R-:W-:Y:S01]  /*5230*/  FMNMX.FTZ R33, R119, R12, !PT ;  /* 0x0000000c77217209 */ /* 0x000fe20007810000 */
[--C-:B------:R-:W-:Y:S01]  /*5240*/  FFMA.FTZ R13, R113, UR11, -R83.reuse ;  /* 0x0000000b710d7c23 */ /* 0x100fe20008010853 */
[--C-:B------:R-:W-:Y:S01]  /*5250*/  FFMA.FTZ R178, R116, UR11, -R83.reuse ;  /* 0x0000000b74b27c23 */ /* 0x100fe20008010853 */
[--C-:B------:R-:W-:Y:S01]  /*5260*/  FFMA.FTZ R190, R92, UR11, -R83.reuse ;  /* 0x0000000b5cbe7c23 */ /* 0x100fe20008010853 */
[----:B------:R-:W-:Y:S01]  /*5270*/  FMNMX.FTZ R12, R106, R33, !PT ;  /* 0x000000216a0c7209 */ /* 0x000fe20007810000 */
[----:B------:R-:W-:Y:S01]  /*5280*/  MUFU.EX2 R176, R176 ;  /* 0x000000b000b07308 */ /* 0x000fe20000000800 */
[--C-:B------:R-:W-:Y:S01]  /*5290*/  FFMA.FTZ R15, R117, UR11, -R83.reuse ;  /* 0x0000000b750f7c23 */ /* 0x100fe20008010853 */
[--C-:B------:R-:W-:Y:S01]  /*52a0*/  FFMA.FTZ R180, R104, UR11, -R83.reuse ;  /* 0x0000000b68b47c23 */ /* 0x100fe20008010853 */
[----:B------:R-:W-:Y:S01]  /*52b0*/  FMNMX.FTZ R37, R107, R12, !PT ;  /* 0x0000000c6b257209 */ /* 0x000fe20007810000 */
[--C-:B------:R-:W-:Y:S01]  /*52c0*/  FFMA.FTZ R21, R105, UR11, -R83.reuse ;  /* 0x0000000b69157c23 */ /* 0x100fe20008010853 */
[--C-:B------:R-:W-:Y:S01]  /*52d0*/  FFMA.FTZ R182, R108, UR11, -R83.reuse ;  /* 0x0000000b6cb67c23 */ /* 0x100fe20008010853 */
[--C-:B------:R-:W-:Y:S01]  /*52e0*/  FFMA.FTZ R202, R60, UR11, -R83.reuse ;  /* 0x0000000b3cca7c23 */ /* 0x100fe20008010853 */
[----:B------:R-:W-:Y:S01]  /*52f0*/  FMNMX.FTZ R12, R110, R37, !PT ;  /* 0x000000256e0c7209 */ /* 0x000fe20007810000 */
[----:B------:R-:W0:Y:S01]  /*5300*/  MUFU.EX2 R13, R13 ;  /* 0x0000000d000d7308 */ /* 0x000e220000000800 */
[--C-:B------:R-:W-:Y:S01]  /*5310*/  FFMA.FTZ R25, R109, UR11, -R83.reuse ;  /* 0x0000000b6d197c23 */ /* 0x100fe20008010853 */
[--C-:B------:R-:W-:Y:S01]  /*5320*/  FFMA.FTZ R27, R49, UR11, -R83.reuse ;  /* 0x0000000b311b7c23 */ /* 0x100fe20008010853 */
[----:B------:R-:W-:Y:S01]  /*5330*/  FMNMX.FTZ R37, R111, R12, !PT ;  /* 0x0000000c6f257209 */ /* 0x000fe20007810000 */
[--C-:B------:R-:W-:Y:S01]  /*5340*/  FFMA.FTZ R49, R14, UR11, -R83.reuse ;  /* 0x0000000b0e317c23 */ /* 0x100fe20008010853 */
[--C-:B------:R-:W-:Y:S01]  /*5350*/  FFMA.FTZ R184, R96, UR11, -R83.reuse ;  /* 0x0000000b60b87c23 */ /* 0x100fe20008010853 */
[--C-:B------:R-:W-:Y:S01]  /*5360*/  FFMA.FTZ R29, R97, UR11, -R83.reuse ;  /* 0x0000000b611d7c23 */ /* 0x100fe20008010853 */
[----:B------:R-:W-:Y:S01]  /*5370*/  FMNMX.FTZ R12, R98, R37, !PT ;  /* 0x00000025620c7209 */ /* 0x000fe20007810000 */
[----:B------:R-:W2:Y:S01]  /*5380*/  MUFU.EX2 R178, R178 ;  /* 0x000000b200b27308 */ /* 0x000ea20000000800 */
[--C-:B------:R-:W-:Y:S01]  /*5390*/  FFMA.FTZ R214, R81, UR11, -R83.reuse ;  /* 0x0000000b51d67c23 */ /* 0x100fe20008010853 */
[--C-:B------:R-:W-:Y:S01]  /*53a0*/  FFMA.FTZ R186, R100, UR11, -R83.reuse ;  /* 0x0000000b64ba7c23 */ /* 0x100fe20008010853 */
[----:B------:R-:W-:Y:S01]  /*53b0*/  FMNMX.FTZ R41, R99, R12, !PT ;  /* 0x0000000c63297209 */ /* 0x000fe20007810000 */
[--C-:B------:R-:W-:Y:S01]  /*53c0*/  FFMA.FTZ R33, R101, UR11, -R83.reuse ;  /* 0x0000000b65217c23 */ /* 0x100fe20008010853 */
[--C-:B------:R-:W-:Y:S01]  /*53d0*/  FFMA.FTZ R188, R88, UR11, -R83.reuse ;  /* 0x0000000b58bc7c23 */ /* 0x100fe20008010853 */
[--C-:B------:R-:W-:Y:S01]  /*53e0*/  FFMA.FTZ R37, R89, UR11, -R83.reuse ;  /* 0x0000000b59257c23 */ /* 0x100fe20008010853 */
[----:B------:R-:W-:Y:S01]  /*53f0*/  FMNMX.FTZ R12, R102, R41, !PT ;  /* 0x00000029660c7209 */ /* 0x000fe20007810000 */
[----:B------:R-:W3:Y:S01]  /*5400*/  MUFU.EX2 R15, R15 ;  /* 0x0000000f000f7308 */ /* 0x000ee20000000800 */
[--C-:B------:R-:W-:Y:S01]  /*5410*/  FFMA.FTZ R192, R72, UR11, -R83.reuse ;  /* 0x0000000b48c07c23 */ /* 0x100fe20008010853 */
[--C-:B------:R-:W-:Y:S01]  /*5420*/  FFMA.FTZ R194, R76, UR11, -R83.reuse ;  /* 0x0000000b4cc27c23 */ /* 0x100fe20008010853 */
[----:B------:R-:W-:Y:S01]  /*5430*/  FMNMX.FTZ R41, R103, R12, !PT ;  /* 0x0000000c67297209 */ /* 0x000fe20007810000 */
[--C-:B------:R-:W-:Y:S01]  /*5440*/  FFMA.FTZ R196, R64, UR11, -R83.reuse ;  /* 0x0000000b40c47c23 */ /* 0x100fe20008010853 */
[--C-:B------:R-:W-:Y:S01]  /*5450*/  FFMA.FTZ R65, R65, UR11, -R83.reuse ;  /* 0x0000000b41417c23 */ /* 0x100fe20008010853 */
[--C-:B------:R-:W-:Y:S01]  /*5460*/  FFMA.FTZ R198, R68, UR11, -R83.reuse ;  /* 0x0000000b44c67c23 */ /* 0x100fe20008010853 */
[----:B------:R-:W-:Y:S01]  /*5470*/  FMNMX.FTZ R12, R90, R41, !PT ;  /* 0x000000295a0c7209 */ /* 0x000fe20007810000 */
[----:B------:R-:W4:Y:S01]  /*5480*/  MUFU.EX2 R180, R180 ;  /* 0x000000b400b47308 */ /* 0x000f220000000800 */
[--C-:B------:R-:W-:Y:S01]  /*5490*/  FFMA.FTZ R41, R93, UR11, -R83.reuse ;  /* 0x0000000b5d297c23 */ /* 0x100fe20008010853 */
[--C-:B------:R-:W-:Y:S01]  /*54a0*/  FFMA.FTZ R69, R69, UR11, -R83.reuse ;  /* 0x0000000b45457c23 */ /* 0x100fe20008010853 */
[----:B------:R-:W-:Y:S01]  /*54b0*/  FMNMX.FTZ R45, R91, R12, !PT ;  /* 0x0000000c5b2d7209 */ /* 0x000fe20007810000 */
[--C-:B------:R-:W-:Y:S01]  /*54c0*/  FFMA.FTZ R57, R57, UR11, -R83.reuse ;  /* 0x0000000b39397c23 */ /* 0x100fe20008010853 */
[--C-:B------:R-:W-:Y:S01]  /*54d0*/  FFMA.FTZ R208, R40, UR11, -R83.reuse ;  /* 0x0000000b28d07c23 */ /* 0x100fe20008010853 */
[--C-:B------:R-:W-:Y:S01]  /*54e0*/  FFMA.FTZ R210, R44, UR11, -R83.reuse ;  /* 0x0000000b2cd27c23 */ /* 0x100fe20008010853 */
[----:B------:R-:W-:Y:S01]  /*54f0*/  FMNMX.FTZ R12, R94, R45, !PT ;  /* 0x0000002d5e0c7209 */ /* 0x000fe20007810000 */
[----:B------:R-:W5:Y:S01]  /*5500*/  MUFU.EX2 R21, R21 ;  /* 0x0000001500157308 */ /* 0x000f620000000800 */
[--C-:B------:R-:W-:Y:S01]  /*5510*/  FFMA.FTZ R212, R32, UR11, -R83.reuse ;  /* 0x0000000b20d47c23 */ /* 0x100fe20008010853 */
[--C-:B------:R-:W-:Y:S01]  /*5520*/  FFMA.FTZ R216, R36, UR11, -R83.reuse ;  /* 0x0000000b24d87c23 */ /* 0x100fe20008010853 */
[----:B------:R-:W-:Y:S01]  /*5530*/  FMNMX.FTZ R45, R95, R12, !PT ;  /* 0x0000000c5f2d7209 */ /* 0x000fe20007810000 */
[--C-:B------:R-:W-:Y:S01]  /*5540*/  FFMA.FTZ R81, R82, UR11, -R83.reuse ;  /* 0x0000000b52517c23 */ /* 0x100fe20008010853 */
[----:B------:R-:W-:Y:S01]  /*5550*/  FFMA.FTZ R218, R28, UR11, -R83 ;  /* 0x0000000b1cda7c23 */ /* 0x000fe20008010853 */
[----:B------:R-:W-:Y:S01]  /*5560*/  IMAD.MOV.U32 R82, RZ, RZ, R87 ;  /* 0x000000ffff527224 */ /* 0x000fe200078e0057 */
[----:B------:R-:W-:Y:S01]  /*5570*/  FMNMX.FTZ R12, R74, R45, !PT ;  /* 0x0000002d4a0c7209 */ /* 0x000fe20007810000 */
[----:B------:R-:W-:Y:S01]  /*5580*/  FFMA.FTZ R45, R73, UR11, -R83 ;  /* 0x0000000b492d7c23 */ /* 0x000fe20008010853 */
[----:B------:R-:W1:Y:S01]  /*5590*/  MUFU.EX2 R182, R182 ;  /* 0x000000b600b67308 */ /* 0x000e620000000800 */
[--C-:B------:R-:W-:Y:S01]  /*55a0*/  IMAD.MOV.U32 R76, RZ, RZ, R87.reuse ;  /* 0x000000ffff4c7224 */ /* 0x100fe200078e0057 */
[----:B------:R-:W-:Y:S01]  /*55b0*/  FMNMX.FTZ R73, R75, R12, !PT ;  /* 0x0000000c4b497209 */ /* 0x000fe20007810000 */
[----:B------:R-:W-:-:S03]  /*55c0*/  IMAD.MOV.U32 R72, RZ, RZ, R87 ;  /* 0x000000ffff487224 */ /* 0x000fc600078e0057 */
[----:B------:R-:W-:Y:S02]  /*55d0*/  FMNMX.FTZ R12, R78, R73, !PT ;  /* 0x000000494e0c7209 */ /* 0x000fe40007810000 */
[----:B------:R-:W1:Y:S02]  /*55e0*/  MUFU.EX2 R25, R25 ;  /* 0x0000001900197308 */ /* 0x000e640000000800 */
[----:B------:R-:W-:-:S04]  /*55f0*/  FMNMX.FTZ R73, R79, R12, !PT ;  /* 0x0000000c4f497209 */ /* 0x000fc80007810000 */
[----:B------:R-:W-:Y:S01]  /*5600*/  FMNMX.FTZ R12, R66, R73, !PT ;  /* 0x00000049420c7209 */ /* 0x000fe20007810000 */
[----:B------:R-:W-:Y:S01]  /*5610*/  FFMA.FTZ R73, R77, UR11, -R83 ;  /* 0x0000000b4d497c23 */ /* 0x000fe20008010853 */
[----:B------:R-:W1:Y:S02]  /*5620*/  MUFU.EX2 R184, R184 ;  /* 0x000000b800b87308 */ /* 0x000e640000000800 */
[----:B------:R-:W-:-:S04]  /*5630*/  FMNMX.FTZ R77, R67, R12, !PT ;  /* 0x0000000c434d7209 */ /* 0x000fc80007810000 */
[----:B------:R-:W-:Y:S02]  /*5640*/  FMNMX.FTZ R12, R70, R77, !PT ;  /* 0x0000004d460c7209 */ /* 0x000fe40007810000 */
[----:B------:R-:W1:Y:S02]  /*5650*/  MUFU.EX2 R29, R29 ;  /* 0x0000001d001d7308 */ /* 0x000e640000000800 */
[----:B------:R-:W-:-:S04]  /*5660*/  FMNMX.FTZ R77, R71, R12, !PT ;  /* 0x0000000c474d7209 */ /* 0x000fc80007810000 */
[----:B------:R-:W-:Y:S02]  /*5670*/  FMNMX.FTZ R12, R58, R77, !PT ;  /* 0x0000004d3a0c7209 */ /* 0x000fe40007810000 */
[----:B------:R-:W-:Y:S02]  /*5680*/  MUFU.EX2 R186, R186 ;  /* 0x000000ba00ba7308 */ /* 0x000fe40000000800 */
        /* <DEDUP_REMOVED lines=16> */
[----:B------:R-:W-:Y:S01]  /*5790*/  FMNMX.FTZ R12, R34, R77, !PT ;  /* 0x0000004d220c7209 */ /* 0x000fe20007810000 */
[----:B------:R-:W-:Y:S01]  /*57a0*/  FFMA.FTZ R77, R84, UR11, -R83 ;  /* 0x0000000b544d7c23 */ /* 0x000fe20008010853 */
[----:B------:R-:W-:Y:S01]  /*57b0*/  MUFU.EX2 R192, R192 ;  /* 0x000000c000c07308 */ /* 0x000fe20000000800 */
[----:B------:R-:W-:Y:S01]  /*57c0*/  IMAD.MOV.U32 R84, RZ, RZ, R87 ;  /* 0x000000ffff547224 */ /* 0x000fe200078e0057 */
[----:B------:R-:W-:Y:S02]  /*57d0*/  FMNMX.FTZ R61, R35, R12, !PT ;  /* 0x0000000c233d7209 */ /* 0x000fe40007810000 */
[----:B------:R-:W-:Y:S02]  /*57e0*/  FSEL R12, R39, -INF , P2 ;  /* 0xff800000270c7808 */ /* 0x000fe40001000000 */
[----:B------:R-:W-:Y:S02]  /*57f0*/  FMNMX.FTZ R61, R38, R61, !PT ;  /* 0x0000003d263d7209 */ /* 0x000fe40007810000 */
[----:B------:R0:W-:Y:S02]  /*5800*/  MUFU.EX2 R39, R56 ;  /* 0x0000003800277308 */ /* 0x0001e40000000800 */
[----:B------:R-:W-:-:S04]  /*5810*/  FMNMX.FTZ R61, R12, R61, !PT ;  /* 0x0000003d0c3d7209 */ /* 0x000fc80007810000 */
[----:B------:R-:W-:Y:S02]  /*5820*/  FMNMX.FTZ R61, R26, R61, !PT ;  /* 0x0000003d1a3d7209 */ /* 0x000fe40007810000 */
[----:B------:R-:W-:Y:S01]  /*5830*/  MUFU.EX2 R45, R45 ;  /* 0x0000002d002d7308 */ /* 0x000fe20000000800 */
[----:B0-----:R-:W-:Y:S01]  /*5840*/  FSEL R56, R31, -INF , P6 ;  /* 0xff8000001f387808 */ /* 0x001fe20003000000 */
[--C-:B------:R-:W-:Y:S01]  /*5850*/  FFMA.FTZ R31, R53, UR11, -R83.reuse ;  /* 0x0000000b351f7c23 */ /* 0x100fe20008010853 */
[----:B------:R-:W-:Y:S01]  /*5860*/  FMNMX.FTZ R61, R48, R61, !PT ;  /* 0x0000003d303d7209 */ /* 0x000fe20007810000 */
[----:B------:R-:W-:-:S03]  /*5870*/  FFMA.FTZ R53, R20, UR11, -R83 ;  /* 0x0000000b14357c23 */ /* 0x000fc60008010853 */
[----:B------:R-:W-:Y:S01]  /*5880*/  FMNMX.FTZ R61, R30, R61, !PT ;  /* 0x0000003d1e3d7209 */ /* 0x000fe20007810000 */
[----:B------:R-:W-:Y:S03]  /*5890*/  MUFU.EX2 R194, R194 ;  /* 0x000000c200c27308 */ /* 0x000fe60000000800 */
[----:B------:R-:W-:-:S05]  /*58a0*/  FMNMX.FTZ R61, R56, R61, !PT ;  /* 0x0000003d383d7209 */ /* 0x000fca0007810000 */
[----:B------:R-:W0:Y:S01]  /*58b0*/  SHFL.BFLY PT, R52, R61, 0x2, 0x1f ;  /* 0x0c401f003d347f89 */ /* 0x000e2200000e0000 */
[----:B------:R-:W-:Y:S08]  /*58c0*/  MUFU.EX2 R73, R73 ;  /* 0x0000004900497308 */ /* 0x000ff00000000800 */
[----:B------:R-:W-:Y:S08]  /*58d0*/  MUFU.EX2 R196, R196 ;  /* 0x000000c400c47308 */ /* 0x000ff00000000800 */
[----:B------:R-:W-:Y:S01]  /*58e0*/  MUFU.EX2 R65, R65 ;  /* 0x0000004100417308 */ /* 0x000fe20000000800 */
[----:B0-----:R-:W-:Y:S01]  /*58f0*/  FMNMX.FTZ R52, R61, R52, !PT ;  /* 0x000000343d347209 */ /* 0x001fe20007810000 */
[--C-:B------:R-:W-:Y:S01]  /*5900*/  FFMA.FTZ R61, R80, UR11, -R83.reuse ;  /* 0x0000000b503d7c23 */ /* 0x100fe20008010853 */
[----:B------:R-:W-:-:S05]  /*5910*/  FFMA.FTZ R83, R24, UR11, -R83 ;  /* 0x0000000b18537c23 */ /* 0x000fca0008010853 */
[----:B------:R-:W-:Y:S01]  /*5920*/  MUFU.EX2 R198, R198 ;  /* 0x000000c600c67308 */ /* 0x000fe20000000800 */
[----:B------:R-:W-:Y:S01]  /*5930*/  IMAD.MOV.U32 R80, RZ, RZ, R87 ;  /* 0x000000ffff507224 */ /* 0x000fe200078e0057 */
[----:B------:R-:W0:Y:S06]  /*5940*/  SHFL.BFLY PT, R85, R52, 0x1, 0x1f ;  /* 0x0c201f0034557f89 */ /* 0x000e2c00000e0000 */
[----:B------:R-:W-:Y:S08]  /*5950*/  MUFU.EX2 R69, R69 ;  /* 0x0000004500457308 */ /* 0x000ff00000000800 */
[----:B------:R-:W-:Y:S08]  /*5960*/  MUFU.EX2 R200, R200 ;  /* 0x000000c800c87308 */ /* 0x000ff00000000800 */
[----:B------:R-:W-:Y:S01]  /*5970*/  MUFU.EX2 R57, R57 ;  /* 0x0000003900397308 */ /* 0x000fe20000000800 */
[----:B0-----:R-:W-:-:S04]  /*5980*/  FMNMX.FTZ R92, R52, R85, !PT ;  /* 0x00000055345c7209 */ /* 0x001fc80007810000 */
[C---:B------:R-:W-:Y:S01]  /*5990*/  FSETP.NEU.FTZ.AND P2, PT, R92.reuse, -INF , PT ;  /* 0xff8000005c00780b */ /* 0x040fe20003f5d000 */
[----:B------:R-:W-:Y:S02]  /*59a0*/  FMUL.FTZ R85, R92, UR11 ;  /* 0x0000000b5c557c20 */ /* 0x000fe40008410000 */
[----:B------:R-:W-:Y:S03]  /*59b0*/  MUFU.EX2 R202, R202 ;  /* 0x000000ca00ca7308 */ /* 0x000fe60000000800 */
[----:B------:R-:W-:Y:S02]  /*59c0*/  FSEL R85, R85, RZ, P2 ;  /* 0x000000ff55557208 */ /* 0x000fe40001000000 */
[----:B------:R-:W-:-:S03]  /*59d0*/  PLOP3.LUT P2, PT, PT, PT, UP0, 0x80, 0x0 ;  /* 0x000000000000781c */ /* 0x000fc60003f4f008 */
[----:B------:R-:W-:Y:S01]  /*59e0*/  MUFU.EX2 R204, R204 ;  /* 0x000000cc00cc7308 */ /* 0x000fe20000000800 */
[----:B------:R-:W-:Y:S01]  /*59f0*/  FFMA.FTZ R60, R75, UR11, -R85 ;  /* 0x0000000b4b3c7c23 */ /* 0x000fe20008010855 */
[----:B------:R-:W-:Y:S01]  /*5a00*/  FADD.FTZ R75, R176, R13 ;  /* 0x0000000db04b7221 */ /* 0x000fe20000010000 */
[--C-:B------:R-:W-:Y:S01]  /*5a10*/  FFMA.FTZ R197, R66, UR11, -R85.reuse ;  /* 0x0000000b42c57c23 */ /* 0x100fe20008010855 */
[--C-:B------:R-:W-:Y:S01]  /*5a20*/  FFMA.FTZ R177, R114, UR11, -R85.reuse ;  /* 0x0000000b72b17c23 */ /* 0x100fe20008010855 */
[----:B------:R-:W-:Y:S01]  /*5a30*/  FFMA.FTZ R20, R115, UR11, -R85 ;  /* 0x0000000b73147c23 */ /* 0x000fe20008010855 */
[----:B--2---:R-:W-:Y:S01]  /*5a40*/  FADD.FTZ R14, R178, R75 ;  /* 0x0000004bb20e7221 */ /* 0x004fe20000010000 */
[--C-:B------:R-:W-:Y:S01]  /*5a50*/  FFMA.FTZ R66, R67, UR11, -R85.reuse ;  /* 0x0000000b43427c23 */ /* 0x100fe20008010855 */
[--C-:B------:R-:W-:Y:S01]  /*5a60*/  FFMA.FTZ R179, R118, UR11, -R85.reuse ;  /* 0x0000000b76b37c23 */ /* 0x100fe20008010855 */
[--C-:B------:R-:W-:Y:S01]  /*5a70*/  FFMA.FTZ R24, R119, UR11, -R85.reuse ;  /* 0x0000000b77187c23 */ /* 0x100fe20008010855 */
[----:B---3--:R-:W-:Y:S01]  /*5a80*/  FADD.FTZ R67, R15, R14 ;  /* 0x0000000e0f437221 */ /* 0x008fe20000010000 */
[----:B------:R-:W-:Y:S01]  /*5a90*/  MUFU.EX2 R177, R177 ;  /* 0x000000b100b17308 */ /* 0x000fe20000000800 */
[--C-:B------:R-:W-:Y:S01]  /*5aa0*/  FFMA.FTZ R181, R106, UR11, -R85.reuse ;  /* 0x0000000b6ab57c23 */ /* 0x100fe20008010855 */
[----:B------:R-:W-:Y:S01]  /*5ab0*/  FFMA.FTZ R28, R107, UR11, -R85 ;  /* 0x0000000b6b1c7c23 */ /* 0x000fe20008010855 */
[----:B----4-:R-:W-:Y:S01]  /*5ac0*/  FADD.FTZ R14, R180, R67 ;  /* 0x00000043b40e7221 */ /* 0x010fe20000010000 */
[--C-:B------:R-:W-:Y:S01]  /*5ad0*/  FFMA.FTZ R183, R110, UR11, -R85.reuse ;  /* 0x0000000b6eb77c23 */ /* 0x100fe20008010855 */
[--C-:B------:R-:W-:Y:S01]  /*5ae0*/  FFMA.FTZ R201, R58, UR11, -R85.reuse ;  /* 0x0000000b3ac97c23 */ /* 0x100fe20008010855 */
[--C-:B------:R-:W-:Y:S01]  /*5af0*/  FFMA.FTZ R32, R111, UR11, -R85.reuse ;  /* 0x0000000b6f207c23 */ /* 0x100fe20008010855 */
[----:B-----5:R-:W-:Y:S01]  /*5b00*/  FADD.FTZ R67, R21, R14 ;  /* 0x0000000e15437221 */ /* 0x020fe20000010000 */
[----:B------:R-:W0:Y:S01]  /*5b10*/  MUFU.EX2 R20, R20 ;  /* 0x0000001400147308 */ /* 0x000e220000000800 */
[--C-:B------:R-:W-:Y:S01]  /*5b20*/  FFMA.FTZ R185, R98, UR11, -R85.reuse ;  /* 0x0000000b62b97c23 */ /* 0x100fe20008010855 */
[----:B------:R-:W-:Y:S01]  /*5b30*/  FFMA.FTZ R199, R70, UR11, -R85 ;  /* 0x0000000b46c77c23 */ /* 0x000fe20008010855 */
[----:B-1----:R-:W-:Y:S01]  /*5b40*/  FADD.FTZ R14, R182, R67 ;  /* 0x00000043b60e7221 */ /* 0x002fe20000010000 */
[--C-:B------:R-:W-:Y:S01]  /*5b50*/  FFMA.FTZ R36, R99, UR11, -R85.reuse ;  /* 0x0000000b63247c23 */ /* 0x100fe20008010855 */
[--C-:B------:R-:W-:Y:S01]  /*5b60*/  FFMA.FTZ R187, R102, UR11, -R85.reuse ;  /* 0x0000000b66bb7c23 */ /* 0x100fe20008010855 */
[--C-:B------:R-:W-:Y:S01]  /*5b70*/  FFMA.FTZ R203, R62, UR11, -R85.reuse ;  /* 0x0000000b3ecb7c23 */ /* 0x100fe20008010855 */
[----:B------:R-:W-:Y:S01]  /*5b80*/  FADD.FTZ R67, R25, R14 ;  /* 0x0000000e19437221 */ /* 0x000fe20000010000 */
[----:B------:R-:W1:Y:S01]  /*5b90*/  MUFU.EX2 R179, R179 ;  /* 0x000000b300b37308 */ /* 0x000e620000000800 */
[--C-:B------:R-:W-:Y:S01]  /*5ba0*/  FFMA.FTZ R40, R103, UR11, -R85.reuse ;  /* 0x0000000b67287c23 */ /* 0x100fe20008010855 */
[----:B------:R-:W-:Y:S01]  /*5bb0*/  FFMA.FTZ R189, R90, UR11, -R85 ;  /* 0x0000000b5abd7c23 */ /* 0x000fe20008010855 */
[----:B------:R-:W-:Y:S01]  /*5bc0*/  FADD.FTZ R58, R184, R67 ;  /* 0x00000043b83a7221 */ /* 0x000fe20000010000 */
[--C-:B------:R-:W-:Y:S01]  /*5bd0*/  FFMA.FTZ R44, R91, UR11, -R85.reuse ;  /* 0x0000000b5b2c7c23 */ /* 0x100fe20008010855 */
[--C-:B------:R-:W-:Y:S01]  /*5be0*/  FFMA.FTZ R191, R94, UR11, -R85.reuse ;  /* 0x0000000b5ebf7c23 */ /* 0x100fe20008010855 */
[--C-:B------:R-:W-:Y:S01]  /*5bf0*/  FFMA.FTZ R205, R50, UR11, -R85.reuse ;  /* 0x0000000b32cd7c23 */ /* 0x100fe20008010855 */
[----:B------:R-:W-:Y:S01]  /*5c00*/  FADD.FTZ R67, R29, R58 ;  /* 0x0000003a1d437221 */ /* 0x000fe20000010000 */
[----:B------:R-:W2:Y:S01]  /*5c10*/  MUFU.EX2 R24, R24 ;  /* 0x0000001800187308 */ /* 0x000ea20000000800 */
[----:B0-----:R-:W-:Y:S01]  /*5c20*/  FADD.FTZ R14, R177, R20 ;  /* 0x00000014b10e7221 */ /* 0x001fe20000010000 */
[----:B------:R-:W-:Y:S01]  /*5c30*/  FFMA.FTZ R58, R59, UR11, -R85 ;  /* 0x0000000b3b3a7c23 */ /* 0x000fe20008010855 */
[----:B------:R-:W-:Y:S01]  /*5c40*/  FADD.FTZ R70, R186, R67 ;  /* 0x00000043ba467221 */ /* 0x000fe20000010000 */
[--C-:B------:R-:W-:Y:S01]  /*5c50*/  FFMA.FTZ R52, R95, UR11, -R85.reuse ;  /* 0x0000000b5f347c23 */ /* 0x100fe20008010855 */
[--C-:B------:R-:W-:Y:S01]  /*5c60*/  FFMA.FTZ R193, R74, UR11, -R85.reuse ;  /* 0x0000000b4ac17c23 */ /* 0x100fe20008010855 */
[--C-:B------:R-:W-:Y:S01]  /*5c70*/  FFMA.FTZ R195, R78, UR11, -R85.reuse ;  /* 0x0000000b4ec37c23 */ /* 0x100fe20008010855 */
[----:B------:R-:W-:Y:S01]  /*5c80*/  FADD.FTZ R67, R33, R70 ;  /* 0x0000004621437221 */ /* 0x000fe20000010000 */
[----:B------:R-:W0:Y:S01]  /*5c90*/  MUFU.EX2 R181, R181 ;  /* 0x000000b500b57308 */ /* 0x000e220000000800 */
[----:B-1----:R-:W-:Y:S01]  /*5ca0*/  FADD.FTZ R59, R179, R14 ;  /* 0x0000000eb33b7221 */ /* 0x002fe20000010000 */
[----:B------:R-:W-:Y:S01]  /*5cb0*/  FFMA.FTZ R64, R79, UR11, -R85 ;  /* 0x0000000b4f407c23 */ /* 0x000fe20008010855 */
[----:B------:R-:W-:Y:S01]  /*5cc0*/  FADD.FTZ R62, R188, R67 ;  /* 0x00000043bc3e7221 */ /* 0x000fe20000010000 */
[--C-:B------:R-:W-:Y:S01]  /*5cd0*/  FFMA.FTZ R207, R54, UR11, -R85.reuse ;  /* 0x0000000b36cf7c23 */ /* 0x100fe20008010855 */
[--C-:B------:R-:W-:Y:S01]  /*5ce0*/  FFMA.FTZ R68, R71, UR11, -R85.reuse ;  /* 0x0000000b47447c23 */ /* 0x100fe20008010855 */
[----:B------:R-:W-:Y:S01]  /*5cf0*/  FFMA.FTZ R211, R46, UR11, -R85 ;  /* 0x0000000b2ed37c23 */ /* 0x000fe20008010855 */
[----:B------:R-:W-:Y:S01]  /*5d00*/  FADD.FTZ R67, R37, R62 ;  /* 0x0000003e25437221 */ /* 0x000fe20000010000 */
[----:B------:R-:W1:Y:S01]  /*5d10*/  MUFU.EX2 R28, R28 ;  /* 0x0000001c001c7308 */ /* 0x000e620000000800 */
[----:B--2---:R-:W-:Y:S01]  /*5d20*/  FADD.FTZ R14, R24, R59 ;  /* 0x0000003b180e7221 */ /* 0x004fe20000010000 */
[----:B------:R-:W-:Y:S01]  /*5d30*/  FFMA.FTZ R62, R63, UR11, -R85 ;  /* 0x0000000b3f3e7c23 */ /* 0x000fe20008010855 */
[----:B------:R-:W-:Y:S01]  /*5d40*/  FADD.FTZ R70, R190, R67 ;  /* 0x00000043be467221 */ /* 0x000fe20000010000 */
[----:B------:R-:W-:Y:S01]  /*5d50*/  F2FP.BF16.F32.PACK_AB R176, R13, R176 ;  /* 0x000000b00db0723e */ /* 0x000fe200000010ff */
        /* <DEDUP_REMOVED lines=9> */
[----:B------:R-:W-:Y:S01]  /*5df0*/  F2FP.BF16.F32.PACK_AB R178, R15, R178 ;  /* 0x000000b20fb2723e */ /* 0x000fe200000010ff */
[----:B------:R-:W-:Y:S01]  /*5e00*/  FFMA.FTZ R35, R35, UR11, -R85 ;  /* 0x0000000b23237c23 */ /* 0x000fe20008010855 */
[----:B------:R-:W0:Y:S01]  /*5e10*/  MUFU.EX2 R32, R32 ;  /* 0x0000002000207308 */ /* 0x000e220000000800 */
[----:B-1----:R-:W-:Y:S01]  /*5e20*/  FADD.FTZ R14, R28, R59 ;  /* 0x0000003b1c0e7221 */ /* 0x002fe20000010000 */
[--C-:B------:R-:W-:Y:S01]  /*5e30*/  FFMA.FTZ R38, R38, UR11, -R85.reuse ;  /* 0x0000000b26267c23 */ /* 0x100fe20008010855 */
[--C-:B------:R-:W-:Y:S01]  /*5e40*/  FFMA.FTZ R48, R48, UR11, -R85.reuse ;  /* 0x0000000b30307c23 */ /* 0x100fe20008010855 */
[----:B------:R-:W-:Y:S01]  /*5e50*/  F2FP.BF16.F32.PACK_AB R177, R20, R177 ;  /* 0x000000b114b1723e */ /* 0x000fe200000010ff */
[--C-:B------:R-:W-:Y:S01]  /*5e60*/  FFMA.FTZ R30, R30, UR11, -R85.reuse ;  /* 0x0000000b1e1e7c23 */ /* 0x100fe20008010855 */
[----:B------:R-:W-:Y:S01]  /*5e70*/  FFMA.FTZ R56, R56, UR11, -R85 ;  /* 0x0000000b38387c23 */ /* 0x000fe20008010855 */
[----:B------:R-:W-:Y:S01]  /*5e80*/  F2FP.BF16.F32.PACK_AB R182, R25, R182 ;  /* 0x000000b619b6723e */ /* 0x000fe200000010ff */
[----:B------:R-:W1:Y:S01]  /*5e90*/  MUFU.EX2 R185, R185 ;  /* 0x000000b900b97308 */ /* 0x000e620000000800 */
[----:B--2---:R-:W-:Y:S01]  /*5ea0*/  FADD.FTZ R59, R183, R14 ;  /* 0x0000000eb73b7221 */ /* 0x004fe20000010000 */
[----:B------:R-:W-:Y:S01]  /*5eb0*/  F2FP.BF16.F32.PACK_AB R184, R29, R184 ;  /* 0x000000b81db8723e */ /* 0x000fe200000010ff */
[--C-:B------:R-:W-:Y:S01]  /*5ec0*/  IMAD.MOV.U32 R79, RZ, RZ, R87.reuse ;  /* 0x000000ffff4f7224 */ /* 0x100fe200078e0057 */
[----:B------:R-:W-:Y:S01]  /*5ed0*/  F2FP.BF16.F32.PACK_AB R186, R33, R186 ;  /* 0x000000ba21ba723e */ /* 0x000fe200000010ff */
[--C-:B------:R-:W-:Y:S01]  /*5ee0*/  IMAD.MOV.U32 R78, RZ, RZ, R87.reuse ;  /* 0x000000ffff4e7224 */ /* 0x100fe200078e0057 */
[----:B------:R-:W-:Y:S01]  /*5ef0*/  F2FP.BF16.F32.PACK_AB R188, R37, R188 ;  /* 0x000000bc25bc723e */ /* 0x000fe200000010ff */
[----:B------:R-:W-:Y:S01]  /*5f00*/  IMAD.MOV.U32 R75, RZ, RZ, R87 ;  /* 0x000000ffff4b7224 */ /* 0x000fe200078e0057 */
[----:B------:R-:W2:Y:S01]  /*5f10*/  MUFU.EX2 R36, R36 ;  /* 0x0000002400247308 */ /* 0x000ea20000000800 */
[----:B0-----:R-:W-:Y:S01]  /*5f20*/  FADD.FTZ R14, R32, R59 ;  /* 0x0000003b200e7221 */ /* 0x001fe20000010000 */
[----:B------:R-:W-:Y:S01]  /*5f30*/  F2FP.BF16.F32.PACK_AB R190, R41, R190 ;  /* 0x000000be29be723e */ /* 0x000fe200000010ff */
[--C-:B------:R-:W-:Y:S01]  /*5f40*/  IMAD.MOV.U32 R74, RZ, RZ, R87.reuse ;  /* 0x000000ffff4a7224 */ /* 0x100fe200078e0057 */
[----:B------:R-:W-:Y:S01]  /*5f50*/  F2FP.BF16.F32.PACK_AB R192, R45, R192 ;  /* 0x000000c02dc0723e */ /* 0x000fe200000010ff */
[--C-:B------:R-:W-:Y:S01]  /*5f60*/  IMAD.MOV.U32 R71, RZ, RZ, R87.reuse ;  /* 0x000000ffff477224 */ /* 0x100fe200078e0057 */
[----:B------:R-:W-:Y:S01]  /*5f70*/  F2FP.BF16.F32.PACK_AB R179, R24, R179 ;  /* 0x000000b318b3723e */ /* 0x000fe200000010ff */
[--C-:B------:R-:W-:Y:S01]  /*5f80*/  IMAD.MOV.U32 R67, RZ, RZ, R87.reuse ;  /* 0x000000ffff437224 */ /* 0x100fe200078e0057 */
[----:B------:R-:W0:Y:S01]  /*5f90*/  MUFU.EX2 R187, R187 ;  /* 0x000000bb00bb7308 */ /* 0x000e220000000800 */
[----:B-1----:R-:W-:Y:S01]  /*5fa0*/  FADD.FTZ R59, R185, R14 ;  /* 0x0000000eb93b7221 */ /* 0x002fe20000010000 */
[----:B------:R-:W-:Y:S01]  /*5fb0*/  F2FP.BF16.F32.PACK_AB R181, R28, R181 ;  /* 0x000000b51cb5723e */ /* 0x000fe200000010ff */
[--C-:B------:R-:W-:Y:S01]  /*5fc0*/  IMAD.MOV.U32 R63, RZ, RZ, R87.reuse ;  /* 0x000000ffff3f7224 */ /* 0x100fe200078e0057 */
[----:B------:R-:W-:Y:S01]  /*5fd0*/  F2FP.BF16.F32.PACK_AB R183, R32, R183 ;  /* 0x000000b720b7723e */ /* 0x000fe200000010ff */
[--C-:B------:R-:W-:Y:S01]  /*5fe0*/  IMAD.MOV.U32 R41, RZ, RZ, R87.reuse ;  /* 0x000000ffff297224 */ /* 0x100fe200078e0057 */
[----:B------:R-:W-:Y:S01]  /*5ff0*/  F2FP.BF16.F32.PACK_AB R180, R21, R180 ;  /* 0x000000b415b4723e */ /* 0x000fe200000010ff */
[----:B------:R-:W-:Y:S01]  /*6000*/  IMAD.MOV.U32 R37, RZ, RZ, R87 ;  /* 0x000000ffff257224 */ /* 0x000fe200078e0057 */
[----:B------:R-:W1:Y:S01]  /*6010*/  MUFU.EX2 R40, R40 ;  /* 0x0000002800287308 */ /* 0x000e620000000800 */
[C---:B--2---:R-:W-:Y:S01]  /*6020*/  FADD.FTZ R14, R36.reuse, R59 ;  /* 0x0000003b240e7221 */ /* 0x044fe20000010000 */
[----:B------:R-:W-:Y:S01]  /*6030*/  FADD.FTZ R59, R45, R50 ;  /* 0x000000322d3b7221 */ /* 0x000fe20000010000 */
[----:B------:R-:W-:Y:S01]  /*6040*/  FFMA.FTZ R50, R51, UR11, -R85 ;  /* 0x0000000b33327c23 */ /* 0x000fe20008010855 */
[----:B------:R-:W-:Y:S01]  /*6050*/  F2FP.BF16.F32.PACK_AB R185, R36, R185 ;  /* 0x000000b924b9723e */ /* 0x000fe200000010ff */
[----:B------:R-:W-:-:S02]  /*6060*/  IMAD.MOV.U32 R45, RZ, RZ, R87 ;  /* 0x000000ffff2d7224 */ /* 0x000fc400078e0057 */
[----:B------:R-:W-:Y:S01]  /*6070*/  FADD.FTZ R70, R194, R59 ;  /* 0x0000003bc2467221 */ /* 0x000fe20000010000 */
[----:B------:R-:W-:Y:S01]  /*6080*/  F2FP.BF16.F32.PACK_AB R194, R73, R194 ;  /* 0x000000c249c2723e */ /* 0x000fe200000010ff */
[----:B------:R-:W2:Y:S01]  /*6090*/  MUFU.EX2 R189, R189 ;  /* 0x000000bd00bd7308 */ /* 0x000ea20000000800 */
[----:B0-----:R-:W-:Y:S01]  /*60a0*/  FADD.FTZ R51, R187, R14 ;  /* 0x0000000ebb337221 */ /* 0x001fe20000010000 */
[--C-:B------:R-:W-:Y:S02]  /*60b0*/  IMAD.MOV.U32 R36, RZ, RZ, R87.reuse ;  /* 0x000000ffff247224 */ /* 0x100fe400078e0057 */
[--C-:B------:R-:W-:Y:S02]  /*60c0*/  IMAD.MOV.U32 R33, RZ, RZ, R87.reuse ;  /* 0x000000ffff217224 */ /* 0x100fe400078e0057 */
[----:B------:R-:W-:Y:S02]  /*60d0*/  IMAD.MOV.U32 R32, RZ, RZ, R87 ;  /* 0x000000ffff207224 */ /* 0x000fe400078e0057 */
[----:B------:R-:W0:Y:S01]  /*60e0*/  MUFU.EX2 R44, R44 ;  /* 0x0000002c002c7308 */ /* 0x000e220000000800 */
[C---:B-1----:R-:W-:Y:S01]  /*60f0*/  FADD.FTZ R14, R40.reuse, R51 ;  /* 0x00000033280e7221 */ /* 0x042fe20000010000 */
[----:B------:R-:W-:Y:S01]  /*6100*/  FADD.FTZ R51, R73, R70 ;  /* 0x0000004649337221 */ /* 0x000fe20000010000 */
[----:B------:R-:W-:Y:S01]  /*6110*/  F2FP.BF16.F32.PACK_AB R187, R40, R187 ;  /* 0x000000bb28bb723e */ /* 0x000fe200000010ff */
[----:B------:R-:W-:-:S02]  /*6120*/  IMAD.MOV.U32 R73, RZ, RZ, R87 ;  /* 0x000000ffff497224 */ /* 0x000fc400078e0057 */
[----:B------:R-:W-:Y:S01]  /*6130*/  FADD.FTZ R54, R196, R51 ;  /* 0x00000033c4367221 */ /* 0x000fe20000010000 */
[----:B------:R-:W-:Y:S01]  /*6140*/  F2FP.BF16.F32.PACK_AB R196, R65, R196 ;  /* 0x000000c441c4723e */ /* 0x000fe200000010ff */
[----:B------:R-:W1:Y:S01]  /*6150*/  MUFU.EX2 R191, R191 ;  /* 0x000000bf00bf7308 */ /* 0x000e620000000800 */
[----:B--2---:R-:W-:Y:S01]  /*6160*/  FADD.FTZ R11, R189, R14 ;  /* 0x0000000ebd0b7221 */ /* 0x004fe20000010000 */
[----:B------:R-:W-:Y:S01]  /*6170*/  FADD.FTZ R51, R65, R54 ;  /* 0x0000003641337221 */ /* 0x000fe20000010000 */
[--C-:B------:R-:W-:Y:S02]  /*6180*/  IMAD.MOV.U32 R70, RZ, RZ, R87.reuse ;  /* 0x000000ffff467224 */ /* 0x100fe400078e0057 */
[----:B------:R-:W-:Y:S02]  /*6190*/  IMAD.MOV.U32 R65, RZ, RZ, R87 ;  /* 0x000000ffff417224 */ /* 0x000fe400078e0057 */
[----:B------:R-:W-:Y:S01]  /*61a0*/  FADD.FTZ R54, R198, R51 ;  /* 0x00000033c6367221 */ /* 0x000fe20000010000 */
[C---:B------:R-:W-:Y:S01]  /*61b0*/  F2FP.BF16.F32.PACK_AB R198, R69.reuse, R198 ;  /* 0x000000c645c6723e */ /* 0x040fe200000010ff */
[----:B------:R-:W2:Y:S01]  /*61c0*/  MUFU.EX2 R52, R52 ;  /* 0x0000003400347308 */ /* 0x000ea20000000800 */
[C---:B0-----:R-:W-:Y:S01]  /*61d0*/  FADD.FTZ R14, R44.reuse, R11 ;  /* 0x0000000b2c0e7221 */ /* 0x041fe20000010000 */
[----:B------:R-:W-:Y:S01]  /*61e0*/  FADD.FTZ R51, R69, R54 ;  /* 0x0000003645337221 */ /* 0x000fe20000010000 */
[----:B------:R-:W-:Y:S01]  /*61f0*/  F2FP.BF16.F32.PACK_AB R189, R44, R189 ;  /* 0x000000bd2cbd723e */ /* 0x000fe200000010ff */
[----:B------:R-:W-:-:S02]  /*6200*/  IMAD.MOV.U32 R69, RZ, RZ, R87 ;  /* 0x000000ffff457224 */ /* 0x000fc400078e0057 */
[----:B------:R-:W-:Y:S01]  /*6210*/  FADD.FTZ R46, R200, R51 ;  /* 0x00000033c82e7221 */ /* 0x000fe20000010000 */
[----:B------:R-:W-:Y:S01]  /*6220*/  F2FP.BF16.F32.PACK_AB R200, R57, R200 ;  /* 0x000000c839c8723e */ /* 0x000fe200000010ff */
[----:B------:R-:W0:Y:S01]  /*6230*/  MUFU.EX2 R193, R193 ;  /* 0x000000c100c17308 */ /* 0x000e220000000800 */
[----:B-1----:R-:W-:Y:S01]  /*6240*/  FADD.FTZ R11, R191, R14 ;  /* 0x0000000ebf0b7221 */ /* 0x002fe20000010000 */
[----:B------:R-:W-:Y:S01]  /*6250*/  FADD.FTZ R59, R57, R46 ;  /* 0x0000002e393b7221 */ /* 0x000fe20000010000 */
[----:B------:R-:W-:Y:S01]  /*6260*/  FFMA.FTZ R46, R26, UR11, -R85 ;  /* 0x0000000b1a2e7c23 */ /* 0x000fe20008010855 */
[----:B------:R-:W-:Y:S02]  /*6270*/  IMAD.MOV.U32 R57, RZ, RZ, R87 ;  /* 0x000000ffff397224 */ /* 0x000fe400078e0057 */
[----:B------:R-:W-:Y:S01]  /*6280*/  FADD.FTZ R54, R202, R59 ;  /* 0x0000003bca367221 */ /* 0x000fe20000010000 */
[----:B------:R-:W-:Y:S01]  /*6290*/  F2FP.BF16.F32.PACK_AB R202, R39, R202 ;  /* 0x000000ca27ca723e */ /* 0x000fe200000010ff */
[----:B------:R-:W1:Y:S01]  /*62a0*/  MUFU.EX2 R60, R60 ;  /* 0x0000003c003c7308 */ /* 0x000e620000000800 */
[C---:B--2---:R-:W-:Y:S01]  /*62b0*/  FADD.FTZ R14, R52.reuse, R11 ;  /* 0x0000000b340e7221 */ /* 0x044fe20000010000 */
[----:B------:R-:W-:Y:S01]  /*62c0*/  F2FP.BF16.F32.PACK_AB R191, R52, R191 ;  /* 0x000000bf34bf723e */ /* 0x000fe200000010ff */
[----:B------:R-:W-:-:S02]  /*62d0*/  IMAD.MOV.U32 R59, RZ, RZ, R87 ;  /* 0x000000ffff3b7224 */ /* 0x000fc400078e0057 */
[--C-:B------:R-:W-:Y:S02]  /*62e0*/  IMAD.MOV.U32 R52, RZ, RZ, R87.reuse ;  /* 0x000000ffff347224 */ /* 0x100fe400078e0057 */
[--C-:B------:R-:W-:Y:S01]  /*62f0*/  IMAD.MOV.U32 R44, RZ, RZ, R87.reuse ;  /* 0x000000ffff2c7224 */ /* 0x100fe200078e0057 */
[----:B------:R-:W2:Y:S01]  /*6300*/  MUFU.EX2 R195, R195 ;  /* 0x000000c300c37308 */ /* 0x000ea20000000800 */
[----:B0-----:R-:W-:Y:S01]  /*6310*/  FADD.FTZ R11, R193, R14 ;  /* 0x0000000ec10b7221 */ /* 0x001fe20000010000 */
[--C-:B------:R-:W-:Y:S02]  /*6320*/  IMAD.MOV.U32 R40, RZ, RZ, R87.reuse ;  /* 0x000000ffff287224 */ /* 0x100fe400078e0057 */
[--C-:B------:R-:W-:Y:S02]  /*6330*/  IMAD.MOV.U32 R29, RZ, RZ, R87.reuse ;  /* 0x000000ffff1d7224 */ /* 0x100fe400078e0057 */
[----:B------:R-:W-:Y:S02]  /*6340*/  IMAD.MOV.U32 R28, RZ, RZ, R87 ;  /* 0x000000ffff1c7224 */ /* 0x000fe400078e0057 */
[----:B------:R-:W0:Y:S01]  /*6350*/  MUFU.EX2 R64, R64 ;  /* 0x0000004000407308 */ /* 0x000e220000000800 */
[----:B-1----:R-:W-:Y:S01]  /*6360*/  FADD.FTZ R14, R60, R11 ;  /* 0x0000000b3c0e7221 */ /* 0x002fe20000010000 */
[----:B------:R-:W-:Y:S01]  /*6370*/  FFMA.FTZ R11, R12, UR11, -R85 ;  /* 0x0000000b0c0b7c23 */ /* 0x000fe20008010855 */
[----:B------:R-:W-:Y:S01]  /*6380*/  F2FP.BF16.F32.PACK_AB R193, R60, R193 ;  /* 0x000000c13cc1723e */ /* 0x000fe200000010ff */
[----:B------:R-:W-:-:S02]  /*6390*/  IMAD.MOV.U32 R85, RZ, RZ, R87 ;  /* 0x000000ffff557224 */ /* 0x000fc400078e0057 */
[--C-:B------:R-:W-:Y:S02]  /*63a0*/  IMAD.MOV.U32 R60, RZ, RZ, R87.reuse ;  /* 0x000000ffff3c7224 */ /* 0x100fe400078e0057 */
[----:B------:R-:W1:Y:S01]  /*63b0*/  MUFU.EX2 R197, R197 ;  /* 0x000000c500c57308 */ /* 0x000e620000000800 */
[----:B--2---:R-:W-:Y:S01]  /*63c0*/  FADD.FTZ R51, R195, R14 ;  /* 0x0000000ec3337221 */ /* 0x004fe20000010000 */
[--C-:B------:R-:W-:Y:S02]  /*63d0*/  IMAD.MOV.U32 R25, RZ, RZ, R87.reuse ;  /* 0x000000ffff197224 */ /* 0x100fe400078e0057 */
[----:B------:R-:W-:-:S04]  /*63e0*/  IMAD.MOV.U32 R24, RZ, RZ, R87 ;  /* 0x000000ffff187224 */ /* 0x000fc800078e0057 */
[----:B------:R-:W2:Y:S01]  /*63f0*/  MUFU.EX2 R66, R66 ;  /* 0x0000004200427308 */ /* 0x000ea20000000800 */
[C---:B0-----:R-:W-:Y:S01]  /*6400*/  FADD.FTZ R14, R64.reuse, R51 ;  /* 0x00000033400e7221 */ /* 0x041fe20000010000 */
[----:B------:R-:W-:Y:S01]  /*6410*/  F2FP.BF16.F32.PACK_AB R195, R64, R195 ;  /* 0x000000c340c3723e */ /* 0x000fe200000010ff */
[----:B------:R-:W-:-:S05]  /*6420*/  IMAD.MOV.U32 R64, RZ, RZ, R87 ;  /* 0x000000ffff407224 */ /* 0x000fca00078e0057 */
[----:B------:R-:W0:Y:S01]  /*6430*/  MUFU.EX2 R199, R199 ;  /* 0x000000c700c77308 */ /* 0x000e220000000800 */
[----:B-1----:R-:W-:-:S07]  /*6440*/  FADD.FTZ R51, R197, R14 ;  /* 0x0000000ec5337221 */ /* 0x002fce0000010000 */
[----:B------:R-:W1:Y:S01]  /*6450*/  MUFU.EX2 R68, R68 ;  /* 0x0000004400447308 */ /* 0x000e620000000800 */
[C---:B--2---:R-:W-:Y:S01]  /*6460*/  FADD.FTZ R14, R66.reuse, R51 ;  /* 0x00000033420e7221 */ /* 0x044fe20000010000 */
[----:B------:R-:W-:Y:S01]  /*6470*/  F2FP.BF16.F32.PACK_AB R197, R66, R197 ;  /* 0x000000c542c5723e */ /* 0x000fe200000010ff */
[----:B------:R-:W-:-:S05]  /*6480*/  IMAD.MOV.U32 R66, RZ, RZ, R87 ;  /* 0x000000ffff427224 */ /* 0x000fca00078e0057 */
[----:B------:R-:W2:Y:S01]  /*6490*/  MUFU.EX2 R201, R201 ;  /* 0x000000c900c97308 */ /* 0x000ea20000000800 */
[----:B0-----:R-:W-:-:S07]  /*64a0*/  FADD.FTZ R13, R199, R14 ;  /* 0x0000000ec70d7221 */ /* 0x001fce0000010000 */
[----:B------:R-:W0:Y:S01]  /*64b0*/  MUFU.EX2 R58, R58 ;  /* 0x0000003a003a7308 */ /* 0x000e220000000800 */
[C---:B-1----:R-:W-:Y:S01]  /*64c0*/  FADD.FTZ R14, R68.reuse, R13 ;  /* 0x0000000d440e7221 */ /* 0x042fe20000010000 */
[----:B------:R-:W-:Y:S01]  /*64d0*/  F2FP.BF16.F32.PACK_AB R199, R68, R199 ;  /* 0x000000c744c7723e */ /* 0x000fe200000010ff */
[----:B------:R-:W-:-:S05]  /*64e0*/  IMAD.MOV.U32 R68, RZ, RZ, R87 ;  /* 0x000000ffff447224 */ /* 0x000fca00078e0057 */
[----:B------:R-:W1:Y:S01]  /*64f0*/  MUFU.EX2 R203, R203 ;  /* 0x000000cb00cb7308 */ /* 0x000e620000000800 */
[----:B--2---:R-:W-:-:S07]  /*6500*/  FADD.FTZ R13, R201, R14 ;  /* 0x0000000ec90d7221 */ /* 0x004fce0000010000 */
        /* <DEDUP_REMOVED lines=10> */
[----:B------:R-:W-:Y:S01]  /*65b0*/  MUFU.EX2 R27, R27 ;  /* 0x0000001b001b7308 */ /* 0x000fe20000000800 */
[----:B0-----:R-:W-:-:S07]  /*65c0*/  FADD.FTZ R13, R205, R14 ;  /* 0x0000000ecd0d7221 */ /* 0x001fce0000010000 */
[----:B------:R-:W0:Y:S01]  /*65d0*/  MUFU.EX2 R207, R207 ;  /* 0x000000cf00cf7308 */ /* 0x000e220000000800 */
[C---:B-1----:R-:W-:Y:S01]  /*65e0*/  FADD.FTZ R14, R50.reuse, R13 ;  /* 0x0000000d320e7221 */ /* 0x042fe20000010000 */
[----:B------:R-:W-:Y:S01]  /*65f0*/  F2FP.BF16.F32.PACK_AB R205, R50, R205 ;  /* 0x000000cd32cd723e */ /* 0x000fe200000010ff */
[----:B------:R-:W-:-:S05]  /*6600*/  IMAD.MOV.U32 R50, RZ, RZ, R87 ;  /* 0x000000ffff327224 */ /* 0x000fca00078e0057 */
[----:B------:R-:W-:Y:S08]  /*6610*/  MUFU.EX2 R206, R206 ;  /* 0x000000ce00ce7308 */ /* 0x000ff00000000800 */
[----:B------:R1:W2:Y:S01]  /*6620*/  MUFU.EX2 R42, R55 ;  /* 0x00000037002a7308 */ /* 0x0002a20000000800 */
[----:B0-----:R-:W-:-:S07]  /*6630*/  FADD.FTZ R13, R207, R14 ;  /* 0x0000000ecf0d7221 */ /* 0x001fce0000010000 */
[----:B------:R-:W0:Y:S01]  /*6640*/  MUFU.EX2 R31, R31 ;  /* 0x0000001f001f7308 */ /* 0x000e220000000800 */
[----:B-1----:R-:W-:Y:S01]  /*6650*/  FADD.FTZ R55, R39, R54 ;  /* 0x0000003627377221 */ /* 0x002fe20000010000 */
[----:B------:R-:W-:-:S03]  /*6660*/  IMAD.MOV.U32 R39, RZ, RZ, R87 ;  /* 0x000000ffff277224 */ /* 0x000fc600078e0057 */
[----:B------:R-:W-:Y:S01]  /*6670*/  FADD.FTZ R26, R204, R55 ;  /* 0x00000037cc1a7221 */ /* 0x000fe20000010000 */
[C---:B------:R-:W-:Y:S01]  /*6680*/  F2FP.BF16.F32.PACK_AB R204, R27.reuse, R204 ;  /* 0x000000cc1bcc723e */ /* 0x040fe200000010ff */
[----:B------:R-:W-:Y:S01]  /*6690*/  IMAD.MOV.U32 R55, RZ, RZ, R87 ;  /* 0x000000ffff377224 */ /* 0x000fe200078e0057 */
[----:B------:R-:W1:Y:S01]  /*66a0*/  MUFU.EX2 R209, R209 ;  /* 0x000000d100d17308 */ /* 0x000e620000000800 */
[----:B------:R-:W-:Y:S01]  /*66b0*/  FADD.FTZ R51, R27, R26 ;  /* 0x0000001a1b337221 */ /* 0x000fe20000010000 */
[C---:B--2---:R-:W-:Y:S01]  /*66c0*/  FADD.FTZ R14, R42.reuse, R13 ;  /* 0x0000000d2a0e7221 */ /* 0x044fe20000010000 */
[----:B------:R-:W-:Y:S01]  /*66d0*/  F2FP.BF16.F32.PACK_AB R207, R42, R207 ;  /* 0x000000cf2acf723e */ /* 0x000fe200000010ff */
[----:B------:R-:W-:Y:S02]  /*66e0*/  IMAD.MOV.U32 R42, RZ, RZ, R87 ;  /* 0x000000ffff2a7224 */ /* 0x000fe400078e0057 */
[----:B------:R-:W-:Y:S01]  /*66f0*/  FADD.FTZ R54, R206, R51 ;  /* 0x00000033ce367221 */ /* 0x000fe20000010000 */
[--C-:B------:R-:W-:Y:S01]  /*6700*/  IMAD.MOV.U32 R51, RZ, RZ, R87.reuse ;  /* 0x000000ffff337224 */ /* 0x100fe200078e0057 */
[----:B------:R-:W2:Y:S02]  /*6710*/  MUFU.EX2 R208, R208 ;  /* 0x000000d000d07308 */ /* 0x000ea40000000800 */
[C---:B0-----:R-:W-:Y:S01]  /*6720*/  FADD.FTZ R15, R31.reuse, R54 ;  /* 0x000000361f0f7221 */ /* 0x041fe20000010000 */
[----:B------:R-:W-:Y:S01]  /*6730*/  F2FP.BF16.F32.PACK_AB R206, R31, R206 ;  /* 0x000000ce1fce723e */ /* 0x000fe200000010ff */
[----:B------:R-:W-:-:S02]  /*6740*/  IMAD.MOV.U32 R31, RZ, RZ, R87 ;  /* 0x000000ffff1f7224 */ /* 0x000fc400078e0057 */
[----:B------:R-:W-:Y:S02]  /*6750*/  IMAD.MOV.U32 R27, RZ, RZ, R87 ;  /* 0x000000ffff1b7224 */ /* 0x000fe400078e0057 */
[----:B------:R0:W3:Y:S01]  /*6760*/  MUFU.EX2 R12, R43 ;  /* 0x0000002b000c7308 */ /* 0x0000e20000000800 */
[----:B-1----:R-:W-:-:S07]  /*6770*/  FADD.FTZ R13, R209, R14 ;  /* 0x0000000ed10d7221 */ /* 0x002fce0000010000 */
[----:B------:R-:W1:Y:S01]  /*6780*/  MUFU.EX2 R49, R49 ;  /* 0x0000003100317308 */ /* 0x000e620000000800 */
[----:B--2---:R-:W-:Y:S01]  /*6790*/  FADD.FTZ R54, R208, R15 ;  /* 0x0000000fd0367221 */ /* 0x004fe20000010000 */
[----:B0-----:R-:W-:-:S06]  /*67a0*/  IMAD.MOV.U32 R43, RZ, RZ, R87 ;  /* 0x000000ffff2b7224 */ /* 0x001fcc00078e0057 */
[----:B------:R-:W0:Y:S01]  /*67b0*/  MUFU.EX2 R211, R211 ;  /* 0x000000d300d37308 */ /* 0x000e220000000800 */
[C---:B---3--:R-:W-:Y:S01]  /*67c0*/  FADD.FTZ R14, R12.reuse, R13 ;  /* 0x0000000d0c0e7221 */ /* 0x048fe20000010000 */
[----:B------:R-:W-:-:S06]  /*67d0*/  F2FP.BF16.F32.PACK_AB R209, R12, R209 ;  /* 0x000000d10cd1723e */ /* 0x000fcc00000010ff */
[----:B------:R-:W2:Y:S01]  /*67e0*/  MUFU.EX2 R210, R210 ;  /* 0x000000d200d27308 */ /* 0x000ea20000000800 */
[C---:B-1----:R-:W-:Y:S01]  /*67f0*/  FADD.FTZ R15, R49.reuse, R54 ;  /* 0x00000036310f7221 */ /* 0x042fe20000010000 */
[----:B------:R-:W-:Y:S01]  /*6800*/  F2FP.BF16.F32.PACK_AB R208, R49, R208 ;  /* 0x000000d031d0723e */ /* 0x000fe200000010ff */
[----:B------:R-:W-:-:S05]  /*6810*/  IMAD.MOV.U32 R49, RZ, RZ, R87 ;  /* 0x000000ffff317224 */ /* 0x000fca00078e0057 */
[----:B------:R1:W3:Y:S01]  /*6820*/  MUFU.EX2 R26, R47 ;  /* 0x0000002f001a7308 */ /* 0x0002e20000000800 */
[----:B0-----:R-:W-:-:S07]  /*6830*/  FADD.FTZ R13, R211, R14 ;  /* 0x0000000ed30d7221 */ /* 0x001fce0000010000 */
[----:B------:R-:W0:Y:S01]  /*6840*/  MUFU.EX2 R53, R53 ;  /* 0x0000003500357308 */ /* 0x000e220000000800 */
[----:B--2---:R-:W-:Y:S01]  /*6850*/  FADD.FTZ R54, R210, R15 ;  /* 0x0000000fd2367221 */ /* 0x004fe20000010000 */
[----:B-1----:R-:W-:-:S06]  /*6860*/  IMAD.MOV.U32 R47, RZ, RZ, R87 ;  /* 0x000000ffff2f7224 */ /* 0x002fcc00078e0057 */
[----:B------:R-:W1:Y:S01]  /*6870*/  MUFU.EX2 R34, R34 ;  /* 0x0000002200227308 */ /* 0x000e620000000800 */
[C---:B---3--:R-:W-:Y:S01]  /*6880*/  FADD.FTZ R13, R26.reuse, R13 ;  /* 0x0000000d1a0d7221 */ /* 0x048fe20000010000 */
        /* <DEDUP_REMOVED lines=8> */
[----:B------:R-:W1:Y:S01]  /*6910*/  MUFU.EX2 R61, R61 ;  /* 0x0000003d003d7308 */ /* 0x000e620000000800 */
[----:B--2---:R-:W-:-:S07]  /*6920*/  FADD.FTZ R54, R212, R15 ;  /* 0x0000000fd4367221 */ /* 0x004fce0000010000 */
[----:B------:R-:W2:Y:S01]  /*6930*/  MUFU.EX2 R38, R38 ;  /* 0x0000002600267308 */ /* 0x000ea20000000800 */
[C---:B0-----:R-:W-:Y:S01]  /*6940*/  FADD.FTZ R13, R35.reuse, R20 ;  /* 0x00000014230d7221 */ /* 0x041fe20000010000 */
[----:B------:R-:W-:Y:S01]  /*6950*/  F2FP.BF16.F32.PACK_AB R213, R35, R34 ;  /* 0x0000002223d5723e */ /* 0x000fe200000010ff */
[--C-:B------:R-:W-:Y:S02]  /*6960*/  IMAD.MOV.U32 R35, RZ, RZ, R87.reuse ;  /* 0x000000ffff237224 */ /* 0x100fe400078e0057 */
[----:B------:R-:W-:-:S03]  /*6970*/  IMAD.MOV.U32 R34, RZ, RZ, R87 ;  /* 0x000000ffff227224 */ /* 0x000fc600078e0057 */
[----:B------:R-:W0:Y:S01]  /*6980*/  MUFU.EX2 R214, R214 ;  /* 0x000000d600d67308 */ /* 0x000e220000000800 */
[C---:B-1----:R-:W-:Y:S01]  /*6990*/  FADD.FTZ R15, R61.reuse, R54 ;  /* 0x000000363d0f7221 */ /* 0x042fe20000010000 */
[----:B------:R-:W-:Y:S01]  /*69a0*/  F2FP.BF16.F32.PACK_AB R212, R61, R212 ;  /* 0x000000d43dd4723e */ /* 0x000fe200000010ff */
[----:B------:R-:W-:-:S05]  /*69b0*/  IMAD.MOV.U32 R61, RZ, RZ, R87 ;  /* 0x000000ffff3d7224 */ /* 0x000fca00078e0057 */
[----:B------:R-:W1:Y:S01]  /*69c0*/  MUFU.EX2 R11, R11 ;  /* 0x0000000b000b7308 */ /* 0x000e620000000800 */
[----:B--2---:R-:W-:-:S07]  /*69d0*/  FADD.FTZ R20, R38, R13 ;  /* 0x0000000d26147221 */ /* 0x004fce0000010000 */
[----:B------:R-:W2:Y:S01]  /*69e0*/  MUFU.EX2 R77, R77 ;  /* 0x0000004d004d7308 */ /* 0x000ea20000000800 */
[----:B0-----:R-:W-:-:S07]  /*69f0*/  FADD.FTZ R54, R214, R15 ;  /* 0x0000000fd6367221 */ /* 0x001fce0000010000 */
[----:B------:R-:W0:Y:S01]  /*6a00*/  MUFU.EX2 R46, R46 ;  /* 0x0000002e002e7308 */ /* 0x000e220000000800 */
[C---:B-1----:R-:W-:Y:S01]  /*6a10*/  FADD.FTZ R13, R11.reuse, R20 ;  /* 0x000000140b0d7221 */ /* 0x042fe20000010000 */
[----:B------:R-:W-:Y:S01]  /*6a20*/  F2FP.BF16.F32.PACK_AB R215, R11, R38 ;  /* 0x000000260bd7723e */ /* 0x000fe200000010ff */
[----:B------:R-:W-:-:S05]  /*6a30*/  IMAD.MOV.U32 R38, RZ, RZ, R87 ;  /* 0x000000ffff267224 */ /* 0x000fca00078e0057 */
[----:B------:R-:W1:Y:S01]  /*6a40*/  MUFU.EX2 R216, R216 ;  /* 0x000000d800d87308 */ /* 0x000e620000000800 */
[C---:B--2---:R-:W-:Y:S01]  /*6a50*/  FADD.FTZ R15, R77.reuse, R54 ;  /* 0x000000364d0f7221 */ /* 0x044fe20000010000 */
[----:B------:R-:W-:Y:S01]  /*6a60*/  F2FP.BF16.F32.PACK_AB R214, R77, R214 ;  /* 0x000000d64dd6723e */ /* 0x000fe200000010ff */
[----:B------:R-:W-:-:S05]  /*6a70*/  IMAD.MOV.U32 R77, RZ, RZ, R87 ;  /* 0x000000ffff4d7224 */ /* 0x000fca00078e0057 */
[----:B------:R2:W3:Y:S01]  /*6a80*/  MUFU.EX2 R217, R48 ;  /* 0x0000003000d97308 */ /* 0x0004e20000000800 */
[----:B0-----:R-:W-:-:S07]  /*6a90*/  FADD.FTZ R20, R46, R13 ;  /* 0x0000000d2e147221 */ /* 0x001fce0000010000 */
[----:B------:R-:W0:Y:S01]  /*6aa0*/  MUFU.EX2 R81, R81 ;  /* 0x0000005100517308 */ /* 0x000e220000000800 */
[----:B-1----:R-:W-:Y:S01]  /*6ab0*/  FADD.FTZ R54, R216, R15 ;  /* 0x0000000fd8367221 */ /* 0x002fe20000010000 */
[----:B--2---:R-:W-:-:S06]  /*6ac0*/  IMAD.MOV.U32 R48, RZ, RZ, R87 ;  /* 0x000000ffff307224 */ /* 0x004fcc00078e0057 */
[----:B------:R-:W1:Y:S01]  /*6ad0*/  MUFU.EX2 R30, R30 ;  /* 0x0000001e001e7308 */ /* 0x000e620000000800 */
[C---:B---3--:R-:W-:Y:S01]  /*6ae0*/  FADD.FTZ R13, R217.reuse, R20 ;  /* 0x00000014d90d7221 */ /* 0x048fe20000010000 */
[----:B------:R-:W-:Y:S01]  /*6af0*/  F2FP.BF16.F32.PACK_AB R217, R217, R46 ;  /* 0x0000002ed9d9723e */ /* 0x000fe200000010ff */
[----:B------:R-:W-:-:S05]  /*6b00*/  IMAD.MOV.U32 R46, RZ, RZ, R87 ;  /* 0x000000ffff2e7224 */ /* 0x000fca00078e0057 */
[----:B------:R-:W2:Y:S01]  /*6b10*/  MUFU.EX2 R218, R218 ;  /* 0x000000da00da7308 */ /* 0x000ea20000000800 */
[C---:B0-----:R-:W-:Y:S01]  /*6b20*/  FADD.FTZ R15, R81.reuse, R54 ;  /* 0x00000036510f7221 */ /* 0x041fe20000010000 */
[----:B------:R-:W-:Y:S01]  /*6b30*/  F2FP.BF16.F32.PACK_AB R216, R81, R216 ;  /* 0x000000d851d8723e */ /* 0x000fe200000010ff */
[--C-:B------:R-:W-:Y:S02]  /*6b40*/  IMAD.MOV.U32 R81, RZ, RZ, R87.reuse ;  /* 0x000000ffff517224 */ /* 0x100fe400078e0057 */
[----:B------:R-:W-:-:S03]  /*6b50*/  IMAD.MOV.U32 R54, RZ, RZ, R87 ;  /* 0x000000ffff367224 */ /* 0x000fc600078e0057 */
[----:B------:R0:W3:Y:S01]  /*6b60*/  MUFU.EX2 R219, R56 ;  /* 0x0000003800db7308 */ /* 0x0000e20000000800 */
[----:B-1----:R-:W-:-:S07]  /*6b70*/  FADD.FTZ R12, R30, R13 ;  /* 0x0000000d1e0c7221 */ /* 0x002fce0000010000 */
[----:B------:R-:W1:Y:S01]  /*6b80*/  MUFU.EX2 R83, R83 ;  /* 0x0000005300537308 */ /* 0x000e620000000800 */
[----:B--2---:R-:W-:Y:S01]  /*6b90*/  FADD.FTZ R14, R218, R15 ;  /* 0x0000000fda0e7221 */ /* 0x004fe20000010000 */
[--C-:B0-----:R-:W-:Y:S02]  /*6ba0*/  IMAD.MOV.U32 R56, RZ, RZ, R87.reuse ;  /* 0x000000ffff387224 */ /* 0x101fe400078e0057 */
[C---:B---3--:R-:W-:Y:S01]  /*6bb0*/  FADD.FTZ R13, R219.reuse, R12 ;  /* 0x0000000cdb0d7221 */ /* 0x048fe20000010000 */
[----:B------:R-:W-:Y:S01]  /*6bc0*/  F2FP.BF16.F32.PACK_AB R219, R219, R30 ;  /* 0x0000001edbdb723e */ /* 0x000fe200000010ff */
[--C-:B------:R-:W-:Y:S02]  /*6bd0*/  IMAD.MOV.U32 R30, RZ, RZ, R87.reuse ;  /* 0x000000ffff1e7224 */ /* 0x100fe400078e0057 */
[C---:B-1----:R-:W-:Y:S01]  /*6be0*/  FADD.FTZ R14, R83.reuse, R14 ;  /* 0x0000000e530e7221 */ /* 0x042fe20000010000 */
[----:B------:R-:W-:Y:S01]  /*6bf0*/  F2FP.BF16.F32.PACK_AB R218, R83, R218 ;  /* 0x000000da53da723e */ /* 0x000fe200000010ff */
[----:B------:R-:W-:Y:S01]  /*6c00*/  IMAD.MOV.U32 R83, RZ, RZ, R87 ;  /* 0x000000ffff537224 */ /* 0x000fe200078e0057 */
[----:B------:R-:W-:Y:S06]  /*6c10*/  @!P2 BRA `(.L_x_180) ;  /* 0x0000004c0080a947 */ /* 0x000fec0003800000 */
[----:B------:R-:W-:Y:S01]  /*6c20*/  R2UR UR60, R2 ;  /* 0x00000000023c72ca */ /* 0x000fe200000e0000 */
[----:B------:R-:W-:Y:S01]  /*6c30*/  IMAD.MOV.U32 R11, RZ, RZ, R92 ;  /* 0x000000ffff0b7224 */ /* 0x000fe200078e005c */
        /* <DEDUP_REMOVED lines=33> */
[----:B------:R-:W-:-:S07]  /*6e50*/  CS2R R24, SRZ ;  /* 0x0000000000187805 */ /* 0x000fce000001ff00 */
.L_x_189:
[----:B------:R-:W-:Y:S01]  /*6e60*/  R2UR UR10, R19 ;  /* 0x00000000130a72ca */ /* 0x000fe200000e0000 */
[----:B------:R-:W-:-:S04]  /*6e70*/  UIADD3 UR6, UR60, 0x1, URZ ;  /* 0x000000013c067890 */ /* 0x000fc8000fffe03f */
[----:B------:R-:W-:-:S04]  /*6e80*/  UISETP.NE.AND UP0, UPT, UR6, 0x2, UPT ;  /* 0x000000020600788c */ /* 0x000fc8000bf05270 */
[----:B------:R-:W-:Y:S02]  /*6e90*/  USEL UR7, URZ, 0x1, UP0 ;  /* 0x000000013f077887 */ /* 0x000fe40008000000 */
[----:B------:R-:W-:Y:S02]  /*6ea0*/  USEL UR6, UR6, URZ, UP0 ;  /* 0x0000003f06067287 */ /* 0x000fe40008000000 */
[----:B------:R-:W-:Y:S02]  /*6eb0*/  ISETP.NE.AND P3, PT, RZ, UR10, PT ;  /* 0x0000000aff007c0c */ /* 0x000fe4000bf65270 */
[----:B------:R-:W-:Y:S02]  /*6ec0*/  LOP3.LUT R16, R15, UR7, RZ, 0x3c, !PT ;  /* 0x000000070f107c12 */ /* 0x000fe4000f8e3cff */
[----:B------:R-:W-:-:S09]  /*6ed0*/  IMAD.U32 R2, RZ, RZ, UR6 ;  /* 0x00000006ff027e24 */ /* 0x000fd2000f8e00ff */
[----:B------:R-:W-:Y:S05]  /*6ee0*/  @P3 BRA `(.L_x_181) ;  /* 0x0000000000343947 */ /* 0x000fea0003800000 */
[----:B------:R-:W-:Y:S05]  /*6ef0*/  @!P0 BRA `(.L_x_182) ;  /* 0x0000000000048947 */ /* 0x000fea0003800000 */
[----:B------:R-:W-:Y:S01]  /*6f00*/  BPT.TRAP 0x1 ;  /* 0x000000040000795c */ /* 0x000fe20000300000 */
.L_x_182:
[----:B------:R-:W0:Y:S01]  /*6f10*/  S2UR UR7, SR_CgaCtaId ;  /* 0x00000000000779c3 */ /* 0x000e220000008800 */
[----:B------:R-:W-:Y:S01]  /*6f20*/  UMOV UR6, 0x400 ;  /* 0x0000040000067882 */ /* 0x000fe20000000000 */
[----:B------:R-:W-:Y:S01]  /*6f30*/  SHF.L.U32 R21, R16, 0x1f, RZ ;  /* 0x0000001f10157819 */ /* 0x000fe200000006ff */
[----:B0-----:R-:W-:-:S06]  /*6f40*/  ULEA UR6, UR7, UR6, 0x18 ;  /* 0x0000000607067291 */ /* 0x001fcc000f8ec03f */
[----:B------:R-:W-:-:S04]  /*6f50*/  LEA R0, R2, UR6, 0x3 ;  /* 0x0000000602007c11 */ /* 0x000fc8000f8e18ff */
[----:B------:R0:W1:Y:S01]  /*6f60*/  SYNCS.PHASECHK.TRANS64.TRYWAIT P2, [R0+URZ+0x34830], R21 ;  /* 0x03483015000075a7 */ /* 0x000062000804017f */
[----:B------:R-:W-:Y:S05]  /*6f70*/  @!P0 BRA `(.L_x_183) ;  /* 0x0000000000048947 */ /* 0x000fea0003800000 */
[----:B------:R-:W-:Y:S01]  /*6f80*/  BPT.TRAP 0x1 ;  /* 0x000000040000795c */ /* 0x000fe20000300000 */
.L_x_183:
[----:B-1----:R-:W-:Y:S05]  /*6f90*/  @P2 BRA `(.L_x_181) ;  /* 0x0000000000082947 */ /* 0x002fea0003800000 */
[----:B------:R-:W1:Y:S02]  /*6fa0*/  SYNCS.PHASECHK.TRANS64.TRYWAIT P2, [R0+URZ+0x34830], R21 ;  /* 0x03483015000075a7 */ /* 0x000e64000804017f */
[----:B-1----:R-:W-:Y:S05]  /*6fb0*/  @!P2 BRA `(.L_x_184) ;  /* 0x000000f00040a947 */ /* 0x002fea0003800000 */
.L_x_181:
[----:B------:R-:W2:Y:S01]  /*6fc0*/  S2R R10, SR_TID.X ;  /* 0x00000000000a7919 */ /* 0x000ea20000002100 */
[----:B------:R-:W-:Y:S01]  /*6fd0*/  R2UR UR7, R3 ;  /* 0x00000000030772ca */ /* 0x000fe200000e0000 */
[----:B------:R-:W-:Y:S01]  /*6fe0*/  UMOV UR24, UR4 ;  /* 0x0000000400187c82 */ /* 0x000fe20008000000 */
[----:B------:R-:W-:Y:S01]  /*6ff0*/  R2UR UR6, R2 ;  /* 0x00000000020672ca */ /* 0x000fe200000e0000 */
[----:B------:R-:W-:Y:S01]  /*7000*/  UMOV UR25, UR5 ;  /* 0x0000000500197c82 */ /* 0x000fe20008000000 */
[----:B------:R-:W-:Y:S01]  /*7010*/  UMOV UR27, 0x40000040 ;  /* 0x40000040001b7882 */ /* 0x000fe20000000000 */
[----:B------:R-:W-:Y:S01]  /*7020*/  UMOV UR28, UR4 ;  /* 0x00000004001c7c82 */ /* 0x000fe20008000000 */
        /* <DEDUP_REMOVED lines=9> */
[----:B------:R-:W-:Y:S01]  /*70c0*/  UIMAD UR6, UR6, 0xb00, UR7 ;  /* 0x00000b00060678a4 */ /* 0x000fe2000f8e0207 */
[----:B------:R-:W-:Y:S01]  /*70d0*/  R2UR UR18, R8 ;  /* 0x00000000081272ca */ /* 0x000fe200000e0000 */
[----:B------:R-:W-:Y:S01]  /*70e0*/  UMOV UR41, UR5 ;  /* 0x0000000500297c82 */ /* 0x000fe20008000000 */
[----:B------:R-:W-:Y:S01]  /*70f0*/  UMOV UR7, 0x40000040 ;  /* 0x4000004000077882 */ /* 0x000fe20000000000 */
[----:B------:R-:W-:Y:S01]  /*7100*/  UIADD3 UR26, UR6, 0x80, URZ ;  /* 0x00000080061a7890 */ /* 0x000fe2000fffe03f */
[----:B------:R-:W-:Y:S01]  /*7110*/  R2UR UR19, R9 ;  /* 0x00000000091372ca */ /* 0x000fe200000e0000 */
[----:B------:R-:W-:Y:S01]  /*7120*/  UIADD3 UR30, UR6, 0x100, URZ ;  /* 0x00000100061e7890 */ /* 0x000fe2000fffe03f */
[----:B------:R-:W-:Y:S01]  /*7130*/  R2UR UR14, R6 ;  /* 0x00000000060e72ca */ /* 0x000fe200000e0000 */
[----:B------:R-:W-:Y:S01]  /*7140*/  UIADD3 UR34, UR6, 0x180, URZ ;  /* 0x0000018006227890 */ /* 0x000fe2000fffe03f */
[----:B------:R-:W-:Y:S01]  /*7150*/  R2UR UR15, R7 ;  /* 0x00000000070f72ca */ /* 0x000fe200000e0000 */
[----:B------:R-:W-:Y:S01]  /*7160*/  UIADD3 UR38, UR6, 0x200, URZ ;  /* 0x0000020006267890 */ /* 0x000fe2000fffe03f */
[----:B------:R-:W-:Y:S01]  /*7170*/  R2UR UR11, R5 ;  /* 0x00000000050b72ca */ /* 0x000fe200000e0000 */
[----:B------:R-:W-:Y:S01]  /*7180*/  UIADD3 UR42, UR6, 0x280, URZ ;  /* 0x00000280062a7890 */ /* 0x000fe2000fffe03f */
[----:B------:R-:W-:Y:S01]  /*7190*/  UMOV UR43, 0x40000040 ;  /* 0x40000040002b7882 */ /* 0x000fe20000000000 */
[----:B------:R-:W-:Y:S01]  /*71a0*/  UIADD3 UR46, UR6, 0x300, URZ ;  /* 0x00000300062e7890 */ /* 0x000fe2000fffe03f */
[----:B--2---:R-:W-:Y:S01]  /*71b0*/  SHF.R.U32.HI R10, RZ, 0x7, R10 ;  /* 0x00000007ff0a7819 */ /* 0x004fe2000001160a */
[----:B------:R-:W-:Y:S01]  /*71c0*/  UMOV UR44, UR4 ;  /* 0x00000004002c7c82 */ /* 0x000fe20008000000 */
[----:B------:R-:W-:Y:S01]  /*71d0*/  UMOV UR45, UR5 ;  /* 0x00000005002d7c82 */ /* 0x000fe20008000000 */
[----:B------:R-:W-:Y:S01]  /*71e0*/  UMOV UR47, 0x40000040 ;  /* 0x40000040002f7882 */ /* 0x000fe20000000000 */
[----:B------:R-:W-:Y:S01]  /*71f0*/  UIADD3 UR50, UR6, 0x400, URZ ;  /* 0x0000040006327890 */ /* 0x000fe2000fffe03f */
[----:B01----:R-:W-:Y:S01]  /*7200*/  VIADD R0, R10, 0x8 ;  /* 0x000000080a007836 */ /* 0x003fe20000000000 */
[----:B------:R-:W-:Y:S01]  /*7210*/  UMOV UR48, UR4 ;  /* 0x0000000400307c82 */ /* 0x000fe20008000000 */
[----:B------:R-:W-:Y:S01]  /*7220*/  UMOV UR49, UR5 ;  /* 0x0000000500317c82 */ /* 0x000fe20008000000 */
[----:B------:R-:W-:Y:S01]  /*7230*/  UMOV UR51, 0x40000040 ;  /* 0x4000004000337882 */ /* 0x000fe20000000000 */
[----:B------:R-:W-:Y:S01]  /*7240*/  UIADD3 UR54, UR6, 0x480, URZ ;  /* 0x0000048006367890 */ /* 0x000fe2000fffe03f */
[----:B------:R0:W-:Y:S01]  /*7250*/  BAR.SYNC.DEFER_BLOCKING R0, 0x100 ;  /* 0x000400000000751d */ /* 0x0001e20000010000 */
[----:B------:R-:W-:-:S02]  /*7260*/  UIADD3 UR58, UR6, 0x500, URZ ;  /* 0x00000500063a7890 */ /* 0x000fc4000fffe03f */
[----:B------:R-:W-:Y:S02]  /*7270*/  UIADD3 UR10, UR6, 0x82, URZ ;  /* 0x00000082060a7890 */ /* 0x000fe4000fffe03f */
[----:B------:R-:W-:Y:S01]  /*7280*/  UIADD3 UR22, UR6, 0x586, URZ ;  /* 0x0000058606167890 */ /* 0x000fe2000fffe03f */
[----:B------:R-:W-:Y:S01]  /*7290*/  UMOV UR52, UR4 ;  /* 0x0000000400347c82 */ /* 0x000fe20008000000 */
[----:B------:R-:W-:Y:S01]  /*72a0*/  UMOV UR53, UR5 ;  /* 0x0000000500357c82 */ /* 0x000fe20008000000 */
[----:B------:R-:W-:Y:S01]  /*72b0*/  UMOV UR55, 0x40000040 ;  /* 0x4000004000377882 */ /* 0x000fe20000000000 */
[----:B------:R-:W-:Y:S01]  /*72c0*/  UMOV UR56, UR4 ;  /* 0x0000000400387c82 */ /* 0x000fe20008000000 */
[----:B------:R-:W-:Y:S01]  /*72d0*/  UMOV UR57, UR5 ;  /* 0x0000000500397c82 */ /* 0x000fe20008000000 */
[----:B------:R-:W-:Y:S01]  /*72e0*/  UMOV UR59, 0x40000040 ;  /* 0x40000040003b7882 */ /* 0x000fe20000000000 */
[----:B------:R-:W-:Y:S01]  /*72f0*/  UMOV UR23, 0x40000040 ;  /* 0x4000004000177882 */ /* 0x000fe20000000000 */
[----:B------:R-:W-:-:S06]  /*7300*/  WARPGROUP.ARRIVE ;  /* 0x00000000000079c5 */ /* 0x000fcc0000000000 */
[----:B------:R-:W-:Y:S01]  /*7310*/  HGMMA.64x16x16.F32.BF16 R168, gdesc[UR4], RZ, !UPT, gsb0 ;  /* 0x0020000004a879f0 */ /* 0x000fe2000c0018ff */
[----:B------:R-:W-:Y:S02]  /*7320*/  UIADD3 UR7, UR6, 0x380, URZ ;  /* 0x0000038006077890 */ /* 0x000fe4000fffe03f */
        /* <DEDUP_REMOVED lines=64> */
[----:B------:R-:W-:Y:S01]  /*7730*/  R2UR UR10, R4 ;  /* 0x00000000040a72ca */ /* 0x000fe200000e0000 */
        /* <DEDUP_REMOVED lines=78> */
[----:B------:R-:W-:Y:S02]  /*7c20*/  UIADD3 UR7, UR6, 0x504, URZ ;  /* 0x0000050406077890 */ /* 0x000fe4000fffe03f */
        /* <DEDUP_REMOVED lines=416> */
.L_x_186:
[----:B------:R-:W0:Y:S01]  /*9630*/  S2UR UR7, SR_CgaCtaId ;  /* 0x00000000000779c3 */ /* 0x000e220000008800 */
[----:B------:R-:W-:Y:S01]  /*9640*/  UMOV UR6, 0x400 ;  /* 0x0000040000067882 */ /* 0x000fe20000000000 */
[----:B------:R-:W-:Y:S01]  /*9650*/  SHF.L.U32 R0, R15, 0x1f, RZ ;  /* 0x0000001f0f007819 */ /* 0x000fe200000006ff */
[----:B0-----:R-:W-:-:S04]  /*9660*/  ULEA UR6, UR7, UR6, 0x18 ;  /* 0x0000000607067291 */ /* 0x001fc8000f8ec03f */
[----:B------:R-:W-:-:S09]  /*9670*/  ULEA UR6, UR60, UR6, 0x3 ;  /* 0x000000063c067291 */ /* 0x000fd2000f8e183f */
[----:B------:R0:W1:Y:S01]  /*9680*/  SYNCS.PHASECHK.TRANS64.TRYWAIT P2, [UR6+0x34850], R0 ;  /* 0x03485000ff0075a7 */ /* 0x0000620008040146 */
[----:B------:R-:W-:Y:S05]  /*9690*/  @!P0 BRA `(.L_x_187) ;  /* 0x0000000000048947 */ /* 0x000fea0003800000 */
[----:B------:R-:W-:Y:S01]  /*96a0*/  BPT.TRAP 0x1 ;  /* 0x000000040000795c */ /* 0x000fe20000300000 */
.L_x_187:
[----:B-1----:R-:W-:Y:S05]  /*96b0*/  @P2 BRA `(.L_x_185) ;  /* 0x0000000000082947 */ /* 0x002fea0003800000 */
[----:B------:R-:W1:Y:S02]  /*96c0*/  SYNCS.PHASECHK.TRANS64.TRYWAIT P2, [UR6+0x34850], R0 ;  /* 0x03485000ff0075a7 */ /* 0x000e640008040146 */
[----:B-1----:R-:W-:Y:S05]  /*96d0*/  @!P2 BRA `(.L_x_188) ;  /* 0x000000c8008ca947 */ /* 0x002fea0003800000 */
.L_x_185:
[----:B------:R-:W2:Y:S01]  /*96e0*/  S2UR UR7, SR_CgaCtaId ;  /* 0x00000000000779c3 */ /* 0x000ea20000008800 */
[----:B------:R-:W-:Y:S01]  /*96f0*/  UMOV UR6, 0x400 ;  /* 0x0000040000067882 */ /* 0x000fe20000000000 */
[----:B------:R-:W-:Y:S01]  /*9700*/  WARPGROUP.ARRIVE ;  /* 0x00000000000079c5 */ /* 0x000fe20000000000 */
[----:B-1----:R-:W-:Y:S01]  /*9710*/  FMNMX.FTZ R10, R168, R12, !PT ;  /* 0x0000000ca80a7209 */ /* 0x002fe20007810000 */
[----:B------:R-:W-:Y:S01]  /*9720*/  ULDC UR11, c[0x0][0x988] ;  /* 0x00026200000b7ab9 */ /* 0x000fe20000000800 */
[----:B------:R-:W-:Y:S02]  /*9730*/  R2UR UR14, R18 ;  /* 0x00000000120e72ca */ /* 0x000fe400000e0000 */
[----:B------:R-:W-:-:S04]  /*9740*/  FMNMX.FTZ R10, R169, R10, !PT ;  /* 0x0000000aa90a7209 */ /* 0x000fc80007810000 */
[----:B------:R-:W-:-:S04]  /*9750*/  FMNMX.FTZ R10, R172, R10, !PT ;  /* 0x0000000aac0a7209 */ /* 0x000fc80007810000 */
[----:B------:R-:W-:-:S03]  /*9760*/  FMNMX.FTZ R10, R173, R10, !PT ;  /* 0x0000000aad0a7209 */ /* 0x000fc60007810000 */
[----:B------:R-:W-:Y:S01]  /*9770*/  UISETP.GT.AND UP0, UPT, UR61, UR14, UPT ;  /* 0x0000000e3d00728c */ /* 0x000fe2000bf04270 */
[----:B------:R-:W-:Y:S01]  /*9780*/  FMNMX.FTZ R10, R160, R10, !PT ;  /* 0x0000000aa00a7209 */ /* 0x000fe20007810000 */
[----:B------:R-:W-:-:S03]  /*9790*/  UIADD3 UR61, UR61, -0x1, URZ ;  /* 0xffffffff3d3d7890 */ /* 0x000fc6000fffe03f */
[----:B------:R-:W-:Y:S01]  /*97a0*/  FMNMX.FTZ R10, R161, R10, !PT ;  /* 0x0000000aa10a7209 */ /* 0x000fe20007810000 */
[----:B--2---:R-:W-:Y:S01]  /*97b0*/  ULEA UR6, UR7, UR6, 0x18 ;  /* 0x0000000607067291 */ /* 0x004fe2000f8ec03f */
[----:B------:R-:W-:Y:S02]  /*97c0*/  PLOP3.LUT P2, PT, PT, PT, UP0, 0x80, 0x0 ;  /* 0x000000000000781c */ /* 0x000fe40003f4f008 */
[----:B------:R-:W-:Y:S01]  /*97d0*/  UMOV UR7, 0x40000040 ;  /* 0x4000004000077882 */ /* 0x000fe20000000000 */
[----:B------:R-:W-:Y:S02]  /*97e0*/  FMNMX.FTZ R10, R164, R10, !PT ;  /* 0x0000000aa40a7209 */ /* 0x000fe40007810000 */
[----:B0-----:R-:W-:Y:S02]  /*97f0*/  IMAD.U32 R0, RZ, RZ, UR6 ;  /* 0x00000006ff007e24 */ /* 0x001fe4000f8e00ff */
[----:B------:R-:W-:-:S03]  /*9800*/  FMNMX.FTZ R10, R165, R10, !PT ;  /* 0x0000000aa50a7209 */ /* 0x000fc60007810000 */
[----:B------:R-:W-:Y:S02]  /*9810*/  R2UR UR6, R0 ;  /* 0x00000000000672ca */ /* 0x000fe400000e0000 */
[----:B------:R-:W-:-:S04]  /*9820*/  FMNMX.FTZ R10, R152, R10, !PT ;  /* 0x0000000a980a7209 */ /* 0x000fc80007810000 */
[----:B------:R-:W-:-:S04]  /*9830*/  FMNMX.FTZ R10, R153, R10, !PT ;  /* 0x0000000a990a7209 */ /* 0x000fc80007810000 */
[----:B------:R-:W-:-:S03]  /*9840*/  FMNMX.FTZ R10, R156, R10, !PT ;  /* 0x0000000a9c0a7209 */ /* 0x000fc60007810000 */
[----:B------:R-:W-:Y:S01]  /*9850*/  UIADD3 UR6, UR6, 0x400, URZ ;  /* 0x0000040006067890 */ /* 0x000fe2000fffe03f */
[----:B------:R-:W-:-:S03]  /*9860*/  FMNMX.FTZ R10, R157, R10, !PT ;  /* 0x0000000a9d0a7209 */ /* 0x000fc60007810000 */
[----:B------:R-:W-:Y:S01]  /*9870*/  USHF.R.U32.HI UR6, URZ, 0x4, UR6 ;  /* 0x000000043f067899 */ /* 0x000fe20008011606 */
[----:B------:R-:W-:-:S03]  /*9880*/  FMNMX.FTZ R10, R144, R10, !PT ;  /* 0x0000000a900a7209 */ /* 0x000fc60007810000 */
[----:B------:R-:W-:Y:S01]  /*9890*/  ULOP3.LUT UR6, UR6, 0x3fff, URZ, 0xc0, !UPT ;  /* 0x00003fff06067892 */ /* 0x000fe2000f8ec03f */
[----:B------:R-:W-:-:S03]  /*98a0*/  FMNMX.FTZ R10, R145, R10, !PT ;  /* 0x0000000a910a7209 */ /* 0x000fc60007810000 */
[----:B------:R-:W-:Y:S01]  /*98b0*/  ULOP3.LUT UR6, UR6, 0x5800000, URZ, 0xfc, !UPT ;  /* 0x0580000006067892 */ /* 0x000fe2000f8efc3f */
[----:B------:R-:W-:-:S03]  /*98c0*/  FMNMX.FTZ R10, R148, R10, !PT ;  /* 0x0000000a940a7209 */ /* 0x000fc60007810000 */
[----:B------:R-:W-:Y:S01]  /*98d0*/  UIMAD UR10, UR60, 0xb00, UR6 ;  /* 0x00000b003c0a78a4 */ /* 0x000fe2000f8e0206 */
[----:B------:R-:W-:-:S04]  /*98e0*/  FMNMX.FTZ R10, R149, R10, !PT ;  /* 0x0000000a950a7209 */ /* 0x000fc80007810000 */
[----:B------:R-:W-:Y:S02]  /*98f0*/  FMNMX.FTZ R10, R136, R10, !PT ;  /* 0x0000000a880a7209 */ /* 0x000fe40007810000 */
[----:B------:R-:W-:Y:S02]  /*9900*/  UMOV UR6, UR10 ;  /* 0x0000000a00067c82 */ /* 0x000fe40008000000 */
[----:B------:R-:W-:Y:S01]  /*9910*/  HGMMA.64x128x16.F32.BF16 R24, R176, gdesc[UR4].tnspB, R24, gsb0 ;  /* 0x41e00004b0187df0 */ /* 0x000fe20008001818 */
[----:B------:R-:W-:Y:S01]  /*9920*/  UIADD3 UR6, UR10, 0x80, URZ ;  /* 0x000000800a067890 */ /* 0x000fe2000fffe03f */
[----:B------:R-:W-:Y:S01]  /*9930*/  FMNMX.FTZ R10, R137, R10, !PT ;  /* 0x0000000a890a7209 */ /* 0x000fe20007810000 */
[----:B------:R-:W-:-:S03]  /*9940*/  UMOV UR7, 0x40000040 ;  /* 0x4000004000077882 */ /* 0x000fc60000000000 */
        /* <DEDUP_REMOVED lines=25> */
[----:B------:R-:W-:-:S05]  /*9ae0*/  FMNMX.FTZ R10, R93, R10, !PT ;  /* 0x0000000a5d0a7209 */ /* 0x000fca0007810000 */
[----:B------:R-:W0:Y:S02]  /*9af0*/  SHFL.BFLY PT, R15, R10, 0x2, 0x1f ;  /* 0x0c401f000a0f7f89 */ /* 0x000e2400000e0000 */
[----:B0-----:R-:W-:-:S05]  /*9b00*/  FMNMX.FTZ R10, R10, R15, !PT ;  /* 0x0000000f0a0a7209 */ /* 0x001fca0007810000 */
[----:B------:R-:W0:Y:S01]  /*9b10*/  SHFL.BFLY PT, R15, R10, 0x1, 0x1f ;  /* 0x0c201f000a0f7f89 */ /* 0x000e2200000e0000 */
[----:B------:R-:W-:Y:S02]  /*9b20*/  WARPGROUP.DEPBAR.LE gsb0, 0x0 ;  /* 0x00008000000079c5 */ /* 0x000fe40000010000 */
[----:B------:R-:W-:-:S06]  /*9b30*/  WARPGROUP.ARRIVE ;  /* 0x00000000000079c5 */ /* 0x000fcc0000000000 */
[----:B------:R-:W-:Y:S01]  /*9b40*/  HGMMA.64x128x16.F32.BF16 R24, R180, gdesc[UR4].tnspB, R24, gsb0 ;  /* 0x41e00004b4187df0 */ /* 0x000fe20008001818 */
[----:B------:R-:W-:Y:S01]  /*9b50*/  UIADD3 UR6, UR10, 0x100, URZ ;  /* 0x000001000a067890 */ /* 0x000fe2000fffe03f */
[----:B------:R-:W-:Y:S01]  /*9b60*/  UMOV UR7, 0x40000040 ;  /* 0x4000004000077882 */ /* 0x000fe20000000000 */
[----:B0-----:R-:W-:-:S05]  /*9b70*/  FMNMX.FTZ R10, R10, R15, !PT ;  /* 0x0000000f0a0a7209 */ /* 0x001fca0007810000 */
[C---:B------:R-:W-:Y:S01]  /*9b80*/  FMUL.FTZ R15, R10.reuse, UR11 ;  /* 0x0000000b0a0f7c20 */ /* 0x040fe20008410000 */
[----:B------:R-:W-:-:S03]  /*9b90*/  FADD.FTZ R12, -R10, R12 ;  /* 0x0000000c0a0c7221 */ /* 0x000fc60000010100 */
[--C-:B------:R-:W-:Y:S01]  /*9ba0*/  FFMA.FTZ R176, R168, UR11, -R15.reuse ;  /* 0x0000000ba8b07c23 */ /* 0x100fe2000801080f */
        /* <DEDUP_REMOVED lines=12> */
[----:B------:R-:W-:Y:S01]  /*9c70*/  FFMA.FTZ R89, R89, UR11, -R15 ;  /* 0x0000000b59597c23 */ /* 0x000fe2000801080f */
[----:B------:R-:W-:Y:S01]  /*9c80*/  FMUL.FTZ R12, R12, UR11 ;  /* 0x0000000b0c0c7c20 */ /* 0x000fe20008410000 */
[----:B------:R-:W-:Y:S08]  /*9c90*/  MUFU.EX2 R176, R176 ;  /* 0x000000b000b07308 */ /* 0x000ff00000000800 */
[----:B------:R-:W0:Y:S08]  /*9ca0*/  MUFU.EX2 R12, R12 ;  /* 0x0000000c000c7308 */ /* 0x000e300000000800 */
[----:B------:R-:W1:Y:S08]  /*9cb0*/  MUFU.EX2 R20, R20 ;  /* 0x0000001400147308 */ /* 0x000e700000000800 */
[----:B------:R-:W2:Y:S08]  /*9cc0*/  MUFU.EX2 R178, R178 ;  /* 0x000000b200b27308 */ /* 0x000eb00000000800 */
[----:B------:R-:W3:Y:S08]  /*9cd0*/  MUFU.EX2 R168, R168 ;  /* 0x000000a800a87308 */ /* 0x000ef00000000800 */
        /* <DEDUP_REMOVED lines=10> */
[--C-:B------:R-:W-:Y:S01]  /*9d80*/  FFMA.FTZ R180, R160, UR11, -R15.reuse ;  /* 0x0000000ba0b47c23 */ /* 0x100fe2000801080f */
[--C-:B------:R-:W-:Y:S01]  /*9d90*/  FFMA.FTZ R182, R164, UR11, -R15.reuse ;  /* 0x0000000ba4b67c23 */ /* 0x100fe2000801080f */
[----:B------:R-:W-:Y:S02]  /*9da0*/  FFMA.FTZ R160, R165, UR11, -R15 ;  /* 0x0000000ba5a07c23 */ /* 0x000fe4000801080f */
[----:B------:R-:W-:Y:S01]  /*9db0*/  MUFU.EX2 R89, R89 ;  /* 0x0000005900597308 */ /* 0x000fe20000000800 */
[----:B------:R-:W-:Y:S01]  /*9dc0*/  HGMMA.64x128x16.F32.BF16 R24, R184, gdesc[UR4].tnspB, R24, gsb0 ;  /* 0x41e00004b8187df0 */ /* 0x000fe20008001818 */
[----:B------:R-:W-:Y:S01]  /*9dd0*/  UIADD3 UR6, UR10, 0x180, URZ ;  /* 0x000001800a067890 */ /* 0x000fe2000fffe03f */
[----:B------:R-:W-:-:S05]  /*9de0*/  UMOV UR7, 0x40000040 ;  /* 0x4000004000077882 */ /* 0x000fca0000000000 */
[----:B------:R-:W-:Y:S08]  /*9df0*/  MUFU.EX2 R180, R180 ;  /* 0x000000b400b47308 */ /* 0x000ff00000000800 */
[----:B------:R-:W-:Y:S08]  /*9e00*/  MUFU.EX2 R182, R182 ;  /* 0x000000b600b67308 */ /* 0x000ff00000000800 */
[----:B------:R-:W-:Y:S01]  /*9e10*/  MUFU.EX2 R160, R160 ;  /* 0x000000a000a07308 */ /* 0x000fe20000000800 */
[----:B------:R-:W-:-:S02]  /*9e20*/  WARPGROUP.DEPBAR.LE gsb0, 0x0 ;  /* 0x00008000000079c5 */ /* 0x000fc40000010000 */
[----:B------:R-:W-:Y:S01]  /*9e30*/  WARPGROUP.ARRIVE ;  /* 0x00000000000079c5 */ /* 0x000fe20000000000 */
[--C-:B------:R-:W-:Y:S01]  /*9e40*/  FFMA.FTZ R184, R152, UR11, -R15.reuse ;  /* 0x0000000b98b87c23 */ /* 0x100fe2000801080f */
[----:B------:R-:W-:Y:S01]  /*9e50*/  FMNMX.FTZ R152, R170, R11, !PT ;  /* 0x0000000baa987209 */ /* 0x000fe20007810000 */
[----:B------:R-:W-:-:S03]  /*9e60*/  FFMA.FTZ R186, R156, UR11, -R15 ;  /* 0x0000000b9cba7c23 */ /* 0x000fc6000801080f */
[----:B------:R-:W-:Y:S01]  /*9e70*/  HGMMA.64x128x16.F32.BF16 R24, R188, gdesc[UR4].tnspB, R24, gsb0 ;  /* 0x41e00004bc187df0 */ /* 0x000fe20008001818 */
[----:B------:R-:W-:Y:S01]  /*9e80*/  UIADD3 UR6, UR10, 0x200, URZ ;  /* 0x000002000a067890 */ /* 0x000fe2000fffe03f */
[----:B------:R-:W-:Y:S01]  /*9e90*/  FMNMX.FTZ R152, R171, R152, !PT ;  /* 0x00000098ab987209 */ /* 0x000fe20007810000 */
[----:B------:R-:W-:Y:S01]  /*9ea0*/  UMOV UR7, 0x40000040 ;  /* 0x4000004000077882 */ /* 0x000fe20000000000 */
        /* <DEDUP_REMOVED lines=38> */
[----:B------:R-:W-:Y:S01]  /*a110*/  WARPGROUP.ARRIVE ;  /* 0x00000000000079c5 */ /* 0x000fe20000000000 */
[----:B------:R-:W-:Y:S01]  /*a120*/  FMNMX.FTZ R156, R98, R156, !PT ;  /* 0x0000009c629c7209 */ /* 0x000fe20007810000 */
[--C-:B------:R-:W-:Y:S01]  /*a130*/  FFMA.FTZ R188, R144, UR11, -R15.reuse ;  /* 0x0000000b90bc7c23 */ /* 0x100fe2000801080f */
[--C-:B------:R-:W-:Y:S01]  /*a140*/  FFMA.FTZ R144, R145, UR11, -R15.reuse ;  /* 0x0000000b91907c23 */ /* 0x100fe2000801080f */
[--C-:B------:R-:W-:Y:S01]  /*a150*/  FFMA.FTZ R190, R148, UR11, -R15.reuse ;  /* 0x0000000b94be7c23 */ /* 0x100fe2000801080f */
[----:B------:R-:W-:Y:S01]  /*a160*/  FMNMX.FTZ R156, R99, R156, !PT ;  /* 0x0000009c639c7209 */ /* 0x000fe20007810000 */
[----:B------:R-:W-:Y:S01]  /*a170*/  HGMMA.64x128x16.F32.BF16 R24, R192, gdesc[UR4].tnspB, R24, gsb0 ;  /* 0x41e00004c0187df0 */ /* 0x000fe20008001818 */
[----:B------:R-:W-:Y:S01]  /*a180*/  UIADD3 UR6, UR10, 0x280, URZ ;  /* 0x000002800a067890 */ /* 0x000fe2000fffe03f */
[----:B------:R-:W-:Y:S01]  /*a190*/  FFMA.FTZ R145, R149, UR11, -R15 ;  /* 0x0000000b95917c23 */ /* 0x000fe2000801080f */
[----:B------:R-:W-:Y:S01]  /*a1a0*/  UMOV UR7, 0x40000040 ;  /* 0x4000004000077882 */ /* 0x000fe20000000000 */
[----:B------:R-:W-:Y:S01]  /*a1b0*/  FMNMX.FTZ R156, R102, R156, !PT ;  /* 0x0000009c669c7209 */ /* 0x000fe20007810000 */
[----:B------:R-:W-:Y:S03]  /*a1c0*/  MUFU.EX2 R188, R188 ;  /* 0x000000bc00bc7308 */ /* 0x000fe60000000800 */
[----:B------:R-:W-:-:S04]  /*a1d0*/  FMNMX.FTZ R156, R103, R156, !PT ;  /* 0x0000009c679c7209 */ /* 0x000fc80007810000 */
[----:B------:R-:W-:Y:S01]  /*a1e0*/  FMNMX.FTZ R156, R90, R156, !PT ;  /* 0x0000009c5a9c7209 */ /* 0x000fe20007810000 */
[----:B------:R-:W-:Y:S08]  /*a1f0*/  MUFU.EX2 R144, R144 ;  /* 0x0000009000907308 */ /* 0x000ff00000000800 */
[----:B------:R-:W-:Y:S08]  /*a200*/  MUFU.EX2 R190, R190 ;  /* 0x000000be00be7308 */ /* 0x000ff00000000800 */
[----:B------:R-:W-:Y:S01]  /*a210*/  MUFU.EX2 R145, R145 ;  /* 0x0000009100917308 */ /* 0x000fe20000000800 */
[----:B------:R-:W-:-:S02]  /*a220*/  WARPGROUP.DEPBAR.LE gsb0, 0x0 ;  /* 0x00008000000079c5 */ /* 0x000fc40000010000 */
[----:B------:R-:W-:Y:S01]  /*a230*/  WARPGROUP.ARRIVE ;  /* 0x00000000000079c5 */ /* 0x000fe20000000000 */
[--C-:B------:R-:W-:Y:S01]  /*a240*/  FFMA.FTZ R192, R136, UR11, -R15.reuse ;  /* 0x0000000b88c07c23 */ /* 0x100fe2000801080f */
[--C-:B------:R-:W-:Y:S01]  /*a250*/  FFMA.FTZ R136, R137, UR11, -R15.reuse ;  /* 0x0000000b89887c23 */ /* 0x100fe2000801080f */
[--C-:B------:R-:W-:Y:S01]  /*a260*/  FFMA.FTZ R194, R140, UR11, -R15.reuse ;  /* 0x0000000b8cc27c23 */ /* 0x100fe2000801080f */
[----:B------:R-:W-:Y:S01]  /*a270*/  FFMA.FTZ R137, R141, UR11, -R15 ;  /* 0x0000000b8d897c23 */ /* 0x000fe2000801080f */
[----:B------:R-:W-:Y:S01]  /*a280*/  @!P1 IMAD R141, R2, 0x8, R0 ;  /* 0x00000008028d9824 */ /* 0x000fe200078e0200 */
[----:B------:R-:W-:Y:S01]  /*a290*/  HGMMA.64x128x16.F32.BF16 R24, R196, gdesc[UR4].tnspB, R24, gsb0 ;  /* 0x41e00004c4187df0 */ /* 0x000fe20008001818 */
[----:B------:R-:W-:Y:S01]  /*a2a0*/  UIADD3 UR6, UR10, 0x300, URZ ;  /* 0x000003000a067890 */ /* 0x000fe2000fffe03f */
[----:B------:R-:W-:Y:S01]  /*a2b0*/  MUFU.EX2 R192, R192 ;  /* 0x000000c000c07308 */ /* 0x000fe20000000800 */
[----:B------:R-:W-:Y:S01]  /*a2c0*/  UMOV UR7, 0x40000040 ;  /* 0x4000004000077882 */ /* 0x000fe20000000000 */
[----:B------:R-:W-:-:S05]  /*a2d0*/  @!P1 VIADD R141, R141, 0x34840 ;  /* 0x000348408d8d9836 */ /* 0x000fca0000000000 */
[----:B------:R-:W-:Y:S01]  /*a2e0*/  @!P1 PRMT R141, RZ, 0x654, R141 ;  /* 0x00000654ff8d9816 */ /* 0x000fe2000000008d */
[----:B------:R-:W-:Y:S08]  /*a2f0*/  MUFU.EX2 R136, R136 ;  /* 0x0000008800887308 */ /* 0x000ff00000000800 */
[----:B------:R-:W-:Y:S08]  /*a300*/  MUFU.EX2 R194, R194 ;  /* 0x000000c200c27308 */ /* 0x000ff00000000800 */
[----:B------:R-:W-:Y:S01]  /*a310*/  MUFU.EX2 R137, R137 ;  /* 0x0000008900897308 */ /* 0x000fe20000000800 */
[----:B------:R-:W-:-:S02]  /*a320*/  WARPGROUP.DEPBAR.LE gsb0, 0x0 ;  /* 0x00008000000079c5 */ /* 0x000fc40000010000 */
[----:B------:R-:W-:-:S06]  /*a330*/  WARPGROUP.ARRIVE ;  /* 0x00000000000079c5 */ /* 0x000fcc0000000000 */
[----:B------:R-:W4:Y:S01]  /*a340*/  S2R R199, SR_TID.X ;  /* 0x0000000000c77919 */ /* 0x000f220000002100 */
[--C-:B------:R-:W-:Y:S01]  /*a350*/  FFMA.FTZ R196, R128, UR11, -R15.reuse ;  /* 0x0000000b80c47c23 */ /* 0x100fe2000801080f */
[--C-:B------:R-:W-:Y:S01]  /*a360*/  FFMA.FTZ R198, R132, UR11, -R15.reuse ;  /* 0x0000000b84c67c23 */ /* 0x100fe2000801080f */
[----:B------:R-:W-:Y:S01]  /*a370*/  FFMA.FTZ R128, R133, UR11, -R15 ;  /* 0x0000000b85807c23 */ /* 0x000fe2000801080f */
[----:B------:R-:W-:Y:S01]  /*a380*/  HGMMA.64x128x16.F32.BF16 R24, R200, gdesc[UR4].tnspB, R24, gsb0 ;  /* 0x41e00004c8187df0 */ /* 0x000fe20008001818 */
[----:B------:R-:W-:Y:S02]  /*a390*/  UIADD3 UR6, UR10, 0x380, URZ ;  /* 0x000003800a067890 */ /* 0x000fe4000fffe03f */
[----:B------:R-:W-:Y:S01]  /*a3a0*/  MUFU.EX2 R196, R196 ;  /* 0x000000c400c47308 */ /* 0x000fe20000000800 */
[----:B------:R-:W-:-:S07]  /*a3b0*/  UMOV UR7, 0x40000040 ;  /* 0x4000004000077882 */ /* 0x000fce0000000000 */
[----:B------:R-:W-:Y:S08]  /*a3c0*/  MUFU.EX2 R198, R198 ;  /* 0x000000c600c67308 */ /* 0x000ff00000000800 */
[----:B------:R-:W-:Y:S01]  /*a3d0*/  MUFU.EX2 R128, R128 ;  /* 0x0000008000807308 */ /* 0x000fe20000000800 */
[----:B----4-:R-:W-:Y:S01]  /*a3e0*/  SHF.R.U32.HI R169, RZ, 0x7, R199 ;  /* 0x00000007ffa97819 */ /* 0x010fe200000116c7 */
[----:B------:R-:W-:-:S02]  /*a3f0*/  WARPGROUP.DEPBAR.LE gsb0, 0x0 ;  /* 0x00008000000079c5 */ /* 0x000fc40000010000 */
[----:B------:R-:W-:Y:S01]  /*a400*/  WARPGROUP.ARRIVE ;  /* 0x00000000000079c5 */ /* 0x000fe20000000000 */
[--C-:B------:R-:W-:Y:S01]  /*a410*/  FFMA.FTZ R200, R120, UR11, -R15.reuse ;  /* 0x0000000b78c87c23 */ /* 0x100fe2000801080f */
[--C-:B------:R-:W-:Y:S01]  /*a420*/  FFMA.FTZ R120, R121, UR11, -R15.reuse ;  /* 0x0000000b79787c23 */ /* 0x100fe2000801080f */
[--C-:B------:R-:W-:Y:S01]  /*a430*/  FFMA.FTZ R202, R124, UR11, -R15.reuse ;  /* 0x0000000b7cca7c23 */ /* 0x100fe2000801080f */
[----:B------:R-:W-:Y:S02]  /*a440*/  FFMA.FTZ R121, R125, UR11, -R15 ;  /* 0x0000000b7d797c23 */ /* 0x000fe4000801080f */
[----:B------:R-:W-:Y:S01]  /*a450*/  HGMMA.64x128x16.F32.BF16 R24, R204, gdesc[UR4].tnspB, R24, gsb0 ;  /* 0x41e00004cc187df0 */ /* 0x000fe20008001818 */
[----:B------:R-:W-:Y:S01]  /*a460*/  UIADD3 UR6, UR10, 0x400, URZ ;  /* 0x000004000a067890 */ /* 0x000fe2000fffe03f */
[----:B------:R-:W-:Y:S01]  /*a470*/  MUFU.EX2 R200, R200 ;  /* 0x000000c800c87308 */ /* 0x000fe20000000800 */
[----:B------:R-:W-:-:S07]  /*a480*/  UMOV UR7, 0x40000040 ;  /* 0x4000004000077882 */ /* 0x000fce0000000000 */
[----:B------:R-:W-:Y:S08]  /*a490*/  MUFU.EX2 R120, R120 ;  /* 0x0000007800787308 */ /* 0x000ff00000000800 */
[----:B------:R-:W-:Y:S08]  /*a4a0*/  MUFU.EX2 R202, R202 ;  /* 0x000000ca00ca7308 */ /* 0x000ff00000000800 */
[----:B------:R-:W-:Y:S01]  /*a4b0*/  MUFU.EX2 R121, R121 ;  /* 0x0000007900797308 */ /* 0x000fe20000000800 */
[----:B------:R-:W-:-:S02]  /*a4c0*/  WARPGROUP.DEPBAR.LE gsb0, 0x0 ;  /* 0x00008000000079c5 */ /* 0x000fc40000010000 */
[----:B------:R-:W-:Y:S01]  /*a4d0*/  WARPGROUP.ARRIVE ;  /* 0x00000000000079c5 */ /* 0x000fe20000000000 */
[--C-:B------:R-:W-:Y:S01]  /*a4e0*/  FFMA.FTZ R204, R112, UR11, -R15.reuse ;  /* 0x0000000b70cc7c23 */ /* 0x100fe2000801080f */
[--C-:B------:R-:W-:Y:S01]  /*a4f0*/  FFMA.FTZ R112, R113, UR11, -R15.reuse ;  /* 0x0000000b71707c23 */ /* 0x100fe2000801080f */
[----:B------:R-:W-:Y:S01]  /*a500*/  FMNMX.FTZ R113, R91, R156, !PT ;  /* 0x0000009c5b717209 */ /* 0x000fe20007810000 */
[--C-:B------:R-:W-:Y:S02]  /*a510*/  FFMA.FTZ R206, R116, UR11, -R15.reuse ;  /* 0x0000000b74ce7c23 */ /* 0x100fe4000801080f */
[----:B------:R-:W-:Y:S01]  /*a520*/  HGMMA.64x128x16.F32.BF16 R24, R208, gdesc[UR4].tnspB, R24, gsb0 ;  /* 0x41e00004d0187df0 */ /* 0x000fe20008001818 */
[----:B------:R-:W-:Y:S01]  /*a530*/  UIADD3 UR6, UR10, 0x480, URZ ;  /* 0x000004800a067890 */ /* 0x000fe2000fffe03f */
[----:B------:R-:W-:Y:S01]  /*a540*/  FMNMX.FTZ R116, R94, R113, !PT ;  /* 0x000000715e747209 */ /* 0x000fe20007810000 */
[----:B------:R-:W-:Y:S01]  /*a550*/  UMOV UR7, 0x40000040 ;  /* 0x4000004000077882 */ /* 0x000fe20000000000 */
[----:B------:R-:W-:Y:S01]  /*a560*/  FFMA.FTZ R113, R117, UR11, -R15 ;  /* 0x0000000b75717c23 */ /* 0x000fe2000801080f */
[----:B------:R-:W-:Y:S01]  /*a570*/  MUFU.EX2 R204, R204 ;  /* 0x000000cc00cc7308 */ /* 0x000fe20000000800 */
[----:B------:R-:W-:-:S05]  /*a580*/  FMNMX.FTZ R116, R95, R116, !PT ;  /* 0x000000745f747209 */ /* 0x000fca0007810000 */
[----:B------:R-:W4:Y:S02]  /*a590*/  SHFL.BFLY PT, R117, R116, 0x2, 0x1f ;  /* 0x0c401f0074757f89 */ /* 0x000f2400000e0000 */
[----:B------:R-:W-:Y:S08]  /*a5a0*/  MUFU.EX2 R112, R112 ;  /* 0x0000007000707308 */ /* 0x000ff00000000800 */
[----:B------:R-:W-:Y:S08]  /*a5b0*/  MUFU.EX2 R206, R206 ;  /* 0x000000ce00ce7308 */ /* 0x000ff00000000800 */
[----:B------:R-:W-:Y:S01]  /*a5c0*/  MUFU.EX2 R113, R113 ;  /* 0x0000007100717308 */ /* 0x000fe20000000800 */
[----:B----4-:R-:W-:Y:S01]  /*a5d0*/  FMNMX.FTZ R116, R116, R117, !PT ;  /* 0x0000007574747209 */ /* 0x010fe20007810000 */
[----:B------:R-:W-:Y:S01]  /*a5e0*/  FFMA.FTZ R117, R92, UR11, -R15 ;  /* 0x0000000b5c757c23 */ /* 0x000fe2000801080f */
[----:B------:R-:W-:-:S02]  /*a5f0*/  WARPGROUP.DEPBAR.LE gsb0, 0x0 ;  /* 0x00008000000079c5 */ /* 0x000fc40000010000 */
[----:B------:R-:W-:Y:S01]  /*a600*/  WARPGROUP.ARRIVE ;  /* 0x00000000000079c5 */ /* 0x000fe20000000000 */
[--C-:B------:R-:W-:Y:S01]  /*a610*/  FFMA.FTZ R210, R108, UR11, -R15.reuse ;  /* 0x0000000b6cd27c23 */ /* 0x100fe2000801080f */
[--C-:B------:R-:W-:Y:S01]  /*a620*/  FFMA.FTZ R208, R104, UR11, -R15.reuse ;  /* 0x0000000b68d07c23 */ /* 0x100fe2000801080f */
[----:B------:R-:W4:Y:S01]  /*a630*/  SHFL.BFLY PT, R108, R116, 0x1, 0x1f ;  /* 0x0c201f00746c7f89 */ /* 0x000f2200000e0000 */
[--C-:B------:R-:W-:Y:S01]  /*a640*/  FFMA.FTZ R104, R105, UR11, -R15.reuse ;  /* 0x0000000b69687c23 */ /* 0x100fe2000801080f */
[----:B------:R-:W-:Y:S01]  /*a650*/  FFMA.FTZ R105, R109, UR11, -R15 ;  /* 0x0000000b6d697c23 */ /* 0x000fe2000801080f */
[----:B------:R-:W-:Y:S01]  /*a660*/  HGMMA.64x128x16.F32.BF16 R24, R212, gdesc[UR4].tnspB, R24, gsb0 ;  /* 0x41e00004d4187df0 */ /* 0x000fe20008001818 */
[----:B------:R-:W-:Y:S01]  /*a670*/  UIADD3 UR6, UR10, 0x500, URZ ;  /* 0x000005000a067890 */ /* 0x000fe2000fffe03f */
[----:B------:R-:W-:Y:S01]  /*a680*/  MUFU.EX2 R208, R208 ;  /* 0x000000d000d07308 */ /* 0x000fe20000000800 */
[----:B------:R-:W-:-:S07]  /*a690*/  UMOV UR7, 0x40000040 ;  /* 0x4000004000077882 */ /* 0x000fce0000000000 */
[----:B------:R-:W-:Y:S08]  /*a6a0*/  MUFU.EX2 R104, R104 ;  /* 0x0000006800687308 */ /* 0x000ff00000000800 */
[----:B------:R-:W-:Y:S01]  /*a6b0*/  MUFU.EX2 R210, R210 ;  /* 0x000000d200d27308 */ /* 0x000fe20000000800 */
[----:B----4-:R-:W-:Y:S01]  /*a6c0*/  FMNMX.FTZ R92, R116, R108, !PT ;  /* 0x0000006c745c7209 */ /* 0x010fe20007810000 */
[----:B------:R-:W-:-:S04]  /*a6d0*/  FFMA.FTZ R116, R93, UR11, -R15 ;  /* 0x0000000b5d747c23 */ /* 0x000fc8000801080f */
[C---:B------:R-:W-:Y:S01]  /*a6e0*/  FADD.FTZ R15, -R92.reuse, R11 ;  /* 0x0000000b5c0f7221 */ /* 0x040fe20000010100 */
[----:B------:R-:W-:Y:S01]  /*a6f0*/  FMUL.FTZ R93, R92, UR11 ;  /* 0x0000000b5c5d7c20 */ /* 0x000fe20008410000 */
[----:B------:R4:W-:Y:S02]  /*a700*/  MUFU.EX2 R11, R116 ;  /* 0x00000074000b7308 */ /* 0x0009e40000000800 */
[----:B------:R-:W-:Y:S01]  /*a710*/  FMUL.FTZ R15, R15, UR11 ;  /* 0x0000000b0f0f7c20 */ /* 0x000fe20008410000 */
[--C-:B------:R-:W-:Y:S01]  /*a720*/  FFMA.FTZ R177, R170, UR11, -R93.reuse ;  /* 0x0000000baab17c23 */ /* 0x100fe2000801085d */
[--C-:B------:R-:W-:Y:S01]  /*a730*/  FFMA.FTZ R109, R171, UR11, -R93.reuse ;  /* 0x0000000bab6d7c23 */ /* 0x100fe2000801085d */
[--C-:B------:R-:W-:Y:S01]  /*a740*/  FFMA.FTZ R179, R174, UR11, -R93.reuse ;  /* 0x0000000baeb37c23 */ /* 0x100fe2000801085d */
[--C-:B------:R-:W-:Y:S01]  /*a750*/  FFMA.FTZ R197, R130, UR11, -R93.reuse ;  /* 0x0000000b82c57c23 */ /* 0x100fe2000801085d */
[--C-:B------:R-:W-:Y:S01]  /*a760*/  FFMA.FTZ R130, R131, UR11, -R93.reuse ;  /* 0x0000000b83827c23 */ /* 0x100fe2000801085d */
[----:B------:R-:W-:Y:S01]  /*a770*/  MUFU.EX2 R15, R15 ;  /* 0x0000000f000f7308 */ /* 0x000fe20000000800 */
[--C-:B----4-:R-:W-:Y:S01]  /*a780*/  FFMA.FTZ R116, R175, UR11, -R93.reuse ;  /* 0x0000000baf747c23 */ /* 0x110fe2000801085d */
[--C-:B------:R-:W-:Y:S01]  /*a790*/  FFMA.FTZ R131, R134, UR11, -R93.reuse ;  /* 0x0000000b86837c23 */ /* 0x100fe2000801085d */
[----:B------:R-:W-:Y:S01]  /*a7a0*/  IADD3 R134, -R169, 0xb, RZ ;  /* 0x0000000ba9867810 */ /* 0x000fe20007ffe1ff */
[--C-:B------:R-:W-:Y:S01]  /*a7b0*/  FFMA.FTZ R181, R162, UR11, -R93.reuse ;  /* 0x0000000ba2b57c23 */ /* 0x100fe2000801085d */
[--C-:B------:R-:W-:Y:S01]  /*a7c0*/  FFMA.FTZ R199, R135, UR11, -R93.reuse ;  /* 0x0000000b87c77c23 */ /* 0x100fe2000801085d */
[----:B0-----:R-:W-:Y:S01]  /*a7d0*/  FFMA.FTZ R135, R12, R14, R176 ;  /* 0x0000000e0c877223 */ /* 0x001fe200000100b0 */
[--C-:B------:R-:W-:Y:S01]  /*a7e0*/  FFMA.FTZ R201, R122, UR11, -R93.reuse ;  /* 0x0000000b7ac97c23 */ /* 0x100fe2000801085d */
[----:B------:R-:W0:Y:S01]  /*a7f0*/  MUFU.EX2 R177, R177 ;  /* 0x000000b100b17308 */ /* 0x000e220000000800 */
[----:B------:R-:W-:Y:S01]  /*a800*/  FFMA.FTZ R183, R166, UR11, -R93 ;  /* 0x0000000ba6b77c23 */ /* 0x000fe2000801085d */
[----:B-1----:R-:W-:Y:S01]  /*a810*/  FADD.FTZ R135, R20, R135 ;  /* 0x0000008714877221 */ /* 0x002fe20000010000 */
[--C-:B------:R-:W-:Y:S01]  /*a820*/  FFMA.FTZ R124, R167, UR11, -R93.reuse ;  /* 0x0000000ba77c7c23 */ /* 0x100fe2000801085d */
[--C-:B------:R-:W-:Y:S01]  /*a830*/  FFMA.FTZ R185, R154, UR11, -R93.reuse ;  /* 0x0000000b9ab97c23 */ /* 0x100fe2000801085d */
[----:B------:R-:W-:Y:S01]  /*a840*/  FFMA.FTZ R125, R155, UR11, -R93 ;  /* 0x0000000b9b7d7c23 */ /* 0x000fe2000801085d */
[----:B--2---:R-:W-:Y:S01]  /*a850*/  FADD.FTZ R135, R178, R135 ;  /* 0x00000087b2877221 */ /* 0x004fe20000010000 */
[--C-:B------:R-:W-:Y:S01]  /*a860*/  FFMA.FTZ R203, R126, UR11, -R93.reuse ;  /* 0x0000000b7ecb7c23 */ /* 0x100fe2000801085d */
[----:B------:R-:W1:Y:S01]  /*a870*/  MUFU.EX2 R109, R109 ;  /* 0x0000006d006d7308 */ /* 0x000e620000000800 */
[----:B------:R-:W-:Y:S01]  /*a880*/  FFMA.FTZ R187, R158, UR11, -R93 ;  /* 0x0000000b9ebb7c23 */ /* 0x000fe2000801085d */
[----:B---3--:R-:W-:Y:S01]  /*a890*/  FADD.FTZ R135, R168, R135 ;  /* 0x00000087a8877221 */ /* 0x008fe20000010000 */
[--C-:B------:R-:W-:Y:S01]  /*a8a0*/  FFMA.FTZ R132, R159, UR11, -R93.reuse ;  /* 0x0000000b9f847c23 */ /* 0x100fe2000801085d */
[--C-:B------:R-:W-:Y:S01]  /*a8b0*/  FFMA.FTZ R189, R146, UR11, -R93.reuse ;  /* 0x0000000b92bd7c23 */ /* 0x100fe2000801085d */
[--C-:B------:R-:W-:Y:S01]  /*a8c0*/  FFMA.FTZ R205, R114, UR11, -R93.reuse ;  /* 0x0000000b72cd7c23 */ /* 0x100fe2000801085d */
[--C-:B------:R-:W-:Y:S01]  /*a8d0*/  FFMA.FTZ R133, R147, UR11, -R93.reuse ;  /* 0x0000000b93857c23 */ /* 0x100fe2000801085d */
[----:B------:R-:W-:Y:S01]  /*a8e0*/  FFMA.FTZ R207, R118, UR11, -R93 ;  /* 0x0000000b76cf7c23 */ /* 0x000fe2000801085d */
[----:B------:R-:W2:Y:S01]  /*a8f0*/  MUFU.EX2 R179, R179 ;  /* 0x000000b300b37308 */ /* 0x000ea20000000800 */
[----:B0-----:R-:W-:Y:S01]  /*a900*/  FFMA.FTZ R14, R15, R13, R177 ;  /* 0x0000000d0f0e7223 */ /* 0x001fe200000100b1 */
[--C-:B------:R-:W-:Y:S01]  /*a910*/  FFMA.FTZ R13, R123, UR11, -R93.reuse ;  /* 0x0000000b7b0d7c23 */ /* 0x100fe2000801085d */
[--C-:B------:R-:W-:Y:S01]  /*a920*/  FFMA.FTZ R209, R106, UR11, -R93.reuse ;  /* 0x0000000b6ad17c23 */ /* 0x100fe2000801085d */
[--C-:B------:R-:W-:Y:S01]  /*a930*/  FFMA.FTZ R191, R150, UR11, -R93.reuse ;  /* 0x0000000b96bf7c23 */ /* 0x100fe2000801085d */
[--C-:B------:R-:W-:Y:S01]  /*a940*/  FFMA.FTZ R140, R151, UR11, -R93.reuse ;  /* 0x0000000b978c7c23 */ /* 0x100fe2000801085d */
[--C-:B------:R-:W-:Y:S01]  /*a950*/  FFMA.FTZ R193, R138, UR11, -R93.reuse ;  /* 0x0000000b8ac17c23 */ /* 0x100fe2000801085d */
[--C-:B------:R-:W-:Y:S01]  /*a960*/  FFMA.FTZ R211, R110, UR11, -R93.reuse ;  /* 0x0000000b6ed37c23 */ /* 0x100fe2000801085d */
[----:B------:R-:W0:Y:S01]  /*a970*/  MUFU.EX2 R116, R116 ;  /* 0x0000007400747308 */ /* 0x000e220000000800 */
[----:B-1----:R-:W-:Y:S01]  /*a980*/  FADD.FTZ R14, R109, R14 ;  /* 0x0000000e6d0e7221 */ /* 0x002fe20000010000 */
[--C-:B------:R-:W-:Y:S01]  /*a990*/  FFMA.FTZ R138, R139, UR11, -R93.reuse ;  /* 0x0000000b8b8a7c23 */ /* 0x100fe2000801085d */
[--C-:B------:R-:W-:Y:S01]  /*a9a0*/  FFMA.FTZ R195, R142, UR11, -R93.reuse ;  /* 0x0000000b8ec37c23 */ /* 0x100fe2000801085d */
[--C-:B------:R-:W-:Y:S01]  /*a9b0*/  FFMA.FTZ R115, R115, UR11, -R93.reuse ;  /* 0x0000000b73737c23 */ /* 0x100fe2000801085d */
[--C-:B------:R-:W-:Y:S01]  /*a9c0*/  FFMA.FTZ R139, R143, UR11, -R93.reuse ;  /* 0x0000000b8f8b7c23 */ /* 0x100fe2000801085d */
[--C-:B------:R-:W-:Y:S01]  /*a9d0*/  FFMA.FTZ R119, R119, UR11, -R93.reuse ;  /* 0x0000000b77777c23 */ /* 0x100fe2000801085d */
[--C-:B------:R-:W-:Y:S01]  /*a9e0*/  FFMA.FTZ R111, R111, UR11, -R93.reuse ;  /* 0x0000000b6f6f7c23 */ /* 0x100fe2000801085d */
[----:B------:R1:W-:Y:S01]  /*a9f0*/  MUFU.EX2 R108, R117 ;  /* 0x00000075006c7308 */ /* 0x0003e20000000800 */
[----:B--2---:R-:W-:Y:S01]  /*aa00*/  FADD.FTZ R123, R179, R14 ;  /* 0x0000000eb37b7221 */ /* 0x004fe20000010000 */
[--C-:B------:R-:W-:Y:S01]  /*aa10*/  FFMA.FTZ R102, R102, UR11, -R93.reuse ;  /* 0x0000000b66667c23 */ /* 0x100fe2000801085d */
[--C-:B------:R-:W-:Y:S01]  /*aa20*/  FFMA.FTZ R103, R103, UR11, -R93.reuse ;  /* 0x0000000b67677c23 */ /* 0x100fe2000801085d */
[--C-:B------:R-:W-:Y:S01]  /*aa30*/  FFMA.FTZ R91, R91, UR11, -R93.reuse ;  /* 0x0000000b5b5b7c23 */ /* 0x100fe2000801085d */
[----:B------:R-:W-:Y:S01]  /*aa40*/  FFMA.FTZ R94, R94, UR11, -R93 ;  /* 0x0000000b5e5e7c23 */ /* 0x000fe2000801085d */
[----:B------:R-:W-:-:S02]  /*aa50*/  F2FP.BF16.F32.PACK_AB R176, R20, R176 ;  /* 0x000000b014b0723e */ /* 0x000fc400000010ff */
[----:B------:R-:W2:Y:S01]  /*aa60*/  MUFU.EX2 R181, R181 ;  /* 0x000000b500b57308 */ /* 0x000ea20000000800 */
[----:B-1----:R-:W-:Y:S01]  /*aa70*/  FFMA.FTZ R117, R163, UR11, -R93 ;  /* 0x0000000ba3757c23 */ /* 0x002fe2000801085d */
[C---:B0-----:R-:W-:Y:S01]  /*aa80*/  FADD.FTZ R14, R116.reuse, R123 ;  /* 0x0000007b740e7221 */ /* 0x041fe20000010000 */
[----:B------:R-:W-:Y:S02]  /*aa90*/  F2FP.BF16.F32.PACK_AB R179, R116, R179 ;  /* 0x000000b374b3723e */ /* 0x000fe400000010ff */
[----:B------:R-:W-:Y:S02]  /*aaa0*/  F2FP.BF16.F32.PACK_AB R178, R168, R178 ;  /* 0x000000b2a8b2723e */ /* 0x000fe400000010ff */
[----:B------:R-:W-:Y:S01]  /*aab0*/  F2FP.BF16.F32.PACK_AB R177, R109, R177 ;  /* 0x000000b16db1723e */ /* 0x000fe200000010ff */
[----:B------:R-:W0:Y:S08]  /*aac0*/  MUFU.EX2 R117, R117 ;  /* 0x0000007500757308 */ /* 0x000e300000000800 */
[----:B------:R-:W1:Y:S01]  /*aad0*/  MUFU.EX2 R183, R183 ;  /* 0x000000b700b77308 */ /* 0x000e620000000800 */
[----:B--2---:R-:W-:Y:S01]  /*aae0*/  FADD.FTZ R126, R181, R14 ;  /* 0x0000000eb57e7221 */ /* 0x004fe20000010000 */
[----:B------:R-:W-:-:S06]  /*aaf0*/  FFMA.FTZ R14, R127, UR11, -R93 ;  /* 0x0000000b7f0e7c23 */ /* 0x000fcc000801085d */
[----:B------:R-:W2:Y:S01]  /*ab00*/  MUFU.EX2 R124, R124 ;  /* 0x0000007c007c7308 */ /* 0x000ea20000000800 */
[C---:B0-----:R-:W-:Y:S01]  /*ab10*/  FADD.FTZ R126, R117.reuse, R126 ;  /* 0x0000007e757e7221 */ /* 0x041fe20000010000 */
[----:B------:R-:W-:-:S06]  /*ab20*/  F2FP.BF16.F32.PACK_AB R181, R117, R181 ;  /* 0x000000b575b5723e */ /* 0x000fcc00000010ff */
[----:B------:R-:W0:Y:S01]  /*ab30*/  MUFU.EX2 R185, R185 ;  /* 0x000000b900b97308 */ /* 0x000e220000000800 */
[----:B-1----:R-:W-:-:S07]  /*ab40*/  FADD.FTZ R127, R183, R126 ;  /* 0x0000007eb77f7221 */ /* 0x002fce0000010000 */
[----:B------:R-:W1:Y:S01]  /*ab50*/  MUFU.EX2 R125, R125 ;  /* 0x0000007d007d7308 */ /* 0x000e620000000800 */
[C---:B--2---:R-:W-:Y:S01]  /*ab60*/  FADD.FTZ R114, R124.reuse, R127 ;  /* 0x0000007f7c727221 */ /* 0x044fe20000010000 */
[----:B------:R-:W-:-:S06]  /*ab70*/  F2FP.BF16.F32.PACK_AB R183, R124, R183 ;  /* 0x000000b77cb7723e */ /* 0x000fcc00000010ff */
[----:B------:R-:W2:Y:S01]  /*ab80*/  MUFU.EX2 R187, R187 ;  /* 0x000000bb00bb7308 */ /* 0x000ea20000000800 */
[----:B0-----:R-:W-:Y:S01]  /*ab90*/  FADD.FTZ R106, R185, R114 ;  /* 0x00000072b96a7221 */ /* 0x001fe20000010000 */
[----:B------:R-:W-:-:S06]  /*aba0*/  FFMA.FTZ R114, R107, UR11, -R93 ;  /* 0x0000000b6b727c23 */ /* 0x000fcc000801085d */
[----:B------:R-:W0:Y:S01]  /*abb0*/  MUFU.EX2 R132, R132 ;  /* 0x0000008400847308 */ /* 0x000e220000000800 */
[C---:B-1----:R-:W-:Y:S01]  /*abc0*/  FADD.FTZ R106, R125.reuse, R106 ;  /* 0x0000006a7d6a7221 */ /* 0x042fe20000010000 */
[----:B------:R-:W-:Y:S02]  /*abd0*/  WARPGROUP.DEPBAR.LE gsb0, 0x0 ;  /* 0x00008000000079c5 */ /* 0x000fe40000010000 */
[----:B------:R-:W-:Y:S01]  /*abe0*/  WARPGROUP.ARRIVE ;  /* 0x00000000000079c5 */ /* 0x000fe20000000000 */
[----:B------:R-:W-:Y:S02]  /*abf0*/  F2FP.BF16.F32.PACK_AB R185, R125, R185 ;  /* 0x000000b97db9723e */ /* 0x000fe400000010ff */
[----:B------:R-:W-:Y:S01]  /*ac00*/  F2FP.BF16.F32.PACK_AB R212, R97, R96 ;  /* 0x0000006061d4723e */ /* 0x000fe200000010ff */
[----:B------:R-:W1:Y:S01]  /*ac10*/  MUFU.EX2 R189, R189 ;  /* 0x000000bd00bd7308 */ /* 0x000e620000000800 */
[----:B--2---:R-:W-:Y:S01]  /*ac20*/  FADD.FTZ R127, R187, R106 ;  /* 0x0000006abb7f7221 */ /* 0x004fe20000010000 */
[----:B------:R-:W-:Y:S01]  /*ac30*/  HGMMA.64x128x16.F32.BF16 R24, R216, gdesc[UR4].tnspB, R24, gsb0 ;  /* 0x41e00004d8187df0 */ /* 0x000fe20008001818 */
[--C-:B------:R-:W-:Y:S01]  /*ac40*/  FFMA.FTZ R106, R99, UR11, -R93.reuse ;  /* 0x0000000b636a7c23 */ /* 0x100fe2000801085d */
[----:B------:R-:W-:Y:S01]  /*ac50*/  FFMA.FTZ R99, R90, UR11, -R93 ;  /* 0x0000000b5a637c23 */ /* 0x000fe2000801085d */
[----:B------:R-:W-:-:S03]  /*ac60*/  F2FP.BF16.F32.PACK_AB R214, R101, R100 ;  /* 0x0000006465d6723e */ /* 0x000fc600000010ff */
        /* <DEDUP_REMOVED lines=8> */
[----:B------:R-:W2:Y:S08]  /*acf0*/  MUFU.EX2 R193, R193 ;  /* 0x000000c100c17308 */ /* 0x000eb00000000800 */
[----:B------:R-:W3:Y:S08]  /*ad00*/  MUFU.EX2 R138, R138 ;  /* 0x0000008a008a7308 */ /* 0x000ef00000000800 */
[----:B------:R-:W4:Y:S08]  /*ad10*/  MUFU.EX2 R195, R195 ;  /* 0x000000c300c37308 */ /* 0x000f300000000800 */
[----:B------:R-:W5:Y:S08]  /*ad20*/  MUFU.EX2 R139, R139 ;  /* 0x0000008b008b7308 */ /* 0x000f700000000800 */
        /* <DEDUP_REMOVED lines=9> */
[----:B------:R-:W-:Y:S01]  /*adc0*/  MUFU.EX2 R207, R207 ;  /* 0x000000cf00cf7308 */ /* 0x000fe20000000800 */
[----:B------:R-:W-:-:S02]  /*add0*/  WARPGROUP.DEPBAR.LE gsb0, 0x0 ;  /* 0x00008000000079c5 */ /* 0x000fc40000010000 */
[----:B------:R0:W-:Y:S06]  /*ade0*/  BAR.ARV R134, 0x100 ;  /* 0x000400860000751d */ /* 0x0001ec0000002000 */
[----:B------:R1:W-:Y:S01]  /*adf0*/  @!P1 SYNCS.ARRIVE.TRANS64.RED.A1T0 RZ, [R141+URZ], RZ ;  /* 0x000000ff8dff99a7 */ /* 0x0003e2000810043f */
[----:B------:R-:W-:Y:S01]  /*ae00*/  MUFU.EX2 R209, R209 ;  /* 0x000000d100d17308 */ /* 0x000fe20000000800 */
[----:B------:R-:W-:Y:S01]  /*ae10*/  F2FP.BF16.F32.PACK_AB R218, R11, R108 ;  /* 0x0000006c0bda723e */ /* 0x000fe200000010ff */
[-C--:B------:R-:W-:Y:S01]  /*ae20*/  FMUL.FTZ R24, R24, R12.reuse ;  /* 0x0000000c18187220 */ /* 0x080fe20000410000 */
[-C--:B------:R-:W-:Y:S01]  /*ae30*/  FMUL.FTZ R25, R25, R12.reuse ;  /* 0x0000000c19197220 */ /* 0x080fe20000410000 */
[-C--:B------:R-:W-:Y:S01]  /*ae40*/  FMUL.FTZ R28, R28, R12.reuse ;  /* 0x0000000c1c1c7220 */ /* 0x080fe20000410000 */
[-C--:B------:R-:W-:Y:S01]  /*ae50*/  FMUL.FTZ R29, R29, R12.reuse ;  /* 0x0000000c1d1d7220 */ /* 0x080fe20000410000 */
[-C--:B------:R-:W-:Y:S01]  /*ae60*/  FMUL.FTZ R32, R32, R12.reuse ;  /* 0x0000000c20207220 */ /* 0x080fe20000410000 */
[----:B-1----:R-:W-:Y:S01]  /*ae70*/  IMAD.U32 R141, RZ, RZ, UR60 ;  /* 0x0000003cff8d7e24 */ /* 0x002fe2000f8e00ff */
[----:B------:R-:W-:Y:S01]  /*ae80*/  MUFU.EX2 R211, R211 ;  /* 0x000000d300d37308 */ /* 0x000fe20000000800 */
[----:B------:R-:W-:Y:S01]  /*ae90*/  R2UR UR60, R2 ;  /* 0x00000000023c72ca */ /* 0x000fe200000e0000 */
[----:B------:R-:W-:Y:S01]  /*aea0*/  FMUL.FTZ R33, R33, R12 ;  /* 0x0000000c21217220 */ /* 0x000fe20000410000 */
[----:B------:R-:W-:-:S02]  /*aeb0*/  @!P1 IMAD R122, R141, 0x8, R0 ;  /* 0x000000088d7a9824 */ /* 0x000fc400078e0200 */
[-C--:B------:R-:W-:Y:S01]  /*aec0*/  FMUL.FTZ R36, R36, R12.reuse ;  /* 0x0000000c24247220 */ /* 0x080fe20000410000 */
[-C--:B------:R-:W-:Y:S01]  /*aed0*/  FMUL.FTZ R37, R37, R12.reuse ;  /* 0x0000000c25257220 */ /* 0x080fe20000410000 */
[-C--:B------:R-:W-:Y:S01]  /*aee0*/  FMUL.FTZ R40, R40, R12.reuse ;  /* 0x0000000c28287220 */ /* 0x080fe20000410000 */
[----:B------:R-:W-:Y:S01]  /*aef0*/  @!P1 VIADD R122, R122, 0x34860 ;  /* 0x000348607a7a9836 */ /* 0x000fe20000000000 */
[----:B------:R-:W-:Y:S01]  /*af00*/  MUFU.EX2 R105, R105 ;  /* 0x0000006900697308 */ /* 0x000fe20000000800 */
[-C--:B------:R-:W-:Y:S01]  /*af10*/  FMUL.FTZ R41, R41, R12.reuse ;  /* 0x0000000c29297220 */ /* 0x080fe20000410000 */
[-C--:B------:R-:W-:Y:S01]  /*af20*/  FMUL.FTZ R44, R44, R12.reuse ;  /* 0x0000000c2c2c7220 */ /* 0x080fe20000410000 */
[-C--:B------:R-:W-:Y:S01]  /*af30*/  FMUL.FTZ R45, R45, R12.reuse ;  /* 0x0000000c2d2d7220 */ /* 0x080fe20000410000 */
[----:B------:R-:W-:Y:S01]  /*af40*/  @!P1 PRMT R122, RZ, 0x654, R122 ;  /* 0x00000654ff7a9816 */ /* 0x000fe2000000007a */
[-C--:B------:R-:W-:Y:S01]  /*af50*/  FMUL.FTZ R48, R48, R12.reuse ;  /* 0x0000000c30307220 */ /* 0x080fe20000410000 */
[-C--:B------:R-:W-:Y:S01]  /*af60*/  FMUL.FTZ R49, R49, R12.reuse ;  /* 0x0000000c31317220 */ /* 0x080fe20000410000 */
[-C--:B------:R-:W-:Y:S01]  /*af70*/  FMUL.FTZ R52, R52, R12.reuse ;  /* 0x0000000c34347220 */ /* 0x080fe20000410000 */
[----:B------:R1:W-:Y:S01]  /*af80*/  @!P1 SYNCS.ARRIVE.TRANS64.RED.A1T0 RZ, [R122+URZ], RZ ;  /* 0x000000ff7aff99a7 */ /* 0x0003e2000810043f */
[----:B------:R-:W-:Y:S01]  /*af90*/  MUFU.EX2 R106, R106 ;  /* 0x0000006a006a7308 */ /* 0x000fe20000000800 */
[-C--:B------:R-:W-:Y:S01]  /*afa0*/  FMUL.FTZ R53, R53, R12.reuse ;  /* 0x0000000c35357220 */ /* 0x080fe20000410000 */
[-C--:B------:R-:W-:Y:S01]  /*afb0*/  FMUL.FTZ R56, R56, R12.reuse ;  /* 0x0000000c38387220 */ /* 0x080fe20000410000 */
[-C--:B------:R-:W-:Y:S01]  /*afc0*/  FMUL.FTZ R57, R57, R12.reuse ;  /* 0x0000000c39397220 */ /* 0x080fe20000410000 */
[-C--:B------:R-:W-:Y:S01]  /*afd0*/  FMUL.FTZ R60, R60, R12.reuse ;  /* 0x0000000c3c3c7220 */ /* 0x080fe20000410000 */
[-C--:B------:R-:W-:Y:S01]  /*afe0*/  FMUL.FTZ R61, R61, R12.reuse ;  /* 0x0000000c3d3d7220 */ /* 0x080fe20000410000 */
[----:B------:R-:W-:Y:S01]  /*aff0*/  FMUL.FTZ R64, R64, R12 ;  /* 0x0000000c40407220 */ /* 0x000fe20000410000 */
[----:B-1----:R-:W-:Y:S01]  /*b000*/  FADD.FTZ R122, R180, R135 ;  /* 0x00000087b47a7221 */ /* 0x002fe20000010000 */
[----:B------:R-:W-:Y:S01]  /*b010*/  F2FP.BF16.F32.PACK_AB R180, R21, R180 ;  /* 0x000000b415b4723e */ /* 0x000fe200000010ff */
[----:B------:R-:W-:Y:S01]  /*b020*/  MUFU.EX2 R102, R102 ;  /* 0x0000006600667308 */ /* 0x000fe20000000800 */
[-C--:B------:R-:W-:Y:S01]  /*b030*/  FMUL.FTZ R65, R65, R12.reuse ;  /* 0x0000000c41417220 */ /* 0x080fe20000410000 */
[----:B------:R-:W-:Y:S01]  /*b040*/  FADD.FTZ R123, R21, R122 ;  /* 0x0000007a157b7221 */ /* 0x000fe20000010000 */
[-C--:B------:R-:W-:Y:S01]  /*b050*/  FMUL.FTZ R68, R68, R12.reuse ;  /* 0x0000000c44447220 */ /* 0x080fe20000410000 */
[-C--:B------:R-:W-:Y:S01]  /*b060*/  FMUL.FTZ R69, R69, R12.reuse ;  /* 0x0000000c45457220 */ /* 0x080fe20000410000 */
[-C--:B------:R-:W-:Y:S01]  /*b070*/  FMUL.FTZ R72, R72, R12.reuse ;  /* 0x0000000c48487220 */ /* 0x080fe20000410000 */
[----:B------:R-:W-:Y:S01]  /*b080*/  FADD.FTZ R123, R182, R123 ;  /* 0x0000007bb67b7221 */ /* 0x000fe20000010000 */
[-C--:B------:R-:W-:Y:S01]  /*b090*/  FMUL.FTZ R73, R73, R12.reuse ;  /* 0x0000000c49497220 */ /* 0x080fe20000410000 */
        /* <DEDUP_REMOVED lines=9> */
[----:B------:R-:W-:Y:S01]  /*b130*/  FMUL.FTZ R85, R85, R12 ;  /* 0x0000000c55557220 */ /* 0x000fe20000410000 */
[----:B------:R-:W-:Y:S01]  /*b140*/  FADD.FTZ R107, R153, R118 ;  /* 0x00000076996b7221 */ /* 0x000fe20000010000 */
[-C--:B------:R-:W-:Y:S01]  /*b150*/  FMUL.FTZ R26, R26, R15.reuse ;  /* 0x0000000f1a1a7220 */ /* 0x080fe20000410000 */
[-C--:B------:R-:W-:Y:S01]  /*b160*/  FMUL.FTZ R27, R27, R15.reuse ;  /* 0x0000000f1b1b7220 */ /* 0x080fe20000410000 */
[-C--:B------:R-:W-:Y:S01]  /*b170*/  FMUL.FTZ R30, R30, R15.reuse ;  /* 0x0000000f1e1e7220 */ /* 0x080fe20000410000 */
[----:B------:R-:W-:Y:S01]  /*b180*/  FADD.FTZ R123, R186, R107 ;  /* 0x0000006bba7b7221 */ /* 0x000fe20000010000 */
[--C-:B------:R-:W-:Y:S01]  /*b190*/  FFMA.FTZ R107, R98, UR11, -R93.reuse ;  /* 0x0000000b626b7c23 */ /* 0x100fe2000801085d */
[----:B------:R-:W-:Y:S01]  /*b1a0*/  FFMA.FTZ R93, R95, UR11, -R93 ;  /* 0x0000000b5f5d7c23 */ /* 0x000fe2000801085d */
[----:B------:R0:W1:Y:S01]  /*b1b0*/  MUFU.EX2 R98, R115 ;  /* 0x0000007300627308 */ /* 0x0000620000000800 */
[----:B------:R-:W-:Y:S01]  /*b1c0*/  FADD.FTZ R123, R152, R123 ;  /* 0x0000007b987b7221 */ /* 0x000fe20000010000 */
[-C--:B------:R-:W-:Y:S01]  /*b1d0*/  FMUL.FTZ R31, R31, R15.reuse ;  /* 0x0000000f1f1f7220 */ /* 0x080fe20000410000 */
[-C--:B------:R-:W-:Y:S01]  /*b1e0*/  FMUL.FTZ R34, R34, R15.reuse ;  /* 0x0000000f22227220 */ /* 0x080fe20000410000 */
[-C--:B------:R-:W-:Y:S01]  /*b1f0*/  FMUL.FTZ R35, R35, R15.reuse ;  /* 0x0000000f23237220 */ /* 0x080fe20000410000 */
[----:B------:R-:W-:Y:S01]  /*b200*/  FADD.FTZ R123, R188, R123 ;  /* 0x0000007bbc7b7221 */ /* 0x000fe20000010000 */
[-C--:B------:R-:W-:Y:S01]  /*b210*/  FMUL.FTZ R38, R38, R15.reuse ;  /* 0x0000000f26267220 */ /* 0x080fe20000410000 */
[-C--:B------:R-:W-:Y:S01]  /*b220*/  FMUL.FTZ R39, R39, R15.reuse ;  /* 0x0000000f27277220 */ /* 0x080fe20000410000 */
[----:B------:R-:W-:Y:S01]  /*b230*/  MUFU.EX2 R107, R107 ;  /* 0x0000006b006b7308 */ /* 0x000fe20000000800 */
[----:B------:R-:W-:Y:S01]  /*b240*/  FADD.FTZ R123, R144, R123 ;  /* 0x0000007b907b7221 */ /* 0x000fe20000010000 */
[----:B0-----:R-:W-:Y:S01]  /*b250*/  FADD.FTZ R115, R191, R110 ;  /* 0x0000006ebf737221 */ /* 0x001fe20000010000 */
[-C--:B------:R-:W-:Y:S01]  /*b260*/  FMUL.FTZ R42, R42, R15.reuse ;  /* 0x0000000f2a2a7220 */ /* 0x080fe20000410000 */
[-C--:B------:R-:W-:Y:S01]  /*b270*/  FMUL.FTZ R43, R43, R15.reuse ;  /* 0x0000000f2b2b7220 */ /* 0x080fe20000410000 */
[----:B------:R-:W-:Y:S01]  /*b280*/  FADD.FTZ R90, R190, R123 ;  /* 0x0000007bbe5a7221 */ /* 0x000fe20000010000 */
[----:B------:R-:W-:Y:S01]  /*b290*/  FADD.FTZ R110, R140, R115 ;  /* 0x000000738c6e7221 */ /* 0x000fe20000010000 */
[-C--:B------:R-:W-:Y:S01]  /*b2a0*/  FMUL.FTZ R46, R46, R15.reuse ;  /* 0x0000000f2e2e7220 */ /* 0x080fe20000410000 */
[----:B------:R-:W-:Y:S01]  /*b2b0*/  MUFU.EX2 R91, R91 ;  /* 0x0000005b005b7308 */ /* 0x000fe20000000800 */
[----:B------:R-:W-:Y:S01]  /*b2c0*/  FADD.FTZ R123, R145, R90 ;  /* 0x0000005a917b7221 */ /* 0x000fe20000010000 */
[----:B--2---:R-:W-:Y:S01]  /*b2d0*/  FADD.FTZ R95, R193, R110 ;  /* 0x0000006ec15f7221 */ /* 0x004fe20000010000 */
[-C--:B------:R-:W-:Y:S01]  /*b2e0*/  FMUL.FTZ R47, R47, R15.reuse ;  /* 0x0000000f2f2f7220 */ /* 0x080fe20000410000 */
[-C--:B------:R-:W-:Y:S01]  /*b2f0*/  FMUL.FTZ R50, R50, R15.reuse ;  /* 0x0000000f32327220 */ /* 0x080fe20000410000 */
[----:B------:R-:W-:Y:S01]  /*b300*/  FADD.FTZ R123, R192, R123 ;  /* 0x0000007bc07b7221 */ /* 0x000fe20000010000 */
[----:B---3--:R-:W-:Y:S01]  /*b310*/  FADD.FTZ R20, R138, R95 ;  /* 0x0000005f8a147221 */ /* 0x008fe20000010000 */
[-C--:B------:R-:W-:Y:S01]  /*b320*/  FMUL.FTZ R51, R51, R15.reuse ;  /* 0x0000000f33337220 */ /* 0x080fe20000410000 */
[----:B------:R-:W0:Y:S01]  /*b330*/  MUFU.EX2 R90, R119 ;  /* 0x00000077005a7308 */ /* 0x000e220000000800 */
[----:B------:R-:W-:Y:S01]  /*b340*/  FADD.FTZ R123, R136, R123 ;  /* 0x0000007b887b7221 */ /* 0x000fe20000010000 */
[----:B----4-:R-:W-:Y:S01]  /*b350*/  FADD.FTZ R116, R195, R20 ;  /* 0x00000014c3747221 */ /* 0x010fe20000010000 */
[-C--:B------:R-:W-:Y:S01]  /*b360*/  FMUL.FTZ R54, R54, R15.reuse ;  /* 0x0000000f36367220 */ /* 0x080fe20000410000 */
[-C--:B------:R-:W-:Y:S01]  /*b370*/  FMUL.FTZ R55, R55, R15.reuse ;  /* 0x0000000f37377220 */ /* 0x080fe20000410000 */
[----:B------:R-:W-:Y:S01]  /*b380*/  FADD.FTZ R110, R194, R123 ;  /* 0x0000007bc26e7221 */ /* 0x000fe20000010000 */
[----:B-----5:R-:W-:Y:S01]  /*b390*/  FADD.FTZ R116, R139, R116 ;  /* 0x000000748b747221 */ /* 0x020fe20000010000 */
[-C--:B------:R-:W-:Y:S01]  /*b3a0*/  FMUL.FTZ R58, R58, R15.reuse ;  /* 0x0000000f3a3a7220 */ /* 0x080fe20000410000 */
[----:B------:R2:W3:Y:S01]  /*b3b0*/  MUFU.EX2 R20, R114 ;  /* 0x0000007200147308 */ /* 0x0004e20000000800 */
[----:B------:R-:W-:Y:S01]  /*b3c0*/  FADD.FTZ R21, R137, R110 ;  /* 0x0000006e89157221 */ /* 0x000fe20000010000 */
[-C--:B------:R-:W-:Y:S01]  /*b3d0*/  FMUL.FTZ R59, R59, R15.reuse ;  /* 0x0000000f3b3b7220 */ /* 0x080fe20000410000 */
[-C--:B------:R-:W-:Y:S01]  /*b3e0*/  FMUL.FTZ R62, R62, R15.reuse ;  /* 0x0000000f3e3e7220 */ /* 0x080fe20000410000 */
[-C--:B------:R-:W-:Y:S01]  /*b3f0*/  FMUL.FTZ R63, R63, R15.reuse ;  /* 0x0000000f3f3f7220 */ /* 0x080fe20000410000 */
[----:B------:R-:W-:Y:S01]  /*b400*/  FADD.FTZ R110, R196, R21 ;  /* 0x00000015c46e7221 */ /* 0x000fe20000010000 */
[----:B------:R-:W-:Y:S01]  /*b410*/  FADD.FTZ R21, R197, R116 ;  /* 0x00000074c5157221 */ /* 0x000fe20000010000 */
[-C--:B------:R-:W-:Y:S01]  /*b420*/  FMUL.FTZ R66, R66, R15.reuse ;  /* 0x0000000f42427220 */ /* 0x080fe20000410000 */
[----:B------:R-:W-:Y:S01]  /*b430*/  MUFU.EX2 R219, R94 ;  /* 0x0000005e00db7308 */ /* 0x000fe20000000800 */
[----:B------:R-:W-:Y:S01]  /*b440*/  FADD.FTZ R95, R129, R110 ;  /* 0x0000006e815f7221 */ /* 0x000fe20000010000 */
[----:B------:R-:W-:Y:S01]  /*b450*/  FADD.FTZ R110, R130, R21 ;  /* 0x00000015826e7221 */ /* 0x000fe20000010000 */
[-C--:B------:R-:W-:Y:S01]  /*b460*/  FMUL.FTZ R67, R67, R15.reuse ;  /* 0x0000000f43437220 */ /* 0x080fe20000410000 */
[-C--:B------:R-:W-:Y:S01]  /*b470*/  FMUL.FTZ R70, R70, R15.reuse ;  /* 0x0000000f46467220 */ /* 0x080fe20000410000 */
[----:B------:R-:W-:Y:S01]  /*b480*/  FADD.FTZ R95, R198, R95 ;  /* 0x0000005fc65f7221 */ /* 0x000fe20000010000 */
[----:B--2---:R-:W-:Y:S01]  /*b490*/  FADD.FTZ R114, R131, R110 ;  /* 0x0000006e83727221 */ /* 0x004fe20000010000 */
[-C--:B------:R-:W-:Y:S01]  /*b4a0*/  FMUL.FTZ R71, R71, R15.reuse ;  /* 0x0000000f47477220 */ /* 0x080fe20000410000 */
[----:B------:R-:W2:Y:S01]  /*b4b0*/  MUFU.EX2 R110, R111 ;  /* 0x0000006f006e7308 */ /* 0x000ea20000000800 */
[----:B------:R-:W-:Y:S01]  /*b4c0*/  FADD.FTZ R95, R128, R95 ;  /* 0x0000005f805f7221 */ /* 0x000fe20000010000 */
[----:B------:R-:W-:Y:S01]  /*b4d0*/  FADD.FTZ R114, R199, R114 ;  /* 0x00000072c7727221 */ /* 0x000fe20000010000 */
[-C--:B------:R-:W-:Y:S01]  /*b4e0*/  FMUL.FTZ R74, R74, R15.reuse ;  /* 0x0000000f4a4a7220 */ /* 0x080fe20000410000 */
[----:B------:R-:W-:Y:S01]  /*b4f0*/  FMUL.FTZ R75, R75, R15 ;  /* 0x0000000f4b4b7220 */ /* 0x000fe20000410000 */
[----:B------:R-:W-:Y:S01]  /*b500*/  FADD.FTZ R95, R200, R95 ;  /* 0x0000005fc85f7221 */ /* 0x000fe20000010000 */
[----:B------:R-:W-:Y:S01]  /*b510*/  FADD.FTZ R114, R201, R114 ;  /* 0x00000072c9727221 */ /* 0x000fe20000010000 */
[C---:B------:R-:W-:Y:S01]  /*b520*/  F2FP.BF16.F32.PACK_AB R201, R13.reuse, R201 ;  /* 0x000000c90dc9723e */ /* 0x040fe200000010ff */
[----:B------:R-:W4:Y:S01]  /*b530*/  MUFU.EX2 R93, R93 ;  /* 0x0000005d005d7308 */ /* 0x000f220000000800 */
[----:B------:R-:W-:Y:S01]  /*b540*/  FADD.FTZ R95, R120, R95 ;  /* 0x0000005f785f7221 */ /* 0x000fe20000010000 */
[----:B------:R-:W-:Y:S01]  /*b550*/  FADD.FTZ R114, R13, R114 ;  /* 0x000000720d727221 */ /* 0x000fe20000010000 */
[-C--:B------:R-:W-:Y:S01]  /*b560*/  FMUL.FTZ R78, R78, R15.reuse ;  /* 0x0000000f4e4e7220 */ /* 0x080fe20000410000 */
[----:B------:R-:W-:Y:S01]  /*b570*/  FMUL.FTZ R79, R79, R15 ;  /* 0x0000000f4f4f7220 */ /* 0x000fe20000410000 */
[----:B------:R-:W-:Y:S01]  /*b580*/  FADD.FTZ R116, R202, R95 ;  /* 0x0000005fca747221 */ /* 0x000fe20000010000 */
[----:B------:R-:W-:Y:S01]  /*b590*/  FADD.FTZ R21, R203, R114 ;  /* 0x00000072cb157221 */ /* 0x000fe20000010000 */
[----:B------:R-:W-:Y:S01]  /*b5a0*/  F2FP.BF16.F32.PACK_AB R203, R14, R203 ;  /* 0x000000cb0ecb723e */ /* 0x000fe200000010ff */
[-C--:B------:R-:W-:Y:S01]  /*b5b0*/  FMUL.FTZ R82, R82, R15.reuse ;  /* 0x0000000f52527220 */ /* 0x080fe20000410000 */
[----:B------:R-:W-:Y:S01]  /*b5c0*/  FADD.FTZ R95, R121, R116 ;  /* 0x00000074795f7221 */ /* 0x000fe20000010000 */
[----:B------:R-:W-:Y:S01]  /*b5d0*/  FADD.FTZ R114, R14, R21 ;  /* 0x000000150e727221 */ /* 0x000fe20000010000 */
[-C--:B------:R-:W-:Y:S01]  /*b5e0*/  FMUL.FTZ R83, R83, R15.reuse ;  /* 0x0000000f53537220 */ /* 0x080fe20000410000 */
[----:B------:R-:W-:Y:S01]  /*b5f0*/  FMUL.FTZ R86, R86, R15 ;  /* 0x0000000f56567220 */ /* 0x000fe20000410000 */
[----:B------:R-:W-:Y:S01]  /*b600*/  FADD.FTZ R95, R204, R95 ;  /* 0x0000005fcc5f7221 */ /* 0x000fe20000010000 */
[----:B------:R-:W-:Y:S01]  /*b610*/  FADD.FTZ R21, R205, R114 ;  /* 0x00000072cd157221 */ /* 0x000fe20000010000 */
[----:B-1----:R-:W-:Y:S01]  /*b620*/  F2FP.BF16.F32.PACK_AB R205, R98, R205 ;  /* 0x000000cd62cd723e */ /* 0x002fe200000010ff */
[----:B------:R-:W-:Y:S01]  /*b630*/  FMUL.FTZ R87, R87, R15 ;  /* 0x0000000f57577220 */ /* 0x000fe20000410000 */
[----:B------:R-:W-:Y:S01]  /*b640*/  FADD.FTZ R95, R112, R95 ;  /* 0x0000005f705f7221 */ /* 0x000fe20000010000 */
[----:B------:R-:W-:Y:S01]  /*b650*/  FADD.FTZ R114, R98, R21 ;  /* 0x0000001562727221 */ /* 0x000fe20000010000 */
[----:B------:R-:W-:Y:S01]  /*b660*/  F2FP.BF16.F32.PACK_AB R182, R160, R182 ;  /* 0x000000b6a0b6723e */ /* 0x000fe200000010ff */
[----:B------:R-:W-:-:S02]  /*b670*/  IMAD.MOV.U32 R15, RZ, RZ, R16 ;  /* 0x000000ffff0f7224 */ /* 0x000fc400078e0010 */
[----:B------:R-:W-:Y:S01]  /*b680*/  FADD.FTZ R116, R206, R95 ;  /* 0x0000005fce747221 */ /* 0x000fe20000010000 */
[----:B------:R-:W-:Y:S01]  /*b690*/  FADD.FTZ R21, R207, R114 ;  /* 0x00000072cf157221 */ /* 0x000fe20000010000 */
[----:B------:R-:W-:Y:S01]  /*b6a0*/  F2FP.BF16.F32.PACK_AB R184, R153, R184 ;  /* 0x000000b899b8723e */ /* 0x000fe200000010ff */
[----:B------:R-:W-:Y:S02]  /*b6b0*/  IMAD.MOV.U32 R12, RZ, RZ, R10 ;  /* 0x000000ffff0c7224 */ /* 0x000fe400078e000a */
[----:B------:R-:W-:Y:S01]  /*b6c0*/  FADD.FTZ R95, R113, R116 ;  /* 0x00000074715f7221 */ /* 0x000fe20000010000 */
[----:B0-----:R-:W-:Y:S01]  /*b6d0*/  FADD.FTZ R114, R90, R21 ;  /* 0x000000155a727221 */ /* 0x001fe20000010000 */
[----:B------:R-:W-:Y:S02]  /*b6e0*/  F2FP.BF16.F32.PACK_AB R186, R152, R186 ;  /* 0x000000ba98ba723e */ /* 0x000fe400000010ff */
[----:B------:R-:W-:Y:S01]  /*b6f0*/  FADD.FTZ R95, R208, R95 ;  /* 0x0000005fd05f7221 */ /* 0x000fe20000010000 */
[----:B------:R-:W-:Y:S01]  /*b700*/  FADD.FTZ R21, R209, R114 ;  /* 0x00000072d1157221 */ /* 0x000fe20000010000 */
[----:B---3--:R-:W-:-:S02]  /*b710*/  F2FP.BF16.F32.PACK_AB R209, R20, R209 ;  /* 0x000000d114d1723e */ /* 0x008fc400000010ff */
[----:B------:R-:W-:Y:S01]  /*b720*/  FADD.FTZ R95, R104, R95 ;  /* 0x0000005f685f7221 */ /* 0x000fe20000010000 */
[----:B------:R-:W-:Y:S01]  /*b730*/  FADD.FTZ R114, R20, R21 ;  /* 0x0000001514727221 */ /* 0x000fe20000010000 */
[----:B------:R-:W-:Y:S02]  /*b740*/  F2FP.BF16.F32.PACK_AB R188, R144, R188 ;  /* 0x000000bc90bc723e */ /* 0x000fe400000010ff */
[----:B------:R-:W-:Y:S01]  /*b750*/  FADD.FTZ R116, R210, R95 ;  /* 0x0000005fd2747221 */ /* 0x000fe20000010000 */
[----:B------:R-:W-:Y:S01]  /*b760*/  FADD.FTZ R13, R211, R114 ;  /* 0x00000072d30d7221 */ /* 0x000fe20000010000 */
[----:B------:R-:W-:Y:S02]  /*b770*/  F2FP.BF16.F32.PACK_AB R190, R145, R190 ;  /* 0x000000be91be723e */ /* 0x000fe400000010ff */
[----:B------:R-:W-:Y:S01]  /*b780*/  FADD.FTZ R21, R105, R116 ;  /* 0x0000007469157221 */ /* 0x000fe20000010000 */
[----:B--2---:R-:W-:Y:S01]  /*b790*/  FADD.FTZ R14, R110, R13 ;  /* 0x0000000d6e0e7221 */ /* 0x004fe20000010000 */
[----:B------:R-:W-:-:S02]  /*b7a0*/  F2FP.BF16.F32.PACK_AB R191, R140, R191 ;  /* 0x000000bf8cbf723e */ /* 0x000fc400000010ff */
[----:B------:R-:W-:Y:S01]  /*b7b0*/  FADD.FTZ R98, R96, R21 ;  /* 0x0000001560627221 */ /* 0x000fe20000010000 */
[----:B------:R-:W-:Y:S01]  /*b7c0*/  FADD.FTZ R13, R107, R14 ;  /* 0x0000000e6b0d7221 */ /* 0x000fe20000010000 */
[----:B------:R-:W-:Y:S02]  /*b7d0*/  F2FP.BF16.F32.PACK_AB R192, R136, R192 ;  /* 0x000000c088c0723e */ /* 0x000fe400000010ff */
[----:B------:R-:W-:Y:S01]  /*b7e0*/  FADD.FTZ R21, R97, R98 ;  /* 0x0000006261157221 */ /* 0x000fe20000010000 */
[----:B------:R-:W-:Y:S01]  /*b7f0*/  FADD.FTZ R13, R106, R13 ;  /* 0x0000000d6a0d7221 */ /* 0x000fe20000010000 */
[----:B------:R-:W-:Y:S02]  /*b800*/  F2FP.BF16.F32.PACK_AB R193, R138, R193 ;  /* 0x000000c18ac1723e */ /* 0x000fe400000010ff */
[----:B------:R-:W-:Y:S01]  /*b810*/  FADD.FTZ R14, R100, R21 ;  /* 0x00000015640e7221 */ /* 0x000fe20000010000 */
[----:B------:R-:W-:Y:S01]  /*b820*/  FADD.FTZ R20, R102, R13 ;  /* 0x0000000d66147221 */ /* 0x000fe20000010000 */
        /* <DEDUP_REMOVED lines=14> */
[----:B------:R-:W-:Y:S01]  /*b910*/  F2FP.BF16.F32.PACK_AB R199, R199, R131 ;  /* 0x00000083c7c7723e */ /* 0x000fe200000010ff */
[----:B----4-:R-:W-:Y:S01]  /*b920*/  FADD.FTZ R13, R93, R20 ;  /* 0x000000145d0d7221 */ /* 0x010fe20000010000 */
[----:B------:R-:W-:Y:S01]  /*b930*/  F2FP.BF16.F32.PACK_AB R200, R120, R200 ;  /* 0x000000c878c8723e */ /* 0x000fe200000010ff */
[----:B------:R-:W-:Y:S01]  /*b940*/  IMAD.MOV.U32 R11, RZ, RZ, R92 ;  /* 0x000000ffff0b7224 */ /* 0x000fe200078e005c */
[----:B------:R-:W-:Y:S02]  /*b950*/  F2FP.BF16.F32.PACK_AB R202, R121, R202 ;  /* 0x000000ca79ca723e */ /* 0x000fe400000010ff */
[----:B------:R-:W-:-:S02]  /*b960*/  F2FP.BF16.F32.PACK_AB R204, R112, R204 ;  /* 0x000000cc70cc723e */ /* 0x000fc400000010ff */
[----:B------:R-:W-:Y:S02]  /*b970*/  F2FP.BF16.F32.PACK_AB R206, R113, R206 ;  /* 0x000000ce71ce723e */ /* 0x000fe400000010ff */
[----:B------:R-:W-:Y:S02]  /*b980*/  F2FP.BF16.F32.PACK_AB R207, R90, R207 ;  /* 0x000000cf5acf723e */ /* 0x000fe400000010ff */
[----:B------:R-:W-:Y:S02]  /*b990*/  F2FP.BF16.F32.PACK_AB R208, R104, R208 ;  /* 0x000000d068d0723e */ /* 0x000fe400000010ff */
[----:B------:R-:W-:Y:S02]  /*b9a0*/  F2FP.BF16.F32.PACK_AB R210, R105, R210 ;  /* 0x000000d269d2723e */ /* 0x000fe400000010ff */
[----:B------:R-:W-:Y:S02]  /*b9b0*/  F2FP.BF16.F32.PACK_AB R211, R110, R211 ;  /* 0x000000d36ed3723e */ /* 0x000fe400000010ff */
[----:B------:R-:W-:-:S02]  /*b9c0*/  F2FP.BF16.F32.PACK_AB R213, R106, R107 ;  /* 0x0000006b6ad5723e */ /* 0x000fc400000010ff */
[----:B------:R-:W-:Y:S02]  /*b9d0*/  F2FP.BF16.F32.PACK_AB R215, R103, R102 ;  /* 0x0000006667d7723e */ /* 0x000fe400000010ff */
[----:B------:R-:W-:Y:S02]  /*b9e0*/  F2FP.BF16.F32.PACK_AB R216, R89, R88 ;  /* 0x0000005859d8723e */ /* 0x000fe400000010ff */
[----:B------:R-:W-:Y:S02]  /*b9f0*/  F2FP.BF16.F32.PACK_AB R217, R91, R99 ;  /* 0x000000635bd9723e */ /* 0x000fe400000010ff */
[----:B------:R-:W-:Y:S01]  /*ba00*/  F2FP.BF16.F32.PACK_AB R219, R93, R219 ;  /* 0x000000db5ddb723e */ /* 0x000fe200000010ff */
[----:B------:R-:W-:Y:S06]  /*ba10*/  @P2 BRA `(.L_x_189) ;  /* 0xffffffb400102947 */ /* 0x000fec000383ffff */
.L_x_180:
[----:B------:R-:W-:Y:S06]  /*ba20*/  BAR.ARV 0x8, 0x180 ;  /* 0x0206000000007b1d */ /* 0x000fec0000002000 */
[----:B------:R-:W-:Y:S05]  /*ba30*/  @!P0 BRA `(.L_x_190) ;  /* 0x0000000000048947 */ /* 0x000fea0003800000 */
[----:B------:R-:W-:Y:S01]  /*ba40*/  BPT.TRAP 0x1 ;  /* 0x000000040000795c */ /* 0x000fe20000300000 */
.L_x_190:
[----:B------:R-:W-:Y:S01]  /*ba50*/  IMAD R8, R2, 0x8, R0 ;  /* 0x0000000802087824 */ /* 0x000fe200078e0200 */
[----:B------:R-:W-:-:S04]  /*ba60*/  SHF.L.U32 R3, R16, 0x1f, RZ ;  /* 0x0000001f10037819 */ /* 0x000fc800000006ff */
[----:B------:R0:W1:Y:S01]  /*ba70*/  SYNCS.PHASECHK.TRANS64.TRYWAIT P2, [R8+URZ+0x34850], R3 ;  /* 0x03485003080075a7 */ /* 0x000062000804017f */
[----:B------:R-:W-:Y:S05]  /*ba80*/  @!P0 BRA `(.L_x_191) ;  /* 0x0000000000048947 */ /* 0x000fea0003800000 */
[----:B------:R-:W-:Y:S01]  /*ba90*/  BPT.TRAP 0x1 ;  /* 0x000000040000795c */ /* 0x000fe20000300000 */
.L_x_191:
[----:B-1----:R-:W-:Y:S05]  /*baa0*/  @P2 BRA `(.L_x_192) ;  /* 0x0000000000082947 */ /* 0x002fea0003800000 */
[----:B------:R-:W1:Y:S02]  /*bab0*/  SYNCS.PHASECHK.TRANS64.TRYWAIT P0, [R8+URZ+0x34850], R3 ;  /* 0x03485003080075a7 */ /* 0x000e64000800017f */
[----:B-1----:R-:W-:Y:S05]  /*bac0*/  @!P0 BRA `(.L_x_193) ;  /* 0x000000a400a88947 */ /* 0x002fea0003800000 */
.L_x_192:
[----:B------:R-:W-:Y:S05]  /*bad0*/  WARPSYNC.ALL ;  /* 0x0000000000007948 */ /* 0x000fea0003800000 */
[----:B------:R-:W-:Y:S01]  /*bae0*/  VIADD R0, R0, 0x400 ;  /* 0x0000040000007836 */ /* 0x000fe20000000000 */
[----:B------:R-:W2:Y:S01]  /*baf0*/  LDL.LU R15, [R1+0x10] ;  /* 0x00001000010f7983 */ /* 0x000ea20000300800 */
[----:B------:R-:W-:Y:S01]  /*bb00*/  WARPGROUP.ARRIVE ;  /* 0x00000000000079c5 */ /* 0x000fe20000000000 */
[----:B------:R-:W-:Y:S02]  /*bb10*/  IMAD.MOV.U32 R7, RZ, RZ, 0x40000040 ;  /* 0x40000040ff077424 */ /* 0x000fe400078e00ff */
[----:B------:R-:W-:Y:S01]  /*bb20*/  SHF.R.U32.HI R0, RZ, 0x4, R0 ;  /* 0x00000004ff007819 */ /* 0x000fe20000011600 */
[----:B01----:R-:W0:Y:S01]  /*bb30*/  SHFL.BFLY PT, R3, R14, 0x2, 0x1f ;  /* 0x0c401f000e037f89 */ /* 0x003e2200000e0000 */
[----:B------:R-:W-:-:S02]  /*bb40*/  @!P1 VIADD R8, R8, 0x34860 ;  /* 0x0003486008089836 */ /* 0x000fc40000000000 */
[----:B------:R-:W-:Y:S01]  /*bb50*/  LOP3.LUT R0, R0, 0x3fff, RZ, 0xc0, !PT ;  /* 0x00003fff00007812 */ /* 0x000fe200078ec0ff */
[----:B------:R-:W-:Y:S02]  /*bb60*/  VIADD R9, R2, 0x1 ;  /* 0x0000000102097836 */ /* 0x000fe40000000000 */
[----:B------:R-:W-:Y:S02]  /*bb70*/  @!P1 PRMT R8, RZ, 0x654, R8 ;  /* 0x00000654ff089816 */ /* 0x000fe40000000008 */
[----:B------:R-:W-:Y:S02]  /*bb80*/  LOP3.LUT R5, R0, 0x5800000, RZ, 0xfc, !PT ;  /* 0x0580000000057812 */ /* 0x000fe400078efcff */
[----:B------:R-:W1:Y:S01]  /*bb90*/  SHFL.BFLY PT, R0, R13, 0x2, 0x1f ;  /* 0x0c401f000d007f89 */ /* 0x000e6200000e0000 */
[----:B------:R-:W-:Y:S02]  /*bba0*/  ISETP.NE.AND P2, PT, R9, 0x2, PT ;  /* 0x000000020900780c */ /* 0x000fe40003f45270 */
[----:B------:R-:W-:-:S02]  /*bbb0*/  IMAD R4, R2, 0xb00, R5 ;  /* 0x00000b0002047824 */ /* 0x000fc400078e0205 */
[----:B------:R-:W-:Y:S02]  /*bbc0*/  IMAD.MOV.U32 R5, RZ, RZ, 0x40000040 ;  /* 0x40000040ff057424 */ /* 0x000fe400078e00ff */
[C---:B------:R-:W-:Y:S01]  /*bbd0*/  VIADD R6, R4.reuse, 0x80 ;  /* 0x0000008004067836 */ /* 0x040fe20000000000 */
[----:B------:R-:W-:Y:S01]  /*bbe0*/  R2UR UR6, R4 ;  /* 0x00000000040672ca */ /* 0x000fe200000e0000 */
[----:B------:R-:W-:Y:S01]  /*bbf0*/  IMAD.MOV.U32 R2, RZ, RZ, RZ ;  /* 0x000000ffff027224 */ /* 0x000fe200078e00ff */
[----:B------:R-:W-:Y:S01]  /*bc00*/  R2UR UR7, R5 ;  /* 0x00000000050772ca */ /* 0x000fe200000e0000 */
[----:B------:R-:W-:Y:S02]  /*bc10*/  IMAD.MOV.U32 R5, RZ, RZ, 0x40000040 ;  /* 0x40000040ff057424 */ /* 0x000fe400078e00ff */
[----:B0-----:R-:W-:Y:S01]  /*bc20*/  FADD.FTZ R3, R3, R14 ;  /* 0x0000000e03037221 */ /* 0x001fe20000010000 */
[----:B------:R-:W-:-:S09]  /*bc30*/  IMAD.U32 R14, RZ, RZ, UR11 ;  /* 0x0000000bff0e7e24 */ /* 0x000fd2000f8e00ff */
[----:B------:R-:W-:Y:S01]  /*bc40*/  HGMMA.64x128x16.F32.BF16 R24, R176, gdesc[UR4].tnspB, R24, gsb0 ;  /* 0x41e00004b0187df0 */ /* 0x000fe20008001818 */
[----:B------:R-:W-:Y:S01]  /*bc50*/  R2UR UR6, R6 ;  /* 0x00000000060672ca */ /* 0x000fe200000e0000 */
[----:B------:R-:W-:Y:S01]  /*bc60*/  VIADD R6, R4, 0x100 ;  /* 0x0000010004067836 */ /* 0x000fe20000000000 */
[----:B------:R-:W-:Y:S01]  /*bc70*/  R2UR UR7, R7 ;  /* 0x00000000070772ca */ /* 0x000fe200000e0000 */
[----:B------:R-:W-:Y:S01]  /*bc80*/  IMAD.MOV.U32 R7, RZ, RZ, 0x40000040 ;  /* 0x40000040ff077424 */ /* 0x000fe200078e00ff */
[----:B------:R-:W-:Y:S02]  /*bc90*/  WARPGROUP.DEPBAR.LE gsb0, 0x0 ;  /* 0x00008000000079c5 */ /* 0x000fe40000010000 */
[----:B------:R-:W-:-:S09]  /*bca0*/  WARPGROUP.ARRIVE ;  /* 0x00000000000079c5 */ /* 0x000fd20000000000 */
[----:B------:R-:W-:Y:S01]  /*bcb0*/  HGMMA.64x128x16.F32.BF16 R24, R180, gdesc[UR4].tnspB, R24, gsb0 ;  /* 0x41e00004b4187df0 */ /* 0x000fe20008001818 */
[----:B------:R-:W-:Y:S01]  /*bcc0*/  R2UR UR6, R6 ;  /* 0x00000000060672ca */ /* 0x000fe200000e0000 */
[----:B------:R-:W-:Y:S01]  /*bcd0*/  VIADD R6, R4, 0x180 ;  /* 0x0000018004067836 */ /* 0x000fe20000000000 */
[----:B------:R-:W-:Y:S01]  /*bce0*/  R2UR UR7, R7 ;  /* 0x00000000070772ca */ /* 0x000fe200000e0000 */
[----:B------:R-:W-:Y:S02]  /*bcf0*/  IMAD.MOV.U32 R7, RZ, RZ, 0x40000040 ;  /* 0x40000040ff077424 */ /* 0x000fe400078e00ff */
[----:B--2---:R-:W-:-:S05]  /*bd00*/  VIADD R15, R15, 0x1 ;  /* 0x000000010f0f7836 */ /* 0x004fca0000000000 */
[----:B------:R-:W-:Y:S01]  /*bd10*/  STL [R1+0x10], R15 ;  /* 0x0000100f01007387 */ /* 0x000fe20000100800 */
[----:B------:R-:W-:Y:S02]  /*bd20*/  WARPGROUP.DEPBAR.LE gsb0, 0x0 ;  /* 0x00008000000079c5 */ /* 0x000fe40000010000 */
[----:B------:R-:W-:-:S06]  /*bd30*/  WARPGROUP.ARRIVE ;  /* 0x00000000000079c5 */ /* 0x000fcc0000000000 */
        /* <DEDUP_REMOVED lines=37> */
[C---:B------:R-:W-:Y:S01]  /*bf90*/  VIADD R6, R4.reuse, 0x480 ;  /* 0x0000048004067836 */ /* 0x040fe20000000000 */
[----:B------:R-:W-:Y:S01]  /*bfa0*/  R2UR UR7, R7 ;  /* 0x00000000070772ca */ /* 0x000fe200000e0000 */
[----:B------:R-:W-:Y:S02]  /*bfb0*/  IMAD.MOV.U32 R7, RZ, RZ, 0x40000040 ;  /* 0x40000040ff077424 */ /* 0x000fe400078e00ff */
[----:B------:R-:W-:Y:S01]  /*bfc0*/  VIADD R4, R4, 0x500 ;  /* 0x0000050004047836 */ /* 0x000fe20000000000 */
[----:B------:R-:W-:Y:S02]  /*bfd0*/  WARPGROUP.DEPBAR.LE gsb0, 0x0 ;  /* 0x00008000000079c5 */ /* 0x000fe40000010000 */
[----:B------:R-:W-:-:S07]  /*bfe0*/  WARPGROUP.ARRIVE ;  /* 0x00000000000079c5 */ /* 0x000fce0000000000 */
[----:B------:R-:W-:Y:S01]  /*bff0*/  HGMMA.64x128x16.F32.BF16 R24, R208, gdesc[UR4].tnspB, R24, gsb0 ;  /* 0x41e00004d0187df0 */ /* 0x000fe20008001818 */
[----:B------:R-:W-:Y:S02]  /*c000*/  R2UR UR6, R6 ;  /* 0x00000000060672ca */ /* 0x000fe400000e0000 */
[----:B------:R-:W-:Y:S01]  /*c010*/  R2UR UR7, R7 ;  /* 0x00000000070772ca */ /* 0x000fe200000e0000 */
[----:B------:R-:W-:Y:S02]  /*c020*/  WARPGROUP.DEPBAR.LE gsb0, 0x0 ;  /* 0x00008000000079c5 */ /* 0x000fe40000010000 */
[----:B------:R-:W-:-:S10]  /*c030*/  WARPGROUP.ARRIVE ;  /* 0x00000000000079c5 */ /* 0x000fd40000000000 */
[----:B------:R-:W-:Y:S01]  /*c040*/  HGMMA.64x128x16.F32.BF16 R24, R212, gdesc[UR4].tnspB, R24, gsb0 ;  /* 0x41e00004d4187df0 */ /* 0x000fe20008001818 */
[----:B------:R-:W-:Y:S01]  /*c050*/  R2UR UR6, R4 ;  /* 0x00000000040672ca */ /* 0x000fe200000e0000 */
[----:B-1----:R-:W-:Y:S01]  /*c060*/  FADD.FTZ R4, R0, R13 ;  /* 0x0000000d00047221 */ /* 0x002fe20000010000 */
[----:B------:R-:W-:Y:S01]  /*c070*/  R2UR UR7, R5 ;  /* 0x00000000050772ca */ /* 0x000fe200000e0000 */
[----:B------:R-:W0:Y:S04]  /*c080*/  SHFL.BFLY PT, R0, R3, 0x1, 0x1f ;  /* 0x0c201f0003007f89 */ /* 0x000e2800000e0000 */
[----:B------:R-:W1:Y:S01]  /*c090*/  SHFL.BFLY PT, R5, R4, 0x1, 0x1f ;  /* 0x0c201f0004057f89 */ /* 0x000e6200000e0000 */
[----:B0-----:R-:W-:Y:S01]  /*c0a0*/  FADD.FTZ R11, R3, R0 ;  /* 0x00000000030b7221 */ /* 0x001fe20000010000 */
[----:B------:R-:W-:Y:S01]  /*c0b0*/  SEL R3, RZ, 0x1, P2 ;  /* 0x00000001ff037807 */ /* 0x000fe20001000000 */
[----:B------:R-:W-:-:S02]  /*c0c0*/  IMAD.MOV.U32 R0, RZ, RZ, -0x800000 ;  /* 0xff800000ff007424 */ /* 0x000fc400078e00ff */
[----:B-1----:R-:W-:Y:S01]  /*c0d0*/  FADD.FTZ R12, R4, R5 ;  /* 0x00000005040c7221 */ /* 0x002fe20000010000 */
[----:B------:R-:W-:Y:S01]  /*c0e0*/  FSETP.NE.FTZ.AND P0, PT, R11, RZ, PT ;  /* 0x000000ff0b00720b */ /* 0x000fe20003f15000 */
[----:B------:R-:W-:Y:S01]  /*c0f0*/  IMAD.MOV.U32 R4, RZ, RZ, RZ ;  /* 0x000000ffff047224 */ /* 0x000fe200078e00ff */
[----:B------:R-:W-:Y:S01]  /*c100*/  LOP3.LUT R16, R16, R3, RZ, 0x3c, !PT ;  /* 0x0000000310107212 */ /* 0x000fe200078e3cff */
[----:B------:R-:W-:Y:S01]  /*c110*/  IMAD.U32 R5, RZ, RZ, UR11 ;  /* 0x0000000bff057e24 */ /* 0x000fe2000f8e00ff */
[----:B------:R-:W-:Y:S01]  /*c120*/  FSETP.NE.FTZ.AND P3, PT, R12, RZ, PT ;  /* 0x000000ff0c00720b */ /* 0x000fe20003f75000 */
[----:B------:R-:W-:-:S08]  /*c130*/  IMAD.MOV.U32 R3, RZ, RZ, -0x800000 ;  /* 0xff800000ff037424 */ /* 0x000fd000078e00ff */
[----:B------:R-:W0:Y:S01]  /*c140*/  @P0 MUFU.LG2 R6, R11 ;  /* 0x0000000b00060308 */ /* 0x000e220000000c00 */
[----:B------:R-:W-:-:S03]  /*c150*/  @P0 FMUL.FTZ R5, R5, 0.69314718246459960938 ;  /* 0x3f31721805050820 */ /* 0x000fc60000410000 */
[----:B------:R-:W-:-:S04]  /*c160*/  @P3 FMUL.FTZ R14, R14, 0.69314718246459960938 ;  /* 0x3f3172180e0e3820 */ /* 0x000fc80000410000 */
        /* <DEDUP_REMOVED lines=10> */
[----:B------:R-:W-:Y:S03]  /*c210*/  HGMMA.64x128x16.F32.BF16 R24, R216, gdesc[UR4].tnspB, R24, gsb0 ;  /* 0x41e00004d8187df0 */ /* 0x000fe60008001818 */
[----:B------:R-:W-:Y:S02]  /*c220*/  WARPGROUP.DEPBAR.LE gsb0, 0x0 ;  /* 0x00008000000079c5 */ /* 0x000fe40000010000 */
[----:B------:R1:W-:Y:S01]  /*c230*/  @!P1 SYNCS.ARRIVE.TRANS64.RED.A1T0 RZ, [R8+URZ], RZ ;  /* 0x000000ff08ff99a7 */ /* 0x0003e2000810043f */
        /* <DEDUP_REMOVED lines=64> */
[----:B-1----:R-:W-:-:S07]  /*c640*/  SEL R2, R9, RZ, P2 ;  /* 0x000000ff09027207 */ /* 0x002fce0001000000 */
.L_x_172:
[----:B------:R-:W0:Y:S01]  /*c650*/  S2R R5, SR_CgaCtaId ;  /* 0x0000000000057919 */ /* 0x000e220000008800 */
[----:B------:R-:W-:Y:S01]  /*c660*/  MOV R18, 0x400 ;  /* 0x0000040000127802 */ /* 0x000fe20000000f00 */
[----:B------:R-:W-:Y:S01]  /*c670*/  BSSY B0, `(.L_x_194) ;  /* 0x0000342000007945 */ /* 0x000fe20003800000 */
[----:B------:R-:W-:Y:S02]  /*c680*/  BAR.SYNC.DEFER_BLOCKING 0x5, 0x180 ;  /* 0x0146000000007b1d */ /* 0x000fe40000010000 */
[----:B0-----:R-:W-:-:S05]  /*c690*/  LEA R18, R5, R18, 0x18 ;  /* 0x0000001205127211 */ /* 0x001fca00078ec0ff */
[----:B------:R-:W0:Y:S02]  /*c6a0*/  LDS.128 R4, [R18+0x348d0] ;  /* 0x0348d00012047984 */ /* 0x000e240000000c00 */
[----:B0-----:R-:W-:Y:S02]  /*c6b0*/  R2UR UR6, R5 ;  /* 0x00000000050672ca */ /* 0x001fe400000e0000 */
[----:B------:R-:W-:Y:S01]  /*c6c0*/  R2UR UR5, R6 ;  /* 0x00000000060572ca */ /* 0x000fe200000e0000 */
[----:B------:R-:W-:Y:S06]  /*c6d0*/  BAR.ARV 0x4, 0x180 ;  /* 0x0106000000007b1d */ /* 0x000fec0000002000 */
[----:B------:R-:W-:Y:S08]  /*c6e0*/  @P0 BRA `(.L_x_195) ;  /* 0x0000002400540947 */ /* 0x000ff00003800000 */
[----:B------:R-:W2:Y:S01]  /*c6f0*/  LDL.LU R10, [R1+0xc] ;  /* 0x00000c00010a7983 */ /* 0x000ea20000300800 */
[----:B------:R-:W-:-:S03]  /*c700*/  ULDC.64 UR10, c[0x0][0xc00] ;  /* 0x00030000000a7ab9 */ /* 0x000fc60000000a00 */
[----:B------:R-:W3:Y:S04]  /*c710*/  LDL.LU R9, [R1+0x14] ;  /* 0x0000140001097983 */ /* 0x000ee80000300800 */
[----:B------:R-:W4:Y:S04]  /*c720*/  LDL R8, [R1+0x64] ;  /* 0x0000640001087983 */ /* 0x000f280000100800 */
[----:B------:R-:W4:Y:S01]  /*c730*/  LDL R104, [R1] ;  /* 0x0000000001687983 */ /* 0x000f220000100800 */
[----:B------:R-:W-:Y:S01]  /*c740*/  ULDC.64 UR20, c[0x0][0x208] ;  /* 0x0000820000147ab9 */ /* 0x000fe20000000a00 */
[----:B------:R-:W-:-:S02]  /*c750*/  R2UR UR17, R220 ;  /* 0x00000000dc1172ca */ /* 0x000fc400000e0000 */
[----:B------:R-:W4:Y:S01]  /*c760*/  LDL R106, [R1+0x60] ;  /* 0x00006000016a7983 */ /* 0x000f220000100800 */
[----:B------:R-:W-:Y:S02]  /*c770*/  R2UR UR15, R221 ;  /* 0x00000000dd0f72ca */ /* 0x000fe400000e0000 */
[----:B------:R-:W-:Y:S01]  /*c780*/  R2UR UR19, R222 ;  /* 0x00000000de1372ca */ /* 0x000fe200000e0000 */
[----:B------:R-:W-:Y:S01]  /*c790*/  BAR.SYNC.DEFER_BLOCKING 0x1, 0x100 ;  /* 0x0044000000007b1d */ /* 0x000fe20000010000 */
[----:B--2---:R-:W-:Y:S02]  /*c7a0*/  R2UR UR14, R10 ;  /* 0x000000000a0e72ca */ /* 0x004fe400000e0000 */
[----:B---3--:R-:W-:-:S03]  /*c7b0*/  R2UR UR13, R9 ;  /* 0x00000000090d72ca */ /* 0x008fc600000e0000 */
[----:B------:R-:W0:Y:S01]  /*c7c0*/  S2R R9, SR_SWINHI ;  /* 0x0000000000097919 */ /* 0x000e220000002f00 */
[----:B------:R-:W-:Y:S01]  /*c7d0*/  UMOV UR18, 0x9b8 ;  /* 0x000009b800127882 */ /* 0x000fe20000000000 */
[----:B----4-:R-:W-:Y:S02]  /*c7e0*/  R2UR UR16, R104 ;  /* 0x00000000681072ca */ /* 0x010fe400000e0000 */
[----:B------:R-:W-:Y:S02]  /*c7f0*/  MOV R4, R18 ;  /* 0x0000001200047202 */ /* 0x000fe40000000f00 */
[----:B0-----:R-:W-:-:S03]  /*c800*/  MOV R5, R9 ;  /* 0x0000000900057202 */ /* 0x001fc60000000f00 */
[----:B------:R-:W-:-:S03]  /*c810*/  IMAD.WIDE R8, R8, 0x2, R4 ;  /* 0x0000000208087825 */ /* 0x000fc600078e0204 */
[C---:B------:R-:W-:Y:S02]  /*c820*/  LOP3.LUT R11, R8.reuse, 0x380, RZ, 0xc0, !PT ;  /* 0x00000380080b7812 */ /* 0x040fe400078ec0ff */
[C---:B------:R-:W-:Y:S02]  /*c830*/  IADD3 R19, P6, R8.reuse, 0x20, RZ ;  /* 0x0000002008137810 */ /* 0x040fe40007fde0ff */
[----:B------:R-:W-:Y:S02]  /*c840*/  SHF.R.U64 R11, R11, 0x3, RZ ;  /* 0x000000030b0b7819 */ /* 0x000fe400000012ff */
[C---:B------:R-:W-:Y:S02]  /*c850*/  IADD3 R12, P4, R8.reuse, 0x60, RZ ;  /* 0x00000060080c7810 */ /* 0x040fe40007f9e0ff */
[----:B------:R-:W-:Y:S02]  /*c860*/  LOP3.LUT R6, R19, 0x380, RZ, 0xc0, !PT ;  /* 0x0000038013067812 */ /* 0x000fe400078ec0ff */
[----:B------:R-:W-:-:S02]  /*c870*/  IADD3 R35, P5, R8, 0x40, RZ ;  /* 0x0000004008237810 */ /* 0x000fc40007fbe0ff */
[C---:B------:R-:W-:Y:S02]  /*c880*/  IADD3 R99, P3, R8.reuse, 0x4000, RZ ;  /* 0x0000400008637810 */ /* 0x040fe40007f7e0ff */
[C---:B------:R-:W-:Y:S02]  /*c890*/  IADD3 R101, P2, R8.reuse, 0x4020, RZ ;  /* 0x0000402008657810 */ /* 0x040fe40007f5e0ff */
[C---:B------:R-:W-:Y:S02]  /*c8a0*/  IADD3 R103, P1, R8.reuse, 0x4040, RZ ;  /* 0x0000404008677810 */ /* 0x040fe40007f3e0ff */
[----:B------:R-:W-:Y:S02]  /*c8b0*/  IADD3 R105, P0, R8, 0x4060, RZ ;  /* 0x0000406008697810 */ /* 0x000fe40007f1e0ff */
[----:B------:R-:W-:Y:S02]  /*c8c0*/  LOP3.LUT R8, R11, R8, RZ, 0x3c, !PT ;  /* 0x000000080b087212 */ /* 0x000fe400078e3cff */
[----:B------:R-:W-:-:S02]  /*c8d0*/  LOP3.LUT R11, R12, 0x380, RZ, 0xc0, !PT ;  /* 0x000003800c0b7812 */ /* 0x000fc400078ec0ff */
[----:B------:R-:W-:Y:S02]  /*c8e0*/  SHF.R.U64 R6, R6, 0x3, RZ ;  /* 0x0000000306067819 */ /* 0x000fe400000012ff */
[----:B------:R-:W-:Y:S02]  /*c8f0*/  SHF.R.U64 R11, R11, 0x3, RZ ;  /* 0x000000030b0b7819 */ /* 0x000fe400000012ff */
[----:B------:R-:W-:Y:S02]  /*c900*/  LOP3.LUT R32, R6, R19, RZ, 0x3c, !PT ;  /* 0x0000001306207212 */ /* 0x000fe400078e3cff */
[----:B------:R-:W-:Y:S02]  /*c910*/  LOP3.LUT R14, R99, 0x380, RZ, 0xc0, !PT ;  /* 0x00000380630e7812 */ /* 0x000fe400078ec0ff */
[----:B------:R-:W-:Y:S02]  /*c920*/  LOP3.LUT R6, R101, 0x380, RZ, 0xc0, !PT ;  /* 0x0000038065067812 */ /* 0x000fe400078ec0ff */
[----:B------:R-:W-:-:S02]  /*c930*/  LOP3.LUT R10, R35, 0x380, RZ, 0xc0, !PT ;  /* 0x00000380230a7812 */ /* 0x000fc400078ec0ff */
[----:B------:R-:W-:Y:S02]  /*c940*/  LOP3.LUT R28, R11, R12, RZ, 0x3c, !PT ;  /* 0x0000000c0b1c7212 */ /* 0x000fe400078e3cff */
[----:B------:R-:W-:Y:S02]  /*c950*/  SHF.R.U64 R14, R14, 0x3, RZ ;  /* 0x000000030e0e7819 */ /* 0x000fe400000012ff */
[----:B------:R-:W-:Y:S02]  /*c960*/  LOP3.LUT R12, R103, 0x380, RZ, 0xc0, !PT ;  /* 0x00000380670c7812 */ /* 0x000fe400078ec0ff */
[----:B------:R-:W-:Y:S02]  /*c970*/  SHF.R.U64 R6, R6, 0x3, RZ ;  /* 0x0000000306067819 */ /* 0x000fe400000012ff */
[----:B------:R-:W-:Y:S02]  /*c980*/  SHF.R.U64 R10, R10, 0x3, RZ ;  /* 0x000000030a0a7819 */ /* 0x000fe400000012ff */
[----:B------:R-:W-:Y:S01]  /*c990*/  LOP3.LUT R34, R105, 0x380, RZ, 0xc0, !PT ;  /* 0x0000038069227812 */ /* 0x000fe200078ec0ff */
[--C-:B------:R-:W-:Y:S01]  /*c9a0*/  IMAD.X R27, RZ, RZ, R9.reuse, P3 ;  /* 0x000000ffff1b7224 */ /* 0x100fe200018e0609 */
[----:B------:R-:W-:Y:S01]  /*c9b0*/  LOP3.LUT R26, R14, R99, RZ, 0x3c, !PT ;  /* 0x000000630e1a7212 */ /* 0x000fe200078e3cff */
[--C-:B------:R-:W-:Y:S01]  /*c9c0*/  IMAD.X R25, RZ, RZ, R9.reuse, P2 ;  /* 0x000000ffff197224 */ /* 0x100fe200010e0609 */
[----:B------:R-:W-:Y:S01]  /*c9d0*/  SHF.R.U64 R12, R12, 0x3, RZ ;  /* 0x000000030c0c7819 */ /* 0x000fe200000012ff */
[--C-:B------:R-:W-:Y:S01]  /*c9e0*/  IMAD.X R33, RZ, RZ, R9.reuse, P6 ;  /* 0x000000ffff217224 */ /* 0x100fe200030e0609 */
[----:B------:R-:W-:Y:S01]  /*c9f0*/  LOP3.LUT R24, R6, R101, RZ, 0x3c, !PT ;  /* 0x0000006506187212 */ /* 0x000fe200078e3cff */
[--C-:B------:R-:W-:Y:S01]  /*ca00*/  IMAD.X R31, RZ, RZ, R9.reuse, P5 ;  /* 0x000000ffff1f7224 */ /* 0x100fe200028e0609 */
[----:B------:R-:W-:Y:S01]  /*ca10*/  LOP3.LUT R30, R10, R35, RZ, 0x3c, !PT ;  /* 0x000000230a1e7212 */ /* 0x000fe200078e3cff */
[--C-:B------:R-:W-:Y:S01]  /*ca20*/  IMAD.X R29, RZ, RZ, R9.reuse, P4 ;  /* 0x000000ffff1d7224 */ /* 0x100fe200020e0609 */
[----:B------:R-:W-:Y:S01]  /*ca30*/  SHF.R.U64 R34, R34, 0x3, RZ ;  /* 0x0000000322227819 */ /* 0x000fe200000012ff */
[--C-:B------:R-:W-:Y:S01]  /*ca40*/  IMAD.X R15, RZ, RZ, R9.reuse, P1 ;  /* 0x000000ffff0f7224 */ /* 0x100fe200008e0609 */
[----:B------:R-:W-:Y:S01]  /*ca50*/  MOV R19, R8 ;  /* 0x0000000800137202 */ /* 0x000fe20000000f00 */
[----:B------:R-:W-:Y:S01]  /*ca60*/  IMAD.X R13, RZ, RZ, R9, P0 ;  /* 0x000000ffff0d7224 */ /* 0x000fe200000e0609 */
[----:B------:R-:W-:-:S02]  /*ca70*/  F2FP.BF16.F32.PACK_AB R8, R21, R20 ;  /* 0x000000141508723e */ /* 0x000fc400000010ff */
[----:B------:R-:W-:Y:S02]  /*ca80*/  F2FP.BF16.F32.PACK_AB R9, R93, R92 ;  /* 0x0000005c5d09723e */ /* 0x000fe400000010ff */
[----:B------:R-:W-:Y:S02]  /*ca90*/  F2FP.BF16.F32.PACK_AB R10, R89, R88 ;  /* 0x00000058590a723e */ /* 0x000fe400000010ff */
[----:B------:R-:W-:Y:S02]  /*caa0*/  F2FP.BF16.F32.PACK_AB R11, R95, R94 ;  /* 0x0000005e5f0b723e */ /* 0x000fe400000010ff */
[----:B------:R-:W-:Y:S02]  /*cab0*/  LOP3.LUT R14, R12, R103, RZ, 0x3c, !PT ;  /* 0x000000670c0e7212 */ /* 0x000fe400078e3cff */
[----:B------:R-:W-:Y:S02]  /*cac0*/  MOV R99, R26 ;  /* 0x0000001a00637202 */ /* 0x000fe40000000f00 */
[----:B------:R-:W-:-:S02]  /*cad0*/  MOV R98, R24 ;  /* 0x0000001800627202 */ /* 0x000fc40000000f00 */
[----:B------:R-:W-:Y:S02]  /*cae0*/  LOP3.LUT R12, R34, R105, RZ, 0x3c, !PT ;  /* 0x00000069220c7212 */ /* 0x000fe400078e3cff */
[----:B------:R-:W-:Y:S02]  /*caf0*/  MOV R102, R32 ;  /* 0x0000002000667202 */ /* 0x000fe40000000f00 */
[----:B------:R-:W-:Y:S02]  /*cb00*/  MOV R101, R30 ;  /* 0x0000001e00657202 */ /* 0x000fe40000000f00 */
[----:B------:R-:W-:Y:S02]  /*cb10*/  MOV R100, R28 ;  /* 0x0000001c00647202 */ /* 0x000fe40000000f00 */
[----:B------:R-:W-:Y:S02]  /*cb20*/  F2FP.BF16.F32.PACK_AB R24, R91, R90 ;  /* 0x0000005a5b18723e */ /* 0x000fe400000010ff */
[----:B------:R-:W-:-:S02]  /*cb30*/  F2FP.BF16.F32.PACK_AB R25, R97, R96 ;  /* 0x000000606119723e */ /* 0x000fc400000010ff */
[----:B------:R-:W-:Y:S02]  /*cb40*/  F2FP.BF16.F32.PACK_AB R26, R37, R36 ;  /* 0x00000024251a723e */ /* 0x000fe400000010ff */
[----:B------:R-:W-:Y:S02]  /*cb50*/  F2FP.BF16.F32.PACK_AB R27, R39, R38 ;  /* 0x00000026271b723e */ /* 0x000fe400000010ff */
[----:B------:R-:W-:Y:S02]  /*cb60*/  F2FP.BF16.F32.PACK_AB R28, R41, R40 ;  /* 0x00000028291c723e */ /* 0x000fe400000010ff */
[----:B------:R-:W-:Y:S02]  /*cb70*/  F2FP.BF16.F32.PACK_AB R29, R43, R42 ;  /* 0x0000002a2b1d723e */ /* 0x000fe400000010ff */
[----:B------:R-:W-:Y:S02]  /*cb80*/  F2FP.BF16.F32.PACK_AB R30, R45, R44 ;  /* 0x0000002c2d1e723e */ /* 0x000fe400000010ff */
[----:B------:R-:W-:Y:S01]  /*cb90*/  F2FP.BF16.F32.PACK_AB R31, R47, R46 ;  /* 0x0000002e2f1f723e */ /* 0x000fe200000010ff */
[----:B------:R0:W-:Y:S01]  /*cba0*/  STSM.16.M88.4 [R19], R8 ;  /* 0x0000000813007844 */ /* 0x0001e20000000200 */
[----:B------:R-:W-:-:S02]  /*cbb0*/  F2FP.BF16.F32.PACK_AB R32, R49, R48 ;  /* 0x000000303120723e */ /* 0x000fc400000010ff */
[----:B------:R-:W-:Y:S02]  /*cbc0*/  F2FP.BF16.F32.PACK_AB R33, R51, R50 ;  /* 0x000000323321723e */ /* 0x000fe400000010ff */
[----:B------:R-:W-:Y:S02]  /*cbd0*/  F2FP.BF16.F32.PACK_AB R34, R53, R52 ;  /* 0x000000343522723e */ /* 0x000fe400000010ff */
[----:B------:R-:W-:Y:S01]  /*cbe0*/  F2FP.BF16.F32.PACK_AB R35, R55, R54 ;  /* 0x000000363723723e */ /* 0x000fe200000010ff */
[----:B------:R1:W-:Y:S01]  /*cbf0*/  STSM.16.M88.4 [R102], R24 ;  /* 0x0000001866007844 */ /* 0x0003e20000000200 */
[----:B------:R-:W-:Y:S02]  /*cc00*/  MOV R6, R14 ;  /* 0x0000000e00067202 */ /* 0x000fe40000000f00 */
[----:B------:R-:W-:Y:S01]  /*cc10*/  F2FP.BF16.F32.PACK_AB R14, R69, R68 ;  /* 0x00000044450e723e */ /* 0x000fe200000010ff */
[----:B------:R2:W-:Y:S01]  /*cc20*/  STSM.16.M88.4 [R101], R28 ;  /* 0x0000001c65007844 */ /* 0x0005e20000000200 */
[----:B------:R-:W-:-:S02]  /*cc30*/  F2FP.BF16.F32.PACK_AB R15, R71, R70 ;  /* 0x00000046470f723e */ /* 0x000fc400000010ff */
[----:B0-----:R-:W-:Y:S02]  /*cc40*/  MOV R19, R12 ;  /* 0x0000000c00137202 */ /* 0x001fe40000000f00 */
[----:B------:R-:W-:Y:S02]  /*cc50*/  F2FP.BF16.F32.PACK_AB R8, R57, R56 ;  /* 0x000000383908723e */ /* 0x000fe400000010ff */
[----:B------:R-:W-:Y:S02]  /*cc60*/  F2FP.BF16.F32.PACK_AB R9, R59, R58 ;  /* 0x0000003a3b09723e */ /* 0x000fe400000010ff */
[----:B------:R-:W-:Y:S02]  /*cc70*/  F2FP.BF16.F32.PACK_AB R10, R61, R60 ;  /* 0x0000003c3d0a723e */ /* 0x000fe400000010ff */
[----:B------:R-:W-:Y:S02]  /*cc80*/  F2FP.BF16.F32.PACK_AB R11, R63, R62 ;  /* 0x0000003e3f0b723e */ /* 0x000fe400000010ff */
[----:B------:R-:W-:-:S02]  /*cc90*/  F2FP.BF16.F32.PACK_AB R12, R65, R64 ;  /* 0x00000040410c723e */ /* 0x000fc400000010ff */
[----:B------:R-:W-:Y:S02]  /*cca0*/  F2FP.BF16.F32.PACK_AB R13, R67, R66 ;  /* 0x00000042430d723e */ /* 0x000fe400000010ff */
[----:B-1----:R-:W-:Y:S02]  /*ccb0*/  F2FP.BF16.F32.PACK_AB R24, R73, R72 ;  /* 0x000000484918723e */ /* 0x002fe400000010ff */
[----:B------:R-:W-:Y:S02]  /*ccc0*/  F2FP.BF16.F32.PACK_AB R25, R75, R74 ;  /* 0x0000004a4b19723e */ /* 0x000fe400000010ff */
[----:B------:R-:W-:Y:S02]  /*ccd0*/  F2FP.BF16.F32.PACK_AB R26, R77, R76 ;  /* 0x0000004c4d1a723e */ /* 0x000fe400000010ff */
[----:B------:R-:W-:Y:S01]  /*cce0*/  F2FP.BF16.F32.PACK_AB R27, R79, R78 ;  /* 0x0000004e4f1b723e */ /* 0x000fe200000010ff */
[----:B------:R0:W-:Y:S01]  /*ccf0*/  STSM.16.M88.4 [R100], R32 ;  /* 0x0000002064007844 */ /* 0x0001e20000000200 */
[----:B--2---:R-:W-:-:S02]  /*cd00*/  F2FP.BF16.F32.PACK_AB R28, R81, R80 ;  /* 0x00000050511c723e */ /* 0x004fc400000010ff */
[----:B------:R-:W-:Y:S02]  /*cd10*/  F2FP.BF16.F32.PACK_AB R29, R83, R82 ;  /* 0x00000052531d723e */ /* 0x000fe400000010ff */
[----:B------:R-:W-:Y:S02]  /*cd20*/  F2FP.BF16.F32.PACK_AB R30, R85, R84 ;  /* 0x00000054551e723e */ /* 0x000fe400000010ff */
[----:B------:R-:W-:Y:S01]  /*cd30*/  F2FP.BF16.F32.PACK_AB R31, R87, R86 ;  /* 0x00000056571f723e */ /* 0x000fe200000010ff */
[----:B------:R-:W-:Y:S04]  /*cd40*/  STSM.16.M88.4 [R99], R8 ;  /* 0x0000000863007844 */ /* 0x000fe80000000200 */
[----:B------:R-:W-:Y:S04]  /*cd50*/  STSM.16.M88.4 [R98], R12 ;  /* 0x0000000c62007844 */ /* 0x000fe80000000200 */
[----:B------:R-:W-:Y:S04]  /*cd60*/  STSM.16.M88.4 [R6], R24 ;  /* 0x0000001806007844 */ /* 0x000fe80000000200 */
[----:B------:R1:W-:Y:S01]  /*cd70*/  STSM.16.M88.4 [R19], R28 ;  /* 0x0000001c13007844 */ /* 0x0003e20000000200 */
[----:B------:R-:W-:Y:S01]  /*cd80*/  USHF.L.U32 UR4, UR14, 0x2, URZ ;  /* 0x000000020e047899 */ /* 0x000fe2000800063f */
[----:B------:R-:W-:Y:S01]  /*cd90*/  BAR.SYNC.DEFER_BLOCKING 0x1, 0x100 ;  /* 0x0044000000007b1d */ /* 0x000fe20000010000 */
[----:B------:R-:W-:Y:S01]  /*cda0*/  ISETP.NE.U32.AND P0, PT, RZ, UR10, PT ;  /* 0x0000000aff007c0c */ /* 0x000fe2000bf05070 */
[----:B------:R-:W-:-:S02]  /*cdb0*/  USHF.L.U64.HI UR12, UR14, 0x2, UR13 ;  /* 0x000000020e0c7899 */ /* 0x000fc4000801020d */
[----:B------:R-:W-:Y:S01]  /*cdc0*/  UIADD3 UR7, UP0, UR4, UR10, URZ ;  /* 0x0000000a04077290 */ /* 0x000fe2000ff1e03f */
[----:B------:R-:W-:-:S03]  /*cdd0*/  ISETP.NE.AND.EX P0, PT, RZ, UR11, PT, P0 ;  /* 0x0000000bff007c0c */ /* 0x000fc6000bf05300 */
[----:B------:R-:W-:Y:S02]  /*cde0*/  UIADD3.X UR8, UR12, UR11, URZ, UP0, !UPT ;  /* 0x0000000b0c087290 */ /* 0x000fe400087fe43f */
[----:B0-----:R-:W-:Y:S01]  /*cdf0*/  IMAD.U32 R32, RZ, RZ, UR7 ;  /* 0x00000007ff207e24 */ /* 0x001fe2000f8e00ff */
[----:B-1----:R-:W0:Y:S03]  /*ce00*/  LDC R19, c[0x0][0xbe8] ;  /* 0x0002fa00ff137b82 */ /* 0x002e260000000800 */
[----:B------:R-:W-:Y:S01]  /*ce10*/  IMAD.U32 R33, RZ, RZ, UR8 ;  /* 0x00000008ff217e24 */ /* 0x000fe2000f8e00ff */
[----:B------:R-:W-:-:S04]  /*ce20*/  ULDC.64 UR8, c[0x0][0xc08] ;  /* 0x0003020000087ab9 */ /* 0x000fc80000000a00 */
[----:B------:R-:W2:Y:S01]  /*ce30*/  @P0 LDG.E R34, desc[UR20][R32.64] ;  /* 0x0000001420220981 */ /* 0x000ea2000c1e1900 */
[----:B------:R-:W-:-:S04]  /*ce40*/  UISETP.NE.U32.AND UP0, UPT, UR8, URZ, UPT ;  /* 0x0000003f0800728c */ /* 0x000fc8000bf05070 */
[----:B------:R-:W-:Y:S01]  /*ce50*/  UISETP.NE.AND.EX UP0, UPT, UR9, URZ, UPT, UP0 ;  /* 0x0000003f0900728c */ /* 0x000fe2000bf05300 */
[----:B0-----:R-:W-:-:S10]  /*ce60*/  ISETP.NE.AND P1, PT, R19, 0x1, PT ;  /* 0x000000011300780c */ /* 0x001fd40003f25270 */
[----:B------:R-:W-:Y:S01]  /*ce70*/  @UP0 UIADD3 UR8, UP1, UR4, UR8, URZ ;  /* 0x0000000804080290 */ /* 0x000fe2000ff3e03f */
[----:B------:R-:W-:Y:S02]  /*ce80*/  PLOP3.LUT P4, PT, PT, PT, UP0, 0x80, 0x0 ;  /* 0x000000000000781c */ /* 0x000fe40003f8f008 */
[----:B------:R-:W-:Y:S01]  /*ce90*/  ULDC UR4, c[0x0][0xa88] ;  /* 0x0002a20000047ab9 */ /* 0x000fe20000000800 */
[----:B------:R-:W-:Y:S01]  /*cea0*/  @UP0 UIADD3.X UR9, UR12, UR9, URZ, UP1, !UPT ;  /* 0x000000090c090290 */ /* 0x000fe20008ffe43f */
[----:B------:R-:W-:Y:S01]  /*ceb0*/  IMAD.U32 R6, RZ, RZ, UR4 ;  /* 0x00000004ff067e24 */ /* 0x000fe2000f8e00ff */
[----:B------:R-:W-:Y:S01]  /*cec0*/  UISETP.NE.AND UP0, UPT, UR17, URZ, UPT ;  /* 0x0000003f1100728c */ /* 0x000fe2000bf05270 */
[----:B------:R-:W-:Y:S01]  /*ced0*/  ULDC UR4, c[0x0][0xad4] ;  /* 0x0002b50000047ab9 */ /* 0x000fe20000000800 */
[----:B------:R-:W0:Y:S02]  /*cee0*/  @P1 LDC R10, c[0x0][0xbec] ;  /* 0x0002fb00ff0a1b82 */ /* 0x000e240000000800 */
[----:B------:R-:W-:-:S04]  /*cef0*/  USEL UR4, UR17, UR4, UP0 ;  /* 0x0000000411047287 */ /* 0x000fc80008000000 */
[----:B------:R-:W-:Y:S02]  /*cf00*/  UISETP.GT.AND UP1, UPT, UR4, 0x1, UPT ;  /* 0x000000010400788c */ /* 0x000fe4000bf24270 */
[----:B------:R-:W1:Y:S02]  /*cf10*/  @P1 LDC R13, c[0x0][0xbf0] ;  /* 0x0002fc00ff0d1b82 */ /* 0x000e640000000800 */
[----:B------:R-:W-:Y:S02]  /*cf20*/  USEL UR18, UR18, 0x978, UP1 ;  /* 0x0000097812127887 */ /* 0x000fe40008800000 */
[----:B------:R-:W-:Y:S01]  /*cf30*/  UISETP.NE.U32.AND UP0, UPT, UR10, URZ, UPT ;  /* 0x0000003f0a00728c */ /* 0x000fe2000bf05070 */
[----:B------:R-:W-:-:S03]  /*cf40*/  IMAD.U32 R15, RZ, RZ, UR16 ;  /* 0x00000010ff0f7e24 */ /* 0x000fc6000f8e00ff */
[----:B------:R-:W-:Y:S01]  /*cf50*/  UISETP.NE.AND.EX UP0, UPT, UR11, URZ, UPT, UP0 ;  /* 0x0000003f0b00728c */ /* 0x000fe2000bf05300 */
[----:B------:R-:W-:Y:S01]  /*cf60*/  IMAD.U32 R8, RZ, RZ, UR8 ;  /* 0x00000008ff087e24 */ /* 0x000fe2000f8e00ff */
[----:B------:R-:W-:Y:S01]  /*cf70*/  UMOV UR4, URZ ;  /* 0x0000003f00047c82 */ /* 0x000fe20008000000 */
[----:B------:R-:W-:Y:S01]  /*cf80*/  IMAD.U32 R9, RZ, RZ, UR9 ;  /* 0x00000009ff097e24 */ /* 0x000fe2000f8e00ff */
[----:B------:R-:W-:Y:S01]  /*cf90*/  USEL UR7, UR14, URZ, !UP0 ;  /* 0x0000003f0e077287 */ /* 0x000fe2000c000000 */
[----:B------:R-:W-:Y:S01]  /*cfa0*/  IMAD R15, R15, 0x80, R106 ;  /* 0x000000800f0f7824 */ /* 0x000fe200078e026a */
[----:B------:R-:W-:Y:S01]  /*cfb0*/  ULDC.64 UR10, c[0x0][UR18+0x220] ;  /* 0x00008800120a7abb */ /* 0x000fe20008000a00 */
[----:B------:R-:W-:Y:S01]  /*cfc0*/  USEL UR16, UR15, URZ, UP1 ;  /* 0x0000003f0f107287 */ /* 0x000fe20008800000 */
[----:B------:R0:W5:Y:S01]  /*cfd0*/  @P4 LDG.E R6, desc[UR20][R8.64] ;  /* 0x0000001408064981 */ /* 0x000162000c1e1900 */
[----:B------:R-:W-:Y:S01]  /*cfe0*/  USEL UR17, UR13, URZ, !UP0 ;  /* 0x0000003f0d117287 */ /* 0x000fe2000c000000 */
[----:B------:R-:W-:Y:S01]  /*cff0*/  ULDC.64 UR8, c[0x0][UR18+0x218] ;  /* 0x0000860012087abb */ /* 0x000fe20008000a00 */
[----:B------:R-:W-:Y:S01]  /*d000*/  UIMAD UR11, UR11, UR7, URZ ;  /* 0x000000070b0b72a4 */ /* 0x000fe2000f8e023f */
[----:B------:R-:W-:Y:S01]  /*d010*/  ULDC.64 UR12, c[0x0][UR18+0x228] ;  /* 0x00008a00120c7abb */ /* 0x000fe20008000a00 */
[----:B------:R-:W-:Y:S01]  /*d020*/  UIMAD.WIDE.U32 UR14, UR8, UR19, URZ ;  /* 0x00000013080e72a5 */ /* 0x000fe2000f8e003f */
[----:B0-----:R-:W-:Y:S01]  /*d030*/  @P1 IMAD.HI.U32 R8, R15, R10, RZ ;  /* 0x0000000a0f081227 */ /* 0x001fe200078e00ff */
[----:B------:R-:W-:-:S02]  /*d040*/  UIMAD UR19, UR9, UR19, URZ ;  /* 0x00000013091372a4 */ /* 0x000fc4000f8e023f */
[----:B------:R-:W-:Y:S01]  /*d050*/  UIMAD.WIDE.U32 UR20, UR12, UR16, URZ ;  /* 0x000000100c1472a5 */ /* 0x000fe2000f8e003f */
[----:B------:R-:W-:Y:S01]  /*d060*/  IMAD.MOV.U32 R11, RZ, RZ, R15 ;  /* 0x000000ffff0b7224 */ /* 0x000fe200078e000f */
[----:B------:R-:W-:Y:S01]  /*d070*/  UIMAD.WIDE.U32 UR8, UR10, UR7, URZ ;  /* 0x000000070a0872a5 */ /* 0x000fe2000f8e003f */
[----:B-1----:R-:W-:Y:S01]  /*d080*/  @P1 SHF.R.U32.HI R11, RZ, R13, R8 ;  /* 0x0000000dff0b1219 */ /* 0x002fe20000011608 */
[----:B------:R-:W-:Y:S02]  /*d090*/  UIMAD UR12, UR13, UR16, URZ ;  /* 0x000000100d0c72a4 */ /* 0x000fe4000f8e023f */
[----:B------:R-:W-:Y:S02]  /*d0a0*/  UIMAD UR11, UR10, UR17, UR11 ;  /* 0x000000110a0b72a4 */ /* 0x000fe4000f8e020b */
[----:B------:R-:W-:Y:S02]  /*d0b0*/  UIADD3 UR12, UR21, UR12, URZ ;  /* 0x0000000c150c7290 */ /* 0x000fe4000fffe03f */
[----:B------:R-:W-:Y:S01]  /*d0c0*/  UIADD3 UR10, UR9, UR11, URZ ;  /* 0x0000000b090a7290 */ /* 0x000fe2000fffe03f */
[----:B------:R-:W-:Y:S01]  /*d0d0*/  IMAD.MOV R10, RZ, RZ, -R11 ;  /* 0x000000ffff0a7224 */ /* 0x000fe200078e0a0b */
[----:B------:R-:W-:Y:S01]  /*d0e0*/  UIADD3 UR19, UR15, UR19, URZ ;  /* 0x000000130f137290 */ /* 0x000fe2000fffe03f */
[----:B------:R-:W-:-:S02]  /*d0f0*/  IMAD.U32 R8, RZ, RZ, UR20 ;  /* 0x00000014ff087e24 */ /* 0x000fc4000f8e00ff */
[----:B------:R-:W-:Y:S01]  /*d100*/  IMAD.U32 R9, RZ, RZ, UR21 ;  /* 0x00000015ff097e24 */ /* 0x000fe2000f8e00ff */
[----:B------:R-:W-:Y:S01]  /*d110*/  SHF.R.S32.HI R9, RZ, 0x1f, R11 ;  /* 0x0000001fff097819 */ /* 0x000fe2000001140b */
[----:B------:R-:W-:Y:S02]  /*d120*/  IMAD R13, R19, R10, R15 ;  /* 0x0000000a130d7224 */ /* 0x000fe400078e020f */
[----:B------:R-:W-:Y:S01]  /*d130*/  IMAD.U32 R12, RZ, RZ, UR12 ;  /* 0x0000000cff0c7e24 */ /* 0x000fe2000f8e00ff */
[----:B------:R-:W-:Y:S01]  /*d140*/  ULDC.64 UR12, c[0x0][0xba8] ;  /* 0x0002ea00000c7ab9 */ /* 0x000fe20000000a00 */
[----:B------:R-:W-:Y:S01]  /*d150*/  @!UP1 ULDC UR12, c[0x0][0xb50] ;  /* 0x0002d400000c9ab9 */ /* 0x000fe20000000800 */
[----:B------:R-:W-:Y:S01]  /*d160*/  SHF.R.S32.HI R10, RZ, 0x1f, R13 ;  /* 0x0000001fff0a7819 */ /* 0x000fe2000001140d */
[----:B------:R-:W-:Y:S01]  /*d170*/  @!UP1 ULDC UR13, c[0x0][0xb54] ;  /* 0x0002d500000d9ab9 */ /* 0x000fe20000000800 */
[----:B--2---:R-:W-:-:S13]  /*d180*/  @P0 R2UR UR4, R34 ;  /* 0x00000000220402ca */ /* 0x004fda00000e0000 */
[----:B------:R-:W-:Y:S02]  /*d190*/  UIADD3 UR14, UP0, UP2, UR8, UR14, UR4 ;  /* 0x0000000e080e7290 */ /* 0x000fe4000fa1e004 */
[----:B------:R-:W-:-:S04]  /*d1a0*/  USHF.R.S32.HI UR11, URZ, 0x1f, UR4 ;  /* 0x0000001f3f0b7899 */ /* 0x000fc80008011404 */
[----:B------:R-:W-:Y:S01]  /*d1b0*/  UIADD3.X UR10, UR10, UR19, UR11, UP0, UP2 ;  /* 0x000000130a0a7290 */ /* 0x000fe200087e440b */
[----:B------:R-:W-:Y:S01]  /*d1c0*/  IADD3 R8, P2, P3, R11, UR14, R8 ;  /* 0x0000000e0b087c10 */ /* 0x000fe2000fb5e008 */
[----:B------:R-:W-:Y:S02]  /*d1d0*/  ULDC.64 UR8, c[0x0][UR18+0x210] ;  /* 0x0000840012087abb */ /* 0x000fe40008000a00 */
[----:B------:R-:W-:Y:S02]  /*d1e0*/  IMAD R11, R13, UR9, RZ ;  /* 0x000000090d0b7c24 */ /* 0x000fe4000f8e02ff */
[----:B------:R-:W-:Y:S02]  /*d1f0*/  IADD3.X R9, R9, UR10, R12, P2, P3 ;  /* 0x0000000a09097c10 */ /* 0x000fe400097e640c */
[----:B------:R-:W-:Y:S02]  /*d200*/  IMAD R11, R10, UR8, R11 ;  /* 0x000000080a0b7c24 */ /* 0x000fe4000f8e020b */
[----:B------:R-:W-:-:S04]  /*d210*/  IMAD.WIDE.U32 R8, R13, UR8, R8 ;  /* 0x000000080d087c25 */ /* 0x000fc8000f8e0008 */
[----:B------:R-:W-:Y:S01]  /*d220*/  IMAD.IADD R9, R9, 0x1, R11 ;  /* 0x0000000109097824 */ /* 0x000fe200078e020b */
[----:B------:R-:W-:-:S04]  /*d230*/  LEA R12, P2, R8, UR12, 0x2 ;  /* 0x0000000c080c7c11 */ /* 0x000fc8000f8410ff */
[----:B------:R-:W-:Y:S01]  /*d240*/  LEA.HI.X R13, R8, UR13, R9, 0x2, P2 ;  /* 0x0000000d080d7c11 */ /* 0x000fe200090f1409 */
[----:B------:R-:W-:Y:S08]  /*d250*/  @P4 BRA `(.L_x_196) ;  /* 0x0000000000144947 */ /* 0x000ff00003800000 */
[----:B------:R-:W-:Y:S05]  /*d260*/  @!P0 BRA `(.L_x_196) ;  /* 0x0000000000108947 */ /* 0x000fea0003800000 */
[----:B------:R-:W-:Y:S02]  /*d270*/  ULDC.64 UR8, c[0x0][0x208] ;  /* 0x0000820000087ab9 */ /* 0x000fe40000000a00 */
[----:B------:R-:W2:Y:S04]  /*d280*/  LDG.E R9, desc[UR8][R32.64] ;  /* 0x0000000820097981 */ /* 0x000ea8000c1e1900 */
[----:B-----5:R-:W2:Y:S02]  /*d290*/  LDG.E R6, desc[UR8][R32.64+0x4] ;  /* 0x0000040820067981 */ /* 0x020ea4000c1e1900 */
[----:B--2---:R-:W-:-:S07]  /*d2a0*/  IMAD.IADD R6, R6, 0x1, -R9 ;  /* 0x0000000106067824 */ /* 0x004fce00078e0a09 */
.L_x_196:
[----:B------:R-:W2:Y:S01]  /*d2b0*/  LDL R24, [R1+0x5c] ;  /* 0x00005c0001187983 */ /* 0x000ea20000100800 */
[----:B------:R-:W0:Y:S01]  /*d2c0*/  S2R R10, SR_TID.X ;  /* 0x00000000000a7919 */ /* 0x000e220000002100 */
[----:B------:R-:W-:Y:S02]  /*d2d0*/  R2UR UR8, R104 ;  /* 0x00000000680872ca */ /* 0x000fe400000e0000 */
[----:B------:R-:W-:Y:S04]  /*d2e0*/  SHFL.IDX PT, R8, R12, RZ, 0x1c1f ;  /* 0x001c1fff0c087589 */ /* 0x000fe800000e0000 */
[----:B------:R-:W1:Y:S01]  /*d2f0*/  SHFL.IDX PT, R9, R13, RZ, 0x1c1f ;  /* 0x001c1fff0d097589 */ /* 0x000e6200000e0000 */
[----:B0-----:R-:W-:-:S05]  /*d300*/  VIADD R25, R10, 0xffffff80 ;  /* 0xffffff800a197836 */ /* 0x001fca0000000000 */
[----:B------:R-:W-:-:S04]  /*d310*/  SHF.R.S32.HI R14, RZ, 0x1f, R25 ;  /* 0x0000001fff0e7819 */ /* 0x000fc80000011419 */
[----:B------:R-:W-:-:S04]  /*d320*/  LEA.HI R14, R14, R25, RZ, 0x7 ;  /* 0x000000190e0e7211 */ /* 0x000fc800078f38ff */
[----:B------:R-:W-:Y:S01]  /*d330*/  LOP3.LUT R14, R14, 0xffffff80, RZ, 0xc0, !PT ;  /* 0xffffff800e0e7812 */ /* 0x000fe200078ec0ff */
[----:B------:R-:W-:Y:S04]  /*d340*/  SHFL.IDX PT, R10, R12, 0x1, 0x1c1f ;  /* 0x003c1f000c0a7f89 */ /* 0x000fe800000e0000 */
[----:B------:R-:W-:Y:S02]  /*d350*/  IMAD.IADD R14, R25, 0x1, -R14 ;  /* 0x00000001190e7824 */ /* 0x000fe400078e0a0e */
[----:B------:R-:W-:Y:S01]  /*d360*/  IMAD.U32 R25, RZ, RZ, UR8 ;  /* 0x00000008ff197e24 */ /* 0x000fe2000f8e00ff */
[----:B------:R-:W0:Y:S01]  /*d370*/  SHFL.IDX PT, R11, R13, 0x1, 0x1c1f ;  /* 0x003c1f000d0b7f89 */ /* 0x000e2200000e0000 */
[----:B-----5:R-:W-:Y:S01]  /*d380*/  IMAD R6, R6, R19, RZ ;  /* 0x0000001306067224 */ /* 0x020fe200078e02ff */
[----:B------:R-:W-:Y:S01]  /*d390*/  LOP3.LUT P0, RZ, R14, 0x3, RZ, 0xc0, !PT ;  /* 0x000000030eff7812 */ /* 0x000fe2000780c0ff */
[----:B------:R-:W-:Y:S01]  /*d3a0*/  ULDC.64 UR8, c[0x0][0x208] ;  /* 0x0000820000087ab9 */ /* 0x000fe20000000a00 */
[----:B--2---:R-:W-:-:S04]  /*d3b0*/  IMAD R25, R25, 0x80, R24 ;  /* 0x0000008019197824 */ /* 0x004fc800078e0218 */
[C---:B------:R-:W-:Y:S01]  /*d3c0*/  VIADD R27, R25.reuse, 0x8 ;  /* 0x00000008191b7836 */ /* 0x040fe20000000000 */
[----:B------:R-:W-:-:S04]  /*d3d0*/  ISETP.GE.OR P2, PT, R25, R6, P0 ;  /* 0x000000061900720c */ /* 0x000fc80000746670 */
[----:B------:R-:W-:-:S09]  /*d3e0*/  ISETP.GE.OR P0, PT, R27, R6, P0 ;  /* 0x000000061b00720c */ /* 0x000fd20000706670 */
[----:B-1----:R1:W-:Y:S04]  /*d3f0*/  @!P2 ST.E desc[UR8][R8.64], R3 ;  /* 0x000000030800a985 */ /* 0x0023e8000c101908 */
[----:B0-----:R1:W-:Y:S01]  /*d400*/  @!P0 ST.E desc[UR8][R10.64], R0 ;  /* 0x000000000a008985 */ /* 0x0013e2000c101908 */
[----:B------:R-:W-:-:S13]  /*d410*/  PLOP3.LUT P0, PT, PT, PT, UP1, 0x80, 0x0 ;  /* 0x000000000000781c */ /* 0x000fda0003f0f018 */
[----:B-1----:R-:W-:Y:S05]  /*d420*/  @P0 BRA `(.L_x_197) ;  /* 0x0000000800cc0947 */ /* 0x002fea0003800000 */
[----:B------:R-:W0:Y:S01]  /*d430*/  S2R R14, SR_TID.X ;  /* 0x00000000000e7919 */ /* 0x000e220000002100 */
[----:B------:R-:W1:Y:S01]  /*d440*/  @P1 LDC R20, c[0x0][0xbec] ;  /* 0x0002fb00ff141b82 */ /* 0x000e620000000800 */
[----:B------:R-:W-:Y:S01]  /*d450*/  ULDC.64 UR8, c[0x0][0x208] ;  /* 0x0000820000087ab9 */ /* 0x000fe20000000a00 */
[----:B------:R-:W-:Y:S01]  /*d460*/  R2UR UR14, R104 ;  /* 0x00000000680e72ca */ /* 0x000fe200000e0000 */
[----:B------:R-:W-:Y:S01]  /*d470*/  ULDC.64 UR12, c[0x0][0xaa0] ;  /* 0x0002a800000c7ab9 */ /* 0x000fe20000000a00 */
[----:B------:R-:W-:Y:S01]  /*d480*/  R2UR UR15, R222 ;  /* 0x00000000de0f72ca */ /* 0x000fe200000e0000 */
[----:B0-----:R-:W-:-:S05]  /*d490*/  VIADD R14, R14, 0xffffff80 ;  /* 0xffffff800e0e7836 */ /* 0x001fca0000000000 */
[----:B------:R-:W-:-:S04]  /*d4a0*/  SHF.R.S32.HI R98, RZ, 0x1f, R14 ;  /* 0x0000001fff627819 */ /* 0x000fc8000001140e */
[----:B------:R-:W-:-:S04]  /*d4b0*/  LEA.HI R98, R98, R14, RZ, 0x3 ;  /* 0x0000000e62627211 */ /* 0x000fc800078f18ff */
[----:B------:R-:W-:-:S05]  /*d4c0*/  SHF.R.S32.HI R98, RZ, 0x3, R98 ;  /* 0x00000003ff627819 */ /* 0x000fca0000011462 */
[----:B------:R-:W-:-:S04]  /*d4d0*/  IMAD R3, R98, 0x40, R17 ;  /* 0x0000004062037824 */ /* 0x000fc800078e0211 */
[----:B------:R-:W-:-:S03]  /*d4e0*/  IMAD.WIDE R4, R3, 0x2, R4 ;  /* 0x0000000203047825 */ /* 0x000fc600078e0204 */
[C---:B------:R-:W-:Y:S02]  /*d4f0*/  IADD3 R13, P6, R4.reuse, 0x1000, RZ ;  /* 0x00001000040d7810 */ /* 0x040fe40007fde0ff */
[C---:B------:R-:W-:Y:S02]  /*d500*/  IADD3 R25, P5, R4.reuse, 0x2000, RZ ;  /* 0x0000200004197810 */ /* 0x040fe40007fbe0ff */
[----:B------:R-:W-:Y:S02]  /*d510*/  LOP3.LUT R12, R13, 0x380, RZ, 0xc0, !PT ;  /* 0x000003800d0c7812 */ /* 0x000fe400078ec0ff */
[----:B------:R-:W-:Y:S02]  /*d520*/  IADD3 R29, P4, R4, 0x3000, RZ ;  /* 0x00003000041d7810 */ /* 0x000fe40007f9e0ff */
[----:B------:R-:W-:Y:S02]  /*d530*/  SHF.R.U64 R12, R12, 0x3, RZ ;  /* 0x000000030c0c7819 */ /* 0x000fe400000012ff */
[----:B------:R-:W-:-:S02]  /*d540*/  IADD3 R33, P3, R4, 0x4000, RZ ;  /* 0x0000400004217810 */ /* 0x000fc40007f7e0ff */
[C---:B------:R-:W-:Y:S02]  /*d550*/  IADD3 R37, P2, R4.reuse, 0x5000, RZ ;  /* 0x0000500004257810 */ /* 0x040fe40007f5e0ff */
[C---:B------:R-:W-:Y:S02]  /*d560*/  IADD3 R41, P0, R4.reuse, 0x6000, RZ ;  /* 0x0000600004297810 */ /* 0x040fe40007f1e0ff */
[----:B------:R-:W-:Y:S02]  /*d570*/  LOP3.LUT R9, R4, 0x380, RZ, 0xc0, !PT ;  /* 0x0000038004097812 */ /* 0x000fe400078ec0ff */
[----:B------:R-:W-:Y:S01]  /*d580*/  LOP3.LUT R12, R12, R13, RZ, 0x3c, !PT ;  /* 0x0000000d0c0c7212 */ /* 0x000fe200078e3cff */
[----:B------:R-:W-:Y:S01]  /*d590*/  IMAD.X R13, RZ, RZ, R5, P6 ;  /* 0x000000ffff0d7224 */ /* 0x000fe200030e0605 */
[----:B------:R-:W-:Y:S02]  /*d5a0*/  LOP3.LUT R24, R25, 0x380, RZ, 0xc0, !PT ;  /* 0x0000038019187812 */ /* 0x000fe400078ec0ff */
[----:B------:R-:W-:-:S02]  /*d5b0*/  LOP3.LUT R28, R29, 0x380, RZ, 0xc0, !PT ;  /* 0x000003801d1c7812 */ /* 0x000fc400078ec0ff */
[----:B------:R-:W-:Y:S01]  /*d5c0*/  LOP3.LUT R32, R33, 0x380, RZ, 0xc0, !PT ;  /* 0x0000038021207812 */ /* 0x000fe200078ec0ff */
[----:B------:R-:W-:Y:S01]  /*d5d0*/  UIMAD UR10, UR11, UR12, URZ ;  /* 0x0000000c0b0a72a4 */ /* 0x000fe2000f8e023f */
[----:B------:R-:W-:Y:S01]  /*d5e0*/  LOP3.LUT R36, R37, 0x380, RZ, 0xc0, !PT ;  /* 0x0000038025247812 */ /* 0x000fe200078ec0ff */
[----:B------:R-:W5:Y:S01]  /*d5f0*/  LD.E.128 R12, desc[UR8][R12.64] ;  /* 0x000000080c0c7980 */ /* 0x000f62000c101d00 */
[----:B------:R-:W-:Y:S02]  /*d600*/  LOP3.LUT R40, R41, 0x380, RZ, 0xc0, !PT ;  /* 0x0000038029287812 */ /* 0x000fe400078ec0ff */
[----:B------:R-:W-:Y:S02]  /*d610*/  IADD3 R3, P6, R4, 0x7000, RZ ;  /* 0x0000700004037810 */ /* 0x000fe40007fde0ff */
[----:B------:R-:W-:Y:S02]  /*d620*/  SHF.R.U64 R9, R9, 0x3, RZ ;  /* 0x0000000309097819 */ /* 0x000fe400000012ff */
[----:B------:R-:W-:Y:S01]  /*d630*/  SHF.R.U64 R24, R24, 0x3, RZ ;  /* 0x0000000318187819 */ /* 0x000fe200000012ff */
[----:B------:R-:W-:Y:S01]  /*d640*/  IMAD.X R45, RZ, RZ, R5, P6 ;  /* 0x000000ffff2d7224 */ /* 0x000fe200030e0605 */
[----:B------:R-:W-:-:S02]  /*d650*/  SHF.R.U64 R28, R28, 0x3, RZ ;  /* 0x000000031c1c7819 */ /* 0x000fc400000012ff */
[----:B------:R-:W-:Y:S02]  /*d660*/  SHF.R.U64 R32, R32, 0x3, RZ ;  /* 0x0000000320207819 */ /* 0x000fe400000012ff */
[----:B------:R-:W-:Y:S02]  /*d670*/  SHF.R.U64 R36, R36, 0x3, RZ ;  /* 0x0000000324247819 */ /* 0x000fe400000012ff */
[----:B------:R-:W-:Y:S02]  /*d680*/  SHF.R.U64 R40, R40, 0x3, RZ ;  /* 0x0000000328287819 */ /* 0x000fe400000012ff */
[----:B------:R-:W-:Y:S02]  /*d690*/  LOP3.LUT R0, R3, 0x380, RZ, 0xc0, !PT ;  /* 0x0000038003007812 */ /* 0x000fe400078ec0ff */
[----:B------:R-:W-:Y:S02]  /*d6a0*/  LOP3.LUT R4, R9, R4, RZ, 0x3c, !PT ;  /* 0x0000000409047212 */ /* 0x000fe400078e3cff */
[----:B------:R-:W-:Y:S01]  /*d6b0*/  LOP3.LUT R24, R24, R25, RZ, 0x3c, !PT ;  /* 0x0000001918187212 */ /* 0x000fe200078e3cff */
[--C-:B------:R-:W-:Y:S01]  /*d6c0*/  IMAD.X R25, RZ, RZ, R5.reuse, P5 ;  /* 0x000000ffff197224 */ /* 0x100fe200028e0605 */
[----:B------:R-:W-:Y:S01]  /*d6d0*/  LOP3.LUT R28, R28, R29, RZ, 0x3c, !PT ;  /* 0x0000001d1c1c7212 */ /* 0x000fe200078e3cff */
[--C-:B------:R-:W-:Y:S01]  /*d6e0*/  IMAD.X R29, RZ, RZ, R5.reuse, P4 ;  /* 0x000000ffff1d7224 */ /* 0x100fe200020e0605 */
[----:B------:R-:W-:Y:S01]  /*d6f0*/  LOP3.LUT R32, R32, R33, RZ, 0x3c, !PT ;  /* 0x0000002120207212 */ /* 0x000fe200078e3cff */
[--C-:B------:R-:W-:Y:S01]  /*d700*/  IMAD.X R33, RZ, RZ, R5.reuse, P3 ;  /* 0x000000ffff217224 */ /* 0x100fe200018e0605 */
[----:B------:R-:W-:Y:S01]  /*d710*/  LOP3.LUT R36, R36, R37, RZ, 0x3c, !PT ;  /* 0x0000002524247212 */ /* 0x000fe200078e3cff */
[--C-:B------:R-:W-:Y:S01]  /*d720*/  IMAD.X R37, RZ, RZ, R5.reuse, P2 ;  /* 0x000000ffff257224 */ /* 0x100fe200010e0605 */
[----:B------:R-:W-:Y:S01]  /*d730*/  LOP3.LUT R40, R40, R41, RZ, 0x3c, !PT ;  /* 0x0000002928287212 */ /* 0x000fe200078e3cff */
[----:B------:R-:W-:Y:S01]  /*d740*/  IMAD.X R41, RZ, RZ, R5, P0 ;  /* 0x000000ffff297224 */ /* 0x000fe200000e0605 */
[----:B------:R-:W-:Y:S01]  /*d750*/  SHF.R.U64 R0, R0, 0x3, RZ ;  /* 0x0000000300007819 */ /* 0x000fe200000012ff */
[----:B------:R0:W5:Y:S03]  /*d760*/  LD.E.128 R8, desc[UR8][R4.64] ;  /* 0x0000000804087980 */ /* 0x000166000c101d00 */
[----:B------:R-:W-:Y:S01]  /*d770*/  LOP3.LUT R44, R0, R3, RZ, 0x3c, !PT ;  /* 0x00000003002c7212 */ /* 0x000fe200078e3cff */
[----:B------:R-:W5:Y:S01]  /*d780*/  LD.E.128 R24, desc[UR8][R24.64] ;  /* 0x0000000818187980 */ /* 0x000f62000c101d00 */
[----:B------:R-:W-:-:S03]  /*d790*/  UIMAD UR10, UR4, UR13, UR10 ;  /* 0x0000000d040a72a4 */ /* 0x000fc6000f8e020a */
[----:B------:R-:W5:Y:S01]  /*d7a0*/  LD.E.128 R28, desc[UR8][R28.64] ;  /* 0x000000081c1c7980 */ /* 0x000f62000c101d00 */
[----:B0-----:R-:W0:Y:S03]  /*d7b0*/  @P1 LDC R5, c[0x0][0xbf0] ;  /* 0x0002fc00ff051b82 */ /* 0x001e260000000800 */
[----:B------:R-:W5:Y:S01]  /*d7c0*/  LD.E.128 R32, desc[UR8][R32.64] ;  /* 0x0000000820207980 */ /* 0x000f62000c101d00 */
[----:B------:R-:W-:-:S03]  /*d7d0*/  IMAD R0, R23, 0x20, R98 ;  /* 0x0000002017007824 */ /* 0x000fc600078e0262 */
[----:B------:R-:W5:Y:S01]  /*d7e0*/  LD.E.128 R36, desc[UR8][R36.64] ;  /* 0x0000000824247980 */ /* 0x000f62000c101d00 */
[----:B------:R-:W-:-:S03]  /*d7f0*/  IMAD.U32 R21, RZ, RZ, UR14 ;  /* 0x0000000eff157e24 */ /* 0x000fc6000f8e00ff */
[----:B------:R-:W5:Y:S04]  /*d800*/  LD.E.128 R40, desc[UR8][R40.64] ;  /* 0x0000000828287980 */ /* 0x000f68000c101d00 */
[----:B------:R-:W5:Y:S01]  /*d810*/  LD.E.128 R44, desc[UR8][R44.64] ;  /* 0x000000082c2c7980 */ /* 0x000f62000c101d00 */
[----:B------:R-:W-:Y:S01]  /*d820*/  UIMAD.WIDE.U32 UR8, UR4, UR12, URZ ;  /* 0x0000000c040872a5 */ /* 0x000fe2000f8e003f */
[----:B------:R-:W-:Y:S01]  /*d830*/  IMAD R21, R21, 0x80, R0 ;  /* 0x0000008015157824 */ /* 0x000fe200078e0200 */
[----:B------:R-:W-:Y:S01]  /*d840*/  USHF.R.S32.HI UR4, URZ, 0x1f, UR7 ;  /* 0x0000001f3f047899 */ /* 0x000fe20008011407 */
[----:B------:R-:W-:Y:S01]  /*d850*/  @!PT LDS RZ, [RZ] ;  /* 0x00000000fffff984 */ /* 0x000fe20000000800 */
[----:B------:R-:W-:Y:S01]  /*d860*/  @!PT LDS RZ, [RZ] ;  /* 0x00000000fffff984 */ /* 0x000fe20000000800 */
[----:B------:R-:W-:Y:S01]  /*d870*/  @!PT LDS RZ, [RZ] ;  /* 0x00000000fffff984 */ /* 0x000fe20000000800 */
[----:B------:R-:W-:Y:S01]  /*d880*/  @!PT LDS RZ, [RZ] ;  /* 0x00000000fffff984 */ /* 0x000fe20000000800 */
[----:B------:R2:W-:Y:S06]  /*d890*/  MEMBAR.ALL.CTA ;  /* 0x0000000000007992 */ /* 0x0005ec0000008000 */
[----:B--2---:R-:W2:Y:S01]  /*d8a0*/  FENCE.VIEW.ASYNC.S ;  /* 0x00000000000073c6 */ /* 0x004ea20000000000 */
[----:B------:R-:W-:Y:S01]  /*d8b0*/  UIADD3 UR9, UR9, UR10, URZ ;  /* 0x0000000a09097290 */ /* 0x000fe2000fffe03f */
[----:B------:R-:W-:-:S02]  /*d8c0*/  ULDC.64 UR12, c[0x0][0xaf0] ;  /* 0x0002bc00000c7ab9 */ /* 0x000fc40000000a00 */
[----:B------:R-:W-:Y:S02]  /*d8d0*/  ULDC.64 UR10, c[0x0][0xae8] ;  /* 0x0002ba00000a7ab9 */ /* 0x000fe40000000a00 */
[----:B------:R-:W-:Y:S01]  /*d8e0*/  UIMAD.WIDE.U32 UR8, UR15, UR10, UR8 ;  /* 0x0000000a0f0872a5 */ /* 0x000fe2000f8e0008 */
[----:B-1----:R-:W-:Y:S01]  /*d8f0*/  @P1 IMAD.HI.U32 R0, R21, R20, RZ ;  /* 0x0000001415001227 */ /* 0x002fe200078e00ff */
[----:B------:R-:W-:Y:S02]  /*d900*/  UIMAD UR4, UR4, UR12, URZ ;  /* 0x0000000c040472a4 */ /* 0x000fe4000f8e023f */
[----:B------:R-:W-:Y:S01]  /*d910*/  UIMAD UR9, UR15, UR11, UR9 ;  /* 0x0000000b0f0972a4 */ /* 0x000fe2000f8e0209 */
[----:B------:R-:W-:Y:S01]  /*d920*/  IMAD.MOV.U32 R3, RZ, RZ, R21 ;  /* 0x000000ffff037224 */ /* 0x000fe200078e0015 */
[----:B0-----:R-:W-:Y:S01]  /*d930*/  @P1 SHF.R.U32.HI R3, RZ, R5, R0 ;  /* 0x00000005ff031219 */ /* 0x001fe20000011600 */
[----:B------:R-:W-:Y:S02]  /*d940*/  UIMAD UR4, UR7, UR13, UR4 ;  /* 0x0000000d070472a4 */ /* 0x000fe4000f8e0204 */
[----:B------:R-:W-:Y:S01]  /*d950*/  UIMAD.WIDE.U32 UR8, UR7, UR12, UR8 ;  /* 0x0000000c070872a5 */ /* 0x000fe2000f8e0008 */
[--C-:B------:R-:W-:Y:S01]  /*d960*/  SHF.R.S32.HI R0, RZ, 0x1f, R3.reuse ;  /* 0x0000001fff007819 */ /* 0x100fe20000011403 */
[----:B------:R-:W-:Y:S01]  /*d970*/  IMAD.MOV R20, RZ, RZ, -R3 ;  /* 0x000000ffff147224 */ /* 0x000fe200078e0a03 */
[----:B------:R-:W-:Y:S01]  /*d980*/  ULDC.64 UR10, c[0x0][0xae0] ;  /* 0x0002b800000a7ab9 */ /* 0x000fe20000000a00 */
[----:B------:R-:W-:-:S02]  /*d990*/  UIADD3 UR4, UR9, UR4, URZ ;  /* 0x0000000409047290 */ /* 0x000fc4000fffe03f */
[----:B------:R-:W-:Y:S02]  /*d9a0*/  IMAD R0, R0, UR10, RZ ;  /* 0x0000000a00007c24 */ /* 0x000fe4000f8e02ff */
[----:B------:R-:W-:Y:S02]  /*d9b0*/  IMAD R19, R19, R20, R21 ;  /* 0x0000001413137224 */ /* 0x000fe400078e0215 */
[----:B------:R-:W-:Y:S02]  /*d9c0*/  IMAD.U32 R5, RZ, RZ, UR9 ;  /* 0x00000009ff057e24 */ /* 0x000fe4000f8e00ff */
[----:B------:R-:W-:Y:S01]  /*d9d0*/  IMAD.U32 R4, RZ, RZ, UR8 ;  /* 0x00000008ff047e24 */ /* 0x000fe2000f8e00ff */
[----:B------:R-:W-:Y:S01]  /*d9e0*/  ULDC.64 UR8, c[0x0][0xad8] ;  /* 0x0002b60000087ab9 */ /* 0x000fe20000000a00 */
[----:B------:R-:W-:Y:S02]  /*d9f0*/  IMAD.U32 R5, RZ, RZ, UR4 ;  /* 0x00000004ff057e24 */ /* 0x000fe4000f8e00ff */
[C---:B------:R-:W-:Y:S01]  /*da00*/  IMAD R21, R3.reuse, UR11, R0 ;  /* 0x0000000b03157c24 */ /* 0x040fe2000f8e0200 */
[----:B------:R-:W-:Y:S01]  /*da10*/  SHF.R.S32.HI R0, RZ, 0x1f, R19 ;  /* 0x0000001fff007819 */ /* 0x000fe20000011413 */
[----:B------:R-:W-:-:S04]  /*da20*/  IMAD.WIDE.U32 R4, R3, UR10, R4 ;  /* 0x0000000a03047c25 */ /* 0x000fc8000f8e0004 */
[----:B------:R-:W-:Y:S02]  /*da30*/  IMAD.U32 R49, RZ, RZ, UR14 ;  /* 0x0000000eff317e24 */ /* 0x000fe4000f8e00ff */
[----:B------:R-:W-:Y:S02]  /*da40*/  IMAD.IADD R5, R5, 0x1, R21 ;  /* 0x0000000105057824 */ /* 0x000fe400078e0215 */
[----:B------:R-:W-:Y:S02]  /*da50*/  IMAD R0, R0, UR8, RZ ;  /* 0x0000000800007c24 */ /* 0x000fe4000f8e02ff */
[----:B------:R-:W-:Y:S02]  /*da60*/  IMAD R49, R49, 0x80, R98 ;  /* 0x0000008031317824 */ /* 0x000fe400078e0262 */
[C---:B------:R-:W-:Y:S02]  /*da70*/  IMAD R21, R19.reuse, UR9, R0 ;  /* 0x0000000913157c24 */ /* 0x040fe4000f8e0200 */
[----:B------:R-:W-:Y:S01]  /*da80*/  IMAD.WIDE.U32 R4, R19, UR8, R4 ;  /* 0x0000000813047c25 */ /* 0x000fe2000f8e0004 */
[----:B------:R-:W-:Y:S01]  /*da90*/  ISETP.GE.AND P2, PT, R49, R6, PT ;  /* 0x000000063100720c */ /* 0x000fe20003f46270 */
[----:B------:R-:W-:-:S02]  /*daa0*/  ULDC.64 UR8, c[0x0][0xa80] ;  /* 0x0002a00000087ab9 */ /* 0x000fc40000000a00 */
[----:B------:R-:W-:Y:S02]  /*dab0*/  VIADD R3, R49, 0x20 ;  /* 0x0000002031037836 */ /* 0x000fe40000000000 */
[----:B------:R-:W-:Y:S01]  /*dac0*/  VIADD R18, R18, 0x34820 ;  /* 0x0003482012127836 */ /* 0x000fe20000000000 */
[C---:B------:R-:W-:Y:S01]  /*dad0*/  LEA R0, P3, R4.reuse, UR8, 0x1 ;  /* 0x0000000804007c11 */ /* 0x040fe2000f8608ff */
[----:B------:R-:W-:Y:S01]  /*dae0*/  IMAD.IADD R5, R5, 0x1, R21 ;  /* 0x0000000105057824 */ /* 0x000fe200078e0215 */
[-C--:B------:R-:W-:Y:S01]  /*daf0*/  ISETP.GE.AND P0, PT, R3, R6.reuse, PT ;  /* 0x000000060300720c */ /* 0x080fe20003f06270 */
[----:B------:R-:W-:Y:S01]  /*db00*/  VIADD R3, R49, 0x40 ;  /* 0x0000004031037836 */ /* 0x000fe20000000000 */
[----:B------:R-:W-:Y:S02]  /*db10*/  PRMT R18, RZ, 0x654, R18 ;  /* 0x00000654ff127816 */ /* 0x000fe40000000012 */
[----:B------:R-:W-:Y:S01]  /*db20*/  LEA.HI.X R20, R4, UR9, R5, 0x1, P3 ;  /* 0x0000000904147c11 */ /* 0x000fe200098f0c05 */
[----:B------:R-:W-:Y:S01]  /*db30*/  BSSY B1, `(.L_x_198) ;  /* 0x0000012000017945 */ /* 0x000fe20003800000 */
[----:B------:R-:W-:Y:S01]  /*db40*/  ISETP.GE.AND P1, PT, R3, R6, PT ;  /* 0x000000060300720c */ /* 0x000fe20003f26270 */
[----:B--2---:R0:W-:Y:S02]  /*db50*/  SYNCS.ARRIVE.TRANS64.RED.A1T0 RZ, [R18+URZ], RZ ;  /* 0x000000ff12ff79a7 */ /* 0x0041e4000810043f */
[----:B------:R1:W2:Y:S01]  /*db60*/  SHFL.IDX PT, R3, R20, RZ, 0x181f ;  /* 0x00181fff14037589 */ /* 0x0002a200000e0000 */
[----:B------:R-:W-:-:S02]  /*db70*/  SHF.R.S32.HI R48, RZ, 0x1f, R22 ;  /* 0x0000001fff307819 */ /* 0x000fc40000011416 */
[----:B------:R-:W-:Y:S01]  /*db80*/  SHF.R.S32.HI R50, RZ, 0x1f, R17 ;  /* 0x0000001fff327819 */ /* 0x000fe20000011411 */
[----:B0-----:R1:W0:Y:S01]  /*db90*/  SHFL.IDX PT, R18, R0, RZ, 0x181f ;  /* 0x00181fff00127589 */ /* 0x00122200000e0000 */
[----:B------:R-:W-:Y:S05]  /*dba0*/  @P2 BRA `(.L_x_199) ;  /* 0x0000000000282947 */ /* 0x000fea0003800000 */
[----:B------:R-:W-:Y:S01]  /*dbb0*/  ULDC UR4, c[0x0][0xac8] ;  /* 0x0002b20000047ab9 */ /* 0x000fe20000000800 */
[----:B------:R-:W-:Y:S01]  /*dbc0*/  ULDC.64 UR8, c[0x0][0x208] ;  /* 0x0000820000087ab9 */ /* 0x000fe20000000a00 */
[----:B------:R-:W-:Y:S02]  /*dbd0*/  ISETP.GE.AND P2, PT, R17, UR4, PT ;  /* 0x0000000411007c0c */ /* 0x000fe4000bf46270 */
[----:B------:R-:W-:-:S11]  /*dbe0*/  ISETP.GE.AND P3, PT, R22, UR4, PT ;  /* 0x0000000416007c0c */ /* 0x000fd6000bf66270 */
[CC--:B0-----:R-:W-:Y:S02]  /*dbf0*/  @!P2 LEA R4, P4, R17.reuse, R18.reuse, 0x1 ;  /* 0x000000121104a211 */ /* 0x0c1fe400078808ff */
[C---:B------:R-:W-:Y:S02]  /*dc00*/  @!P3 LEA R18, P5, R22.reuse, R18, 0x1 ;  /* 0x000000121612b211 */ /* 0x040fe400078a08ff */
[-C--:B--2---:R-:W-:Y:S02]  /*dc10*/  @!P2 LEA.HI.X R5, R17, R3.reuse, R50, 0x1, P4 ;  /* 0x000000031105a211 */ /* 0x084fe400020f0c32 */
[----:B------:R-:W-:-:S03]  /*dc20*/  @!P3 LEA.HI.X R19, R22, R3, R48, 0x1, P5 ;  /* 0x000000031613b211 */ /* 0x000fc600028f0c30 */
[----:B-----5:R3:W-:Y:S04]  /*dc30*/  @!P2 ST.E.128 desc[UR8][R4.64], R8 ;  /* 0x000000080400a985 */ /* 0x0207e8000c101d08 */
[----:B------:R3:W-:Y:S02]  /*dc40*/  @!P3 ST.E.128 desc[UR8][R18.64], R32 ;  /* 0x000000201200b985 */ /* 0x0007e4000c101d08 */
.L_x_199:
[----:B------:R-:W-:Y:S05]  /*dc50*/  BSYNC B1 ;  /* 0x0000000000017941 */ /* 0x000fea0003800000 */
.L_x_198:
[----:B--2---:R2:W4:Y:S01]  /*dc60*/  SHFL.IDX PT, R3, R20, 0x1, 0x181f ;  /* 0x00381f0014037f89 */ /* 0x00452200000e0000 */
[----:B------:R-:W-:Y:S03]  /*dc70*/  BSSY B1, `(.L_x_200) ;  /* 0x000000d000017945 */ /* 0x000fe60003800000 */
[----:B---3-5:R2:W3:Y:S01]  /*dc80*/  SHFL.IDX PT, R8, R0, 0x1, 0x181f ;  /* 0x00381f0000087f89 */ /* 0x0284e200000e0000 */
[----:B------:R-:W-:Y:S05]  /*dc90*/  @P0 BRA `(.L_x_201) ;  /* 0x0000000000280947 */ /* 0x000fea0003800000 */
[----:B------:R-:W-:Y:S01]  /*dca0*/  ULDC UR4, c[0x0][0xac8] ;  /* 0x0002b20000047ab9 */ /* 0x000fe20000000800 */
[----:B------:R-:W-:Y:S01]  /*dcb0*/  ULDC.64 UR8, c[0x0][0x208] ;  /* 0x0000820000087ab9 */ /* 0x000fe20000000a00 */
[----:B------:R-:W-:Y:S02]  /*dcc0*/  ISETP.GE.AND P3, PT, R17, UR4, PT ;  /* 0x0000000411007c0c */ /* 0x000fe4000bf66270 */
[----:B------:R-:W-:-:S11]  /*dcd0*/  ISETP.GE.AND P4, PT, R22, UR4, PT ;  /* 0x0000000416007c0c */ /* 0x000fd6000bf86270 */
[CC--:B---3--:R-:W-:Y:S02]  /*dce0*/  @!P3 LEA R4, P0, R17.reuse, R8.reuse, 0x1 ;  /* 0x000000081104b211 */ /* 0x0c8fe400078008ff */
[C---:B------:R-:W-:Y:S02]  /*dcf0*/  @!P4 LEA R8, P2, R22.reuse, R8, 0x1 ;  /* 0x000000081608c211 */ /* 0x040fe400078408ff */
[-C--:B----4-:R-:W-:Y:S02]  /*dd00*/  @!P3 LEA.HI.X R5, R17, R3.reuse, R50, 0x1, P0 ;  /* 0x000000031105b211 */ /* 0x090fe400000f0c32 */
[----:B------:R-:W-:-:S03]  /*dd10*/  @!P4 LEA.HI.X R9, R22, R3, R48, 0x1, P2 ;  /* 0x000000031609c211 */ /* 0x000fc600010f0c30 */
[----:B------:R3:W-:Y:S04]  /*dd20*/  @!P3 ST.E.128 desc[UR8][R4.64], R12 ;  /* 0x0000000c0400b985 */ /* 0x0007e8000c101d08 */
[----:B------:R3:W-:Y:S02]  /*dd30*/  @!P4 ST.E.128 desc[UR8][R8.64], R36 ;  /* 0x000000240800c985 */ /* 0x0007e4000c101d08 */
.L_x_201:
[----:B------:R-:W-:Y:S05]  /*dd40*/  BSYNC B1 ;  /* 0x0000000000017941 */ /* 0x000fea0003800000 */
.L_x_200:
[----:B----4-:R4:W0:Y:S01]  /*dd50*/  SHFL.IDX PT, R3, R20, 0x2, 0x181f ;  /* 0x00581f0014037f89 */ /* 0x01082200000e0000 */
[----:B------:R-:W-:Y:S03]  /*dd60*/  BSSY B1, `(.L_x_202) ;  /* 0x000000d000017945 */ /* 0x000fe60003800000 */
[----:B---3--:R4:W3:Y:S01]  /*dd70*/  SHFL.IDX PT, R8, R0, 0x2, 0x181f ;  /* 0x00581f0000087f89 */ /* 0x0088e200000e0000 */
[----:B------:R-:W-:Y:S05]  /*dd80*/  @P1 BRA `(.L_x_203) ;  /* 0x0000000000281947 */ /* 0x000fea0003800000 */
[----:B------:R-:W-:Y:S01]  /*dd90*/  ULDC UR4, c[0x0][0xac8] ;  /* 0x0002b20000047ab9 */ /* 0x000fe20000000800 */
[----:B------:R-:W-:Y:S01]  /*dda0*/  ULDC.64 UR8, c[0x0][0x208] ;  /* 0x0000820000087ab9 */ /* 0x000fe20000000a00 */
[----:B------:R-:W-:Y:S02]  /*ddb0*/  ISETP.GE.AND P2, PT, R17, UR4, PT ;  /* 0x0000000411007c0c */ /* 0x000fe4000bf46270 */
[----:B------:R-:W-:-:S11]  /*ddc0*/  ISETP.GE.AND P3, PT, R22, UR4, PT ;  /* 0x0000000416007c0c */ /* 0x000fd6000bf66270 */
[CC--:B---3--:R-:W-:Y:S02]  /*ddd0*/  @!P2 LEA R4, P0, R17.reuse, R8.reuse, 0x1 ;  /* 0x000000081104a211 */ /* 0x0c8fe400078008ff */
[C---:B------:R-:W-:Y:S02]  /*dde0*/  @!P3 LEA R8, P1, R22.reuse, R8, 0x1 ;  /* 0x000000081608b211 */ /* 0x040fe400078208ff */
[-C--:B0-----:R-:W-:Y:S02]  /*ddf0*/  @!P2 LEA.HI.X R5, R17, R3.reuse, R50, 0x1, P0 ;  /* 0x000000031105a211 */ /* 0x081fe400000f0c32 */
[----:B------:R-:W-:-:S03]  /*de00*/  @!P3 LEA.HI.X R9, R22, R3, R48, 0x1, P1 ;  /* 0x000000031609b211 */ /* 0x000fc600008f0c30 */
[----:B------:R0:W-:Y:S04]  /*de10*/  @!P2 ST.E.128 desc[UR8][R4.64], R24 ;  /* 0x000000180400a985 */ /* 0x0001e8000c101d08 */
[----:B------:R0:W-:Y:S02]  /*de20*/  @!P3 ST.E.128 desc[UR8][R8.64], R40 ;  /* 0x000000280800b985 */ /* 0x0001e4000c101d08 */
.L_x_203:
[----:B------:R-:W-:Y:S05]  /*de30*/  BSYNC B1 ;  /* 0x0000000000017941 */ /* 0x000fea0003800000 */
.L_x_202:
[----:B0-----:R-:W-:Y:S01]  /*de40*/  VIADD R3, R49, 0x60 ;  /* 0x0000006031037836 */ /* 0x001fe20000000000 */
[----:B-12-4-:R-:W4:Y:S04]  /*de50*/  SHFL.IDX PT, R20, R20, 0x3, 0x181f ;  /* 0x00781f0014147f89 */ /* 0x016f2800000e0000 */
[----:B------:R-:W-:Y:S01]  /*de60*/  ISETP.GE.AND P0, PT, R3, R6, PT ;  /* 0x000000060300720c */ /* 0x000fe20003f06270 */
[----:B------:R-:W0:-:S12]  /*de70*/  SHFL.IDX PT, R0, R0, 0x3, 0x181f ;  /* 0x00781f0000007f89 */ /* 0x000e1800000e0000 */
[----:B------:R-:W-:Y:S05]  /*de80*/  @P0 BRA `(.L_x_204) ;  /* 0x0000001c00000947 */ /* 0x000fea0003800000 */
[----:B------:R-:W-:Y:S01]  /*de90*/  ULDC UR4, c[0x0][0xac8] ;  /* 0x0002b20000047ab9 */ /* 0x000fe20000000800 */
[----:B------:R-:W-:Y:S01]  /*dea0*/  ULDC.64 UR8, c[0x0][0x208] ;  /* 0x0000820000087ab9 */ /* 0x000fe20000000a00 */
[----:B------:R-:W-:-:S13]  /*deb0*/  ISETP.GE.AND P1, PT, R17, UR4, PT ;  /* 0x0000000411007c0c */ /* 0x000fda000bf26270 */
[----:B0-----:R-:W-:-:S04]  /*dec0*/  @!P1 LEA R4, P0, R17, R0, 0x1 ;  /* 0x0000000011049211 */ /* 0x001fc800078008ff */
[----:B----4-:R-:W-:Y:S02]  /*ded0*/  @!P1 LEA.HI.X R5, R17, R20, R50, 0x1, P0 ;  /* 0x0000001411059211 */ /* 0x010fe400000f0c32 */
[----:B------:R-:W-:-:S03]  /*dee0*/  ISETP.GE.AND P0, PT, R22, UR4, PT ;  /* 0x0000000416007c0c */ /* 0x000fc6000bf06270 */
[----:B------:R0:W-:Y:S10]  /*def0*/  @!P1 ST.E.128 desc[UR8][R4.64], R28 ;  /* 0x0000001c04009985 */ /* 0x0001f4000c101d08 */
[----:B------:R-:W-:Y:S05]  /*df00*/  @P0 BRA `(.L_x_204) ;  /* 0x0000001800e00947 */ /* 0x000fea0003800000 */
[----:B0-----:R-:W-:Y:S01]  /*df10*/  LEA R4, P0, R22, R0, 0x1 ;  /* 0x0000000016047211 */ /* 0x001fe200078008ff */
[----:B------:R-:W-:-:S03]  /*df20*/  ULDC.64 UR8, c[0x0][0x208] ;  /* 0x0000820000087ab9 */ /* 0x000fc60000000a00 */
[----:B------:R-:W-:-:S05]  /*df30*/  LEA.HI.X R5, R22, R20, R48, 0x1, P0 ;  /* 0x0000001416057211 */ /* 0x000fca00000f0c30 */
[----:B------:R0:W-:Y:S01]  /*df40*/  ST.E.128 desc[UR8][R4.64], R44 ;  /* 0x0000002c04007985 */ /* 0x0001e2000c101d08 */
[----:B------:R-:W-:Y:S05]  /*df50*/  BRA `(.L_x_204) ;  /* 0x0000001800cc7947 */ /* 0x000fea0003800000 */
.L_x_197:
[----:B------:R0:W5:Y:S01]  /*df60*/  LDL R103, [R1+0x4] ;  /* 0x0000040001677983 */ /* 0x0001620000100800 */
[----:B------:R-:W-:Y:S01]  /*df70*/  ULDC.64 UR12, c[0x0][0xb08] ;  /* 0x0002c200000c7ab9 */ /* 0x000fe20000000a00 */
[----:B------:R-:W-:Y:S01]  /*df80*/  R2UR UR15, R222 ;  /* 0x00000000de0f72ca */ /* 0x000fe200000e0000 */
[----:B------:R-:W-:Y:S01]  /*df90*/  UIMAD UR10, UR11, UR12, URZ ;  /* 0x0000000c0b0a72a4 */ /* 0x000fe2000f8e023f */
[----:B------:R-:W1:Y:S01]  /*dfa0*/  @P1 LDC R0, c[0x0][0xbec] ;  /* 0x0002fb00ff001b82 */ /* 0x000e620000000800 */
[----:B------:R-:W-:Y:S01]  /*dfb0*/  UIMAD.WIDE.U32 UR8, UR4, UR12, URZ ;  /* 0x0000000c040872a5 */ /* 0x000fe2000f8e003f */
[----:B------:R-:W-:Y:S01]  /*dfc0*/  R2UR UR14, R221 ;  /* 0x00000000dd0e72ca */ /* 0x000fe200000e0000 */
[----:B------:R-:W-:Y:S01]  /*dfd0*/  UIMAD UR10, UR4, UR13, UR10 ;  /* 0x0000000d040a72a4 */ /* 0x000fe2000f8e020a */
[----:B------:R-:W-:Y:S01]  /*dfe0*/  IMAD.MOV.U32 R3, RZ, RZ, R15 ;  /* 0x000000ffff037224 */ /* 0x000fe200078e000f */
[----:B------:R-:W-:Y:S01]  /*dff0*/  USHF.R.S32.HI UR4, URZ, 0x1f, UR7 ;  /* 0x0000001f3f047899 */ /* 0x000fe20008011407 */
[----:B------:R-:W-:Y:S01]  /*e000*/  ISETP.GE.AND P0, PT, R25, R6, PT ;  /* 0x000000061900720c */ /* 0x000fe20003f06270 */
[----:B------:R-:W-:Y:S01]  /*e010*/  UIADD3 UR9, UR9, UR10, URZ ;  /* 0x0000000a09097290 */ /* 0x000fe2000fffe03f */
[----:B------:R-:W2:Y:S01]  /*e020*/  @P1 LDC R5, c[0x0][0xbf0] ;  /* 0x0002fc00ff051b82 */ /* 0x000ea20000000800 */
[----:B------:R-:W-:Y:S01]  /*e030*/  VIADD R18, R18, 0x34820 ;  /* 0x0003482012127836 */ /* 0x000fe20000000000 */
[----:B------:R-:W-:Y:S01]  /*e040*/  ULDC.64 UR10, c[0x0][0xb38] ;  /* 0x0002ce00000a7ab9 */ /* 0x000fe20000000a00 */
[----:B------:R-:W-:Y:S01]  /*e050*/  BSSY B1, `(.L_x_205) ;  /* 0x0000076000017945 */ /* 0x000fe20003800000 */
[----:B------:R-:W-:Y:S01]  /*e060*/  UIMAD.WIDE.U32 UR8, UR15, UR10, UR8 ;  /* 0x0000000a0f0872a5 */ /* 0x000fe2000f8e0008 */
[----:B------:R-:W-:-:S02]  /*e070*/  SHF.R.S32.HI R24, RZ, 0x1f, R223 ;  /* 0x0000001fff187819 */ /* 0x000fc400000114df */
[----:B------:R-:W-:Y:S01]  /*e080*/  PRMT R18, RZ, 0x654, R18 ;  /* 0x00000654ff127816 */ /* 0x000fe20000000012 */
[----:B------:R-:W-:Y:S01]  /*e090*/  UIMAD UR9, UR15, UR11, UR9 ;  /* 0x0000000b0f0972a4 */ /* 0x000fe2000f8e0209 */
[----:B------:R-:W-:Y:S02]  /*e0a0*/  SHF.R.S32.HI R26, RZ, 0x1f, R224 ;  /* 0x0000001fff1a7819 */ /* 0x000fe400000114e0 */
[----:B------:R-:W-:Y:S01]  /*e0b0*/  ULDC.64 UR10, c[0x0][0xb40] ;  /* 0x0002d000000a7ab9 */ /* 0x000fe20000000a00 */
[----:B------:R0:W-:Y:S01]  /*e0c0*/  SYNCS.ARRIVE.TRANS64.RED.A1T0 RZ, [R18+URZ], RZ ;  /* 0x000000ff12ff79a7 */ /* 0x0001e2000810043f */
[----:B------:R-:W-:Y:S01]  /*e0d0*/  UIMAD UR4, UR4, UR10, URZ ;  /* 0x0000000a040472a4 */ /* 0x000fe2000f8e023f */
[----:B------:R-:W-:Y:S01]  /*e0e0*/  SHF.R.S32.HI R28, RZ, 0x1f, R225 ;  /* 0x0000001fff1c7819 */ /* 0x000fe200000114e1 */
[----:B------:R-:W-:Y:S01]  /*e0f0*/  UIMAD.WIDE.U32 UR8, UR7, UR10, UR8 ;  /* 0x0000000a070872a5 */ /* 0x000fe2000f8e0008 */
[----:B-1----:R-:W-:Y:S01]  /*e100*/  @P1 IMAD.HI.U32 R0, R15, R0, RZ ;  /* 0x000000000f001227 */ /* 0x002fe200078e00ff */
[----:B------:R-:W-:Y:S01]  /*e110*/  UIMAD UR4, UR7, UR11, UR4 ;  /* 0x0000000b070472a4 */ /* 0x000fe2000f8e0204 */
[----:B------:R-:W-:-:S02]  /*e120*/  SHF.R.S32.HI R29, RZ, 0x1f, R226 ;  /* 0x0000001fff1d7819 */ /* 0x000fc400000114e2 */
[----:B------:R-:W-:Y:S01]  /*e130*/  ULDC.64 UR10, c[0x0][0xb48] ;  /* 0x0002d200000a7ab9 */ /* 0x000fe20000000a00 */
[----:B------:R-:W-:Y:S01]  /*e140*/  UIADD3 UR9, UR9, UR4, URZ ;  /* 0x0000000409097290 */ /* 0x000fe2000fffe03f */
[----:B------:R-:W-:Y:S02]  /*e150*/  SHF.R.S32.HI R30, RZ, 0x1f, R227 ;  /* 0x0000001fff1e7819 */ /* 0x000fe400000114e3 */
[----:B--2---:R-:W-:Y:S01]  /*e160*/  @P1 SHF.R.U32.HI R3, RZ, R5, R0 ;  /* 0x00000005ff031219 */ /* 0x004fe20000011600 */
[----:B------:R-:W-:Y:S01]  /*e170*/  UIMAD.WIDE.U32 UR8, UR14, UR10, UR8 ;  /* 0x0000000a0e0872a5 */ /* 0x000fe2000f8e0008 */
[----:B------:R-:W-:Y:S02]  /*e180*/  SHF.R.S32.HI R31, RZ, 0x1f, R228 ;  /* 0x0000001fff1f7819 */ /* 0x000fe400000114e4 */
[--C-:B------:R-:W-:Y:S01]  /*e190*/  SHF.R.S32.HI R0, RZ, 0x1f, R3.reuse ;  /* 0x0000001fff007819 */ /* 0x100fe20000011403 */
[----:B------:R-:W-:Y:S01]  /*e1a0*/  IMAD.MOV R4, RZ, RZ, -R3 ;  /* 0x000000ffff047224 */ /* 0x000fe200078e0a03 */
[----:B------:R-:W-:-:S02]  /*e1b0*/  UIMAD UR4, UR14, UR11, UR9 ;  /* 0x0000000b0e0472a4 */ /* 0x000fc4000f8e0209 */
[----:B------:R-:W-:Y:S01]  /*e1c0*/  IMAD.U32 R5, RZ, RZ, UR9 ;  /* 0x00000009ff057e24 */ /* 0x000fe2000f8e00ff */
[----:B------:R-:W-:Y:S01]  /*e1d0*/  SHF.R.S32.HI R32, RZ, 0x1f, R229 ;  /* 0x0000001fff207819 */ /* 0x000fe200000114e5 */
[----:B------:R-:W-:Y:S01]  /*e1e0*/  ULDC.64 UR10, c[0x0][0xb30] ;  /* 0x0002cc00000a7ab9 */ /* 0x000fe20000000a00 */
[----:B------:R-:W-:Y:S01]  /*e1f0*/  IMAD R19, R19, R4, R15 ;  /* 0x0000000413137224 */ /* 0x000fe200078e020f */
[----:B------:R-:W-:Y:S01]  /*e200*/  SHF.R.S32.HI R33, RZ, 0x1f, R230 ;  /* 0x0000001fff217819 */ /* 0x000fe200000114e6 */
[----:B------:R-:W-:Y:S01]  /*e210*/  IMAD R0, R0, UR10, RZ ;  /* 0x0000000a00007c24 */ /* 0x000fe2000f8e02ff */
[----:B------:R-:W-:Y:S01]  /*e220*/  SHF.R.S32.HI R34, RZ, 0x1f, R231 ;  /* 0x0000001fff227819 */ /* 0x000fe200000114e7 */
[----:B------:R-:W-:Y:S01]  /*e230*/  IMAD.U32 R4, RZ, RZ, UR8 ;  /* 0x00000008ff047e24 */ /* 0x000fe2000f8e00ff */
[----:B------:R-:W-:Y:S01]  /*e240*/  ULDC.64 UR8, c[0x0][0xb28] ;  /* 0x0002ca0000087ab9 */ /* 0x000fe20000000a00 */
[----:B------:R-:W-:Y:S01]  /*e250*/  IMAD.U32 R5, RZ, RZ, UR4 ;  /* 0x00000004ff057e24 */ /* 0x000fe2000f8e00ff */
[----:B------:R-:W-:Y:S01]  /*e260*/  SHF.R.S32.HI R35, RZ, 0x1f, R232 ;  /* 0x0000001fff237819 */ /* 0x000fe200000114e8 */
[C---:B------:R-:W-:Y:S01]  /*e270*/  IMAD R9, R3.reuse, UR11, R0 ;  /* 0x0000000b03097c24 */ /* 0x040fe2000f8e0200 */
[----:B------:R-:W-:Y:S01]  /*e280*/  SHF.R.S32.HI R0, RZ, 0x1f, R19 ;  /* 0x0000001fff007819 */ /* 0x000fe20000011413 */
[----:B------:R-:W-:Y:S01]  /*e290*/  IMAD.WIDE.U32 R4, R3, UR10, R4 ;  /* 0x0000000a03047c25 */ /* 0x000fe2000f8e0004 */
[----:B------:R-:W-:-:S02]  /*e2a0*/  SHF.R.S32.HI R98, RZ, 0x1f, R233 ;  /* 0x0000001fff627819 */ /* 0x000fc400000114e9 */
[----:B------:R-:W-:Y:S01]  /*e2b0*/  SHF.R.S32.HI R99, RZ, 0x1f, R234 ;  /* 0x0000001fff637819 */ /* 0x000fe200000114ea */
[----:B------:R-:W-:Y:S01]  /*e2c0*/  IMAD R0, R0, UR8, RZ ;  /* 0x0000000800007c24 */ /* 0x000fe2000f8e02ff */
[----:B------:R-:W-:Y:S01]  /*e2d0*/  SHF.R.S32.HI R100, RZ, 0x1f, R235 ;  /* 0x0000001fff647819 */ /* 0x000fe200000114eb */
[----:B------:R-:W-:Y:S01]  /*e2e0*/  IMAD.IADD R5, R5, 0x1, R9 ;  /* 0x0000000105057824 */ /* 0x000fe200078e0209 */
[----:B------:R-:W-:Y:S01]  /*e2f0*/  SHF.R.S32.HI R101, RZ, 0x1f, R236 ;  /* 0x0000001fff657819 */ /* 0x000fe200000114ec */
[C---:B------:R-:W-:Y:S01]  /*e300*/  IMAD R3, R19.reuse, UR9, R0 ;  /* 0x0000000913037c24 */ /* 0x040fe2000f8e0200 */
[----:B------:R-:W-:Y:S01]  /*e310*/  SHF.R.S32.HI R102, RZ, 0x1f, R237 ;  /* 0x0000001fff667819 */ /* 0x000fe200000114ed */
[----:B------:R-:W-:Y:S01]  /*e320*/  IMAD.WIDE.U32 R4, R19, UR8, R4 ;  /* 0x0000000813047c25 */ /* 0x000fe2000f8e0004 */
[----:B------:R-:W-:-:S03]  /*e330*/  ULDC.64 UR8, c[0x0][0xb00] ;  /* 0x0002c00000087ab9 */ /* 0x000fc60000000a00 */
[----:B------:R-:W-:Y:S01]  /*e340*/  IMAD.IADD R3, R5, 0x1, R3 ;  /* 0x0000000105037824 */ /* 0x000fe200078e0203 */
[----:B------:R-:W-:-:S04]  /*e350*/  LEA R0, P1, R4, UR8, 0x2 ;  /* 0x0000000804007c11 */ /* 0x000fc8000f8210ff */
[----:B------:R-:W-:Y:S01]  /*e360*/  LEA.HI.X R3, R4, UR9, R3, 0x2, P1 ;  /* 0x0000000904037c11 */ /* 0x000fe200088f1403 */
[----:B------:R0:W1:Y:S04]  /*e370*/  SHFL.IDX PT, R8, R0, RZ, 0x1c1f ;  /* 0x001c1fff00087589 */ /* 0x00006800000e0000 */
[----:B------:R0:W2:Y:S01]  /*e380*/  SHFL.IDX PT, R9, R3, RZ, 0x1c1f ;  /* 0x001c1fff03097589 */ /* 0x0000a200000e0000 */
[----:B------:R-:W-:Y:S05]  /*e390*/  @P0 BRA `(.L_x_206) ;  /* 0x0000000400040947 */ /* 0x000fea0003800000 */
[----:B------:R-:W-:Y:S01]  /*e3a0*/  ULDC UR4, c[0x0][0xac8] ;  /* 0x0002b20000047ab9 */ /* 0x000fe20000000800 */
[----:B------:R-:W-:Y:S01]  /*e3b0*/  ULDC.64 UR8, c[0x0][0x208] ;  /* 0x0000820000087ab9 */ /* 0x000fe20000000a00 */
[----:B-----5:R-:W-:Y:S02]  /*e3c0*/  ISETP.GE.AND P3, PT, R103, UR4, PT ;  /* 0x0000000467007c0c */ /* 0x020fe4000bf66270 */
[----:B------:R-:W-:Y:S02]  /*e3d0*/  ISETP.GE.AND P2, PT, R237, UR4, PT ;  /* 0x00000004ed007c0c */ /* 0x000fe4000bf46270 */
[----:B------:R-:W-:Y:S02]  /*e3e0*/  ISETP.GE.AND P1, PT, R236, UR4, PT ;  /* 0x00000004ec007c0c */ /* 0x000fe4000bf26270 */
[----:B------:R-:W-:Y:S02]  /*e3f0*/  ISETP.GE.AND P0, PT, R235, UR4, PT ;  /* 0x00000004eb007c0c */ /* 0x000fe4000bf06270 */
[----:B------:R-:W-:-:S05]  /*e400*/  ISETP.GE.AND P4, PT, R233, UR4, PT ;  /* 0x00000004e9007c0c */ /* 0x000fca000bf86270 */
[----:B-12---:R-:W-:Y:S02]  /*e410*/  @!P3 IMAD.WIDE R4, R103, 0x4, R8 ;  /* 0x000000046704b825 */ /* 0x006fe400078e0208 */
[CC--:B------:R-:W-:Y:S02]  /*e420*/  @!P2 LEA R10, P6, R237.reuse, R8.reuse, 0x2 ;  /* 0x00000008ed0aa211 */ /* 0x0c0fe400078c10ff */
[-C--:B------:R-:W-:Y:S01]  /*e430*/  @!P1 LEA R12, P5, R236, R8.reuse, 0x2 ;  /* 0x00000008ec0c9211 */ /* 0x080fe200078a10ff */
[----:B------:R1:W-:Y:S01]  /*e440*/  @!P3 ST.E.64 desc[UR8][R4.64], R20 ;  /* 0x000000140400b985 */ /* 0x0003e2000c101b08 */
[----:B------:R-:W-:Y:S02]  /*e450*/  ISETP.GE.AND P3, PT, R234, UR4, PT ;  /* 0x00000004ea007c0c */ /* 0x000fe4000bf66270 */
[----:B------:R-:W-:Y:S02]  /*e460*/  @!P2 LEA.HI.X R11, R237, R9, R102, 0x2, P6 ;  /* 0x00000009ed0ba211 */ /* 0x000fe400030f1466 */
[----:B------:R-:W-:-:S02]  /*e470*/  @!P0 LEA R14, P6, R235, R8, 0x2 ;  /* 0x00000008eb0e8211 */ /* 0x000fc400078c10ff */
[-C--:B------:R-:W-:Y:S01]  /*e480*/  @!P1 LEA.HI.X R13, R236, R9.reuse, R101, 0x2, P5 ;  /* 0x00000009ec0d9211 */ /* 0x080fe200028f1465 */
[----:B------:R2:W-:Y:S01]  /*e490*/  @!P2 ST.E.64 desc[UR8][R10.64], R88 ;  /* 0x000000580a00a985 */ /* 0x0005e2000c101b08 */
[----:B------:R-:W-:Y:S02]  /*e4a0*/  ISETP.GE.AND P5, PT, R232, UR4, PT ;  /* 0x00000004e8007c0c */ /* 0x000fe4000bfa6270 */
[----:B------:R-:W-:Y:S01]  /*e4b0*/  @!P0 LEA.HI.X R15, R235, R9, R100, 0x2, P6 ;  /* 0x00000009eb0f8211 */ /* 0x000fe200030f1464 */
[----:B------:R3:W-:Y:S01]  /*e4c0*/  @!P1 ST.E.64 desc[UR8][R12.64], R90 ;  /* 0x0000005a0c009985 */ /* 0x0007e2000c101b08 */
[----:B------:R-:W-:Y:S02]  /*e4d0*/  ISETP.GE.AND P2, PT, R231, UR4, PT ;  /* 0x00000004e7007c0c */ /* 0x000fe4000bf46270 */
[-C--:B-1----:R-:W-:Y:S01]  /*e4e0*/  @!P3 LEA R4, P6, R234, R8.reuse, 0x2 ;  /* 0x00000008ea04b211 */ /* 0x082fe200078c10ff */
[----:B------:R1:W-:Y:S01]  /*e4f0*/  @!P0 ST.E.64 desc[UR8][R14.64], R36 ;  /* 0x000000240e008985 */ /* 0x0003e2000c101b08 */
[----:B0-----:R-:W-:-:S02]  /*e500*/  @!P4 LEA R18, P0, R233, R8, 0x2 ;  /* 0x00000008e912c211 */ /* 0x001fc400078010ff */
[----:B------:R-:W-:Y:S02]  /*e510*/  ISETP.GE.AND P1, PT, R230, UR4, PT ;  /* 0x00000004e6007c0c */ /* 0x000fe4000bf26270 */
[-C--:B------:R-:W-:Y:S02]  /*e520*/  @!P4 LEA.HI.X R19, R233, R9.reuse, R98, 0x2, P0 ;  /* 0x00000009e913c211 */ /* 0x080fe400000f1462 */
[----:B------:R-:W-:Y:S02]  /*e530*/  @!P3 LEA.HI.X R5, R234, R9, R99, 0x2, P6 ;  /* 0x00000009ea05b211 */ /* 0x000fe400030f1463 */
[----:B------:R-:W-:Y:S02]  /*e540*/  ISETP.GE.AND P0, PT, R229, UR4, PT ;  /* 0x00000004e5007c0c */ /* 0x000fe4000bf06270 */
[----:B------:R-:W-:Y:S01]  /*e550*/  @!P5 LEA R20, P6, R232, R8, 0x2 ;  /* 0x00000008e814d211 */ /* 0x000fe200078c10ff */
[----:B------:R0:W-:Y:S01]  /*e560*/  @!P3 ST.E.64 desc[UR8][R4.64], R40 ;  /* 0x000000280400b985 */ /* 0x0001e2000c101b08 */
[----:B------:R-:W-:-:S02]  /*e570*/  ISETP.GE.AND P3, PT, R228, UR4, PT ;  /* 0x00000004e4007c0c */ /* 0x000fc4000bf66270 */
[----:B------:R-:W-:Y:S01]  /*e580*/  @!P5 LEA.HI.X R21, R232, R9, R35, 0x2, P6 ;  /* 0x00000009e815d211 */ /* 0x000fe200030f1423 */
[----:B------:R4:W-:Y:S01]  /*e590*/  @!P4 ST.E.64 desc[UR8][R18.64], R44 ;  /* 0x0000002c1200c985 */ /* 0x0009e2000c101b08 */
[----:B--2---:R-:W-:-:S03]  /*e5a0*/  @!P2 LEA R10, P4, R231, R8, 0x2 ;  /* 0x00000008e70aa211 */ /* 0x004fc600078810ff */
[----:B------:R-:W-:Y:S01]  /*e5b0*/  @!P5 ST.E.64 desc[UR8][R20.64], R48 ;  /* 0x000000301400d985 */ /* 0x000fe2000c101b08 */
[CC--:B---3--:R-:W-:Y:S02]  /*e5c0*/  @!P1 LEA R12, P5, R230.reuse, R8.reuse, 0x2 ;  /* 0x00000008e60c9211 */ /* 0x0c8fe400078a10ff */
[-C--:B------:R-:W-:Y:S02]  /*e5d0*/  @!P2 LEA.HI.X R11, R231, R9.reuse, R34, 0x2, P4 ;  /* 0x00000009e70ba211 */ /* 0x080fe400020f1422 */
[----:B-1----:R-:W-:Y:S02]  /*e5e0*/  @!P0 LEA R14, P6, R229, R8, 0x2 ;  /* 0x00000008e50e8211 */ /* 0x002fe400078c10ff */
[----:B------:R-:W-:Y:S01]  /*e5f0*/  ISETP.GE.AND P4, PT, R227, UR4, PT ;  /* 0x00000004e3007c0c */ /* 0x000fe2000bf86270 */
[----:B------:R1:W-:Y:S01]  /*e600*/  @!P2 ST.E.64 desc[UR8][R10.64], R52 ;  /* 0x000000340a00a985 */ /* 0x0003e2000c101b08 */
[-C--:B------:R-:W-:Y:S02]  /*e610*/  @!P1 LEA.HI.X R13, R230, R9.reuse, R33, 0x2, P5 ;  /* 0x00000009e60d9211 */ /* 0x080fe400028f1421 */
[----:B------:R-:W-:-:S02]  /*e620*/  @!P0 LEA.HI.X R15, R229, R9, R32, 0x2, P6 ;  /* 0x00000009e50f8211 */ /* 0x000fc400030f1420 */
[----:B------:R-:W-:Y:S01]  /*e630*/  ISETP.GE.AND P2, PT, R226, UR4, PT ;  /* 0x00000004e2007c0c */ /* 0x000fe2000bf46270 */
[----:B------:R2:W-:Y:S01]  /*e640*/  @!P1 ST.E.64 desc[UR8][R12.64], R56 ;  /* 0x000000380c009985 */ /* 0x0005e2000c101b08 */
[----:B0-----:R-:W-:Y:S02]  /*e650*/  @!P3 LEA R4, P5, R228, R8, 0x2 ;  /* 0x00000008e404b211 */ /* 0x001fe400078a10ff */
[----:B------:R-:W-:Y:S01]  /*e660*/  ISETP.GE.AND P1, PT, R225, UR4, PT ;  /* 0x00000004e1007c0c */ /* 0x000fe2000bf26270 */
[----:B------:R0:W-:Y:S01]  /*e670*/  @!P0 ST.E.64 desc[UR8][R14.64], R60 ;  /* 0x0000003c0e008985 */ /* 0x0001e2000c101b08 */
[----:B------:R-:W-:Y:S02]  /*e680*/  ISETP.GE.AND P0, PT, R224, UR4, PT ;  /* 0x00000004e0007c0c */ /* 0x000fe4000bf06270 */
[----:B------:R-:W-:Y:S02]  /*e690*/  @!P3 LEA.HI.X R5, R228, R9, R31, 0x2, P5 ;  /* 0x00000009e405b211 */ /* 0x000fe400028f141f */
[----:B------:R-:W-:-:S02]  /*e6a0*/  ISETP.GE.AND P5, PT, R223, UR4, PT ;  /* 0x00000004df007c0c */ /* 0x000fc4000bfa6270 */
[CC--:B----4-:R-:W-:Y:S01]  /*e6b0*/  @!P4 LEA R18, P6, R227.reuse, R8.reuse, 0x2 ;  /* 0x00000008e312c211 */ /* 0x0d0fe200078c10ff */
[----:B------:R3:W-:Y:S01]  /*e6c0*/  @!P3 ST.E.64 desc[UR8][R4.64], R64 ;  /* 0x000000400400b985 */ /* 0x0007e2000c101b08 */
[CC--:B-1----:R-:W-:Y:S02]  /*e6d0*/  @!P2 LEA R10, P3, R226.reuse, R8.reuse, 0x2 ;  /* 0x00000008e20aa211 */ /* 0x0c2fe400078610ff */
[-C--:B------:R-:W-:Y:S02]  /*e6e0*/  @!P4 LEA.HI.X R19, R227, R9.reuse, R30, 0x2, P6 ;  /* 0x00000009e313c211 */ /* 0x080fe400030f141e */
[-C--:B--2---:R-:W-:Y:S02]  /*e6f0*/  @!P1 LEA R12, P6, R225, R8.reuse, 0x2 ;  /* 0x00000008e10c9211 */ /* 0x084fe400078c10ff */
[----:B------:R-:W-:Y:S01]  /*e700*/  @!P2 LEA.HI.X R11, R226, R9, R29, 0x2, P3 ;  /* 0x00000009e20ba211 */ /* 0x000fe200018f141d */
[----:B------:R3:W-:Y:S01]  /*e710*/  @!P4 ST.E.64 desc[UR8][R18.64], R68 ;  /* 0x000000441200c985 */ /* 0x0007e2000c101b08 */
[----:B0-----:R-:W-:-:S02]  /*e720*/  @!P0 LEA R14, P4, R224, R8, 0x2 ;  /* 0x00000008e00e8211 */ /* 0x001fc400078810ff */
[----:B------:R-:W-:Y:S01]  /*e730*/  @!P5 LEA R8, P3, R223, R8, 0x2 ;  /* 0x00000008df08d211 */ /* 0x000fe200078610ff */
[----:B------:R3:W-:Y:S01]  /*e740*/  @!P2 ST.E.64 desc[UR8][R10.64], R72 ;  /* 0x000000480a00a985 */ /* 0x0007e2000c101b08 */
[-C--:B------:R-:W-:Y:S02]  /*e750*/  @!P1 LEA.HI.X R13, R225, R9.reuse, R28, 0x2, P6 ;  /* 0x00000009e10d9211 */ /* 0x080fe400030f141c */
[-C--:B------:R-:W-:Y:S02]  /*e760*/  @!P0 LEA.HI.X R15, R224, R9.reuse, R26, 0x2, P4 ;  /* 0x00000009e00f8211 */ /* 0x080fe400020f141a */
[----:B------:R-:W-:Y:S01]  /*e770*/  @!P5 LEA.HI.X R9, R223, R9, R24, 0x2, P3 ;  /* 0x00000009df09d211 */ /* 0x000fe200018f1418 */
[----:B------:R3:W-:Y:S04]  /*e780*/  @!P1 ST.E.64 desc[UR8][R12.64], R76 ;  /* 0x0000004c0c009985 */ /* 0x0007e8000c101b08 */
[----:B------:R3:W-:Y:S04]  /*e790*/  @!P0 ST.E.64 desc[UR8][R14.64], R80 ;  /* 0x000000500e008985 */ /* 0x0007e8000c101b08 */
[----:B------:R3:W-:Y:S02]  /*e7a0*/  @!P5 ST.E.64 desc[UR8][R8.64], R84 ;  /* 0x000000540800d985 */ /* 0x0007e4000c101b08 */
.L_x_206:
[----:B------:R-:W-:Y:S05]  /*e7b0*/  BSYNC B1 ;  /* 0x0000000000017941 */ /* 0x000fea0003800000 */
.L_x_205:
[----:B------:R-:W-:Y:S01]  /*e7c0*/  ISETP.GE.AND P0, PT, R27, R6, PT ;  /* 0x000000061b00720c */ /* 0x000fe20003f06270 */
[----:B--23--:R2:W3:Y:S04]  /*e7d0*/  SHFL.IDX PT, R9, R3, 0x1, 0x1c1f ;  /* 0x003c1f0003097f89 */ /* 0x00c4e800000e0000 */
[----:B-1----:R2:W1:Y:S08]  /*e7e0*/  SHFL.IDX PT, R8, R0, 0x1, 0x1c1f ;  /* 0x003c1f0000087f89 */ /* 0x00247000000e0000 */
[----:B--2---:R-:W-:Y:S05]  /*e7f0*/  @P0 BRA `(.L_x_204) ;  /* 0x0000001000a40947 */ /* 0x004fea0003800000 */
[----:B------:R-:W-:Y:S01]  /*e800*/  ULDC UR4, c[0x0][0xac8] ;  /* 0x0002b20000047ab9 */ /* 0x000fe20000000800 */
[----:B------:R-:W-:Y:S01]  /*e810*/  ULDC.64 UR8, c[0x0][0x208] ;  /* 0x0000820000087ab9 */ /* 0x000fe20000000a00 */
[----:B------:R-:W-:Y:S02]  /*e820*/  ISETP.GE.AND P1, PT, R237, UR4, PT ;  /* 0x00000004ed007c0c */ /* 0x000fe4000bf26270 */
[----:B------:R-:W-:Y:S02]  /*e830*/  ISETP.GE.AND P0, PT, R236, UR4, PT ;  /* 0x00000004ec007c0c */ /* 0x000fe4000bf06270 */
[----:B-----5:R-:W-:Y:S02]  /*e840*/  ISETP.GE.AND P2, PT, R103, UR4, PT ;  /* 0x0000000467007c0c */ /* 0x020fe4000bf46270 */
[----:B------:R-:W-:Y:S02]  /*e850*/  ISETP.GE.AND P4, PT, R234, UR4, PT ;  /* 0x00000004ea007c0c */ /* 0x000fe4000bf86270 */
[----:B------:R-:W-:-:S05]  /*e860*/  ISETP.GE.AND P3, PT, R235, UR4, PT ;  /* 0x00000004eb007c0c */ /* 0x000fca000bf66270 */
[CC--:B-1----:R-:W-:Y:S02]  /*e870*/  @!P1 LEA R10, P5, R237.reuse, R8.reuse, 0x2 ;  /* 0x00000008ed0a9211 */ /* 0x0c2fe400078a10ff */
[CC--:B------:R-:W-:Y:S02]  /*e880*/  @!P0 LEA R12, P6, R236.reuse, R8.reuse, 0x2 ;  /* 0x00000008ec0c8211 */ /* 0x0c0fe400078c10ff */
[-C--:B---3--:R-:W-:Y:S01]  /*e890*/  @!P1 LEA.HI.X R11, R237, R9.reuse, R102, 0x2, P5 ;  /* 0x00000009ed0b9211 */ /* 0x088fe200028f1466 */
[----:B------:R-:W-:Y:S01]  /*e8a0*/  @!P2 IMAD.WIDE R4, R103, 0x4, R8 ;  /* 0x000000046704a825 */ /* 0x000fe200078e0208 */
[----:B------:R-:W-:Y:S02]  /*e8b0*/  ISETP.GE.AND P5, PT, R233, UR4, PT ;  /* 0x00000004e9007c0c */ /* 0x000fe4000bfa6270 */
[----:B------:R-:W-:Y:S02]  /*e8c0*/  @!P0 LEA.HI.X R13, R236, R9, R101, 0x2, P6 ;  /* 0x00000009ec0d8211 */ /* 0x000fe400030f1465 */
[----:B------:R1:W-:Y:S01]  /*e8d0*/  @!P2 ST.E.64 desc[UR8][R4.64], R92 ;  /* 0x0000005c0400a985 */ /* 0x0003e2000c101b08 */
[----:B0-----:R-:W-:-:S02]  /*e8e0*/  @!P4 LEA R18, P2, R234, R8, 0x2 ;  /* 0x00000008ea12c211 */ /* 0x001fc400078410ff */
[----:B------:R-:W-:Y:S01]  /*e8f0*/  @!P3 LEA R14, P6, R235, R8, 0x2 ;  /* 0x00000008eb0eb211 */ /* 0x000fe200078c10ff */
[----:B------:R-:W-:Y:S01]  /*e900*/  @!P1 ST.E.64 desc[UR8][R10.64], R94 ;  /* 0x0000005e0a009985 */ /* 0x000fe2000c101b08 */
[----:B------:R-:W-:Y:S02]  /*e910*/  ISETP.GE.AND P1, PT, R231, UR4, PT ;  /* 0x00000004e7007c0c */ /* 0x000fe4000bf26270 */
[-C--:B------:R-:W-:Y:S01]  /*e920*/  @!P4 LEA.HI.X R19, R234, R9.reuse, R99, 0x2, P2 ;  /* 0x00000009ea13c211 */ /* 0x080fe200010f1463 */
[----:B------:R0:W-:Y:S01]  /*e930*/  @!P0 ST.E.64 desc[UR8][R12.64], R96 ;  /* 0x000000600c008985 */ /* 0x0001e2000c101b08 */
[----:B------:R-:W-:Y:S02]  /*e940*/  ISETP.GE.AND P0, PT, R232, UR4, PT ;  /* 0x00000004e8007c0c */ /* 0x000fe4000bf06270 */
[----:B------:R-:W-:Y:S02]  /*e950*/  ISETP.GE.AND P2, PT, R230, UR4, PT ;  /* 0x00000004e6007c0c */ /* 0x000fe4000bf46270 */
[----:B------:R-:W-:-:S02]  /*e960*/  @!P3 LEA.HI.X R15, R235, R9, R100, 0x2, P6 ;  /* 0x00000009eb0fb211 */ /* 0x000fc400030f1464 */
[----:B------:R-:W-:-:S03]  /*e970*/  @!P5 LEA R20, P6, R233, R8, 0x2 ;  /* 0x00000008e914d211 */ /* 0x000fc600078c10ff */
[----:B------:R2:W-:Y:S01]  /*e980*/  @!P3 ST.E.64 desc[UR8][R14.64], R38 ;  /* 0x000000260e00b985 */ /* 0x0005e2000c101b08 */
[-C--:B------:R-:W-:Y:S02]  /*e990*/  @!P5 LEA.HI.X R21, R233, R9.reuse, R98, 0x2, P6 ;  /* 0x00000009e915d211 */ /* 0x080fe400030f1462 */
[----:B------:R-:W-:Y:S01]  /*e9a0*/  ISETP.GE.AND P3, PT, R229, UR4, PT ;  /* 0x00000004e5007c0c */ /* 0x000fe2000bf66270 */
[----:B------:R3:W-:Y:S01]  /*e9b0*/  @!P4 ST.E.64 desc[UR8][R18.64], R42 ;  /* 0x0000002a1200c985 */ /* 0x0007e2000c101b08 */
[-C--:B-1----:R-:W-:Y:S02]  /*e9c0*/  @!P0 LEA R4, P4, R232, R8.reuse, 0x2 ;  /* 0x00000008e8048211 */ /* 0x082fe400078810ff */
[-C--:B0-----:R-:W-:Y:S01]  /*e9d0*/  @!P2 LEA R12, P6, R230, R8.reuse, 0x2 ;  /* 0x00000008e60ca211 */ /* 0x081fe200078c10ff */
[----:B------:R-:W-:Y:S01]  /*e9e0*/  @!P5 ST.E.64 desc[UR8][R20.64], R46 ;  /* 0x0000002e1400d985 */ /* 0x000fe2000c101b08 */
[----:B------:R-:W-:Y:S02]  /*e9f0*/  @!P1 LEA R10, P5, R231, R8, 0x2 ;  /* 0x00000008e70a9211 */ /* 0x000fe400078a10ff */
[----:B------:R-:W-:-:S02]  /*ea00*/  @!P0 LEA.HI.X R5, R232, R9, R35, 0x2, P4 ;  /* 0x00000009e8058211 */ /* 0x000fc400020f1423 */
[----:B------:R-:W-:Y:S02]  /*ea10*/  ISETP.GE.AND P4, PT, R228, UR4, PT ;  /* 0x00000004e4007c0c */ /* 0x000fe4000bf86270 */
[-C--:B------:R-:W-:Y:S01]  /*ea20*/  @!P1 LEA.HI.X R11, R231, R9.reuse, R34, 0x2, P5 ;  /* 0x00000009e70b9211 */ /* 0x080fe200028f1422 */
[----:B------:R-:W-:Y:S01]  /*ea30*/  @!P0 ST.E.64 desc[UR8][R4.64], R50 ;  /* 0x0000003204008985 */ /* 0x000fe2000c101b08 */
[----:B------:R-:W-:Y:S02]  /*ea40*/  @!P2 LEA.HI.X R13, R230, R9, R33, 0x2, P6 ;  /* 0x00000009e60da211 */ /* 0x000fe400030f1421 */
[----:B------:R-:W-:Y:S01]  /*ea50*/  ISETP.GE.AND P0, PT, R225, UR4, PT ;  /* 0x00000004e1007c0c */ /* 0x000fe2000bf06270 */
[----:B------:R0:W-:Y:S01]  /*ea60*/  @!P1 ST.E.64 desc[UR8][R10.64], R54 ;  /* 0x000000360a009985 */ /* 0x0001e2000c101b08 */
[----:B------:R-:W-:Y:S02]  /*ea70*/  ISETP.GE.AND P1, PT, R226, UR4, PT ;  /* 0x00000004e2007c0c */ /* 0x000fe4000bf26270 */
[----:B--2---:R-:W-:Y:S01]  /*ea80*/  @!P3 LEA R14, P5, R229, R8, 0x2 ;  /* 0x00000008e50eb211 */ /* 0x004fe200078a10ff */
[----:B------:R1:W-:Y:S01]  /*ea90*/  @!P2 ST.E.64 desc[UR8][R12.64], R58 ;  /* 0x0000003a0c00a985 */ /* 0x0003e2000c101b08 */
[----:B------:R-:W-:-:S02]  /*eaa0*/  ISETP.GE.AND P2, PT, R227, UR4, PT ;  /* 0x00000004e3007c0c */ /* 0x000fc4000bf46270 */
[CC--:B---3--:R-:W-:Y:S02]  /*eab0*/  @!P4 LEA R18, P6, R228.reuse, R8.reuse, 0x2 ;  /* 0x00000008e412c211 */ /* 0x0c8fe400078c10ff */
[-C--:B------:R-:W-:Y:S02]  /*eac0*/  @!P3 LEA.HI.X R15, R229, R9.reuse, R32, 0x2, P5 ;  /* 0x00000009e50fb211 */ /* 0x080fe400028f1420 */
[----:B------:R-:W-:Y:S02]  /*ead0*/  @!P4 LEA.HI.X R19, R228, R9, R31, 0x2, P6 ;  /* 0x00000009e413c211 */ /* 0x000fe400030f141f */
[----:B------:R-:W-:Y:S01]  /*eae0*/  ISETP.GE.AND P5, PT, R224, UR4, PT ;  /* 0x00000004e0007c0c */ /* 0x000fe2000bfa6270 */
[----:B------:R2:W-:Y:S01]  /*eaf0*/  @!P3 ST.E.64 desc[UR8][R14.64], R62 ;  /* 0x0000003e0e00b985 */ /* 0x0005e2000c101b08 */
[----:B0-----:R-:W-:-:S03]  /*eb00*/  @!P1 LEA R10, P6, R226, R8, 0x2 ;  /* 0x00000008e20a9211 */ /* 0x001fc600078c10ff */
[-C--:B------:R-:W-:Y:S01]  /*eb10*/  @!P2 LEA R4, P3, R227, R8.reuse, 0x2 ;  /* 0x00000008e304a211 */ /* 0x080fe200078610ff */
[----:B------:R2:W-:Y:S01]  /*eb20*/  @!P4 ST.E.64 desc[UR8][R18.64], R66 ;  /* 0x000000421200c985 */ /* 0x0005e2000c101b08 */
[-C--:B-1----:R-:W-:Y:S02]  /*eb30*/  @!P0 LEA R12, P4, R225, R8.reuse, 0x2 ;  /* 0x00000008e10c8211 */ /* 0x082fe400078810ff */
[-C--:B------:R-:W-:Y:S02]  /*eb40*/  @!P2 LEA.HI.X R5, R227, R9.reuse, R30, 0x2, P3 ;  /* 0x00000009e305a211 */ /* 0x080fe400018f141e */
[-C--:B------:R-:W-:Y:S02]  /*eb50*/  @!P1 LEA.HI.X R11, R226, R9.reuse, R29, 0x2, P6 ;  /* 0x00000009e20b9211 */ /* 0x080fe400030f141d */
[----:B------:R-:W-:Y:S01]  /*eb60*/  @!P0 LEA.HI.X R13, R225, R9, R28, 0x2, P4 ;  /* 0x00000009e10d8211 */ /* 0x000fe200020f141c */
[----:B------:R2:W-:Y:S01]  /*eb70*/  @!P2 ST.E.64 desc[UR8][R4.64], R70 ;  /* 0x000000460400a985 */ /* 0x0005e2000c101b08 */
[----:B------:R-:W-:-:S03]  /*eb80*/  @!P5 LEA R20, P3, R224, R8, 0x2 ;  /* 0x00000008e014d211 */ /* 0x000fc600078610ff */
[----:B------:R2:W-:Y:S01]  /*eb90*/  @!P1 ST.E.64 desc[UR8][R10.64], R74 ;  /* 0x0000004a0a009985 */ /* 0x0005e2000c101b08 */
[----:B------:R-:W-:-:S03]  /*eba0*/  @!P5 LEA.HI.X R21, R224, R9, R26, 0x2, P3 ;  /* 0x00000009e015d211 */ /* 0x000fc600018f141a */
[----:B------:R2:W-:Y:S01]  /*ebb0*/  @!P0 ST.E.64 desc[UR8][R12.64], R78 ;  /* 0x0000004e0c008985 */ /* 0x0005e2000c101b08 */
[----:B------:R-:W-:-:S03]  /*ebc0*/  ISETP.GE.AND P0, PT, R223, UR4, PT ;  /* 0x00000004df007c0c */ /* 0x000fc6000bf06270 */
[----:B------:R2:W-:Y:S10]  /*ebd0*/  @!P5 ST.E.64 desc[UR8][R20.64], R82 ;  /* 0x000000521400d985 */ /* 0x0005f4000c101b08 */
[----:B------:R-:W-:Y:S05]  /*ebe0*/  @P0 BRA `(.L_x_204) ;  /* 0x0000000c00a80947 */ /* 0x000fea0003800000 */
[----:B--2---:R-:W-:Y:S01]  /*ebf0*/  LEA R4, P0, R223, R8, 0x2 ;  /* 0x00000008df047211 */ /* 0x004fe200078010ff */
[----:B------:R-:W-:-:S03]  /*ec00*/  ULDC.64 UR8, c[0x0][0x208] ;  /* 0x0000820000087ab9 */ /* 0x000fc60000000a00 */
[----:B------:R-:W-:-:S05]  /*ec10*/  LEA.HI.X R5, R223, R9, R24, 0x2, P0 ;  /* 0x00000009df057211 */ /* 0x000fca00000f1418 */
[----:B------:R0:W-:Y:S01]  /*ec20*/  ST.E.64 desc[UR8][R4.64], R86 ;  /* 0x0000005604007985 */ /* 0x0001e2000c101b08 */
[----:B------:R-:W-:Y:S05]  /*ec30*/  BRA `(.L_x_204) ;  /* 0x0000000c00947947 */ /* 0x000fea0003800000 */
.L_x_195:
[----:B------:R-:W2:Y:S01]  /*ec40*/  LDL R10, [R1+0xc] ;  /* 0x00000c00010a7983 */ /* 0x000ea20000100800 */
[----:B------:R-:W-:Y:S01]  /*ec50*/  ULDC.64 UR8, c[0x0][0xc00] ;  /* 0x0003000000087ab9 */ /* 0x000fe20000000a00 */
[----:B------:R-:W-:Y:S01]  /*ec60*/  ULDC.64 UR10, c[0x0][0x208] ;  /* 0x00008200000a7ab9 */ /* 0x000fe20000000a00 */
[----:B------:R-:W-:Y:S01]  /*ec70*/  UISETP.NE.U32.AND UP0, UPT, UR8, URZ, UPT ;  /* 0x0000003f0800728c */ /* 0x000fe2000bf05070 */
[----:B------:R-:W-:-:S03]  /*ec80*/  R2UR UR7, R220 ;  /* 0x00000000dc0772ca */ /* 0x000fc600000e0000 */
[----:B------:R-:W-:-:S03]  /*ec90*/  UISETP.NE.AND.EX UP0, UPT, UR9, URZ, UPT, UP0 ;  /* 0x0000003f0900728c */ /* 0x000fc6000bf05300 */
[----:B------:R-:W-:-:S03]  /*eca0*/  ULDC.64 UR8, c[0x0][0xc00] ;  /* 0x0003000000087ab9 */ /* 0x000fc60000000a00 */
[----:B------:R-:W-:Y:S02]  /*ecb0*/  PLOP3.LUT P1, PT, PT, PT, UP0, 0x80, 0x0 ;  /* 0x000000000000781c */ /* 0x000fe40003f2f008 */
[----:B--2---:R-:W-:-:S13]  /*ecc0*/  R2UR UR4, R10 ;  /* 0x000000000a0472ca */ /* 0x004fda00000e0000 */
[----:B------:R-:W-:-:S06]  /*ecd0*/  UIMAD.WIDE UR8, UR4, 0x4, UR8 ;  /* 0x00000004040878a5 */ /* 0x000fcc000f8e0208 */
[----:B------:R-:W-:Y:S02]  /*ece0*/  IMAD.U32 R4, RZ, RZ, UR8 ;  /* 0x00000008ff047e24 */ /* 0x000fe4000f8e00ff */
[----:B------:R-:W-:Y:S01]  /*ecf0*/  IMAD.U32 R5, RZ, RZ, UR9 ;  /* 0x00000009ff057e24 */ /* 0x000fe2000f8e00ff */
[----:B------:R-:W-:-:S04]  /*ed00*/  ULDC.64 UR8, c[0x0][0xc08] ;  /* 0x0003020000087ab9 */ /* 0x000fc80000000a00 */
[----:B------:R-:W2:Y:S01]  /*ed10*/  @P1 LDG.E R3, desc[UR10][R4.64] ;  /* 0x0000000a04031981 */ /* 0x000ea2000c1e1900 */
[----:B------:R-:W-:Y:S01]  /*ed20*/  UISETP.NE.U32.AND UP1, UPT, UR8, URZ, UPT ;  /* 0x0000003f0800728c */ /* 0x000fe2000bf25070 */
[----:B------:R-:W0:Y:S03]  /*ed30*/  S2R R6, SR_TID.X ;  /* 0x0000000000067919 */ /* 0x000e260000002100 */
[----:B------:R-:W-:-:S06]  /*ed40*/  UISETP.NE.AND.EX UP1, UPT, UR9, URZ, UPT, UP1 ;  /* 0x0000003f0900728c */ /* 0x000fcc000bf25310 */
[----:B------:R-:W-:-:S05]  /*ed50*/  PLOP3.LUT P2, PT, PT, PT, UP1, 0x80, 0x0 ;  /* 0x000000000000781c */ /* 0x000fca0003f4f018 */
[----:B------:R-:W-:Y:S02]  /*ed60*/  @UP1 ULDC.64 UR8, c[0x0][0xc08] ;  /* 0x0003020000081ab9 */ /* 0x000fe40000000a00 */
[----:B------:R-:W-:-:S03]  /*ed70*/  @UP1 UIMAD.WIDE UR8, UR4, 0x4, UR8 ;  /* 0x00000004040818a5 */ /* 0x000fc6000f8e0208 */
[----:B------:R-:W-:Y:S02]  /*ed80*/  ULDC UR4, c[0x0][0xa88] ;  /* 0x0002a20000047ab9 */ /* 0x000fe40000000800 */
[----:B------:R-:W-:Y:S01]  /*ed90*/  IMAD.U32 R0, RZ, RZ, UR4 ;  /* 0x00000004ff007e24 */ /* 0x000fe2000f8e00ff */
[----:B------:R-:W-:Y:S01]  /*eda0*/  UMOV UR4, URZ ;  /* 0x0000003f00047c82 */ /* 0x000fe20008000000 */
[----:B------:R-:W-:Y:S01]  /*edb0*/  UISETP.NE.AND UP1, UPT, UR7, URZ, UPT ;  /* 0x0000003f0700728c */ /* 0x000fe2000bf25270 */
[----:B------:R-:W-:Y:S02]  /*edc0*/  IMAD.U32 R8, RZ, RZ, UR8 ;  /* 0x00000008ff087e24 */ /* 0x000fe4000f8e00ff */
[----:B------:R-:W-:-:S05]  /*edd0*/  IMAD.U32 R9, RZ, RZ, UR9 ;  /* 0x00000009ff097e24 */ /* 0x000fca000f8e00ff */
[----:B------:R1:W5:Y:S01]  /*ede0*/  @P2 LDG.E R0, desc[UR10][R8.64] ;  /* 0x0000000a08002981 */ /* 0x000362000c1e1900 */
[----:B0-----:R-:W-:Y:S02]  /*edf0*/  VIADD R12, R6, 0xffffff80 ;  /* 0xffffff80060c7836 */ /* 0x001fe40000000000 */
[----:B------:R-:W-:Y:S02]  /*ee00*/  @!UP1 ULDC UR7, c[0x0][0xad4] ;  /* 0x0002b50000079ab9 */ /* 0x000fe40000000800 */
[----:B------:R-:W-:Y:S01]  /*ee10*/  IMAD.U32 R220, RZ, RZ, UR7 ;  /* 0x00000007ffdc7e24 */ /* 0x000fe2000f8e00ff */
[----:B------:R-:W-:Y:S02]  /*ee20*/  ISETP.GT.AND P0, PT, R12, 0x7f, PT ;  /* 0x0000007f0c00780c */ /* 0x000fe40003f04270 */
[----:B--2---:R-:W-:-:S13]  /*ee30*/  @P1 R2UR UR4, R3 ;  /* 0x00000000030412ca */ /* 0x004fda00000e0000 */
[----:B------:R-:W-:Y:S01]  /*ee40*/  USHF.R.S32.HI UR19, URZ, 0x1f, UR4 ;  /* 0x0000001f3f137899 */ /* 0x000fe20008011404 */
[----:B-1----:R-:W-:Y:S11]  /*ee50*/  @P2 BRA `(.L_x_207) ;  /* 0x0000000000142947 */ /* 0x002ff60003800000 */
[----:B------:R-:W-:Y:S05]  /*ee60*/  @!P1 BRA `(.L_x_207) ;  /* 0x0000000000109947 */ /* 0x000fea0003800000 */
[----:B------:R-:W-:Y:S02]  /*ee70*/  ULDC.64 UR8, c[0x0][0x208] ;  /* 0x0000820000087ab9 */ /* 0x000fe40000000a00 */
[----:B------:R-:W2:Y:S04]  /*ee80*/  LDG.E R3, desc[UR8][R4.64] ;  /* 0x0000000804037981 */ /* 0x000ea8000c1e1900 */
[----:B-----5:R-:W2:Y:S02]  /*ee90*/  LDG.E R0, desc[UR8][R4.64+0x4] ;  /* 0x0000040804007981 */ /* 0x020ea4000c1e1900 */
[----:B--2---:R-:W-:-:S07]  /*eea0*/  IMAD.IADD R0, R0, 0x1, -R3 ;  /* 0x0000000100007824 */ /* 0x004fce00078e0a03 */
.L_x_207:
[----:B------:R-:W2:Y:S01]  /*eeb0*/  LDL.LU R3, [R1+0x14] ;  /* 0x0000140001037983 */ /* 0x000ea20000300800 */
[----:B------:R-:W-:Y:S01]  /*eec0*/  R2UR UR7, R10 ;  /* 0x000000000a0772ca */ /* 0x000fe200000e0000 */
[----:B------:R-:W-:-:S12]  /*eed0*/  BSSY B1, `(.L_x_208) ;  /* 0x0000040000017945 */ /* 0x000fd80003800000 */
[----:B------:R-:W-:Y:S01]  /*eee0*/  USEL UR7, UR7, URZ, !UP0 ;  /* 0x0000003f07077287 */ /* 0x000fe2000c000000 */
[----:B--2---:R-:W-:-:S13]  /*eef0*/  R2UR UR8, R3 ;  /* 0x00000000030872ca */ /* 0x004fda00000e0000 */
[----:B------:R-:W-:Y:S01]  /*ef00*/  USEL UR20, UR8, URZ, !UP0 ;  /* 0x0000003f08147287 */ /* 0x000fe2000c000000 */
[----:B------:R-:W-:Y:S11]  /*ef10*/  @P0 BRA `(.L_x_209) ;  /* 0x0000000000ec0947 */ /* 0x000ff60003800000 */
[----:B------:R-:W2:Y:S01]  /*ef20*/  LDL R3, [R1] ;  /* 0x0000000001037983 */ /* 0x000ea20000100800 */
[----:B------:R-:W0:Y:S02]  /*ef30*/  LDC R11, c[0x0][0xbe8] ;  /* 0x0002fa00ff0b7b82 */ /* 0x000e240000000800 */
[----:B0----5:R-:W-:Y:S01]  /*ef40*/  IMAD R4, R0, R11, RZ ;  /* 0x0000000b00047224 */ /* 0x021fe200078e02ff */
[----:B--2---:R-:W-:-:S13]  /*ef50*/  R2UR UR8, R3 ;  /* 0x00000000030872ca */ /* 0x004fda00000e0000 */
[----:B------:R-:W-:-:S04]  /*ef60*/  IMAD.U32 R3, RZ, RZ, UR8 ;  /* 0x00000008ff037e24 */ /* 0x000fc8000f8e00ff */
[----:B------:R-:W-:-:S04]  /*ef70*/  IMAD R3, R3, 0x80, R6 ;  /* 0x0000008003037824 */ /* 0x000fc800078e0206 */
[----:B------:R-:W-:-:S05]  /*ef80*/  VIADD R6, R3, 0xffffff80 ;  /* 0xffffff8003067836 */ /* 0x000fca0000000000 */
[----:B------:R-:W-:-:S13]  /*ef90*/  ISETP.GE.AND P0, PT, R6, R4, PT ;  /* 0x000000040600720c */ /* 0x000fda0003f06270 */
[----:B------:R-:W-:Y:S05]  /*efa0*/  @P0 BRA `(.L_x_209) ;  /* 0x0000000000c80947 */ /* 0x000fea0003800000 */
[----:B------:R-:W-:Y:S01]  /*efb0*/  ISETP.NE.AND P0, PT, R11, 0x1, PT ;  /* 0x000000010b00780c */ /* 0x000fe20003f05270 */
[----:B------:R-:W-:Y:S01]  /*efc0*/  UMOV UR17, 0x9b8 ;  /* 0x000009b800117882 */ /* 0x000fe20000000000 */
[----:B------:R-:W-:Y:S01]  /*efd0*/  R2UR UR9, R220 ;  /* 0x00000000dc0972ca */ /* 0x000fe200000e0000 */
[----:B------:R-:W-:Y:S01]  /*efe0*/  ULDC.64 UR24, c[0x0][0x208] ;  /* 0x0000820000187ab9 */ /* 0x000fe20000000a00 */
[----:B------:R-:W-:Y:S02]  /*eff0*/  R2UR UR8, R221 ;  /* 0x00000000dd0872ca */ /* 0x000fe400000e0000 */
[----:B------:R-:W-:-:S07]  /*f000*/  R2UR UR18, R222 ;  /* 0x00000000de1272ca */ /* 0x000fce00000e0000 */
[----:B------:R-:W0:Y:S02]  /*f010*/  @P0 LDC R3, c[0x0][0xbec] ;  /* 0x0002fb00ff030b82 */ /* 0x000e240000000800 */
[----:B------:R-:W-:-:S04]  /*f020*/  UISETP.GT.AND UP0, UPT, UR9, 0x1, UPT ;  /* 0x000000010900788c */ /* 0x000fc8000bf04270 */
[----:B------:R-:W-:Y:S02]  /*f030*/  USEL UR17, UR17, 0x978, UP0 ;  /* 0x0000097811117887 */ /* 0x000fe40008000000 */
[----:B------:R-:W1:Y:S01]  /*f040*/  @P0 LDC R5, c[0x0][0xbf0] ;  /* 0x0002fc00ff050b82 */ /* 0x000e620000000800 */
[----:B------:R-:W-:-:S09]  /*f050*/  USEL UR16, UR8, URZ, UP0 ;  /* 0x0000003f08107287 */ /* 0x000fd20008000000 */
[----:B------:R-:W-:Y:S01]  /*f060*/  ULDC.64 UR10, c[0x0][UR17+0x220] ;  /* 0x00008800110a7abb */ /* 0x000fe20008000a00 */
[----:B------:R-:W-:Y:S01]  /*f070*/  ULDC.64 UR8, c[0x0][UR17+0x218] ;  /* 0x0000860011087abb */ /* 0x000fe20008000a00 */
[----:B------:R-:W-:Y:S01]  /*f080*/  ULDC.64 UR12, c[0x0][UR17+0x228] ;  /* 0x00008a00110c7abb */ /* 0x000fe20008000a00 */
[----:B------:R-:W-:Y:S02]  /*f090*/  UIMAD UR11, UR11, UR7, URZ ;  /* 0x000000070b0b72a4 */ /* 0x000fe4000f8e023f */
[----:B------:R-:W-:Y:S01]  /*f0a0*/  UIMAD.WIDE.U32 UR14, UR8, UR18, URZ ;  /* 0x00000012080e72a5 */ /* 0x000fe2000f8e003f */
[----:B0-----:R-:W-:Y:S01]  /*f0b0*/  @P0 IMAD.HI.U32 R4, R6, R3, RZ ;  /* 0x0000000306040227 */ /* 0x001fe200078e00ff */
[----:B------:R-:W-:Y:S02]  /*f0c0*/  UIMAD.WIDE.U32 UR22, UR12, UR16, URZ ;  /* 0x000000100c1672a5 */ /* 0x000fe4000f8e003f */
[----:B------:R-:W-:Y:S01]  /*f0d0*/  UIMAD UR18, UR9, UR18, URZ ;  /* 0x00000012091272a4 */ /* 0x000fe2000f8e023f */
[----:B------:R-:W-:Y:S01]  /*f0e0*/  IMAD.MOV.U32 R3, RZ, RZ, R6 ;  /* 0x000000ffff037224 */ /* 0x000fe200078e0006 */
[----:B------:R-:W-:-:S02]  /*f0f0*/  UIMAD UR12, UR13, UR16, URZ ;  /* 0x000000100d0c72a4 */ /* 0x000fc4000f8e023f */
[----:B------:R-:W-:Y:S01]  /*f100*/  UIMAD.WIDE.U32 UR8, UR10, UR7, URZ ;  /* 0x000000070a0872a5 */ /* 0x000fe2000f8e003f */
[----:B-1----:R-:W-:Y:S01]  /*f110*/  @P0 SHF.R.U32.HI R3, RZ, R5, R4 ;  /* 0x00000005ff030219 */ /* 0x002fe20000011604 */
[----:B------:R-:W-:Y:S01]  /*f120*/  UIMAD UR11, UR10, UR20, UR11 ;  /* 0x000000140a0b72a4 */ /* 0x000fe2000f8e020b */
[----:B------:R-:W-:Y:S01]  /*f130*/  IMAD.U32 R4, RZ, RZ, UR22 ;  /* 0x00000016ff047e24 */ /* 0x000fe2000f8e00ff */
[----:B------:R-:W-:Y:S02]  /*f140*/  UIADD3 UR12, UR23, UR12, URZ ;  /* 0x0000000c170c7290 */ /* 0x000fe4000fffe03f */
[----:B------:R-:W-:Y:S01]  /*f150*/  IMAD.U32 R5, RZ, RZ, UR23 ;  /* 0x00000017ff057e24 */ /* 0x000fe2000f8e00ff */
[----:B------:R-:W-:Y:S01]  /*f160*/  UIADD3 UR18, UR15, UR18, URZ ;  /* 0x000000120f127290 */ /* 0x000fe2000fffe03f */
[--C-:B------:R-:W-:Y:S01]  /*f170*/  IMAD.MOV R9, RZ, RZ, -R3.reuse ;  /* 0x000000ffff097224 */ /* 0x100fe200078e0a03 */
[----:B------:R-:W-:Y:S01]  /*f180*/  UIADD3 UR14, UP1, UP2, UR8, UR14, UR4 ;  /* 0x0000000e080e7290 */ /* 0x000fe2000fa3e004 */
[----:B------:R-:W-:Y:S01]  /*f190*/  SHF.R.S32.HI R5, RZ, 0x1f, R3 ;  /* 0x0000001fff057819 */ /* 0x000fe20000011403 */
[----:B------:R-:W-:Y:S01]  /*f1a0*/  UIADD3 UR10, UR9, UR11, URZ ;  /* 0x0000000b090a7290 */ /* 0x000fe2000fffe03f */
[----:B------:R-:W-:-:S02]  /*f1b0*/  IMAD R9, R11, R9, R6 ;  /* 0x000000090b097224 */ /* 0x000fc400078e0206 */
[----:B------:R-:W-:Y:S01]  /*f1c0*/  IMAD.U32 R8, RZ, RZ, UR12 ;  /* 0x0000000cff087e24 */ /* 0x000fe2000f8e00ff */
[----:B------:R-:W-:Y:S01]  /*f1d0*/  UIADD3.X UR10, UR10, UR18, UR19, UP1, UP2 ;  /* 0x000000120a0a7290 */ /* 0x000fe20008fe4413 */
[----:B------:R-:W-:Y:S01]  /*f1e0*/  IADD3 R4, P0, P1, R3, UR14, R4 ;  /* 0x0000000e03047c10 */ /* 0x000fe2000f91e004 */
[----:B------:R-:W-:Y:S01]  /*f1f0*/  ULDC.64 UR8, c[0x0][UR17+0x210] ;  /* 0x0000840011087abb */ /* 0x000fe20008000a00 */
[----:B------:R-:W-:Y:S01]  /*f200*/  SHF.R.S32.HI R3, RZ, 0x1f, R9 ;  /* 0x0000001fff037819 */ /* 0x000fe20000011409 */
[----:B------:R-:W-:Y:S02]  /*f210*/  IMAD R6, R9, UR9, RZ ;  /* 0x0000000909067c24 */ /* 0x000fe4000f8e02ff */
[----:B------:R-:W-:Y:S01]  /*f220*/  IADD3.X R5, R5, UR10, R8, P0, P1 ;  /* 0x0000000a05057c10 */ /* 0x000fe200087e2408 */
[----:B------:R-:W-:Y:S01]  /*f230*/  ULDC.64 UR10, c[0x0][0xba8] ;  /* 0x0002ea00000a7ab9 */ /* 0x000fe20000000a00 */
[----:B------:R-:W-:Y:S01]  /*f240*/  IMAD R3, R3, UR8, R6 ;  /* 0x0000000803037c24 */ /* 0x000fe2000f8e0206 */
[----:B------:R-:W-:Y:S01]  /*f250*/  @!UP0 ULDC UR10, c[0x0][0xb50] ;  /* 0x0002d400000a8ab9 */ /* 0x000fe20000000800 */
[----:B------:R-:W-:Y:S01]  /*f260*/  @!UP0 ULDC UR11, c[0x0][0xb54] ;  /* 0x0002d500000b8ab9 */ /* 0x000fe20000000800 */
[----:B------:R-:W-:-:S04]  /*f270*/  IMAD.WIDE.U32 R4, R9, UR8, R4 ;  /* 0x0000000809047c25 */ /* 0x000fc8000f8e0004 */
[----:B------:R-:W-:Y:S01]  /*f280*/  IMAD.IADD R3, R5, 0x1, R3 ;  /* 0x0000000105037824 */ /* 0x000fe200078e0203 */
[----:B------:R-:W-:-:S04]  /*f290*/  LEA R8, P0, R4, UR10, 0x2 ;  /* 0x0000000a04087c11 */ /* 0x000fc8000f8010ff */
[----:B------:R-:W-:Y:S01]  /*f2a0*/  LEA.HI.X R9, R4, UR11, R3, 0x2, P0 ;  /* 0x0000000b04097c11 */ /* 0x000fe200080f1403 */
[----:B------:R-:W-:-:S05]  /*f2b0*/  IMAD.MOV.U32 R3, RZ, RZ, -0x800000 ;  /* 0xff800000ff037424 */ /* 0x000fca00078e00ff */
[----:B------:R0:W-:Y:S03]  /*f2c0*/  STG.E desc[UR24][R8.64], R3 ;  /* 0x0000000308007986 */ /* 0x0001e6000c101918 */
.L_x_209:
[----:B------:R-:W-:Y:S05]  /*f2d0*/  BSYNC B1 ;  /* 0x0000000000017941 */ /* 0x000fea0003800000 */
.L_x_208:
[----:B------:R-:W-:-:S13]  /*f2e0*/  R2UR UR8, R220 ;  /* 0x00000000dc0872ca */ /* 0x000fda00000e0000 */
[----:B------:R-:W-:-:S06]  /*f2f0*/  UISETP.GT.AND UP0, UPT, UR8, 0x1, UPT ;  /* 0x000000010800788c */ /* 0x000fcc000bf04270 */
[----:B------:R-:W-:-:S13]  /*f300*/  PLOP3.LUT P0, PT, PT, PT, UP0, 0x80, 0x0 ;  /* 0x000000000000781c */ /* 0x000fda0003f0f008 */
[----:B------:R-:W-:Y:S05]  /*f310*/  @P0 BRA `(.L_x_204) ;  /* 0x0000000400dc0947 */ /* 0x000fea0003800000 */
[----:B0-----:R-:W2:Y:S01]  /*f320*/  LDL.LU R3, [R1] ;  /* 0x0000000001037983 */ /* 0x001ea20000300800 */
[----:B------:R-:W0:Y:S01]  /*f330*/  LDC R13, c[0x0][0xbe8] ;  /* 0x0002fa00ff0d7b82 */ /* 0x000e220000000800 */
[----:B------:R-:W-:Y:S01]  /*f340*/  ULDC.64 UR12, c[0x0][0xaa0] ;  /* 0x0002a800000c7ab9 */ /* 0x000fe20000000a00 */
[----:B------:R-:W-:Y:S01]  /*f350*/  SHF.R.S32.HI R10, RZ, 0x1f, R12 ;  /* 0x0000001fff0a7819 */ /* 0x000fe2000001140c */
[----:B------:R-:W-:Y:S01]  /*f360*/  UIMAD UR10, UR19, UR12, URZ ;  /* 0x0000000c130a72a4 */ /* 0x000fe2000f8e023f */
[----:B------:R-:W-:Y:S01]  /*f370*/  R2UR UR15, R222 ;  /* 0x00000000de0f72ca */ /* 0x000fe200000e0000 */
[----:B------:R-:W-:Y:S01]  /*f380*/  UIMAD.WIDE.U32 UR8, UR4, UR12, URZ ;  /* 0x0000000c040872a5 */ /* 0x000fe2000f8e003f */
[----:B------:R-:W-:Y:S01]  /*f390*/  LEA.HI R10, R10, R12, RZ, 0x3 ;  /* 0x0000000c0a0a7211 */ /* 0x000fe200078f18ff */
[----:B------:R-:W-:Y:S01]  /*f3a0*/  UIMAD UR10, UR4, UR13, UR10 ;  /* 0x0000000d040a72a4 */ /* 0x000fe2000f8e020a */
[----:B------:R-:W-:Y:S01]  /*f3b0*/  BSSY B1, `(.L_x_210) ;  /* 0x0000040000017945 */ /* 0x000fe20003800000 */
[----:B------:R-:W-:-:S02]  /*f3c0*/  SHF.R.S32.HI R12, RZ, 0x1f, R22 ;  /* 0x0000001fff0c7819 */ /* 0x000fc40000011416 */
[----:B------:R-:W-:Y:S01]  /*f3d0*/  SHF.R.S32.HI R10, RZ, 0x3, R10 ;  /* 0x00000003ff0a7819 */ /* 0x000fe2000001140a */
[----:B------:R-:W-:Y:S01]  /*f3e0*/  UIADD3 UR9, UR9, UR10, URZ ;  /* 0x0000000a09097290 */ /* 0x000fe2000fffe03f */
[----:B------:R-:W-:Y:S02]  /*f3f0*/  SHF.R.S32.HI R14, RZ, 0x1f, R17 ;  /* 0x0000001fff0e7819 */ /* 0x000fe40000011411 */
[----:B------:R-:W-:Y:S02]  /*f400*/  ULDC.64 UR10, c[0x0][0xae8] ;  /* 0x0002ba00000a7ab9 */ /* 0x000fe40000000a00 */
[----:B------:R-:W-:-:S04]  /*f410*/  UIMAD.WIDE.U32 UR8, UR15, UR10, UR8 ;  /* 0x0000000a0f0872a5 */ /* 0x000fc8000f8e0008 */
[----:B------:R-:W-:Y:S01]  /*f420*/  UIMAD UR9, UR15, UR11, UR9 ;  /* 0x0000000b0f0972a4 */ /* 0x000fe2000f8e0209 */
[----:B0-----:R-:W-:Y:S02]  /*f430*/  ISETP.NE.AND P0, PT, R13, 0x1, PT ;  /* 0x000000010d00780c */ /* 0x001fe40003f05270 */
[----:B------:R-:W-:Y:S02]  /*f440*/  ULDC.64 UR10, c[0x0][0xaf0] ;  /* 0x0002bc00000a7ab9 */ /* 0x000fe40000000a00 */
[----:B------:R-:W-:Y:S02]  /*f450*/  UIMAD UR4, UR20, UR10, URZ ;  /* 0x0000000a140472a4 */ /* 0x000fe4000f8e023f */
[----:B------:R-:W-:Y:S02]  /*f460*/  UIMAD.WIDE.U32 UR8, UR7, UR10, UR8 ;  /* 0x0000000a070872a5 */ /* 0x000fe4000f8e0008 */
[----:B------:R-:W-:-:S03]  /*f470*/  UIMAD UR4, UR7, UR11, UR4 ;  /* 0x0000000b070472a4 */ /* 0x000fc6000f8e0204 */
[----:B------:R-:W-:Y:S01]  /*f480*/  ULDC.64 UR10, c[0x0][0xae0] ;  /* 0x0002b800000a7ab9 */ /* 0x000fe20000000a00 */
[----:B------:R-:W-:Y:S01]  /*f490*/  UIADD3 UR4, UR9, UR4, URZ ;  /* 0x0000000409047290 */ /* 0x000fe2000fffe03f */
[----:B------:R-:W0:Y:S08]  /*f4a0*/  @P0 LDC R5, c[0x0][0xbec] ;  /* 0x0002fb00ff050b82 */ /* 0x000e300000000800 */
[----:B------:R-:W1:Y:S01]  /*f4b0*/  @P0 LDC R9, c[0x0][0xbf0] ;  /* 0x0002fc00ff090b82 */ /* 0x000e620000000800 */
[----:B--2---:R-:W-:Y:S01]  /*f4c0*/  R2UR UR14, R3 ;  /* 0x00000000030e72ca */ /* 0x004fe200000e0000 */
[----:B------:R-:W-:-:S12]  /*f4d0*/  IMAD R3, R23, 0x20, R10 ;  /* 0x0000002017037824 */ /* 0x000fd800078e020a */
[----:B------:R-:W-:-:S04]  /*f4e0*/  IMAD.U32 R8, RZ, RZ, UR14 ;  /* 0x0000000eff087e24 */ /* 0x000fc8000f8e00ff */
[----:B------:R-:W-:-:S04]  /*f4f0*/  IMAD R8, R8, 0x80, R3 ;  /* 0x0000008008087824 */ /* 0x000fc800078e0203 */
[----:B0-----:R-:W-:-:S04]  /*f500*/  @P0 IMAD.HI.U32 R4, R8, R5, RZ ;  /* 0x0000000508040227 */ /* 0x001fc800078e00ff */
[----:B------:R-:W-:Y:S01]  /*f510*/  IMAD.MOV.U32 R3, RZ, RZ, R8 ;  /* 0x000000ffff037224 */ /* 0x000fe200078e0008 */
[----:B-1----:R-:W-:Y:S01]  /*f520*/  @P0 SHF.R.U32.HI R3, RZ, R9, R4 ;  /* 0x00000009ff030219 */ /* 0x002fe20000011604 */
[----:B------:R-:W-:Y:S02]  /*f530*/  IMAD.U32 R5, RZ, RZ, UR9 ;  /* 0x00000009ff057e24 */ /* 0x000fe4000f8e00ff */
[----:B------:R-:W-:Y:S01]  /*f540*/  IMAD.U32 R5, RZ, RZ, UR4 ;  /* 0x00000004ff057e24 */ /* 0x000fe2000f8e00ff */
[--C-:B------:R-:W-:Y:S01]  /*f550*/  SHF.R.S32.HI R4, RZ, 0x1f, R3.reuse ;  /* 0x0000001fff047819 */ /* 0x100fe20000011403 */
[----:B------:R-:W-:-:S04]  /*f560*/  IMAD.MOV R9, RZ, RZ, -R3 ;  /* 0x000000ffff097224 */ /* 0x000fc800078e0a03 */
[----:B------:R-:W-:Y:S02]  /*f570*/  IMAD R6, R4, UR10, RZ ;  /* 0x0000000a04067c24 */ /* 0x000fe4000f8e02ff */
[----:B------:R-:W-:Y:S01]  /*f580*/  IMAD.U32 R4, RZ, RZ, UR8 ;  /* 0x00000008ff047e24 */ /* 0x000fe2000f8e00ff */
[----:B------:R-:W-:Y:S01]  /*f590*/  ULDC.64 UR8, c[0x0][0xad8] ;  /* 0x0002b60000087ab9 */ /* 0x000fe20000000a00 */
[----:B------:R-:W-:Y:S02]  /*f5a0*/  IMAD R9, R13, R9, R8 ;  /* 0x000000090d097224 */ /* 0x000fe400078e0208 */
[C---:B------:R-:W-:Y:S02]  /*f5b0*/  IMAD R11, R3.reuse, UR11, R6 ;  /* 0x0000000b030b7c24 */ /* 0x040fe4000f8e0206 */
[----:B------:R-:W-:Y:S01]  /*f5c0*/  IMAD.WIDE.U32 R4, R3, UR10, R4 ;  /* 0x0000000a03047c25 */ /* 0x000fe2000f8e0004 */
[----:B------:R-:W-:-:S03]  /*f5d0*/  SHF.R.S32.HI R3, RZ, 0x1f, R9 ;  /* 0x0000001fff037819 */ /* 0x000fc60000011409 */
[----:B------:R-:W-:Y:S02]  /*f5e0*/  IMAD.U32 R8, RZ, RZ, UR14 ;  /* 0x0000000eff087e24 */ /* 0x000fe4000f8e00ff */
[----:B------:R-:W-:Y:S02]  /*f5f0*/  IMAD.IADD R5, R5, 0x1, R11 ;  /* 0x0000000105057824 */ /* 0x000fe400078e020b */
[----:B------:R-:W-:Y:S02]  /*f600*/  IMAD R6, R3, UR8, RZ ;  /* 0x0000000803067c24 */ /* 0x000fe4000f8e02ff */
[----:B------:R-:W-:Y:S02]  /*f610*/  IMAD R8, R8, 0x80, R10 ;  /* 0x0000008008087824 */ /* 0x000fe400078e020a */
[----:B-----5:R-:W-:Y:S02]  /*f620*/  IMAD R13, R0, R13, RZ ;  /* 0x0000000d000d7224 */ /* 0x020fe400078e02ff */
[----:B------:R-:W-:-:S02]  /*f630*/  IMAD R3, R9, UR9, R6 ;  /* 0x0000000909037c24 */ /* 0x000fc4000f8e0206 */
[----:B------:R-:W-:Y:S01]  /*f640*/  IMAD.WIDE.U32 R4, R9, UR8, R4 ;  /* 0x0000000809047c25 */ /* 0x000fe2000f8e0004 */
[C---:B------:R-:W-:Y:S01]  /*f650*/  ISETP.GE.AND P2, PT, R8.reuse, R13, PT ;  /* 0x0000000d0800720c */ /* 0x040fe20003f46270 */
[----:B------:R-:W-:Y:S02]  /*f660*/  ULDC.64 UR8, c[0x0][0xa80] ;  /* 0x0002a00000087ab9 */ /* 0x000fe40000000a00 */
[----:B------:R-:W-:Y:S01]  /*f670*/  VIADD R0, R8, 0x20 ;  /* 0x0000002008007836 */ /* 0x000fe20000000000 */
[----:B------:R-:W-:Y:S01]  /*f680*/  LEA R6, P3, R4, UR8, 0x1 ;  /* 0x0000000804067c11 */ /* 0x000fe2000f8608ff */
[----:B------:R-:W-:-:S03]  /*f690*/  IMAD.IADD R3, R5, 0x1, R3 ;  /* 0x0000000105037824 */ /* 0x000fc600078e0203 */
[-C--:B------:R-:W-:Y:S01]  /*f6a0*/  ISETP.GE.AND P1, PT, R0, R13.reuse, PT ;  /* 0x0000000d0000720c */ /* 0x080fe20003f26270 */
[----:B------:R-:W-:Y:S01]  /*f6b0*/  VIADD R0, R8, 0x40 ;  /* 0x0000004008007836 */ /* 0x000fe20000000000 */
[----:B------:R-:W-:Y:S02]  /*f6c0*/  LEA.HI.X R3, R4, UR9, R3, 0x1, P3 ;  /* 0x0000000904037c11 */ /* 0x000fe400098f0c03 */
[----:B------:R0:W1:Y:S02]  /*f6d0*/  SHFL.IDX PT, R4, R6, RZ, 0x181f ;  /* 0x00181fff06047589 */ /* 0x00006400000e0000 */
[----:B------:R-:W-:Y:S02]  /*f6e0*/  ISETP.GE.AND P0, PT, R0, R13, PT ;  /* 0x0000000d0000720c */ /* 0x000fe40003f06270 */
[----:B------:R0:W2:Y:S01]  /*f6f0*/  SHFL.IDX PT, R0, R3, RZ, 0x181f ;  /* 0x00181fff03007589 */ /* 0x0000a200000e0000 */
[----:B------:R-:W-:Y:S10]  /*f700*/  @P2 BRA `(.L_x_211) ;  /* 0x0000000000282947 */ /* 0x000ff40003800000 */
[----:B------:R-:W-:Y:S01]  /*f710*/  ULDC UR4, c[0x0][0xac8] ;  /* 0x0002b20000047ab9 */ /* 0x000fe20000000800 */
[----:B------:R-:W-:Y:S01]  /*f720*/  ULDC.64 UR8, c[0x0][0x208] ;  /* 0x0000820000087ab9 */ /* 0x000fe20000000a00 */
[----:B------:R-:W-:Y:S02]  /*f730*/  ISETP.GE.AND P4, PT, R17, UR4, PT ;  /* 0x0000000411007c0c */ /* 0x000fe4000bf86270 */
[----:B------:R-:W-:-:S11]  /*f740*/  ISETP.GE.AND P5, PT, R22, UR4, PT ;  /* 0x0000000416007c0c */ /* 0x000fd6000bfa6270 */
[CC--:B-1----:R-:W-:Y:S02]  /*f750*/  @!P4 LEA R10, P2, R17.reuse, R4.reuse, 0x1 ;  /* 0x00000004110ac211 */ /* 0x0c2fe400078408ff */
[C---:B------:R-:W-:Y:S02]  /*f760*/  @!P5 LEA R4, P3, R22.reuse, R4, 0x1 ;  /* 0x000000041604d211 */ /* 0x040fe400078608ff */
[-C--:B--2---:R-:W-:Y:S02]  /*f770*/  @!P4 LEA.HI.X R11, R17, R0.reuse, R14, 0x1, P2 ;  /* 0x00000000110bc211 */ /* 0x084fe400010f0c0e */
[----:B------:R-:W-:-:S03]  /*f780*/  @!P5 LEA.HI.X R5, R22, R0, R12, 0x1, P3 ;  /* 0x000000001605d211 */ /* 0x000fc600018f0c0c */
[----:B------:R3:W-:Y:S04]  /*f790*/  @!P4 ST.E.128 desc[UR8][R10.64], RZ ;  /* 0x000000ff0a00c985 */ /* 0x0007e8000c101d08 */
[----:B------:R3:W-:Y:S02]  /*f7a0*/  @!P5 ST.E.128 desc[UR8][R4.64], RZ ;  /* 0x000000ff0400d985 */ /* 0x0007e4000c101d08 */
.L_x_211:
[----:B------:R-:W-:Y:S05]  /*f7b0*/  BSYNC B1 ;  /* 0x0000000000017941 */ /* 0x000fea0003800000 */
.L_x_210:
[----:B--2---:R2:W4:Y:S01]  /*f7c0*/  SHFL.IDX PT, R0, R3, 0x1, 0x181f ;  /* 0x00381f0003007f89 */ /* 0x00452200000e0000 */
[----:B------:R-:W-:Y:S03]  /*f7d0*/  BSSY B1, `(.L_x_212) ;  /* 0x000000d000017945 */ /* 0x000fe60003800000 */
[----:B-1-3--:R2:W1:Y:S01]  /*f7e0*/  SHFL.IDX PT, R4, R6, 0x1, 0x181f ;  /* 0x00381f0006047f89 */ /* 0x00a46200000e0000 */
[----:B------:R-:W-:Y:S05]  /*f7f0*/  @P1 BRA `(.L_x_213) ;  /* 0x0000000000281947 */ /* 0x000fea0003800000 */
[----:B------:R-:W-:Y:S01]  /*f800*/  ULDC UR4, c[0x0][0xac8] ;  /* 0x0002b20000047ab9 */ /* 0x000fe20000000800 */
[----:B------:R-:W-:Y:S01]  /*f810*/  ULDC.64 UR8, c[0x0][0x208] ;  /* 0x0000820000087ab9 */ /* 0x000fe20000000a00 */
[----:B------:R-:W-:Y:S02]  /*f820*/  ISETP.GE.AND P3, PT, R17, UR4, PT ;  /* 0x0000000411007c0c */ /* 0x000fe4000bf66270 */
[----:B------:R-:W-:-:S11]  /*f830*/  ISETP.GE.AND P4, PT, R22, UR4, PT ;  /* 0x0000000416007c0c */ /* 0x000fd6000bf86270 */
[CC--:B-1----:R-:W-:Y:S02]  /*f840*/  @!P3 LEA R10, P1, R17.reuse, R4.reuse, 0x1 ;  /* 0x00000004110ab211 */ /* 0x0c2fe400078208ff */
[C---:B------:R-:W-:Y:S02]  /*f850*/  @!P4 LEA R4, P2, R22.reuse, R4, 0x1 ;  /* 0x000000041604c211 */ /* 0x040fe400078408ff */
[-C--:B----4-:R-:W-:Y:S02]  /*f860*/  @!P3 LEA.HI.X R11, R17, R0.reuse, R14, 0x1, P1 ;  /* 0x00000000110bb211 */ /* 0x090fe400008f0c0e */
[----:B------:R-:W-:-:S03]  /*f870*/  @!P4 LEA.HI.X R5, R22, R0, R12, 0x1, P2 ;  /* 0x000000001605c211 */ /* 0x000fc600010f0c0c */
[----:B------:R3:W-:Y:S04]  /*f880*/  @!P3 ST.E.128 desc[UR8][R10.64], RZ ;  /* 0x000000ff0a00b985 */ /* 0x0007e8000c101d08 */
[----:B------:R3:W-:Y:S02]  /*f890*/  @!P4 ST.E.128 desc[UR8][R4.64], RZ ;  /* 0x000000ff0400c985 */ /* 0x0007e4000c101d08 */
.L_x_213:
[----:B------:R-:W-:Y:S05]  /*f8a0*/  BSYNC B1 ;  /* 0x0000000000017941 */ /* 0x000fea0003800000 */
.L_x_212:
[----:B----4-:R4:W0:Y:S01]  /*f8b0*/  SHFL.IDX PT, R0, R3, 0x2, 0x181f ;  /* 0x00581f0003007f89 */ /* 0x01082200000e0000 */
        /* <DEDUP_REMOVED lines=9> */
[-C--:B0-----:R-:W-:Y:S02]  /*f950*/  @!P2 LEA.HI.X R11, R17, R0.reuse, R14, 0x1, P0 ;  /* 0x00000000110ba211 */ /* 0x081fe400000f0c0e */
[----:B------:R-:W-:-:S03]  /*f960*/  @!P3 LEA.HI.X R5, R22, R0, R12, 0x1, P1 ;  /* 0x000000001605b211 */ /* 0x000fc600008f0c0c */
[----:B------:R3:W-:Y:S04]  /*f970*/  @!P2 ST.E.128 desc[UR8][R10.64], RZ ;  /* 0x000000ff0a00a985 */ /* 0x0007e8000c101d08 */
[----:B------:R3:W-:Y:S02]  /*f980*/  @!P3 ST.E.128 desc[UR8][R4.64], RZ ;  /* 0x000000ff0400b985 */ /* 0x0007e4000c101d08 */
.L_x_215:
[----:B------:R-:W-:Y:S05]  /*f990*/  BSYNC B1 ;  /* 0x0000000000017941 */ /* 0x000fea0003800000 */
.L_x_214:
[----:B0-----:R-:W-:Y:S01]  /*f9a0*/  VIADD R0, R8, 0x60 ;  /* 0x0000006008007836 */ /* 0x001fe20000000000 */
[----:B--2-4-:R-:W2:Y:S04]  /*f9b0*/  SHFL.IDX PT, R3, R3, 0x3, 0x181f ;  /* 0x00781f0003037f89 */ /* 0x014ea800000e0000 */
[----:B------:R-:W-:Y:S01]  /*f9c0*/  ISETP.GE.AND P0, PT, R0, R13, PT ;  /* 0x0000000d0000720c */ /* 0x000fe20003f06270 */
[----:B-1-3--:R1:W3:-:S12]  /*f9d0*/  SHFL.IDX PT, R4, R6, 0x3, 0x181f ;  /* 0x00781f0006047f89 */ /* 0x00a2d800000e0000 */
[----:B-1----:R-:W-:Y:S05]  /*f9e0*/  @P0 BRA `(.L_x_204) ;  /* 0x0000000000280947 */ /* 0x002fea0003800000 */
[----:B------:R-:W-:Y:S01]  /*f9f0*/  ULDC UR4, c[0x0][0xac8] ;  /* 0x0002b20000047ab9 */ /* 0x000fe20000000800 */
[----:B------:R-:W-:Y:S01]  /*fa00*/  ULDC.64 UR8, c[0x0][0x208] ;  /* 0x0000820000087ab9 */ /* 0x000fe20000000a00 */
[----:B------:R-:W-:Y:S02]  /*fa10*/  ISETP.GE.AND P2, PT, R17, UR4, PT ;  /* 0x0000000411007c0c */ /* 0x000fe4000bf46270 */
[----:B------:R-:W-:-:S11]  /*fa20*/  ISETP.GE.AND P3, PT, R22, UR4, PT ;  /* 0x0000000416007c0c */ /* 0x000fd6000bf66270 */
[CC--:B---3--:R-:W-:Y:S02]  /*fa30*/  @!P2 LEA R8, P0, R17.reuse, R4.reuse, 0x1 ;  /* 0x000000041108a211 */ /* 0x0c8fe400078008ff */
[C---:B------:R-:W-:Y:S02]  /*fa40*/  @!P3 LEA R4, P1, R22.reuse, R4, 0x1 ;  /* 0x000000041604b211 */ /* 0x040fe400078208ff */
[-C--:B--2---:R-:W-:Y:S02]  /*fa50*/  @!P2 LEA.HI.X R9, R17, R3.reuse, R14, 0x1, P0 ;  /* 0x000000031109a211 */ /* 0x084fe400000f0c0e */
[----:B------:R-:W-:-:S03]  /*fa60*/  @!P3 LEA.HI.X R5, R22, R3, R12, 0x1, P1 ;  /* 0x000000031605b211 */ /* 0x000fc600008f0c0c */
[----:B------:R1:W-:Y:S04]  /*fa70*/  @!P2 ST.E.128 desc[UR8][R8.64], RZ ;  /* 0x000000ff0800a985 */ /* 0x0003e8000c101d08 */
[----:B------:R1:W-:Y:S02]  /*fa80*/  @!P3 ST.E.128 desc[UR8][R4.64], RZ ;  /* 0x000000ff0400b985 */ /* 0x0003e4000c101d08 */
.L_x_204:
[----:B------:R-:W-:Y:S05]  /*fa90*/  BSYNC B0 ;  /* 0x0000000000007941 */ /* 0x000fea0003800000 */
.L_x_194:
[----:B------:R-:W-:Y:S02]  /*faa0*/  ULDC UR4, c[0x0][0xc3c] ;  /* 0x00030f0000047ab9 */ /* 0x000fe40000000800 */
[----:B------:R-:W-:-:S13]  /*fab0*/  ISETP.GE.AND P0, PT, R7, UR4, PT ;  /* 0x0000000407007c0c */ /* 0x000fda000bf06270 */
[----:B------:R-:W-:Y:S05]  /*fac0*/  @!P0 BRA `(.L_x_216) ;  /* 0xffffff1400708947 */ /* 0x000fea000383ffff */
[----:B------:R-:W-:Y:S05]  /*fad0*/  EXIT ;  /* 0x000000000000794d */ /* 0x000fea0003800000 */
.L_x_168:
[----:B------:R-:W-:-:S08]  /*fae0*/  NOP ;  /* 0x0000000000007918 */ /* 0x000fd00000000000 */
[----:B0-----:R-:W0:-:S00]  /*faf0*/  USETMAXREG.DEALLOC.CTAPOOL 0x18 ;  /* 0x00000018000079c8 */ /* 0x001e0000080e0500 */
[----:B0-----:R-:W2:Y:S01]  /*fb00*/  LDL.LU R2, [R1+0x1c] ;  /* 0x00001c0001027983 */ /* 0x001ea20000300800 */
[----:B------:R-:W-:Y:S01]  /*fb10*/  LOP3.LUT R0, R0, 0x3, RZ, 0xc0, !PT ;  /* 0x0000000300007812 */ /* 0x000fe200078ec0ff */
[----:B------:R-:W-:-:S05]  /*fb20*/  IMAD.MOV.U32 R6, RZ, RZ, RZ ;  /* 0x000000ffff067224 */ /* 0x000fca00078e00ff */
[----:B------:R-:W0:Y:S02]  /*fb30*/  SHFL.IDX PT, R0, R0, RZ, 0x1f ;  /* 0x00001fff00007589 */ /* 0x000e2400000e0000 */
[----:B0-----:R-:W-:Y:S02]  /*fb40*/  ISETP.NE.AND P0, PT, R0, RZ, PT ;  /* 0x000000ff0000720c */ /* 0x001fe40003f05270 */
[----:B--2---:R-:W-:-:S11]  /*fb50*/  LOP3.LUT R2, R2, 0xfffffffd, RZ, 0xc0, !PT ;  /* 0xfffffffd02027812 */ /* 0x004fd600078ec0ff */
[----:B------:R-:W-:-:S05]  /*fb60*/  @P0 LOP3.LUT R2, R2, 0x2, RZ, 0xfc, !PT ;  /* 0x0000000202020812 */ /* 0x000fca00078efcff */
[----:B------:R0:W-:Y:S01]  /*fb70*/  STL [R1+0x1c], R2 ;  /* 0x00001c0201007387 */ /* 0x0001e20000100800 */
[----:B------:R-:W-:Y:S05]  /*fb80*/  @!P0 BRA `(.L_x_217) ;  /* 0x0000000000248947 */ /* 0x000fea0003800000 */
[----:B------:R-:W1:Y:S08]  /*fb90*/  S2UR UR5, SR_CgaCtaId ;  /* 0x00000000000579c3 */ /* 0x000e700000008800 */
[----:B------:R-:W-:Y:S06]  /*fba0*/  BAR.SYNC.DEFER_BLOCKING 0x5, 0x180 ;  /* 0x0146000000007b1d */ /* 0x000fec0000010000 */
[----:B------:R-:W-:-:S02]  /*fbb0*/  UMOV UR4, 0x400 ;  /* 0x0000040000047882 */ /* 0x000fc40000000000 */
[----:B-1----:R-:W-:-:S09]  /*fbc0*/  ULEA UR4, UR5, UR4, 0x18 ;  /* 0x0000000405047291 */ /* 0x002fd2000f8ec03f */
[----:B------:R-:W1:Y:S04]  /*fbd0*/  LDS.128 R4, [UR4+0x348d0] ;  /* 0x0348d004ff047984 */ /* 0x000e680008000c00 */
[----:B-1----:R2:W-:Y:S04]  /*fbe0*/  STL.64 [R1], R4 ;  /* 0x0000000401007387 */ /* 0x0025e80000100a00 */
[----:B------:R2:W-:Y:S01]  /*fbf0*/  STL.64 [R1+0x8], R6 ;  /* 0x0000080601007387 */ /* 0x0005e20000100a00 */
[----:B------:R-:W-:Y:S06]  /*fc00*/  BAR.ARV 0x4, 0x180 ;  /* 0x0106000000007b1d */ /* 0x000fec0000002000 */
[----:B------:R-:W-:Y:S05]  /*fc10*/  BRA `(.L_x_218) ;  /* 0x0000000800b07947 */ /* 0x000fea0003800000 */
.L_x_217:
[----:B------:R-:W1:Y:S01]  /*fc20*/  S2R R0, SR_TID.X ;  /* 0x0000000000007919 */ /* 0x000e620000002100 */
[----:B------:R-:W-:Y:S01]  /*fc30*/  ULDC UR4, c[0x0][0xc3c] ;  /* 0x00030f0000047ab9 */ /* 0x000fe20000000800 */
[----:B------:R-:W-:Y:S01]  /*fc40*/  ULDC.64 UR6, c[0x0][0x208] ;  /* 0x0000820000067ab9 */ /* 0x000fe20000000a00 */
[----:B------:R-:W-:Y:S01]  /*fc50*/  IMAD.MOV.U32 R9, RZ, RZ, RZ ;  /* 0x000000ffff097224 */ /* 0x000fe200078e00ff */
[----:B------:R-:W-:Y:S01]  /*fc60*/  ULDC UR5, c[0x0][0xc38] ;  /* 0x00030e0000057ab9 */ /* 0x000fe20000000800 */
[----:B-1----:R-:W-:-:S04]  /*fc70*/  LOP3.LUT R0, R0, 0x1f, RZ, 0xc0, !PT ;  /* 0x0000001f00007812 */ /* 0x002fc800078ec0ff */
[----:B------:R-:W-:-:S04]  /*fc80*/  ISETP.NE.AND P0, PT, R0, 0x1f, PT ;  /* 0x0000001f0000780c */ /* 0x000fc80003f05270 */
[----:B------:R-:W-:-:S13]  /*fc90*/  ISETP.GE.OR P1, PT, R0, UR4, !P0 ;  /* 0x0000000400007c0c */ /* 0x000fda000c726670 */
[----:B0-----:R-:W0:Y:S08]  /*fca0*/  @!P1 LDC.64 R2, c[0x0][0xc80] ;  /* 0x00032000ff029b82 */ /* 0x001e300000000a00 */
[----:B------:R-:W1:Y:S01]  /*fcb0*/  @!P1 LDC.64 R4, c[0x0][0xc78] ;  /* 0x00031e00ff049b82 */ /* 0x000e620000000a00 */
[----:B0-----:R-:W-:-:S05]  /*fcc0*/  @!P1 IMAD.WIDE.U32 R2, R0, 0x4, R2 ;  /* 0x0000000400029825 */ /* 0x001fca00078e0002 */
[----:B------:R1:W2:Y:S02]  /*fcd0*/  @!P1 LDG.E R6, desc[UR6][R2.64] ;  /* 0x0000000602069981 */ /* 0x0002a4000c1e1900 */
[----:B-1----:R-:W-:-:S05]  /*fce0*/  @!P1 IMAD.WIDE.U32 R2, R0, 0x4, R4 ;  /* 0x0000000400029825 */ /* 0x002fca00078e0004 */
[----:B------:R-:W2:Y:S01]  /*fcf0*/  @!P1 LDG.E R9, desc[UR6][R2.64] ;  /* 0x0000000602099981 */ /* 0x000ea2000c1e1900 */
[C---:B------:R-:W-:Y:S01]  /*fd00*/  ISETP.NE.AND P1, PT, R0.reuse, RZ, PT ;  /* 0x000000ff0000720c */ /* 0x040fe20003f25270 */
[----:B------:R-:W0:Y:S01]  /*fd10*/  S2UR UR6, SR_CTAID.X ;  /* 0x00000000000679c3 */ /* 0x000e220000002500 */
[C---:B------:R-:W-:Y:S01]  /*fd20*/  ISETP.GE.U32.AND P2, PT, R0.reuse, 0x2, PT ;  /* 0x000000020000780c */ /* 0x040fe20003f46070 */
[----:B------:R-:W-:Y:S01]  /*fd30*/  UMOV UR4, URZ ;  /* 0x0000003f00047c82 */ /* 0x000fe20008000000 */
[C---:B------:R-:W-:Y:S02]  /*fd40*/  ISETP.GE.U32.AND P3, PT, R0.reuse, 0x4, PT ;  /* 0x000000040000780c */ /* 0x040fe40003f66070 */
[C---:B------:R-:W-:Y:S02]  /*fd50*/  ISETP.GE.U32.AND P4, PT, R0.reuse, 0x8, PT ;  /* 0x000000080000780c */ /* 0x040fe40003f86070 */
[----:B------:R-:W-:Y:S01]  /*fd60*/  ISETP.GE.U32.AND P5, PT, R0, 0x10, PT ;  /* 0x000000100000780c */ /* 0x000fe20003fa6070 */
[----:B--2---:R-:W-:-:S05]  /*fd70*/  IMAD R4, R6, R9, RZ ;  /* 0x0000000906047224 */ /* 0x004fca00078e02ff */
[----:B------:R-:W1:Y:S02]  /*fd80*/  SHFL.UP PT, R5, R4, 0x1, RZ ;  /* 0x0420000004057989 */ /* 0x000e6400000e00ff */
[----:B-1----:R-:W-:-:S05]  /*fd90*/  SEL R5, R5, RZ, P1 ;  /* 0x000000ff05057207 */ /* 0x002fca0000800000 */
[----:B------:R-:W-:-:S05]  /*fda0*/  IMAD.IADD R5, R4, 0x1, R5 ;  /* 0x0000000104057824 */ /* 0x000fca00078e0205 */
        /* <DEDUP_REMOVED lines=12> */
[----:B------:R-:W1:Y:S02]  /*fe70*/  SHFL.IDX PT, R4, R2, 0x1f, 0x1f ;  /* 0x03e01f0002047f89 */ /* 0x000e6400000e0000 */
[----:B-1----:R-:W-:-:S04]  /*fe80*/  IMAD R7, R4, UR5, RZ ;  /* 0x0000000504077c24 */ /* 0x002fc8000f8e02ff */
[----:B------:R-:W-:Y:S01]  /*fe90*/  IMAD.MOV.U32 R4, RZ, RZ, R7 ;  /* 0x000000ffff047224 */ /* 0x000fe200078e0007 */
[----:B0-----:R-:W-:-:S13]  /*fea0*/  ISETP.GT.AND P6, PT, R7, UR6, PT ;  /* 0x0000000607007c0c */ /* 0x001fda000bfc4270 */
[----:B------:R-:W-:Y:S05]  /*feb0*/  @P6 BRA `(.L_x_219) ;  /* 0x0000000000a86947 */ /* 0x000fea0003800000 */
[----:B------:R-:W-:Y:S01]  /*fec0*/  IMAD.MOV.U32 R7, RZ, RZ, R4 ;  /* 0x000000ffff077224 */ /* 0x000fe200078e0004 */
[----:B------:R-:W-:Y:S01]  /*fed0*/  UMOV UR4, URZ ;  /* 0x0000003f00047c82 */ /* 0x000fe20008000000 */
[----:B------:R-:W-:-:S05]  /*fee0*/  ULDC UR5, c[0x0][0xc38] ;  /* 0x00030e0000057ab9 */ /* 0x000fca0000000800 */
.L_x_221:
[----:B------:R-:W0:Y:S01]  /*fef0*/  LDC R2, c[0x0][0xc3c] ;  /* 0x00030f00ff027b82 */ /* 0x000e220000000800 */
[----:B------:R-:W-:Y:S01]  /*ff00*/  ULDC UR7, c[0x0][0xc3c] ;  /* 0x00030f0000077ab9 */ /* 0x000fe20000000800 */
[----:B------:R-:W-:Y:S01]  /*ff10*/  UIADD3 UR4, UR4, 0x1f, URZ ;  /* 0x0000001f04047890 */ /* 0x000fe2000fffe03f */
[----:B------:R-:W-:-:S05]  /*ff20*/  IMAD.U32 R3, RZ, RZ, UR7 ;  /* 0x00000007ff037e24 */ /* 0x000fca000f8e00ff */
[----:B------:R1:W-:Y:S01]  /*ff30*/  STL [R1+0xc], R3 ;  /* 0x00000c0301007387 */ /* 0x0003e20000100800 */
[----:B0-----:R-:W-:-:S13]  /*ff40*/  ISETP.LE.AND P6, PT, R2, UR4, PT ;  /* 0x0000000402007c0c */ /* 0x001fda000bfc3270 */
[----:B-1----:R-:W-:Y:S05]  /*ff50*/  @P6 BRA `(.L_x_220) ;  /* 0x0000000400a86947 */ /* 0x002fea0003800000 */
[----:B------:R-:W-:Y:S01]  /*ff60*/  VIADD R9, R0, UR4 ;  /* 0x0000000400097c36 */ /* 0x000fe20008000000 */
[----:B------:R-:W-:Y:S01]  /*ff70*/  ULDC.64 UR8, c[0x0][0x208] ;  /* 0x0000820000087ab9 */ /* 0x000fe20000000a00 */
[----:B------:R-:W-:-:S03]  /*ff80*/  IMAD.MOV.U32 R6, RZ, RZ, RZ ;  /* 0x000000ffff067224 */ /* 0x000fc600078e00ff */
[----:B------:R-:W-:-:S13]  /*ff90*/  ISETP.GE.OR P6, PT, R9, R2, !P0 ;  /* 0x000000020900720c */ /* 0x000fda00047c6670 */
[----:B------:R-:W0:Y:S08]  /*ffa0*/  @!P6 LDC.64 R2, c[0x0][0xc80] ;  /* 0x00032000ff02eb82 */ /* 0x000e300000000a00 */
[----:B------:R-:W1:Y:S01]  /*ffb0*/  @!P6 LDC.64 R4, c[0x0][0xc78] ;  /* 0x00031e00ff04eb82 */ /* 0x000e620000000a00 */
[----:B0-----:R-:W-:-:S05]  /*ffc0*/  @!P6 IMAD.WIDE R2, R9, 0x4, R2 ;  /* 0x000000040902e825 */ /* 0x001fca00078e0202 */
[----:B------:R1:W2:Y:S02]  /*ffd0*/  @!P6 LDG.E R6, desc[UR8][R2.64] ;  /* 0x000000080206e981 */ /* 0x0002a4000c1e1900 */
[----:B-1----:R-:W-:-:S04]  /*ffe0*/  @!P6 IMAD.WIDE R2, R9, 0x4, R4 ;  /* 0x000000040902e825 */ /* 0x002fc800078e0204 */
[----:B------:R-:W-:-:S06]  /*fff0*/  IMAD.MOV.U32 R9, RZ, RZ, RZ ;  /* 0x000000ffff097224 */ /* 0x000fcc00078e00ff */
[----:B------:R-:W2:Y:S02]  /*10000*/  @!P6 LDG.E R9, desc[UR8][R2.64] ;  /* 0x000000080209e981 */ /* 0x000ea4000c1e1900 */
[----:B--2---:R-:W-:-:S05]  /*10010*/  IMAD R11, R6, R9, RZ ;  /* 0x00000009060b7224 */ /* 0x004fca00078e02ff */
[----:B------:R-:W0:Y:S02]  /*10020*/  SHFL.UP PT, R4, R11, 0x1, RZ ;  /* 0x042000000b047989 */ /* 0x000e2400000e00ff */
[----:B0-----:R-:W-:-:S05]  /*10030*/  SEL R4, R4, RZ, P1 ;  /* 0x000000ff04047207 */ /* 0x001fca0000800000 */
[----:B------:R-:W-:-:S05]  /*10040*/  IMAD.IADD R4, R11, 0x1, R4 ;  /* 0x000000010b047824 */ /* 0x000fca00078e0204 */
        /* <DEDUP_REMOVED lines=12> */
[----:B------:R-:W0:Y:S02]  /*10110*/  SHFL.IDX PT, R4, R2, 0x1f, 0x1f ;  /* 0x03e01f0002047f89 */ /* 0x000e2400000e0000 */
[----:B0-----:R-:W-:-:S04]  /*10120*/  IMAD R4, R4, UR5, RZ ;  /* 0x0000000504047c24 */ /* 0x001fc8000f8e02ff */
[----:B------:R-:W-:-:S05]  /*10130*/  IMAD.IADD R7, R4, 0x1, R7 ;  /* 0x0000000104077824 */ /* 0x000fca00078e0207 */
[----:B------:R-:W-:-:S13]  /*10140*/  ISETP.GT.AND P6, PT, R7, UR6, PT ;  /* 0x0000000607007c0c */ /* 0x000fda000bfc4270 */
[----:B------:R-:W-:Y:S05]  /*10150*/  @!P6 BRA `(.L_x_221) ;  /* 0xfffffffc0064e947 */ /* 0x000fea000383ffff */
.L_x_219:
[----:B------:R-:W-:Y:S02]  /*10160*/  IMAD.IADD R11, R7, 0x1, -R4 ;  /* 0x00000001070b7824 */ /* 0x000fe400078e0a04 */
[----:B------:R-:W-:Y:S02]  /*10170*/  IMAD.MOV.U32 R12, RZ, RZ, RZ ;  /* 0x000000ffff0c7224 */ /* 0x000fe400078e00ff */
[----:B------:R-:W-:-:S05]  /*10180*/  IMAD R3, R2, UR5, R11 ;  /* 0x0000000502037c24 */ /* 0x000fca000f8e020b */
[----:B------:R-:W-:-:S13]  /*10190*/  ISETP.GT.AND P0, PT, R3, UR6, PT ;  /* 0x0000000603007c0c */ /* 0x000fda000bf04270 */
[----:B------:R-:W-:-:S04]  /*101a0*/  VOTE.ANY R10, PT, !P0 ;  /* 0x00000000000a7806 */ /* 0x000fc800040e0100 */
[----:B------:R-:W0:Y:S01]  /*101b0*/  POPC R5, R10 ;  /* 0x0000000a00057309 */ /* 0x000e220000000000 */
[----:B------:R-:W-:Y:S01]  /*101c0*/  ISETP.NE.AND P0, PT, R10, RZ, PT ;  /* 0x000000ff0a00720c */ /* 0x000fe20003f05270 */
[----:B0-----:R-:W0:Y:S04]  /*101d0*/  SHFL.IDX PT, R6, R6, R5, 0x1f ;  /* 0x00001f0506067589 */ /* 0x001e2800000e0000 */
[----:B------:R-:W1:Y:S01]  /*101e0*/  SHFL.IDX PT, R8, R9, R5, 0x1f ;  /* 0x00001f0509087589 */ /* 0x000e6200000e0000 */
[----:B0-----:R-:W-:-:S04]  /*101f0*/  IABS R4, R6 ;  /* 0x0000000600047213 */ /* 0x001fc80000000000 */
[----:B------:R-:W0:Y:S01]  /*10200*/  I2F.RP R13, R4 ;  /* 0x00000004000d7306 */ /* 0x000e220000209400 */
[----:B-1----:R-:W-:-:S07]  /*10210*/  IABS R7, R8 ;  /* 0x0000000800077213 */ /* 0x002fce0000000000 */
[----:B------:R-:W-:Y:S08]  /*10220*/  I2F.RP R10, R7 ;  /* 0x00000007000a7306 */ /* 0x000ff00000209400 */
[----:B0-----:R-:W0:Y:S02]  /*10230*/  MUFU.RCP R13, R13 ;  /* 0x0000000d000d7308 */ /* 0x001e240000001000 */
[----:B0-----:R-:W-:-:S06]  /*10240*/  VIADD R3, R13, 0xffffffe ;  /* 0x0ffffffe0d037836 */ /* 0x001fcc0000000000 */
[----:B------:R-:W0:Y:S02]  /*10250*/  F2I.FTZ.U32.TRUNC.NTZ R3, R3 ;  /* 0x0000000300037305 */ /* 0x000e24000021f000 */
[----:B0-----:R-:W-:Y:S01]  /*10260*/  IMAD.MOV R15, RZ, RZ, -R3 ;  /* 0x000000ffff0f7224 */ /* 0x001fe200078e0a03 */
[----:B------:R-:W-:Y:S06]  /*10270*/  @!P0 BRA `(.L_x_222) ;  /* 0x0000000000088947 */ /* 0x000fec0003800000 */
[----:B------:R-:W-:-:S05]  /*10280*/  VIADD R9, R5, 0xffffffff ;  /* 0xffffffff05097836 */ /* 0x000fca0000000000 */
[----:B------:R0:W1:Y:S02]  /*10290*/  SHFL.IDX PT, R12, R2, R9, 0x1f ;  /* 0x00001f09020c7589 */ /* 0x00006400000e0000 */
.L_x_222:
[----:B-1----:R-:W-:Y:S01]  /*102a0*/  IMAD R11, R12, UR5, R11 ;  /* 0x000000050c0b7c24 */ /* 0x002fe2000f8e020b */
[----:B------:R-:W1:Y:S01]  /*102b0*/  MUFU.RCP R10, R10 ;  /* 0x0000000a000a7308 */ /* 0x000e620000001000 */
[----:B0-----:R-:W-:Y:S02]  /*102c0*/  IMAD R9, R15, R4, RZ ;  /* 0x000000040f097224 */ /* 0x001fe400078e02ff */
[----:B------:R-:W-:Y:S01]  /*102d0*/  IMAD.MOV.U32 R2, RZ, RZ, RZ ;  /* 0x000000ffff027224 */ /* 0x000fe200078e00ff */
[----:B------:R0:W-:Y:S03]  /*102e0*/  STL [R1], R11 ;  /* 0x0000000b01007387 */ /* 0x0001e60000100800 */
[----:B------:R-:W-:Y:S01]  /*102f0*/  IMAD.HI.U32 R2, R3, R9, R2 ;  /* 0x0000000903027227 */ /* 0x000fe200078e0002 */
[----:B------:R-:W-:Y:S02]  /*10300*/  IADD3 R9, -R11, UR6, RZ ;  /* 0x000000060b097c10 */ /* 0x000fe4000fffe1ff */
[----:B------:R-:W-:-:S02]  /*10310*/  IABS R3, R6 ;  /* 0x0000000600037213 */ /* 0x000fc40000000000 */
[----:B------:R-:W-:-:S03]  /*10320*/  IABS R13, R9 ;  /* 0x00000009000d7213 */ /* 0x000fc60000000000 */
[----:B------:R-:W-:Y:S02]  /*10330*/  IMAD.MOV R12, RZ, RZ, -R3 ;  /* 0x000000ffff0c7224 */ /* 0x000fe400078e0a03 */
[----:B0-----:R-:W-:-:S04]  /*10340*/  IMAD.HI.U32 R11, R2, R13, RZ ;  /* 0x0000000d020b7227 */ /* 0x001fc800078e00ff */
[----:B-1----:R-:W-:Y:S02]  /*10350*/  VIADD R3, R10, 0xffffffe ;  /* 0x0ffffffe0a037836 */ /* 0x002fe40000000000 */
[----:B------:R-:W-:-:S04]  /*10360*/  IMAD R13, R11, R12, R13 ;  /* 0x0000000c0b0d7224 */ /* 0x000fc800078e020d */
[----:B------:R-:W0:Y:S01]  /*10370*/  F2I.FTZ.U32.TRUNC.NTZ R3, R3 ;  /* 0x0000000300037305 */ /* 0x000e22000021f000 */
[----:B------:R-:W-:-:S13]  /*10380*/  ISETP.GT.U32.AND P1, PT, R4, R13, PT ;  /* 0x0000000d0400720c */ /* 0x000fda0003f24070 */
[----:B------:R-:W-:Y:S02]  /*10390*/  @!P1 IMAD.IADD R13, R13, 0x1, -R4 ;  /* 0x000000010d0d9824 */ /* 0x000fe400078e0a04 */
[----:B0-----:R-:W-:Y:S02]  /*103a0*/  IMAD.MOV R2, RZ, RZ, -R3 ;  /* 0x000000ffff027224 */ /* 0x001fe400078e0a03 */
[----:B------:R-:W-:Y:S01]  /*103b0*/  @!P1 VIADD R11, R11, 0x1 ;  /* 0x000000010b0b9836 */ /* 0x000fe20000000000 */
[----:B------:R-:W-:Y:S01]  /*103c0*/  ISETP.GE.U32.AND P0, PT, R13, R4, PT ;  /* 0x000000040d00720c */ /* 0x000fe20003f06070 */
[----:B------:R-:W-:Y:S01]  /*103d0*/  IMAD R13, R2, R7, RZ ;  /* 0x00000007020d7224 */ /* 0x000fe200078e02ff */
[----:B------:R-:W-:Y:S01]  /*103e0*/  ISETP.NE.AND P1, PT, R6, RZ, PT ;  /* 0x000000ff0600720c */ /* 0x000fe20003f25270 */
[----:B------:R-:W-:-:S04]  /*103f0*/  IMAD.MOV.U32 R2, RZ, RZ, RZ ;  /* 0x000000ffff027224 */ /* 0x000fc800078e00ff */
[----:B------:R-:W-:Y:S01]  /*10400*/  IMAD.HI.U32 R4, R3, R13, R2 ;  /* 0x0000000d03047227 */ /* 0x000fe200078e0002 */
[----:B------:R-:W-:-:S04]  /*10410*/  LOP3.LUT R2, R9, R6, RZ, 0x3c, !PT ;  /* 0x0000000609027212 */ /* 0x000fc800078e3cff */
[----:B------:R-:W-:Y:S01]  /*10420*/  ISETP.GE.AND P2, PT, R2, RZ, PT ;  /* 0x000000ff0200720c */ /* 0x000fe20003f46270 */
[----:B------:R-:W-:Y:S01]  /*10430*/  @P0 VIADD R11, R11, 0x1 ;  /* 0x000000010b0b0836 */ /* 0x000fe20000000000 */
[----:B------:R-:W-:-:S05]  /*10440*/  IABS R2, R8 ;  /* 0x0000000800027213 */ /* 0x000fca0000000000 */
[----:B------:R-:W-:-:S06]  /*10450*/  IMAD.MOV R2, RZ, RZ, -R2 ;  /* 0x000000ffff027224 */ /* 0x000fcc00078e0a02 */
[----:B------:R-:W-:Y:S01]  /*10460*/  @!P2 IMAD.MOV R11, RZ, RZ, -R11 ;  /* 0x000000ffff0ba224 */ /* 0x000fe200078e0a0b */
[----:B------:R-:W-:-:S04]  /*10470*/  @!P1 LOP3.LUT R11, RZ, R6, RZ, 0x33, !PT ;  /* 0x00000006ff0b9212 */ /* 0x000fc800078e33ff */
[-C--:B------:R-:W-:Y:S01]  /*10480*/  IABS R3, R11.reuse ;  /* 0x0000000b00037213 */ /* 0x080fe20000000000 */
[----:B------:R-:W-:-:S04]  /*10490*/  IMAD R6, R6, R11, RZ ;  /* 0x0000000b06067224 */ /* 0x000fc800078e02ff */
[----:B------:R-:W-:-:S04]  /*104a0*/  IMAD.HI.U32 R4, R4, R3, RZ ;  /* 0x0000000304047227 */ /* 0x000fc800078e00ff */
[----:B------:R-:W-:Y:S02]  /*104b0*/  IMAD R2, R4, R2, R3 ;  /* 0x0000000204027224 */ /* 0x000fe400078e0203 */
[----:B------:R-:W-:-:S03]  /*104c0*/  IMAD.IADD R6, R9, 0x1, -R6 ;  /* 0x0000000109067824 */ /* 0x000fc600078e0a06 */
[----:B------:R-:W-:Y:S02]  /*104d0*/  ISETP.GT.U32.AND P1, PT, R7, R2, PT ;  /* 0x000000020700720c */ /* 0x000fe40003f24070 */
[----:B------:R1:W-:Y:S11]  /*104e0*/  STL [R1+0x4], R6 ;  /* 0x0000040601007387 */ /* 0x0003f60000100800 */
[----:B------:R-:W-:-:S02]  /*104f0*/  @!P1 IMAD.IADD R2, R2, 0x1, -R7 ;  /* 0x0000000102029824 */ /* 0x000fc400078e0a07 */
[----:B------:R-:W-:Y:S01]  /*10500*/  @!P1 VIADD R4, R4, 0x1 ;  /* 0x0000000104049836 */ /* 0x000fe20000000000 */
[----:B------:R-:W-:Y:S02]  /*10510*/  ISETP.NE.AND P1, PT, R8, RZ, PT ;  /* 0x000000ff0800720c */ /* 0x000fe40003f25270 */
[----:B------:R-:W-:Y:S02]  /*10520*/  ISETP.GE.U32.AND P0, PT, R2, R7, PT ;  /* 0x000000070200720c */ /* 0x000fe40003f06070 */
[----:B------:R-:W-:-:S04]  /*10530*/  LOP3.LUT R2, R11, R8, RZ, 0x3c, !PT ;  /* 0x000000080b027212 */ /* 0x000fc800078e3cff */
[----:B------:R-:W-:-:S07]  /*10540*/  ISETP.GE.AND P2, PT, R2, RZ, PT ;  /* 0x000000ff0200720c */ /* 0x000fce0003f46270 */
[----:B------:R-:W-:-:S06]  /*10550*/  @P0 VIADD R4, R4, 0x1 ;  /* 0x0000000104040836 */ /* 0x000fcc0000000000 */
[----:B------:R-:W-:Y:S01]  /*10560*/  @!P2 IMAD.MOV R4, RZ, RZ, -R4 ;  /* 0x000000ffff04a224 */ /* 0x000fe200078e0a04 */
[----:B------:R-:W-:-:S05]  /*10570*/  @!P1 LOP3.LUT R4, RZ, R8, RZ, 0x33, !PT ;  /* 0x00000008ff049212 */ /* 0x000fca00078e33ff */
[--C-:B------:R-:W-:Y:S02]  /*10580*/  IMAD.MOV R2, RZ, RZ, -R4.reuse ;  /* 0x000000ffff027224 */ /* 0x100fe400078e0a04 */
[C---:B------:R-:W-:Y:S02]  /*10590*/  IMAD R4, R8.reuse, 0x1000000, R4 ;  /* 0x0100000008047824 */ /* 0x040fe400078e0204 */
[----:B------:R-:W-:Y:S02]  /*105a0*/  IMAD R11, R8, R2, R11 ;  /* 0x00000002080b7224 */ /* 0x000fe400078e020b */
[----:B------:R-:W-:Y:S02]  /*105b0*/  VIADD R2, R5, UR4 ;  /* 0x0000000405027c36 */ /* 0x000fe40008000000 */
[----:B------:R-:W-:-:S03]  /*105c0*/  IMAD R3, R11, 0x10000, R4 ;  /* 0x000100000b037824 */ /* 0x000fc600078e0204 */
[----:B------:R1:W-:Y:S04]  /*105d0*/  STL [R1+0xc], R2 ;  /* 0x00000c0201007387 */ /* 0x0003e80000100800 */
[----:B------:R1:W-:Y:S01]  /*105e0*/  STL [R1+0x8], R3 ;  /* 0x0000080301007387 */ /* 0x0003e20000100800 */
[----:B------:R-:W-:Y:S05]  /*105f0*/  BRA `(.L_x_223) ;  /* 0x0000000000107947 */ /* 0x000fea0003800000 */
.L_x_220:
[----:B------:R-:W-:Y:S01]  /*10600*/  IMAD.U32 R2, RZ, RZ, UR6 ;  /* 0x00000006ff027e24 */ /* 0x000fe2000f8e00ff */
[----:B------:R0:W-:Y:S04]  /*10610*/  STL [R1+0x4], RZ ;  /* 0x000004ff01007387 */ /* 0x0001e80000100800 */
[----:B------:R0:W-:Y:S04]  /*10620*/  STL [R1+0x8], RZ ;  /* 0x000008ff01007387 */ /* 0x0001e80000100800 */
[----:B------:R0:W-:Y:S02]  /*10630*/  STL [R1], R2 ;  /* 0x0000000201007387 */ /* 0x0001e40000100800 */
.L_x_223:
[----:B------:R-:W2:Y:S04]  /*10640*/  LDL R4, [R1] ;  /* 0x0000000001047983 */ /* 0x000ea80000100800 */
[----:B------:R-:W2:Y:S04]  /*10650*/  LDL R5, [R1+0x4] ;  /* 0x0000040001057983 */ /* 0x000ea80000100800 */
[----:B-1----:R-:W2:Y:S04]  /*10660*/  LDL R6, [R1+0x8] ;  /* 0x0000080001067983 */ /* 0x002ea80000100800 */
[----:B------:R-:W2:Y:S01]  /*10670*/  LDL R7, [R1+0xc] ;  /* 0x00000c0001077983 */ /* 0x000ea20000100800 */
[----:B------:R-:W-:-:S13]  /*10680*/  ISETP.NE.AND P0, PT, R0, RZ, PT ;  /* 0x000000ff0000720c */ /* 0x000fda0003f05270 */
[----:B------:R-:W1:Y:S01]  /*10690*/  @!P0 S2R R3, SR_CgaCtaId ;  /* 0x0000000000038919 */ /* 0x000e620000008800 */
[----:B------:R-:W-:-:S04]  /*106a0*/  @!P0 MOV R0, 0x400 ;  /* 0x0000040000008802 */ /* 0x000fc80000000f00 */
[----:B-1----:R-:W-:-:S05]  /*106b0*/  @!P0 LEA R0, R3, R0, 0x18 ;  /* 0x0000000003008211 */ /* 0x002fca00078ec0ff */
[----:B--2---:R1:W-:Y:S01]  /*106c0*/  @!P0 STS.128 [R0+0x348d0], R4 ;  /* 0x0348d00400008388 */ /* 0x0043e20000000c00 */
[----:B------:R-:W-:Y:S06]  /*106d0*/  BAR.ARV 0x5, 0x180 ;  /* 0x0146000000007b1d */ /* 0x000fec0000002000 */
.L_x_218:
[----:B-1----:R-:W3:Y:S01]  /*106e0*/  LDL R0, [R1+0xc] ;  /* 0x00000c0001007983 */ /* 0x002ee20000100800 */
[----:B------:R-:W-:Y:S01]  /*106f0*/  ULDC UR4, c[0x0][0xc3c] ;  /* 0x00030f0000047ab9 */ /* 0x000fe20000000800 */
[----:B------:R-:W-:Y:S02]  /*10700*/  IMAD.MOV.U32 R19, RZ, RZ, RZ ;  /* 0x000000ffff137224 */ /* 0x000fe400078e00ff */
[----:B------:R1:W-:Y:S01]  /*10710*/  STL [R1+0x48], RZ ;  /* 0x000048ff01007387 */ /* 0x0003e20000100800 */
[----:B---3--:R-:W-:Y:S01]  /*10720*/  ISETP.GE.AND P0, PT, R0, UR4, PT ;  /* 0x0000000400007c0c */ /* 0x008fe2000bf06270 */
[----:B------:R-:W-:-:S05]  /*10730*/  IMAD.MOV.U32 R0, RZ, RZ, 0x1 ;  /* 0x00000001ff007424 */ /* 0x000fca00078e00ff */
[----:B------:R1:W-:Y:S07]  /*10740*/  STL [R1+0x14], R0 ;  /* 0x0000140001007387 */ /* 0x0003ee0000100800 */
[----:B------:R-:W-:Y:S05]  /*10750*/  @P0 BRA `(.L_x_224) ;  /* 0x00000054003c0947 */ /* 0x000fea0003800000 */
[----:B--2---:R-:W2:Y:S01]  /*10760*/  S2R R5, SR_TID.X ;  /* 0x0000000000057919 */ /* 0x004ea20000002100 */
[----:B------:R-:W3:Y:S01]  /*10770*/  S2UR UR5, SR_CgaCtaId ;  /* 0x00000000000579c3 */ /* 0x000ee20000008800 */
[----:B------:R-:W-:Y:S01]  /*10780*/  UMOV UR4, 0x400 ;  /* 0x0000040000047882 */ /* 0x000fe20000000000 */
[----:B------:R-:W-:Y:S01]  /*10790*/  BSSY B8, `(.L_x_224) ;  /* 0x000054b000087945 */ /* 0x000fe20003800000 */
[----:B------:R-:W-:Y:S01]  /*107a0*/  IMAD.MOV.U32 R19, RZ, RZ, RZ ;  /* 0x000000ffff137224 */ /* 0x000fe200078e00ff */
[----:B------:R-:W-:Y:S01]  /*107b0*/  ULDC UR38, c[0x0][0xc] ;  /* 0x0000030000267ab9 */ /* 0x000fe20000000800 */
[----:B------:R-:W-:Y:S01]  /*107c0*/  ULDC.64 UR36, c[0x0][0x198] ;  /* 0x0000660000247ab9 */ /* 0x000fe20000000a00 */
[----:B---3--:R-:W-:-:S06]  /*107d0*/  ULEA UR4, UR5, UR4, 0x18 ;  /* 0x0000000405047291 */ /* 0x008fcc000f8ec03f */
[----:B------:R-:W-:Y:S01]  /*107e0*/  IMAD.U32 R18, RZ, RZ, UR4 ;  /* 0x00000004ff127e24 */ /* 0x000fe2000f8e00ff */
[C---:B--2---:R-:W-:Y:S01]  /*107f0*/  LOP3.LUT R4, R5.reuse, 0x7f, RZ, 0xc0, !PT ;  /* 0x0000007f05047812 */ /* 0x044fe200078ec0ff */
[----:B-1----:R-:W-:-:S05]  /*10800*/  IMAD.SHL.U32 R0, R5, 0x8, RZ ;  /* 0x0000000805007824 */ /* 0x002fca00078e00ff */
[C---:B0-----:R-:W-:Y:S02]  /*10810*/  LOP3.LUT R2, R0.reuse, 0x1f8, RZ, 0xc0, !PT ;  /* 0x000001f800027812 */ /* 0x041fe400078ec0ff */
[----:B------:R-:W-:Y:S02]  /*10820*/  LOP3.LUT R0, R0, 0x38, RZ, 0xc0, !PT ;  /* 0x0000003800007812 */ /* 0x000fe400078ec0ff */
[----:B------:R-:W-:Y:S01]  /*10830*/  LOP3.LUT R3, R2, 0x38, R5, 0x78, !PT ;  /* 0x0000003802037812 */ /* 0x000fe200078e7805 */
[----:B------:R-:W-:Y:S01]  /*10840*/  IMAD.SHL.U32 R2, R4, 0x8, RZ ;  /* 0x0000000804027824 */ /* 0x000fe200078e00ff */
[----:B------:R-:W-:Y:S02]  /*10850*/  SHF.R.U32.HI R4, RZ, 0x3, R4 ;  /* 0x00000003ff047819 */ /* 0x000fe40000011604 */
[----:B------:R-:W-:Y:S02]  /*10860*/  LOP3.LUT R0, R0, 0x40, RZ, 0xfc, !PT ;  /* 0x0000004000007812 */ /* 0x000fe400078efcff */
[----:B------:R-:W-:Y:S01]  /*10870*/  LOP3.LUT R3, R3, 0x200, R2, 0xf8, !PT ;  /* 0x0000020003037812 */ /* 0x000fe200078ef802 */
[----:B------:R-:W-:-:S04]  /*10880*/  IMAD.SHL.U32 R2, R5, 0x10, RZ ;  /* 0x0000001005027824 */ /* 0x000fc800078e00ff */
[----:B------:R-:W-:Y:S01]  /*10890*/  IMAD R3, R3, 0x2, R18 ;  /* 0x0000000203037824 */ /* 0x000fe200078e0212 */
[----:B------:R-:W-:Y:S01]  /*108a0*/  LOP3.LUT R4, R4, 0x70, R2, 0xf8, !PT ;  /* 0x0000007004047812 */ /* 0x000fe200078ef802 */
[----:B------:R-:W-:-:S03]  /*108b0*/  IMAD.MOV.U32 R2, RZ, RZ, 0x1 ;  /* 0x00000001ff027424 */ /* 0x000fc600078e00ff */
[----:B------:R0:W-:Y:S04]  /*108c0*/  STL [R1+0x28], R3 ;  /* 0x0000280301007387 */ /* 0x0001e80000100800 */
[----:B------:R0:W-:Y:S04]  /*108d0*/  STL [R1+0x14], R2 ;  /* 0x0000140201007387 */ /* 0x0001e80000100800 */
[----:B------:R0:W-:Y:S02]  /*108e0*/  STL [R1+0x48], RZ ;  /* 0x000048ff01007387 */ /* 0x0001e40000100800 */
.L_x_323:
[----:B--2---:R-:W2:Y:S01]  /*108f0*/  LDL R0, [R1+0xc] ;  /* 0x00000c0001007983 */ /* 0x004ea20000100800 */
[----:B0-----:R-:W2:Y:S01]  /*10900*/  LDC.64 R2, c[0x0][0xc88] ;  /* 0x00032200ff027b82 */ /* 0x001ea20000000a00 */
[----:B------:R-:W-:Y:S01]  /*10910*/  ULDC.64 UR4, c[0x0][0x208] ;  /* 0x0000820000047ab9 */ /* 0x000fe20000000a00 */
[----:B--2---:R-:W-:-:S05]  /*10920*/  IMAD.WIDE R2, R0, 0x4, R2 ;  /* 0x0000000400027825 */ /* 0x004fca00078e0202 */
[----:B------:R-:W2:Y:S01]  /*10930*/  LDG.E R10, desc[UR4][R2.64] ;  /* 0x00000004020a7981 */ /* 0x000ea2000c1e1900 */
[----:B------:R-:W-:Y:S05]  /*10940*/  YIELD ;  /* 0x0000000000007946 */ /* 0x000fea0003800000 */
[----:B------:R-:W-:Y:S01]  /*10950*/  ULDC.64 UR4, c[0x0][0xa28] ;  /* 0x00028a0000047ab9 */ /* 0x000fe20000000a00 */
[----:B------:R-:W-:Y:S01]  /*10960*/  IMAD.MOV.U32 R0, RZ, RZ, RZ ;  /* 0x000000ffff007224 */ /* 0x000fe200078e00ff */
[----:B------:R-:W-:Y:S01]  /*10970*/  ISETP.NE.U32.AND P0, PT, RZ, UR4, PT ;  /* 0x00000004ff007c0c */ /* 0x000fe2000bf05070 */
[----:B------:R-:W-:Y:S01]  /*10980*/  ULDC.64 UR10, c[0x0][0x208] ;  /* 0x00008200000a7ab9 */ /* 0x000fe20000000a00 */
[----:B-1----:R-:W-:Y:S01]  /*10990*/  IMAD.MOV.U32 R6, RZ, RZ, RZ ;  /* 0x000000ffff067224 */ /* 0x002fe200078e00ff */
[----:B------:R-:W-:Y:S01]  /*109a0*/  ULDC.64 UR6, c[0x0][0xa18] ;  /* 0x0002860000067ab9 */ /* 0x000fe20000000a00 */
[----:B------:R-:W-:Y:S01]  /*109b0*/  ISETP.NE.AND.EX P0, PT, RZ, UR5, PT, P0 ;  /* 0x00000005ff007c0c */ /* 0x000fe2000bf05300 */
[----:B------:R-:W-:Y:S01]  /*109c0*/  ULDC.64 UR8, c[0x0][0xa08] ;  /* 0x0002820000087ab9 */ /* 0x000fe20000000a00 */
[----:B--2---:R-:W-:Y:S01]  /*109d0*/  SHF.R.S32.HI R4, RZ, 0x1f, R10 ;  /* 0x0000001fff047819 */ /* 0x004fe2000001140a */
[----:B------:R-:W-:-:S10]  /*109e0*/  IMAD.SHL.U32 R17, R10, 0x4, RZ ;  /* 0x000000040a117824 */ /* 0x000fd400078e00ff */
[C---:B------:R-:W-:Y:S01]  /*109f0*/  @P0 LEA R2, P1, R10.reuse, UR4, 0x2 ;  /* 0x000000040a020c11 */ /* 0x040fe2000f8210ff */
[----:B------:R-:W-:Y:S03]  /*10a00*/  STL [R1+0x2c], R10 ;  /* 0x00002c0a01007387 */ /* 0x000fe60000100800 */
[C-C-:B------:R-:W-:Y:S01]  /*10a10*/  @P0 LEA.HI.X R3, R10.reuse, UR5, R4.reuse, 0x2, P1 ;  /* 0x000000050a030c11 */ /* 0x140fe200088f1404 */
[----:B------:R-:W-:Y:S01]  /*10a20*/  ULDC.64 UR4, c[0x0][0xa00] ;  /* 0x0002800000047ab9 */ /* 0x000fe20000000a00 */
[----:B------:R-:W-:Y:S01]  /*10a30*/  SHF.L.U64.HI R9, R10, 0x2, R4 ;  /* 0x000000020a097819 */ /* 0x000fe20000010204 */
[----:B------:R0:W-:Y:S01]  /*10a40*/  STL [R1+0x3c], R4 ;  /* 0x00003c0401007387 */ /* 0x0001e20000100800 */
[----:B------:R-:W-:-:S03]  /*10a50*/  ISETP.NE.U32.AND P1, PT, RZ, UR4, PT ;  /* 0x00000004ff007c0c */ /* 0x000fc6000bf25070 */
[----:B------:R1:W5:Y:S01]  /*10a60*/  @P0 LDG.E R0, desc[UR10][R2.64] ;  /* 0x0000000a02000981 */ /* 0x000362000c1e1900 */
[----:B------:R-:W-:Y:S01]  /*10a70*/  ISETP.NE.AND.EX P1, PT, RZ, UR5, PT, P1 ;  /* 0x00000005ff007c0c */ /* 0x000fe2000bf25310 */
[----:B------:R-:W-:Y:S01]  /*10a80*/  IMAD.MOV.U32 R8, RZ, RZ, RZ ;  /* 0x000000ffff087224 */ /* 0x000fe200078e00ff */
[----:B------:R-:W-:Y:S01]  /*10a90*/  ISETP.NE.U32.AND P2, PT, RZ, UR6, PT ;  /* 0x00000006ff007c0c */ /* 0x000fe2000bf45070 */
[----:B------:R-:W-:Y:S01]  /*10aa0*/  STL [R1+0x20], R9 ;  /* 0x0000200901007387 */ /* 0x000fe20000100800 */
[----:B------:R-:W-:Y:S02]  /*10ab0*/  ISETP.NE.U32.AND P0, PT, RZ, UR8, PT ;  /* 0x00000008ff007c0c */ /* 0x000fe4000bf05070 */
[C---:B0-----:R-:W-:Y:S02]  /*10ac0*/  IADD3 R4, P4, R17.reuse, UR8, RZ ;  /* 0x0000000811047c10 */ /* 0x041fe4000ff9e0ff */
[----:B-1----:R-:W-:Y:S02]  /*10ad0*/  IADD3 R2, P3, R17, UR4, RZ ;  /* 0x0000000411027c10 */ /* 0x002fe4000ff7e0ff */
[----:B------:R-:W-:-:S02]  /*10ae0*/  ISETP.NE.AND.EX P2, PT, RZ, UR7, PT, P2 ;  /* 0x00000007ff007c0c */ /* 0x000fc4000bf45320 */
[C---:B------:R-:W-:Y:S02]  /*10af0*/  IADD3.X R3, R9.reuse, UR5, RZ, P3, !PT ;  /* 0x0000000509037c10 */ /* 0x040fe40009ffe4ff */
[----:B------:R-:W-:Y:S02]  /*10b00*/  ISETP.NE.AND.EX P0, PT, RZ, UR9, PT, P0 ;  /* 0x00000009ff007c0c */ /* 0x000fe4000bf05300 */
[----:B------:R-:W-:Y:S01]  /*10b10*/  IADD3.X R5, R9, UR9, RZ, P4, !PT ;  /* 0x0000000909057c10 */ /* 0x000fe2000a7fe4ff */
[----:B------:R-:W2:Y:S01]  /*10b20*/  @P1 LDG.E R6, desc[UR10][R2.64] ;  /* 0x0000000a02061981 */ /* 0x000ea2000c1e1900 */
[----:B------:R-:W-:Y:S02]  /*10b30*/  ULDC UR4, c[0x0][0x288] ;  /* 0x0000a20000047ab9 */ /* 0x000fe40000000800 */
[----:B------:R-:W-:Y:S01]  /*10b40*/  IMAD.U32 R11, RZ, RZ, UR4 ;  /* 0x00000004ff0b7e24 */ /* 0x000fe2000f8e00ff */
[----:B------:R-:W-:-:S06]  /*10b50*/  ULDC.64 UR4, c[0x0][0x418] ;  /* 0x0001060000047ab9 */ /* 0x000fcc0000000a00 */
[----:B------:R-:W5:Y:S04]  /*10b60*/  @P0 LDG.E R8, desc[UR10][R4.64] ;  /* 0x0000000a04080981 */ /* 0x000f68000c1e1900 */
[----:B--2---:R0:W-:Y:S02]  /*10b70*/  STL [R1+0x34], R6 ;  /* 0x0000340601007387 */ /* 0x0041e40000100800 */
[----:B0-----:R-:W-:-:S04]  /*10b80*/  @P2 IADD3 R6, P3, R17, UR6, RZ ;  /* 0x0000000611062c10 */ /* 0x001fc8000ff7e0ff */
[----:B------:R-:W-:-:S05]  /*10b90*/  @P2 IADD3.X R7, R9, UR7, RZ, P3, !PT ;  /* 0x0000000709072c10 */ /* 0x000fca0009ffe4ff */
[----:B------:R0:W2:Y:S01]  /*10ba0*/  @P2 LDG.E R11, desc[UR10][R6.64] ;  /* 0x0000000a060b2981 */ /* 0x0000a2000c1e1900 */
[----:B------:R-:W-:-:S03]  /*10bb0*/  UISETP.NE.U32.AND UP0, UPT, UR4, URZ, UPT ;  /* 0x0000003f0400728c */ /* 0x000fc6000bf05070 */
[----:B------:R-:W-:Y:S01]  /*10bc0*/  ULDC UR4, c[0x0][0x424] ;  /* 0x0001090000047ab9 */ /* 0x000fe20000000800 */
[----:B------:R-:W-:-:S03]  /*10bd0*/  UISETP.NE.AND.EX UP0, UPT, UR5, URZ, UPT, UP0 ;  /* 0x0000003f0500728c */ /* 0x000fc6000bf05300 */
[----:B------:R-:W-:Y:S01]  /*10be0*/  ULDC UR5, c[0x0][0x2f0] ;  /* 0x0000bc0000057ab9 */ /* 0x000fe20000000800 */
[----:B------:R-:W-:-:S04]  /*10bf0*/  USEL UR4, UR4, 0x1, UP0 ;  /* 0x0000000104047887 */ /* 0x000fc80008000000 */
[----:B------:R-:W-:-:S06]  /*10c00*/  UIMAD UR4, UR4, UR5, URZ ;  /* 0x00000005040472a4 */ /* 0x000fcc000f8e023f */
[----:B0-----:R-:W-:Y:S01]  /*10c10*/  IMAD.U32 R6, RZ, RZ, UR4 ;  /* 0x00000004ff067e24 */ /* 0x001fe2000f8e00ff */
[----:B--2---:R0:W-:Y:S01]  /*10c20*/  STL [R1+0x44], R11 ;  /* 0x0000440b01007387 */ /* 0x0041e20000100800 */
[----:B------:R-:W-:Y:S05]  /*10c30*/  @P2 BRA `(.L_x_225) ;  /* 0x0000000000182947 */ /* 0x000fea0003800000 */
[----:B------:R-:W-:Y:S05]  /*10c40*/  @!P1 BRA `(.L_x_225) ;  /* 0x0000000000149947 */ /* 0x000fea0003800000 */
[----:B------:R-:W-:Y:S02]  /*10c50*/  ULDC.64 UR4, c[0x0][0x208] ;  /* 0x0000820000047ab9 */ /* 0x000fe40000000a00 */
[----:B------:R-:W2:Y:S04]  /*10c60*/  LDG.E R7, desc[UR4][R2.64] ;  /* 0x0000000402077981 */ /* 0x000ea8000c1e1900 */
[----:B------:R-:W2:Y:S02]  /*10c70*/  LDG.E R2, desc[UR4][R2.64+0x4] ;  /* 0x0000040402027981 */ /* 0x000ea4000c1e1900 */
[----:B--2---:R-:W-:-:S05]  /*10c80*/  IMAD.IADD R2, R2, 0x1, -R7 ;  /* 0x0000000102027824 */ /* 0x004fca00078e0a07 */
[----:B------:R1:W-:Y:S02]  /*10c90*/  STL [R1+0x44], R2 ;  /* 0x0000440201007387 */ /* 0x0003e40000100800 */
.L_x_225:
[----:B------:R-:W1:Y:S01]  /*10ca0*/  LDL.LU R7, [R1+0x8] ;  /* 0x0000080001077983 */ /* 0x000e620000300800 */
[----:B------:R-:W-:Y:S02]  /*10cb0*/  ULDC.64 UR4, c[0x0][0xa20] ;  /* 0x0002880000047ab9 */ /* 0x000fe40000000a00 */
[----:B------:R-:W-:-:S04]  /*10cc0*/  ISETP.NE.U32.AND P1, PT, RZ, UR4, PT ;  /* 0x00000004ff007c0c */ /* 0x000fc8000bf25070 */
[----:B------:R-:W-:Y:S02]  /*10cd0*/  ISETP.NE.AND.EX P1, PT, RZ, UR5, PT, P1 ;  /* 0x00000005ff007c0c */ /* 0x000fe4000bf25310 */
[C---:B-1----:R-:W-:Y:S02]  /*10ce0*/  LOP3.LUT R2, R7.reuse, 0xff000000, RZ, 0xc0, !PT ;  /* 0xff00000007027812 */ /* 0x042fe400078ec0ff */
[C---:B------:R-:W-:Y:S02]  /*10cf0*/  LOP3.LUT R3, R7.reuse, 0xff0000, RZ, 0xc0, !PT ;  /* 0x00ff000007037812 */ /* 0x040fe400078ec0ff */
[----:B------:R-:W-:Y:S02]  /*10d00*/  SHF.R.U32.HI R2, RZ, 0x8, R2 ;  /* 0x00000008ff027819 */ /* 0x000fe40000011602 */
[----:B------:R-:W-:Y:S01]  /*10d10*/  LOP3.LUT R16, R7, 0xffff, RZ, 0xc0, !PT ;  /* 0x0000ffff07107812 */ /* 0x000fe200078ec0ff */
[----:B-----5:R-:W-:Y:S01]  /*10d20*/  IMAD.IADD R7, R8, 0x1, R0 ;  /* 0x0000000108077824 */ /* 0x020fe200078e0200 */
[----:B------:R-:W-:Y:S01]  /*10d30*/  LEA.HI R2, R3, R2, RZ, 0x10 ;  /* 0x0000000203027211 */ /* 0x000fe200078f80ff */
[----:B------:R-:W-:-:S05]  /*10d40*/  IMAD.MOV.U32 R3, RZ, RZ, R10 ;  /* 0x000000ffff037224 */ /* 0x000fca00078e000a */
[----:B------:R1:W-:Y:S04]  /*10d50*/  STL [R1+0x10], R3 ;  /* 0x0000100301007387 */ /* 0x0003e80000100800 */
[----:B------:R1:W-:Y:S01]  /*10d60*/  STL [R1+0x18], R7 ;  /* 0x0000180701007387 */ /* 0x0003e20000100800 */
[----:B------:R-:W-:Y:S05]  /*10d70*/  @!P1 BRA `(.L_x_226) ;  /* 0x0000000000149947 */ /* 0x000fea0003800000 */
[----:B------:R-:W-:Y:S01]  /*10d80*/  IADD3 R6, P0, R17, UR4, RZ ;  /* 0x0000000411067c10 */ /* 0x000fe2000ff1e0ff */
[----:B------:R-:W-:-:S03]  /*10d90*/  ULDC.64 UR6, c[0x0][0x208] ;  /* 0x0000820000067ab9 */ /* 0x000fc60000000a00 */
[----:B-1----:R-:W-:-:S05]  /*10da0*/  IADD3.X R7, R9, UR5, RZ, P0, !PT ;  /* 0x0000000509077c10 */ /* 0x002fca00087fe4ff */
[----:B------:R2:W5:Y:S01]  /*10db0*/  LDG.E R6, desc[UR6][R6.64] ;  /* 0x0000000606067981 */ /* 0x000562000c1e1900 */
[----:B------:R-:W-:Y:S05]  /*10dc0*/  BRA `(.L_x_227) ;  /* 0x0000000000147947 */ /* 0x000fea0003800000 */
.L_x_226:
[----:B------:R-:W-:Y:S05]  /*10dd0*/  @!P0 BRA `(.L_x_227) ;  /* 0x0000000000108947 */ /* 0x000fea0003800000 */
[----:B------:R-:W-:Y:S02]  /*10de0*/  ULDC.64 UR4, c[0x0][0x208] ;  /* 0x0000820000047ab9 */ /* 0x000fe40000000a00 */
[----:B------:R-:W2:Y:S04]  /*10df0*/  LDG.E R6, desc[UR4][R4.64] ;  /* 0x0000000404067981 */ /* 0x000ea8000c1e1900 */
[----:B------:R-:W2:Y:S02]  /*10e00*/  LDG.E R4, desc[UR4][R4.64+0x4] ;  /* 0x0000040404047981 */ /* 0x000ea4000c1e1900 */
[----:B--2---:R-:W-:-:S07]  /*10e10*/  IMAD.IADD R6, R4, 0x1, -R6 ;  /* 0x0000000104067824 */ /* 0x004fce00078e0a06 */
.L_x_227:
[----:B-----5:R-:W-:Y:S01]  /*10e20*/  IMAD.IADD R6, R6, 0x1, -R0 ;  /* 0x0000000106067824 */ /* 0x020fe200078e0a00 */
[----:B------:R-:W-:Y:S01]  /*10e30*/  LOP3.LUT R9, R2, 0xff, RZ, 0xc0, !PT ;  /* 0x000000ff02097812 */ /* 0x000fe200078ec0ff */
[----:B------:R-:W-:Y:S01]  /*10e40*/  IMAD.MOV.U32 R4, RZ, RZ, RZ ;  /* 0x000000ffff047224 */ /* 0x000fe200078e00ff */
[----:B------:R-:W-:Y:S01]  /*10e50*/  BSSY B0, `(.L_x_228) ;  /* 0x000002a000007945 */ /* 0x000fe20003800000 */
[C---:B------:R-:W-:Y:S01]  /*10e60*/  VIADD R0, R6.reuse, 0xaf ;  /* 0x000000af06007836 */ /* 0x040fe20000000000 */
[----:B------:R-:W-:Y:S01]  /*10e70*/  ISETP.GE.AND P0, PT, R6, 0x1, PT ;  /* 0x000000010600780c */ /* 0x000fe20003f06270 */
[----:B------:R-:W-:Y:S01]  /*10e80*/  IMAD.MOV.U32 R10, RZ, RZ, R4 ;  /* 0x000000ffff0a7224 */ /* 0x000fe200078e0004 */
[----:B------:R3:W-:Y:S01]  /*10e90*/  STL [R1+0x38], R4 ;  /* 0x0000380401007387 */ /* 0x0007e20000100800 */
[----:B------:R-:W-:-:S05]  /*10ea0*/  IMAD.HI R0, R0, 0x2e8ba2e9, RZ ;  /* 0x2e8ba2e900007827 */ /* 0x000fca00078e02ff */
[----:B-1----:R-:W-:-:S04]  /*10eb0*/  SHF.R.U32.HI R3, RZ, 0x1f, R0 ;  /* 0x0000001fff037819 */ /* 0x002fc80000011600 */
[----:B------:R-:W-:-:S05]  /*10ec0*/  LEA.HI.SX32 R8, R0, R3, 0x1b ;  /* 0x0000000300087211 */ /* 0x000fca00078fdaff */
[----:B------:R3:W-:Y:S04]  /*10ed0*/  STL [R1+0x40], R8 ;  /* 0x0000400801007387 */ /* 0x0007e80000100800 */
[----:B------:R3:W-:Y:S01]  /*10ee0*/  STL [R1+0x58], R9 ;  /* 0x0000580901007387 */ /* 0x0007e20000100800 */
[----:B------:R-:W-:Y:S05]  /*10ef0*/  @!P0 BRA `(.L_x_229) ;  /* 0x00000000007c8947 */ /* 0x000fea0003800000 */
[----:B------:R-:W-:-:S04]  /*10f00*/  SHF.R.U32.HI R0, RZ, 0x10, R2 ;  /* 0x00000010ff007819 */ /* 0x000fc80000011602 */
[----:B------:R-:W-:-:S13]  /*10f10*/  ISETP.NE.AND P0, PT, R0, RZ, PT ;  /* 0x000000ff0000720c */ /* 0x000fda0003f05270 */
[----:B------:R-:W3:Y:S02]  /*10f20*/  @!P0 LDC R0, c[0x0][0x9f0] ;  /* 0x00027c00ff008b82 */ /* 0x000ee40000000800 */
[----:B---3--:R-:W-:-:S04]  /*10f30*/  IABS R4, R0 ;  /* 0x0000000000047213 */ /* 0x008fc80000000000 */
[----:B------:R-:W1:Y:S08]  /*10f40*/  I2F.RP R2, R4 ;  /* 0x0000000400027306 */ /* 0x000e700000209400 */
[----:B-1----:R-:W1:Y:S02]  /*10f50*/  MUFU.RCP R2, R2 ;  /* 0x0000000200027308 */ /* 0x002e640000001000 */
[----:B-1----:R-:W-:-:S06]  /*10f60*/  VIADD R2, R2, 0xffffffe ;  /* 0x0ffffffe02027836 */ /* 0x002fcc0000000000 */
[----:B------:R-:W1:Y:S02]  /*10f70*/  F2I.FTZ.U32.TRUNC.NTZ R3, R2 ;  /* 0x0000000200037305 */ /* 0x000e64000021f000 */
[----:B-1----:R-:W-:-:S04]  /*10f80*/  IMAD.MOV R2, RZ, RZ, -R3 ;  /* 0x000000ffff027224 */ /* 0x002fc800078e0a03 */
[----:B------:R-:W-:Y:S02]  /*10f90*/  IMAD R5, R2, R4, RZ ;  /* 0x0000000402057224 */ /* 0x000fe400078e02ff */
[----:B------:R-:W-:-:S04]  /*10fa0*/  IMAD.MOV.U32 R2, RZ, RZ, RZ ;  /* 0x000000ffff027224 */ /* 0x000fc800078e00ff */
[----:B--2---:R-:W-:Y:S01]  /*10fb0*/  IMAD.HI.U32 R7, R3, R5, R2 ;  /* 0x0000000503077227 */ /* 0x004fe200078e0002 */
[----:B------:R-:W-:Y:S02]  /*10fc0*/  IABS R2, R0 ;  /* 0x0000000000027213 */ /* 0x000fe40000000000 */
[----:B------:R-:W-:-:S03]  /*10fd0*/  IADD3 R5, R0, -0x1, R8 ;  /* 0xffffffff00057810 */ /* 0x000fc60007ffe008 */
[----:B------:R-:W-:Y:S01]  /*10fe0*/  IMAD.MOV R2, RZ, RZ, -R2 ;  /* 0x000000ffff027224 */ /* 0x000fe200078e0a02 */
[----:B------:R-:W-:Y:S02]  /*10ff0*/  IABS R3, R5 ;  /* 0x0000000500037213 */ /* 0x000fe40000000000 */
[----:B------:R-:W-:Y:S01]  /*11000*/  LOP3.LUT R5, R5, R0, RZ, 0x3c, !PT ;  /* 0x0000000005057212 */ /* 0x000fe200078e3cff */
[----:B------:R-:W-:Y:S02]  /*11010*/  IMAD.MOV.U32 R6, RZ, RZ, R2 ;  /* 0x000000ffff067224 */ /* 0x000fe400078e0002 */
[----:B------:R-:W-:Y:S01]  /*11020*/  IMAD.HI.U32 R2, R7, R3, RZ ;  /* 0x0000000307027227 */ /* 0x000fe200078e00ff */
[----:B------:R-:W-:-:S03]  /*11030*/  ISETP.GE.AND P2, PT, R5, RZ, PT ;  /* 0x000000ff0500720c */ /* 0x000fc60003f46270 */
[----:B------:R-:W-:-:S05]  /*11040*/  IMAD R3, R2, R6, R3 ;  /* 0x0000000602037224 */ /* 0x000fca00078e0203 */
[----:B------:R-:W-:-:S13]  /*11050*/  ISETP.GT.U32.AND P1, PT, R4, R3, PT ;  /* 0x000000030400720c */ /* 0x000fda0003f24070 */
[----:B------:R-:W-:Y:S02]  /*11060*/  @!P1 IMAD.IADD R3, R3, 0x1, -R4 ;  /* 0x0000000103039824 */ /* 0x000fe400078e0a04 */
[----:B------:R-:W-:Y:S01]  /*11070*/  @!P1 VIADD R2, R2, 0x1 ;  /* 0x0000000102029836 */ /* 0x000fe20000000000 */
[----:B------:R-:W-:Y:S02]  /*11080*/  ISETP.NE.AND P1, PT, R0, RZ, PT ;  /* 0x000000ff0000720c */ /* 0x000fe40003f25270 */
[----:B------:R-:W-:-:S13]  /*11090*/  ISETP.GE.U32.AND P0, PT, R3, R4, PT ;  /* 0x000000040300720c */ /* 0x000fda0003f06070 */
[----:B------:R-:W-:-:S04]  /*110a0*/  @P0 VIADD R2, R2, 0x1 ;  /* 0x0000000102020836 */ /* 0x000fc80000000000 */
[----:B------:R-:W-:Y:S01]  /*110b0*/  @!P2 IMAD.MOV R2, RZ, RZ, -R2 ;  /* 0x000000ffff02a224 */ /* 0x000fe200078e0a02 */
[----:B------:R-:W-:-:S05]  /*110c0*/  @!P1 LOP3.LUT R2, RZ, R0, RZ, 0x33, !PT ;  /* 0x00000000ff029212 */ /* 0x000fca00078e33ff */
[----:B------:R-:W-:-:S05]  /*110d0*/  IMAD.MOV.U32 R10, RZ, RZ, R2 ;  /* 0x000000ffff0a7224 */ /* 0x000fca00078e0002 */
[----:B------:R1:W-:Y:S02]  /*110e0*/  STL [R1+0x38], R10 ;  /* 0x0000380a01007387 */ /* 0x0003e40000100800 */
.L_x_229:
[----:B------:R-:W-:Y:S05]  /*110f0*/  BSYNC B0 ;  /* 0x0000000000007941 */ /* 0x000fea0003800000 */
.L_x_228:
[----:B------:R-:W-:Y:S01]  /*11100*/  IMAD.MOV.U32 R0, RZ, RZ, R10 ;  /* 0x000000ffff007224 */ /* 0x000fe200078e000a */
[----:B------:R-:W-:Y:S03]  /*11110*/  BSSY B7, `(.L_x_230) ;  /* 0x00003d7000077945 */ /* 0x000fe60003800000 */
[----:B------:R-:W-:-:S05]  /*11120*/  IMAD R2, R9, R0, RZ ;  /* 0x0000000009027224 */ /* 0x000fca00078e02ff */
[----:B------:R-:W-:Y:S01]  /*11130*/  VIADDMNMX R0, R2, R0, R8, PT ;  /* 0x0000000002007246 */ /* 0x000fe20003800108 */
[----:B------:R4:W-:Y:S03]  /*11140*/  STL [R1+0x24], R2 ;  /* 0x0000240201007387 */ /* 0x0009e60000100800 */
[----:B------:R-:W-:Y:S01]  /*11150*/  ISETP.GT.AND P0, PT, R0, R2, PT ;  /* 0x000000020000720c */ /* 0x000fe20003f04270 */
[----:B------:R4:W-:-:S12]  /*11160*/  STL [R1+0x30], R0 ;  /* 0x0000300001007387 */ /* 0x0009d80000100800 */
[----:B----4-:R-:W-:Y:S05]  /*11170*/  @P0 BRA `(.L_x_231) ;  /* 0x00000000004c0947 */ /* 0x010fea0003800000 */
[----:B------:R-:W4:Y:S02]  /*11180*/  S2R R0, SR_TID.X ;  /* 0x0000000000007919 */ /* 0x000f240000002100 */
[----:B----4-:R-:W-:-:S04]  /*11190*/  LOP3.LUT R0, R0, 0x7f, RZ, 0xc0, !PT ;  /* 0x0000007f00007812 */ /* 0x010fc800078ec0ff */
[----:B------:R-:W-:-:S13]  /*111a0*/  ISETP.NE.AND P0, PT, R0, RZ, PT ;  /* 0x000000ff0000720c */ /* 0x000fda0003f05270 */
[----:B------:R-:W-:Y:S05]  /*111b0*/  @P0 BRA `(.L_x_232) ;  /* 0x0000003c00300947 */ /* 0x000fea0003800000 */
[----:B------:R-:W4:Y:S01]  /*111c0*/  S2R R5, SR_LANEID ;  /* 0x0000000000057919 */ /* 0x000f220000000000 */
[----:B------:R-:W-:Y:S01]  /*111d0*/  VOTEU.ANY UR4, UPT, PT ;  /* 0x0000000000047886 */ /* 0x000fe200038e0100 */
[----:B------:R-:W5:Y:S01]  /*111e0*/  LDC.64 R2, c[0x0][0xc60] ;  /* 0x00031800ff027b82 */ /* 0x000f620000000a00 */
[----:B------:R-:W4:Y:S01]  /*111f0*/  FLO.U32 R0, UR4 ;  /* 0x0000000400007d00 */ /* 0x000f2200080e0000 */
[----:B------:R-:W-:Y:S01]  /*11200*/  ULDC.64 UR6, c[0x0][0x208] ;  /* 0x0000820000067ab9 */ /* 0x000fe20000000a00 */
[----:B----4-:R-:W-:-:S06]  /*11210*/  ISETP.EQ.U32.AND P0, PT, R0, R5, PT ;  /* 0x000000050000720c */ /* 0x010fcc0003f02070 */
[----:B------:R-:W5:Y:S07]  /*11220*/  POPC R5, UR4 ;  /* 0x0000000400057d09 */ /* 0x000f6e0008000000 */
[----:B-----5:R-:W4:Y:S01]  /*11230*/  @P0 ATOMG.E.ADD.STRONG.GPU PT, R3, desc[UR6][R2.64], R5 ;  /* 0x00000005020309a8 */ /* 0x020f2200081ee1c6 */
[----:B---3--:R-:W3:Y:S02]  /*11240*/  S2R R4, SR_LTMASK ;  /* 0x0000000000047919 */ /* 0x008ee40000003900 */
[----:B---3--:R-:W-:-:S04]  /*11250*/  LOP3.LUT R4, R4, UR4, RZ, 0xc0, !PT ;  /* 0x0000000404047c12 */ /* 0x008fc8000f8ec0ff */
[----:B--2---:R-:W2:Y:S01]  /*11260*/  POPC R7, R4 ;  /* 0x0000000400077309 */ /* 0x004ea20000000000 */
[----:B----4-:R-:W2:Y:S02]  /*11270*/  SHFL.IDX PT, R0, R3, R0, 0x1f ;  /* 0x00001f0003007589 */ /* 0x010ea400000e0000 */
[----:B--2---:R-:W-:-:S05]  /*11280*/  IADD3 R0, R0, UR38, R7 ;  /* 0x0000002600007c10 */ /* 0x004fca000fffe007 */
[----:B------:R4:W-:Y:S01]  /*11290*/  STL [R1], R0 ;  /* 0x0000000001007387 */ /* 0x0009e20000100800 */
[----:B------:R-:W-:Y:S05]  /*112a0*/  BRA `(.L_x_232) ;  /* 0x0000003800f47947 */ /* 0x000fea0003800000 */
.L_x_231:
[----:B------:R-:W-:Y:S01]  /*112b0*/  VIADD R0, R18, 0x1e400 ;  /* 0x0001e40012007836 */ /* 0x000fe20000000000 */
[----:B------:R-:W-:Y:S04]  /*112c0*/  BSSY B6, `(.L_x_233) ;  /* 0x0000013000067945 */ /* 0x000fe80003800000 */
[----:B------:R-:W-:-:S13]  /*112d0*/  LOP3.LUT P0, RZ, R0, 0x3ff, RZ, 0xc0, !PT ;  /* 0x000003ff00ff7812 */ /* 0x000fda000780c0ff */
[----:B------:R-:W-:Y:S05]  /*112e0*/  @!P0 BRA `(.L_x_234) ;  /* 0x0000000000408947 */ /* 0x000fea0003800000 */
[----:B------:R-:W-:Y:S01]  /*112f0*/  MOV R2, 0x0 ;  /* 0x0000000000027802 */ /* 0x000fe20000000f00 */
[----:B------:R-:W-:Y:S01]  /*11300*/  ULDC.64 UR6, c[0x4][0xa0] ;  /* 0x0100280000067ab9 */ /* 0x000fe20000000a00 */
[----:B------:R-:W-:Y:S01]  /*11310*/  ULDC.64 UR8, c[0x4][0xa8] ;  /* 0x01002a0000087ab9 */ /* 0x000fe20000000a00 */
[----:B------:R-:W-:Y:S01]  /*11320*/  ULDC.64 UR4, c[0x4][0x28] ;  /* 0x01000a0000047ab9 */ /* 0x000fe20000000a00 */
[----:B---3--:R-:W-:Y:S02]  /*11330*/  IMAD.U32 R4, RZ, RZ, UR6 ;  /* 0x00000006ff047e24 */ /* 0x008fe4000f8e00ff */
[----:B------:R-:W3:Y:S01]  /*11340*/  LDC.64 R2, c[0x4][R2] ;  /* 0x0100000002027b82 */ /* 0x000ee20000000a00 */
[----:B------:R-:W-:Y:S02]  /*11350*/  IMAD.U32 R5, RZ, RZ, UR7 ;  /* 0x00000007ff057e24 */ /* 0x000fe4000f8e00ff */
[----:B------:R-:W-:Y:S02]  /*11360*/  IMAD.U32 R6, RZ, RZ, UR8 ;  /* 0x00000008ff067e24 */ /* 0x000fe4000f8e00ff */
[----:B--2---:R-:W-:-:S02]  /*11370*/  IMAD.U32 R7, RZ, RZ, UR9 ;  /* 0x00000009ff077e24 */ /* 0x004fc4000f8e00ff */
[----:B-1----:R-:W-:Y:S02]  /*11380*/  IMAD.U32 R10, RZ, RZ, UR4 ;  /* 0x00000004ff0a7e24 */ /* 0x002fe4000f8e00ff */
[----:B0-----:R-:W-:Y:S02]  /*11390*/  IMAD.U32 R11, RZ, RZ, UR5 ;  /* 0x00000005ff0b7e24 */ /* 0x001fe4000f8e00ff */
[----:B------:R-:W-:Y:S02]  /*113a0*/  IMAD.MOV.U32 R8, RZ, RZ, 0x70 ;  /* 0x00000070ff087424 */ /* 0x000fe400078e00ff */
[----:B------:R-:W-:Y:S02]  /*113b0*/  IMAD.MOV.U32 R12, RZ, RZ, 0x1 ;  /* 0x00000001ff0c7424 */ /* 0x000fe400078e00ff */
[----:B------:R-:W-:-:S07]  /*113c0*/  IMAD.MOV.U32 R13, RZ, RZ, RZ ;  /* 0x000000ffff0d7224 */ /* 0x000fce00078e00ff */
[----:B------:R-:W-:-:S07]  /*113d0*/  LEPC R20, `(.L_x_234) ;  /* 0x000000001014794e */ /* 0x000fce0000000000 */
[----:B---3--:R-:W-:Y:S05]  /*113e0*/  CALL.ABS.NOINC R2 ;  /* 0x0000000002007343 */ /* 0x008fea0003c00000 */
.L_x_234:
[----:B------:R-:W-:Y:S05]  /*113f0*/  BSYNC B6 ;  /* 0x0000000000067941 */ /* 0x000fea0003800000 */
.L_x_233:
        /* <DEDUP_REMOVED lines=8> */
[----:B------:R4:W4:Y:S01]  /*11480*/  LDC.64 R2, c[0x4][R0] ;  /* 0x0100000000027b82 */ /* 0x0009220000000a00 */
[----:B---3--:R-:W-:Y:S02]  /*11490*/  IMAD.U32 R4, RZ, RZ, UR6 ;  /* 0x00000006ff047e24 */ /* 0x008fe4000f8e00ff */
        /* <DEDUP_REMOVED lines=9> */
[----:B----4-:R-:W-:Y:S05]  /*11530*/  CALL.ABS.NOINC R2 ;  /* 0x0000000002007343 */ /* 0x010fea0003c00000 */
.L_x_237:
        /* <DEDUP_REMOVED lines=16> */
.L_x_236:
[----:B------:R-:W-:Y:S05]  /*11640*/  BSYNC B6 ;  /* 0x0000000000067941 */ /* 0x000fea0003800000 */
.L_x_235:
[----:B---3--:R-:W3:Y:S01]  /*11650*/  LDL.LU R4, [R1+0x20] ;  /* 0x0000200001047983 */ /* 0x008ee20000300800 */
[----:B------:R-:W-:-:S03]  /*11660*/  ULDC.64 UR4, c[0x0][0x9f8] ;  /* 0x00027e0000047ab9 */ /* 0x000fc60000000a00 */
[----:B--2---:R-:W2:Y:S01]  /*11670*/  LDL R7, [R1+0x10] ;  /* 0x0000100001077983 */ /* 0x004ea20000100800 */
[----:B------:R-:W-:Y:S01]  /*11680*/  ISETP.NE.U32.AND P0, PT, RZ, UR4, PT ;  /* 0x00000004ff007c0c */ /* 0x000fe2000bf05070 */
[----:B------:R-:W-:Y:S02]  /*11690*/  ULDC.64 UR6, c[0x0][0x208] ;  /* 0x0000820000067ab9 */ /* 0x000fe40000000a00 */
[----:B------:R-:W4:Y:S01]  /*116a0*/  LDL R0, [R1+0x30] ;  /* 0x0000300001007983 */ /* 0x000f220000100800 */
[----:B------:R-:W-:-:S13]  /*116b0*/  ISETP.NE.AND.EX P0, PT, RZ, UR5, PT, P0 ;  /* 0x00000005ff007c0c */ /* 0x000fda000bf05300 */
[----:B------:R-:W-:-:S04]  /*116c0*/  @P0 IADD3 R2, P1, R17, UR4, RZ ;  /* 0x0000000411020c10 */ /* 0x000fc8000ff3e0ff */
[----:B---3--:R-:W-:Y:S01]  /*116d0*/  @P0 IADD3.X R3, R4, UR5, RZ, P1, !PT ;  /* 0x0000000504030c10 */ /* 0x008fe20008ffe4ff */
[----:B------:R-:W-:-:S04]  /*116e0*/  ULDC.64 UR4, c[0x0][0xa08] ;  /* 0x0002820000047ab9 */ /* 0x000fc80000000a00 */
[----:B--2---:R2:W3:Y:S02]  /*116f0*/  @P0 LDG.E R7, desc[UR6][R2.64] ;  /* 0x0000000602070981 */ /* 0x0044e4000c1e1900 */
[----:B--2---:R-:W2:Y:S01]  /*11700*/  LDC.64 R2, c[0x0][0x418] ;  /* 0x00010600ff027b82 */ /* 0x004ea20000000a00 */
[----:B----4-:R-:W-:Y:S01]  /*11710*/  VIADD R0, R0, 0xffffffff ;  /* 0xffffffff00007836 */ /* 0x010fe20000000000 */
[----:B---3--:R-:W-:Y:S01]  /*11720*/  SHF.R.S32.HI R8, RZ, 0x1f, R7 ;  /* 0x0000001fff087819 */ /* 0x008fe20000011407 */
[----:B------:R3:W-:Y:S04]  /*11730*/  @P0 STL [R1+0x10], R7 ;  /* 0x0000100701000387 */ /* 0x0007e80000100800 */
[----:B------:R3:W-:Y:S01]  /*11740*/  STL [R1+0x20], R8 ;  /* 0x0000200801007387 */ /* 0x0007e20000100800 */
[----:B--2---:R-:W-:Y:S01]  /*11750*/  LOP3.LUT P0, RZ, R2, UR4, RZ, 0xfc, !PT ;  /* 0x0000000402ff7c12 */ /* 0x004fe2000f80fcff */
[----:B------:R-:W-:-:S03]  /*11760*/  UMOV UR4, 0xffffffff ;  /* 0xffffffff00047882 */ /* 0x000fc60000000000 */
[----:B------:R-:W-:-:S04]  /*11770*/  LOP3.LUT P0, RZ, R3, UR5, RZ, 0xfc, P0 ;  /* 0x0000000503ff7c12 */ /* 0x000fc8000800fcff */
[----:B------:R-:W-:Y:S01]  /*11780*/  SEL R17, R7, RZ, !P0 ;  /* 0x000000ff07117207 */ /* 0x000fe20004000000 */
[----:B---3--:R-:W-:Y:S08]  /*11790*/  BRA.DIV UR4, `(.L_x_238) ;  /* 0x0000004a04887947 */ /* 0x008ff0000b800000 */
[----:B------:R-:W2:Y:S02]  /*117a0*/  S2R R4, SR_TID.X ;  /* 0x0000000000047919 */ /* 0x000ea40000002100 */
[----:B--2---:R-:W-:-:S04]  /*117b0*/  SHF.R.U32.HI R4, RZ, 0x5, R4 ;  /* 0x00000005ff047819 */ /* 0x004fc80000011604 */
[----:B------:R-:W-:-:S05]  /*117c0*/  LOP3.LUT R4, R4, 0x3, RZ, 0xc0, !PT ;  /* 0x0000000304047812 */ /* 0x000fca00078ec0ff */
[----:B------:R2:W3:Y:S02]  /*117d0*/  SHFL.IDX PT, R14, R4, RZ, 0x1f ;  /* 0x00001fff040e7589 */ /* 0x0004e400000e0000 */
.L_x_339:
[----:B--2---:R-:W2:Y:S01]  /*117e0*/  LDL.LU R4, [R1+0x1c] ;  /* 0x00001c0001047983 */ /* 0x004ea20000300800 */
[----:B------:R-:W-:Y:S02]  /*117f0*/  PLOP3.LUT P1, PT, PT, PT, PT, 0x8, 0x0 ;  /* 0x000000000000781c */ /* 0x000fe40003f2e170 */
[----:B---3--:R-:W-:Y:S01]  /*11800*/  ISETP.NE.AND P0, PT, R14, RZ, PT ;  /* 0x000000ff0e00720c */ /* 0x008fe20003f05270 */
[----:B------:R3:W-:Y:S01]  /*11810*/  STL [R1+0x8], R0 ;  /* 0x0000080001007387 */ /* 0x0007e20000100800 */
[----:B--2---:R-:W-:-:S09]  /*11820*/  LOP3.LUT R4, R4, 0xfffffffe, RZ, 0xc0, !PT ;  /* 0xfffffffe04047812 */ /* 0x004fd200078ec0ff */
[----:B------:R-:W-:-:S05]  /*11830*/  @P1 LOP3.LUT R4, R4, 0x1, RZ, 0xfc, !PT ;  /* 0x0000000104041812 */ /* 0x000fca00078efcff */
[----:B------:R3:W-:Y:S01]  /*11840*/  STL [R1+0x1c], R4 ;  /* 0x00001c0401007387 */ /* 0x0007e20000100800 */
[----:B------:R-:W-:Y:S05]  /*11850*/  @P0 BRA `(.L_x_239) ;  /* 0x0000000400240947 */ /* 0x000fea0003800000 */
[----:B------:R-:W-:-:S03]  /*11860*/  UMOV UR4, 0xffffffff ;  /* 0xffffffff00047882 */ /* 0x000fc60000000000 */
[----:B------:R-:W-:Y:S05]  /*11870*/  BRA.DIV UR4, `(.L_x_240) ;  /* 0x0000004a04847947 */ /* 0x000fea000b800000 */
[----:B------:R-:W-:-:S13]  /*11880*/  ELECT P6, URZ, PT ;  /* 0x00000000003f782f */ /* 0x000fda00038c0000 */
.L_x_342:
[----:B------:R-:W-:Y:S05]  /*11890*/  @!P6 BRA `(.L_x_239) ;  /* 0x000000040014e947 */ /* 0x000fea0003800000 */
[----:B------:R-:W-:-:S04]  /*118a0*/  ISETP.NE.U32.AND P0, PT, R2, RZ, PT ;  /* 0x000000ff0200720c */ /* 0x000fc80003f05070 */
[----:B------:R-:W-:-:S13]  /*118b0*/  ISETP.NE.AND.EX P0, PT, R3, RZ, PT, P0 ;  /* 0x000000ff0300720c */ /* 0x000fda0003f05300 */
[----:B------:R-:W-:Y:S05]  /*118c0*/  @!P0 BRA `(.L_x_241) ;  /* 0x0000000000548947 */ /* 0x000fea0003800000 */
[----:B------:R-:W2:Y:S01]  /*118d0*/  LDC R6, c[0x0][0x43c] ;  /* 0x00010f00ff067b82 */ /* 0x000ea20000000800 */
[----:B------:R-:W-:Y:S01]  /*118e0*/  IMAD.MOV.U32 R9, RZ, RZ, R0 ;  /* 0x000000ffff097224 */ /* 0x000fe200078e0000 */
[----:B------:R-:W-:Y:S01]  /*118f0*/  ULDC.64 UR4, c[0x0][0x428] ;  /* 0x00010a0000047ab9 */ /* 0x000fe20000000a00 */
[----:B------:R-:W-:Y:S02]  /*11900*/  ULDC.64 UR6, c[0x0][0x208] ;  /* 0x0000820000067ab9 */ /* 0x000fe40000000a00 */
[----:B---3--:R-:W-:Y:S01]  /*11910*/  IMAD.MOV.U32 R0, RZ, RZ, R9 ;  /* 0x000000ffff007224 */ /* 0x008fe200078e0009 */
[----:B--2---:R-:W-:-:S13]  /*11920*/  ISETP.NE.AND P0, PT, R6, 0x1, PT ;  /* 0x000000010600780c */ /* 0x004fda0003f05270 */
[----:B------:R-:W2:Y:S02]  /*11930*/  @P0 LDC.64 R4, c[0x0][0x440] ;  /* 0x00011000ff040b82 */ /* 0x000ea40000000a00 */
[----:B--2---:R-:W-:-:S05]  /*11940*/  @P0 IMAD.HI.U32 R4, R9, R4, RZ ;  /* 0x0000000409040227 */ /* 0x004fca00078e00ff */
[----:B------:R-:W-:-:S04]  /*11950*/  @P0 SHF.R.U32.HI R0, RZ, R5, R4 ;  /* 0x00000005ff000219 */ /* 0x000fc80000011604 */
[--C-:B------:R-:W-:Y:S01]  /*11960*/  SHF.R.S32.HI R5, RZ, 0x1f, R0.reuse ;  /* 0x0000001fff057819 */ /* 0x100fe20000011400 */
[----:B------:R-:W-:-:S04]  /*11970*/  IMAD.MOV R4, RZ, RZ, -R0 ;  /* 0x000000ffff047224 */ /* 0x000fc800078e0a00 */
[----:B------:R-:W-:Y:S02]  /*11980*/  IMAD R9, R6, R4, R9 ;  /* 0x0000000406097224 */ /* 0x000fe400078e0209 */
[----:B------:R-:W-:Y:S02]  /*11990*/  IMAD R6, R8, UR4, RZ ;  /* 0x0000000408067c24 */ /* 0x000fe4000f8e02ff */
[----:B------:R-:W-:Y:S01]  /*119a0*/  IMAD.MOV.U32 R4, RZ, RZ, R0 ;  /* 0x000000ffff047224 */ /* 0x000fe200078e0000 */
[----:B------:R2:W-:Y:S01]  /*119b0*/  STL [R1+0x8], R9 ;  /* 0x0000080901007387 */ /* 0x0005e20000100800 */
[C---:B------:R-:W-:Y:S02]  /*119c0*/  IMAD R0, R7.reuse, UR5, R6 ;  /* 0x0000000507007c24 */ /* 0x040fe4000f8e0206 */
[----:B------:R-:W-:-:S04]  /*119d0*/  IMAD.WIDE.U32 R4, R7, UR4, R4 ;  /* 0x0000000407047c25 */ /* 0x000fc8000f8e0004 */
[----:B------:R-:W-:Y:S01]  /*119e0*/  IMAD.IADD R0, R5, 0x1, R0 ;  /* 0x0000000105007824 */ /* 0x000fe200078e0200 */
[----:B------:R-:W-:-:S04]  /*119f0*/  LEA R2, P0, R4, R2, 0x2 ;  /* 0x0000000204027211 */ /* 0x000fc800078010ff */
[----:B------:R-:W-:-:S05]  /*11a00*/  LEA.HI.X R3, R4, R3, R0, 0x2, P0 ;  /* 0x0000000304037211 */ /* 0x000fca00000f1400 */
[----:B------:R2:W5:Y:S04]  /*11a10*/  LDG.E R17, desc[UR6][R2.64] ;  /* 0x0000000602117981 */ /* 0x000568000c1e1900 */
.L_x_241:
[----:B--2---:R-:W2:Y:S01]  /*11a20*/  LDL R2, [R1+0x14] ;  /* 0x0000140001027983 */ /* 0x004ea20000100800 */
[----:B---3--:R-:W-:Y:S01]  /*11a30*/  IMAD R0, R19, 0x8, R18 ;  /* 0x0000000813007824 */ /* 0x008fe200078e0212 */
[----:B--2---:R-:W-:-:S04]  /*11a40*/  SHF.L.U32 R2, R2, 0x1f, RZ ;  /* 0x0000001f02027819 */ /* 0x004fc800000006ff */
[----:B------:R-:W2:Y:S02]  /*11a50*/  SYNCS.PHASECHK.TRANS64.TRYWAIT P0, [R0+URZ+0x34840], R2 ;  /* 0x03484002000075a7 */ /* 0x000ea4000800017f */
[----:B--2---:R-:W-:Y:S05]  /*11a60*/  @!P0 BRA `(.L_x_242) ;  /* 0x0000004800288947 */ /* 0x004fea0003800000 */
.L_x_343:
[----:B------:R-:W3:Y:S02]  /*11a70*/  S2R R3, SR_TID.X ;  /* 0x0000000000037919 */ /* 0x000ee40000002100 */
[----:B---3--:R-:W-:-:S04]  /*11a80*/  LOP3.LUT R3, R3, 0x7f, RZ, 0xc0, !PT ;  /* 0x0000007f03037812 */ /* 0x008fc800078ec0ff */
[----:B------:R-:W-:-:S13]  /*11a90*/  ISETP.NE.AND P0, PT, R3, RZ, PT ;  /* 0x000000ff0300720c */ /* 0x000fda0003f05270 */
[----:B------:R-:W-:Y:S05]  /*11aa0*/  @P0 BRA `(.L_x_243) ;  /* 0x00000000001c0947 */ /* 0x000fea0003800000 */
[----:B------:R-:W3:Y:S01]  /*11ab0*/  S2R R3, SR_TID.X ;  /* 0x0000000000037919 */ /* 0x000ee20000002100 */
[----:B--2---:R-:W-:-:S04]  /*11ac0*/  IMAD.MOV.U32 R2, RZ, RZ, 0xb000 ;  /* 0x0000b000ff027424 */ /* 0x004fc800078e00ff */
[----:B------:R4:W-:Y:S01]  /*11ad0*/  SYNCS.ARRIVE.TRANS64 RZ, [R0+URZ+0x34830], R2 ;  /* 0x0348300200ff79a7 */ /* 0x0009e2000800003f */
[----:B---3--:R-:W-:-:S04]  /*11ae0*/  LOP3.LUT R3, R3, 0x1f, RZ, 0xc0, !PT ;  /* 0x0000001f03037812 */ /* 0x008fc800078ec0ff */
[----:B------:R-:W-:-:S13]  /*11af0*/  ISETP.NE.AND P0, PT, R3, RZ, PT ;  /* 0x000000ff0300720c */ /* 0x000fda0003f05270 */
[----:B----4-:R-:W-:Y:S05]  /*11b00*/  @!P0 BRA `(.L_x_243) ;  /* 0x0000000000048947 */ /* 0x010fea0003800000 */
[----:B------:R-:W-:Y:S01]  /*11b10*/  BPT.TRAP 0x1 ;  /* 0x000000040000795c */ /* 0x000fe20000300000 */
.L_x_243:
[----:B------:R-:W3:Y:S04]  /*11b20*/  LDL R4, [R1+0x8] ;  /* 0x0000080001047983 */ /* 0x000ee80000100800 */
[----:B------:R-:W4:Y:S04]  /*11b30*/  LDL R3, [R1+0x18] ;  /* 0x0000180001037983 */ /* 0x000f280000100800 */
[----:B--2---:R-:W2:Y:S01]  /*11b40*/  LDL.LU R2, [R1+0x1c] ;  /* 0x00001c0001027983 */ /* 0x004ea20000300800 */
[----:B------:R-:W-:Y:S01]  /*11b50*/  R2UR UR9, R0 ;  /* 0x00000000000972ca */ /* 0x000fe200000e0000 */
[----:B------:R-:W-:Y:S01]  /*11b60*/  IMAD R0, R19, 0xb000, R18 ;  /* 0x0000b00013007824 */ /* 0x000fe200078e0212 */
[----:B------:R-:W-:Y:S01]  /*11b70*/  PLOP3.LUT P0, PT, PT, PT, PT, 0x80, 0x0 ;  /* 0x000000000000781c */ /* 0x000fe20003f0f070 */
[----:B------:R-:W-:Y:S01]  /*11b80*/  UIADD3 UR4, UP0, UR36, 0x370, URZ ;  /* 0x0000037024047890 */ /* 0x000fe2000ff1e03f */
[----:B------:R-:W-:Y:S01]  /*11b90*/  R2UR UR12, R16 ;  /* 0x00000000100c72ca */ /* 0x000fe200000e0000 */
[----:B------:R-:W-:Y:S01]  /*11ba0*/  UMOV UR10, URZ ;  /* 0x0000003f000a7c82 */ /* 0x000fe20008000000 */
[----:B------:R-:W-:Y:S01]  /*11bb0*/  R2UR UR6, R0 ;  /* 0x00000000000672ca */ /* 0x000fe200000e0000 */
[----:B------:R-:W-:Y:S01]  /*11bc0*/  UMOV UR7, 0x14f00000 ;  /* 0x14f0000000077882 */ /* 0x000fe20000000000 */
[----:B-----5:R-:W-:Y:S01]  /*11bd0*/  R2UR UR13, R17 ;  /* 0x00000000110d72ca */ /* 0x020fe200000e0000 */
[----:B------:R-:W-:-:S04]  /*11be0*/  UMOV UR15, 0x40 ;  /* 0x00000040000f7882 */ /* 0x000fc80000000000 */
[----:B------:R-:W-:-:S06]  /*11bf0*/  UIADD3 UR9, UR9, 0x34830, URZ ;  /* 0x0003483009097890 */ /* 0x000fcc000fffe03f */
[----:B------:R-:W-:Y:S02]  /*11c00*/  UIADD3 UR8, UR6, 0x1e400, URZ ;  /* 0x0001e40006087890 */ /* 0x000fe4000fffe03f */
[----:B------:R-:W-:-:S03]  /*11c10*/  UIADD3 UR14, UR6, 0x23c00, URZ ;  /* 0x00023c00060e7890 */ /* 0x000fc6000fffe03f */
[----:B------:R-:W-:Y:S01]  /*11c20*/  UMOV UR6, 0x0 ;  /* 0x0000000000067882 */ /* 0x000fe20000000000 */
[----:B---3--:R-:W-:Y:S02]  /*11c30*/  R2UR UR11, R4 ;  /* 0x00000000040b72ca */ /* 0x008fe400000e0000 */
[----:B----4-:R-:W-:Y:S02]  /*11c40*/  R2UR UR5, R3 ;  /* 0x00000000030572ca */ /* 0x010fe400000e0000 */
[----:B--2---:R-:W-:-:S04]  /*11c50*/  LOP3.LUT R2, R2, 0xfffffffe, RZ, 0xc0, !PT ;  /* 0xfffffffe02027812 */ /* 0x004fc800078ec0ff */
[----:B------:R-:W-:-:S07]  /*11c60*/  @P0 LOP3.LUT R2, R2, 0x1, RZ, 0xfc, !PT ;  /* 0x0000000102020812 */ /* 0x000fce00078efcff */
[----:B------:R-:W-:Y:S01]  /*11c70*/  UIMAD UR11, UR11, 0xb0, UR5 ;  /* 0x000000b00b0b78a4 */ /* 0x000fe2000f8e0205 */
[----:B------:R2:W-:Y:S01]  /*11c80*/  STL [R1+0x1c], R2 ;  /* 0x00001c0201007387 */ /* 0x0005e20000100800 */
[----:B------:R-:W-:-:S09]  /*11c90*/  UIADD3.X UR5, URZ, UR37, URZ, UP0, !UPT ;  /* 0x000000253f057290 */ /* 0x000fd200087fe43f */
[----:B------:R3:W-:Y:S02]  /*11ca0*/  UTMALDG.4D [UR8], [UR4], desc[UR6] ;  /* 0x00000608040075b4 */ /* 0x0007e40008019000 */
[----:B---3--:R-:W-:Y:S01]  /*11cb0*/  UMOV UR8, UR14 ;  /* 0x0000000e00087c82 */ /* 0x008fe20008000000 */
[----:B------:R-:W-:Y:S02]  /*11cc0*/  UMOV UR10, UR15 ;  /* 0x0000000f000a7c82 */ /* 0x000fe40008000000 */
[----:B------:R2:W-:Y:S02]  /*11cd0*/  UTMALDG.4D [UR8], [UR4], desc[UR6] ;  /* 0x00000608040075b4 */ /* 0x0005e40008019000 */
[----:B--2---:R-:W-:Y:S01]  /*11ce0*/  NOP ;  /* 0x0000000000007918 */ /* 0x004fe20000000000 */
.L_x_239:
[----:B------:R-:W2:Y:S04]  /*11cf0*/  LDL.LU R3, [R1+0x34] ;  /* 0x0000340001037983 */ /* 0x000ea80000300800 */
[----:B------:R-:W4:Y:S04]  /*11d00*/  LDL.LU R5, [R1+0x2c] ;  /* 0x00002c0001057983 */ /* 0x000f280000300800 */
[----:B---3--:R-:W3:Y:S01]  /*11d10*/  LDL.LU R4, [R1+0x3c] ;  /* 0x00003c0001047983 */ /* 0x008ee20000300800 */
[----:B------:R-:W-:Y:S05]  /*11d20*/  WARPSYNC.ALL ;  /* 0x0000000000007948 */ /* 0x000fea0003800000 */
[----:B------:R-:W-:Y:S01]  /*11d30*/  ULDC.64 UR6, c[0x0][0xa00] ;  /* 0x0002800000067ab9 */ /* 0x000fe20000000a00 */
[----:B------:R-:W-:Y:S01]  /*11d40*/  ULDC.64 UR4, c[0x0][0x298] ;  /* 0x0000a60000047ab9 */ /* 0x000fe20000000a00 */
[----:B------:R-:W-:Y:S01]  /*11d50*/  BAR.SYNC.DEFER_BLOCKING 0x8, 0x180 ;  /* 0x0206000000007b1d */ /* 0x000fe20000010000 */
[----:B------:R-:W-:Y:S01]  /*11d60*/  ISETP.NE.U32.AND P0, PT, RZ, UR6, PT ;  /* 0x00000006ff007c0c */ /* 0x000fe2000bf05070 */
[----:B------:R-:W-:-:S03]  /*11d70*/  VIADD R2, R18, 0x16400 ;  /* 0x0001640012027836 */ /* 0x000fc60000000000 */
[----:B------:R-:W-:Y:S01]  /*11d80*/  ISETP.NE.AND.EX P0, PT, RZ, UR7, PT, P0 ;  /* 0x00000007ff007c0c */ /* 0x000fe2000bf05300 */
[----:B------:R-:W-:Y:S01]  /*11d90*/  BSSY B6, `(.L_x_244) ;  /* 0x000001e000067945 */ /* 0x000fe20003800000 */
[----:B------:R-:W-:Y:S02]  /*11da0*/  LOP3.LUT P1, RZ, R2, 0x3ff, RZ, 0xc0, !PT ;  /* 0x000003ff02ff7812 */ /* 0x000fe4000782c0ff */
[----:B--2---:R-:W-:Y:S02]  /*11db0*/  SHF.R.S32.HI R0, RZ, 0x1f, R3 ;  /* 0x0000001fff007819 */ /* 0x004fe40000011403 */
[----:B----4-:R-:W-:-:S03]  /*11dc0*/  SEL R5, R5, RZ, !P0 ;  /* 0x000000ff05057207 */ /* 0x010fc60004000000 */
[----:B------:R-:W-:Y:S01]  /*11dd0*/  IMAD R0, R0, UR4, RZ ;  /* 0x0000000400007c24 */ /* 0x000fe2000f8e02ff */
[----:B---3--:R-:W-:-:S03]  /*11de0*/  SEL R4, R4, RZ, !P0 ;  /* 0x000000ff04047207 */ /* 0x008fc60004000000 */
[C---:B------:R-:W-:Y:S02]  /*11df0*/  IMAD R0, R3.reuse, UR5, R0 ;  /* 0x0000000503007c24 */ /* 0x040fe4000f8e0200 */
[----:B------:R-:W-:-:S04]  /*11e00*/  IMAD.WIDE.U32 R2, R3, UR4, RZ ;  /* 0x0000000403027c25 */ /* 0x000fc8000f8e00ff */
[----:B------:R-:W-:Y:S01]  /*11e10*/  IMAD.IADD R0, R3, 0x1, R0 ;  /* 0x0000000103007824 */ /* 0x000fe200078e0200 */
[----:B------:R2:W-:Y:S04]  /*11e20*/  STL.64 [R1+0x50], R2 ;  /* 0x0000500201007387 */ /* 0x0005e80000100a00 */
[----:B------:R2:W-:Y:S04]  /*11e30*/  STL [R1+0x2c], R5 ;  /* 0x00002c0501007387 */ /* 0x0005e80000100800 */
[----:B------:R2:W-:Y:S04]  /*11e40*/  STL [R1+0x3c], R4 ;  /* 0x00003c0401007387 */ /* 0x0005e80000100800 */
[----:B------:R2:W-:Y:S01]  /*11e50*/  STL [R1+0x34], R0 ;  /* 0x0000340001007387 */ /* 0x0005e20000100800 */
[----:B------:R-:W-:Y:S05]  /*11e60*/  @!P1 BRA `(.L_x_245) ;  /* 0x0000000000409947 */ /* 0x000fea0003800000 */
[----:B--2---:R-:W-:Y:S01]  /*11e70*/  MOV R2, 0x0 ;  /* 0x0000000000027802 */ /* 0x004fe20000000f00 */
[----:B------:R-:W-:Y:S01]  /*11e80*/  ULDC.64 UR6, c[0x4][0xa0] ;  /* 0x0100280000067ab9 */ /* 0x000fe20000000a00 */
[----:B------:R-:W-:Y:S01]  /*11e90*/  ULDC.64 UR8, c[0x4][0xa8] ;  /* 0x01002a0000087ab9 */ /* 0x000fe20000000a00 */
[----:B------:R-:W-:Y:S01]  /*11ea0*/  ULDC.64 UR4, c[0x4][0x20] ;  /* 0x0100080000047ab9 */ /* 0x000fe20000000a00 */
[----:B------:R-:W-:Y:S02]  /*11eb0*/  IMAD.U32 R4, RZ, RZ, UR6 ;  /* 0x00000006ff047e24 */ /* 0x000fe4000f8e00ff */
[----:B------:R-:W2:Y:S01]  /*11ec0*/  LDC.64 R2, c[0x4][R2] ;  /* 0x0100000002027b82 */ /* 0x000ea20000000a00 */
[----:B------:R-:W-:Y:S02]  /*11ed0*/  IMAD.U32 R5, RZ, RZ, UR7 ;  /* 0x00000007ff057e24 */ /* 0x000fe4000f8e00ff */
[----:B------:R-:W-:Y:S02]  /*11ee0*/  IMAD.U32 R6, RZ, RZ, UR8 ;  /* 0x00000008ff067e24 */ /* 0x000fe4000f8e00ff */
[----:B------:R-:W-:-:S02]  /*11ef0*/  IMAD.U32 R7, RZ, RZ, UR9 ;  /* 0x00000009ff077e24 */ /* 0x000fc4000f8e00ff */
[----:B-1----:R-:W-:Y:S02]  /*11f00*/  IMAD.U32 R10, RZ, RZ, UR4 ;  /* 0x00000004ff0a7e24 */ /* 0x002fe4000f8e00ff */
[----:B0-----:R-:W-:Y:S02]  /*11f10*/  IMAD.U32 R11, RZ, RZ, UR5 ;  /* 0x00000005ff0b7e24 */ /* 0x001fe4000f8e00ff */
[----:B------:R-:W-:Y:S02]  /*11f20*/  IMAD.MOV.U32 R8, RZ, RZ, 0x70 ;  /* 0x00000070ff087424 */ /* 0x000fe400078e00ff */
[----:B------:R-:W-:Y:S02]  /*11f30*/  IMAD.MOV.U32 R12, RZ, RZ, 0x1 ;  /* 0x00000001ff0c7424 */ /* 0x000fe400078e00ff */
[----:B------:R-:W-:-:S07]  /*11f40*/  IMAD.MOV.U32 R13, RZ, RZ, RZ ;  /* 0x000000ffff0d7224 */ /* 0x000fce00078e00ff */
[----:B------:R-:W-:-:S07]  /*11f50*/  LEPC R20, `(.L_x_245) ;  /* 0x000000001014794e */ /* 0x000fce0000000000 */
[----:B--2---:R-:W-:Y:S05]  /*11f60*/  CALL.ABS.NOINC R2 ;  /* 0x0000000002007343 */ /* 0x004fea0003c00000 */
.L_x_245:
[----:B------:R-:W-:Y:S05]  /*11f70*/  BSYNC B6 ;  /* 0x0000000000067941 */ /* 0x000fea0003800000 */
.L_x_244:
[----:B--2---:R-:W2:Y:S01]  /*11f80*/  LDL.LU R0, [R1+0x3c] ;  /* 0x00003c0001007983 */ /* 0x004ea20000300800 */
[----:B------:R-:W3:Y:S01]  /*11f90*/  LDC R8, c[0x0][0x448] ;  /* 0x00011200ff087b82 */ /* 0x000ee20000000800 */
[----:B------:R-:W-:Y:S01]  /*11fa0*/  ULDC.64 UR4, c[0x0][0x2d8] ;  /* 0x0000b60000047ab9 */ /* 0x000fe20000000a00 */
[----:B------:R-:W-:Y:S01]  /*11fb0*/  ULDC.64 UR6, c[0x0][0x280] ;  /* 0x0000a00000067ab9 */ /* 0x000fe20000000a00 */
[----:B------:R-:W4:Y:S04]  /*11fc0*/  LDL.LU R4, [R1+0x34] ;  /* 0x0000340001047983 */ /* 0x000f280000300800 */
[----:B------:R-:W4:Y:S04]  /*11fd0*/  LDL.LU.64 R2, [R1+0x50] ;  /* 0x0000500001027983 */ /* 0x000f280000300a00 */
[----:B------:R-:W2:Y:S04]  /*11fe0*/  LDL.LU R6, [R1+0x2c] ;  /* 0x00002c0001067983 */ /* 0x000ea80000300800 */
[----:B------:R-:W2:Y:S01]  /*11ff0*/  LDL.LU R5, [R1+0x4] ;  /* 0x0000040001057983 */ /* 0x000ea20000300800 */
[----:B---3--:R-:W-:Y:S01]  /*12000*/  ISETP.NE.AND P0, PT, R8, 0x1, PT ;  /* 0x000000010800780c */ /* 0x008fe20003f05270 */
[----:B------:R-:W3:-:S12]  /*12010*/  S2R R9, SR_TID.X ;  /* 0x0000000000097919 */ /* 0x000ed80000002100 */
[----:B------:R-:W0:Y:S01]  /*12020*/  @P0 LDC R7, c[0x0][0x450] ;  /* 0x00011400ff070b82 */ /* 0x000e220000000800 */
[----:B---3--:R-:W-:-:S05]  /*12030*/  IMAD.SHL.U32 R9, R9, 0x8, RZ ;  /* 0x0000000809097824 */ /* 0x008fca00078e00ff */
[----:B------:R-:W-:-:S04]  /*12040*/  LOP3.LUT R9, R9, 0x38, RZ, 0xc0, !PT ;  /* 0x0000003809097812 */ /* 0x000fc800078ec0ff */
[----:B------:R-:W-:Y:S01]  /*12050*/  LOP3.LUT R9, R9, 0x40, RZ, 0xfc, !PT ;  /* 0x0000004009097812 */ /* 0x000fe200078efcff */
[----:B----4-:R-:W-:Y:S02]  /*12060*/  IMAD.MOV.U32 R3, RZ, RZ, R4 ;  /* 0x000000ffff037224 */ /* 0x010fe400078e0004 */
[----:B------:R-:W3:Y:S01]  /*12070*/  S2R R4, SR_TID.X ;  /* 0x0000000000047919 */ /* 0x000ee20000002100 */
[----:B------:R-:W-:-:S04]  /*12080*/  IMAD.WIDE.U32 R2, R16, UR4, R2 ;  /* 0x0000000410027c25 */ /* 0x000fc8000f8e0002 */
[----:B------:R-:W-:Y:S01]  /*12090*/  IMAD R3, R16, UR5, R3 ;  /* 0x0000000510037c24 */ /* 0x000fe2000f8e0203 */
[----:B------:R-:W-:Y:S02]  /*120a0*/  ULDC.64 UR4, c[0x0][0x2e0] ;  /* 0x0000b80000047ab9 */ /* 0x000fe40000000a00 */
[----:B--2---:R-:W-:Y:S02]  /*120b0*/  IMAD R0, R0, UR4, RZ ;  /* 0x0000000400007c24 */ /* 0x004fe4000f8e02ff */
[----:B------:R-:W-:-:S04]  /*120c0*/  IMAD.WIDE.U32 R2, R6, UR4, R2 ;  /* 0x0000000406027c25 */ /* 0x000fc8000f8e0002 */
[----:B------:R-:W-:Y:S01]  /*120d0*/  IMAD R0, R6, UR5, R0 ;  /* 0x0000000506007c24 */ /* 0x000fe2000f8e0200 */
[----:B------:R-:W-:Y:S01]  /*120e0*/  ULDC.64 UR4, c[0x0][0x2d0] ;  /* 0x0000b40000047ab9 */ /* 0x000fe20000000a00 */
[C---:B---3--:R-:W-:Y:S01]  /*120f0*/  LOP3.LUT R6, R4.reuse, 0x7f, RZ, 0xc0, !PT ;  /* 0x0000007f04067812 */ /* 0x048fe200078ec0ff */
[----:B------:R-:W-:-:S03]  /*12100*/  IMAD.SHL.U32 R4, R4, 0x10, RZ ;  /* 0x0000001004047824 */ /* 0x000fc600078e00ff */
[----:B------:R-:W-:-:S04]  /*12110*/  SHF.R.U32.HI R6, RZ, 0x3, R6 ;  /* 0x00000003ff067819 */ /* 0x000fc80000011606 */
[----:B------:R-:W-:Y:S02]  /*12120*/  LOP3.LUT R4, R6, 0x70, R4, 0xf8, !PT ;  /* 0x0000007006047812 */ /* 0x000fe400078ef804 */
[----:B------:R-:W2:Y:S01]  /*12130*/  @P0 LDC R6, c[0x0][0x44c] ;  /* 0x00011300ff060b82 */ /* 0x000ea20000000800 */
[----:B------:R-:W-:Y:S02]  /*12140*/  IMAD.SHL.U32 R5, R5, 0x80, RZ ;  /* 0x0000008005057824 */ /* 0x000fe400078e00ff */
[----:B------:R-:W-:-:S03]  /*12150*/  IMAD.IADD R3, R3, 0x1, R0 ;  /* 0x0000000103037824 */ /* 0x000fc600078e0200 */
[----:B------:R-:W-:-:S05]  /*12160*/  LOP3.LUT R0, R4, R5, RZ, 0xfc, !PT ;  /* 0x0000000504007212 */ /* 0x000fca00078efcff */
[----:B------:R-:W-:Y:S02]  /*12170*/  IMAD.MOV.U32 R4, RZ, RZ, R0 ;  /* 0x000000ffff047224 */ /* 0x000fe400078e0000 */
[----:B--2---:R-:W-:-:S05]  /*12180*/  @P0 IMAD.HI.U32 R6, R0, R6, RZ ;  /* 0x0000000600060227 */ /* 0x004fca00078e00ff */
[----:B0-----:R-:W-:-:S05]  /*12190*/  @P0 SHF.R.U32.HI R4, RZ, R7, R6 ;  /* 0x00000007ff040219 */ /* 0x001fca0000011606 */
[----:B------:R-:W-:-:S04]  /*121a0*/  IMAD.MOV R6, RZ, RZ, -R4 ;  /* 0x000000ffff067224 */ /* 0x000fc800078e0a04 */
[----:B------:R-:W-:Y:S01]  /*121b0*/  IMAD R0, R8, R6, R0 ;  /* 0x0000000608007224 */ /* 0x000fe200078e0200 */
[----:B------:R-:W-:Y:S01]  /*121c0*/  SHF.R.S32.HI R6, RZ, 0x1f, R4 ;  /* 0x0000001fff067819 */ /* 0x000fe20000011404 */
[----:B------:R-:W-:-:S04]  /*121d0*/  IMAD.WIDE.U32 R2, R4, UR4, R2 ;  /* 0x0000000404027c25 */ /* 0x000fc8000f8e0002 */
[----:B------:R-:W-:-:S04]  /*121e0*/  IMAD R6, R6, UR4, RZ ;  /* 0x0000000406067c24 */ /* 0x000fc8000f8e02ff */
[----:B------:R-:W-:Y:S01]  /*121f0*/  IMAD R4, R4, UR5, R6 ;  /* 0x0000000504047c24 */ /* 0x000fe2000f8e0206 */
[----:B------:R-:W-:-:S03]  /*12200*/  ULDC.64 UR4, c[0x0][0x2c8] ;  /* 0x0000b20000047ab9 */ /* 0x000fc60000000a00 */
[----:B------:R-:W-:Y:S01]  /*12210*/  IMAD.IADD R3, R3, 0x1, R4 ;  /* 0x0000000103037824 */ /* 0x000fe200078e0204 */
[----:B------:R-:W-:Y:S01]  /*12220*/  SHF.R.S32.HI R4, RZ, 0x1f, R0 ;  /* 0x0000001fff047819 */ /* 0x000fe20000011400 */
[----:B------:R-:W-:-:S04]  /*12230*/  IMAD.WIDE.U32 R2, R0, UR4, R2 ;  /* 0x0000000400027c25 */ /* 0x000fc8000f8e0002 */
[----:B------:R-:W-:Y:S01]  /*12240*/  IMAD R4, R4, UR4, RZ ;  /* 0x0000000404047c24 */ /* 0x000fe2000f8e02ff */
[----:B------:R-:W-:Y:S02]  /*12250*/  ULDC UR4, c[0x0][0x2b8] ;  /* 0x0000ae0000047ab9 */ /* 0x000fe40000000800 */
[----:B------:R-:W-:Y:S02]  /*12260*/  ISETP.GE.AND P1, PT, R9, UR4, PT ;  /* 0x0000000409007c0c */ /* 0x000fe4000bf26270 */
[----:B------:R0:W5:Y:S01]  /*12270*/  LDL R9, [R1+0x28] ;  /* 0x0000280001097983 */ /* 0x0001620000100800 */
[----:B------:R-:W1:Y:S01]  /*12280*/  S2R R7, SR_TID.X ;  /* 0x0000000000077919 */ /* 0x000e620000002100 */
[----:B------:R-:W-:Y:S01]  /*12290*/  IMAD R0, R0, UR5, R4 ;  /* 0x0000000500007c24 */ /* 0x000fe2000f8e0204 */
[----:B------:R-:W-:-:S03]  /*122a0*/  LEA R4, P2, R2, UR6, 0x1 ;  /* 0x0000000602047c11 */ /* 0x000fc6000f8408ff */
[----:B------:R-:W-:-:S05]  /*122b0*/  IMAD.IADD R0, R3, 0x1, R0 ;  /* 0x0000000103007824 */ /* 0x000fca00078e0200 */
[----:B------:R-:W-:Y:S01]  /*122c0*/  LEA.HI.X R3, R2, UR7, R0, 0x1, P2 ;  /* 0x0000000702037c11 */ /* 0x000fe200090f0c00 */
[----:B-1----:R-:W-:-:S05]  /*122d0*/  IMAD.SHL.U32 R10, R7, 0x8, RZ ;  /* 0x00000008070a7824 */ /* 0x002fca00078e00ff */
[----:B------:R-:W-:-:S04]  /*122e0*/  LOP3.LUT R10, R10, 0x38, RZ, 0xc0, !PT ;  /* 0x000000380a0a7812 */ /* 0x000fc800078ec0ff */
[----:B------:R-:W-:Y:S01]  /*122f0*/  ISETP.GE.AND P0, PT, R10, UR4, PT ;  /* 0x000000040a007c0c */ /* 0x000fe2000bf06270 */
[----:B------:R-:W-:-:S03]  /*12300*/  UMOV UR4, 0xffffffff ;  /* 0xffffffff00047882 */ /* 0x000fc60000000000 */
[----:B0-----:R-:W-:Y:S09]  /*12310*/  BRA.DIV UR4, `(.L_x_246) ;  /* 0x0000004204107947 */ /* 0x001ff2000b800000 */
[----:B------:R-:W0:Y:S02]  /*12320*/  S2R R6, SR_TID.X ;  /* 0x0000000000067919 */ /* 0x000e240000002100 */
[----:B0-----:R-:W-:-:S04]  /*12330*/  LOP3.LUT R6, R6, 0x7f, RZ, 0xc0, !PT ;  /* 0x0000007f06067812 */ /* 0x001fc800078ec0ff */
[----:B------:R-:W-:Y:S02]  /*12340*/  SHF.R.U32.HI R7, RZ, 0x3, R6 ;  /* 0x00000003ff077819 */ /* 0x000fe40000011606 */
[----:B------:R-:W2:Y:S01]  /*12350*/  LDL.LU R6, [R1+0x44] ;  /* 0x0000440001067983 */ /* 0x000ea20000300800 */
[----:B------:R-:W-:Y:S02]  /*12360*/  ULDC.64 UR4, c[0x0][0x208] ;  /* 0x0000820000047ab9 */ /* 0x000fe40000000a00 */
[----:B------:R-:W-:Y:S02]  /*12370*/  IMAD.IADD R0, R7, 0x1, R5 ;  /* 0x0000000107007824 */ /* 0x000fe400078e0205 */
[----:B------:R-:W0:Y:S02]  /*12380*/  SHFL.IDX PT, R7, R4, RZ, 0x181f ;  /* 0x00181fff04077589 */ /* 0x000e2400000e0000 */
[----:B------:R-:W-:Y:S02]  /*12390*/  VIADD R5, R0, 0x10 ;  /* 0x0000001000057836 */ /* 0x000fe40000000000 */
[----:B--2---:R-:W-:-:S02]  /*123a0*/  IMAD R2, R6, R8, RZ ;  /* 0x0000000806027224 */ /* 0x004fc400078e02ff */
[----:B------:R-:W1:Y:S03]  /*123b0*/  SHFL.IDX PT, R6, R3, RZ, 0x181f ;  /* 0x00181fff03067589 */ /* 0x000e6600000e0000 */
[-C--:B------:R-:W-:Y:S01]  /*123c0*/  ISETP.GE.AND P4, PT, R0, R2.reuse, PT ;  /* 0x000000020000720c */ /* 0x080fe20003f86270 */
[----:B------:R-:W-:Y:S01]  /*123d0*/  SHFL.IDX PT, R8, R3, 0x1, 0x181f ;  /* 0x00381f0003087f89 */ /* 0x000fe200000e0000 */
[----:B------:R-:W-:-:S03]  /*123e0*/  ISETP.GE.AND P2, PT, R5, R2, PT ;  /* 0x000000020500720c */ /* 0x000fc60003f46270 */
[----:B------:R-:W2:Y:S08]  /*123f0*/  SHFL.IDX PT, R5, R4, 0x1, 0x181f ;  /* 0x00381f0004057f89 */ /* 0x000eb000000e0000 */
[----:B0-----:R-:W-:-:S05]  /*12400*/  @!P4 LEA R7, P3, R10, R7, 0x1 ;  /* 0x000000070a07c211 */ /* 0x001fca00078608ff */
[----:B-1----:R-:W-:-:S05]  /*12410*/  @!P4 IMAD.X R6, RZ, RZ, R6, P3 ;  /* 0x000000ffff06c224 */ /* 0x002fca00018e0606 */
[----:B------:R-:W-:-:S04]  /*12420*/  @!P4 LOP3.LUT R7, R7, R6, RZ, 0x3c, !PT ;  /* 0x000000060707c212 */ /* 0x000fc800078e3cff */
[----:B------:R-:W-:-:S04]  /*12430*/  @!P4 LOP3.LUT R6, R7, R6, RZ, 0x3c, !PT ;  /* 0x000000060706c212 */ /* 0x000fc800078e3cff */
[----:B------:R-:W-:-:S05]  /*12440*/  @!P4 LOP3.LUT R7, R7, R6, RZ, 0x3c, !PT ;  /* 0x000000060707c212 */ /* 0x000fca00078e3cff */
[----:B-----5:R-:W-:Y:S04]  /*12450*/  @!P4 LDGSTS.E.BYPASS.LTC128B.128 [R9+0x16400], desc[UR4][R6.64], !P0 ;  /* 0x164000000609cfae */ /* 0x020fe8000c101d44 */
[----:B------:R2:W-:Y:S02]  /*12460*/  @!P4 LDGSTS.E.BYPASS.LTC128B.128 [R9+0x1a400], desc[UR4][R6.64+0x80], !P1 ;  /* 0x1a4000800609cfae */ /* 0x0005e4000c901d44 */
[----:B--2---:R-:W-:Y:S01]  /*12470*/  @!P2 LEA R7, P3, R10, R5, 0x1 ;  /* 0x000000050a07a211 */ /* 0x004fe200078608ff */
[----:B------:R-:W-:-:S04]  /*12480*/  VIADD R5, R0, 0x20 ;  /* 0x0000002000057836 */ /* 0x000fc80000000000 */
[----:B------:R-:W-:-:S05]  /*12490*/  @!P2 IMAD.X R6, RZ, RZ, R8, P3 ;  /* 0x000000ffff06a224 */ /* 0x000fca00018e0608 */
[----:B------:R-:W-:-:S04]  /*124a0*/  @!P2 LOP3.LUT R7, R7, R6, RZ, 0x3c, !PT ;  /* 0x000000060707a212 */ /* 0x000fc800078e3cff */
[----:B------:R-:W-:-:S04]  /*124b0*/  @!P2 LOP3.LUT R6, R7, R6, RZ, 0x3c, !PT ;  /* 0x000000060706a212 */ /* 0x000fc800078e3cff */
[----:B------:R-:W-:-:S05]  /*124c0*/  @!P2 LOP3.LUT R7, R7, R6, RZ, 0x3c, !PT ;  /* 0x000000060707a212 */ /* 0x000fca00078e3cff */
[----:B------:R-:W-:Y:S04]  /*124d0*/  @!P2 LDGSTS.E.BYPASS.LTC128B.128 [R9+0x16c00], desc[UR4][R6.64], !P0 ;  /* 0x16c000000609afae */ /* 0x000fe8000c101d44 */
[----:B------:R0:W-:Y:S01]  /*124e0*/  @!P2 LDGSTS.E.BYPASS.LTC128B.128 [R9+0x1ac00], desc[UR4][R6.64+0x80], !P1 ;  /* 0x1ac000800609afae */ /* 0x0001e2000c901d44 */
[----:B------:R-:W-:-:S03]  /*124f0*/  ISETP.GE.AND P2, PT, R5, R2, PT ;  /* 0x000000020500720c */ /* 0x000fc60003f46270 */
[----:B------:R-:W1:Y:S04]  /*12500*/  SHFL.IDX PT, R5, R4, 0x2, 0x181f ;  /* 0x00581f0004057f89 */ /* 0x000e6800000e0000 */
[----:B0-----:R-:W0:Y:S06]  /*12510*/  SHFL.IDX PT, R6, R3, 0x2, 0x181f ;  /* 0x00581f0003067f89 */ /* 0x001e2c00000e0000 */
[----:B-1----:R-:W-:-:S05]  /*12520*/  @!P2 LEA R5, P3, R10, R5, 0x1 ;  /* 0x000000050a05a211 */ /* 0x002fca00078608ff */
[----:B0-----:R-:W-:-:S04]  /*12530*/  @!P2 IMAD.X R6, RZ, RZ, R6, P3 ;  /* 0x000000ffff06a224 */ /* 0x001fc800018e0606 */
[----:B------:R-:W-:Y:S02]  /*12540*/  @!P2 IMAD.MOV.U32 R7, RZ, RZ, R6 ;  /* 0x000000ffff07a224 */ /* 0x000fe400078e0006 */
[----:B------:R-:W-:Y:S02]  /*12550*/  @!P2 IMAD.MOV.U32 R6, RZ, RZ, R5 ;  /* 0x000000ffff06a224 */ /* 0x000fe400078e0005 */
[----:B------:R-:W-:-:S03]  /*12560*/  VIADD R5, R0, 0x30 ;  /* 0x0000003000057836 */ /* 0x000fc60000000000 */
        /* <DEDUP_REMOVED lines=39> */
[----:B------:R0:W1:Y:S04]  /*127e0*/  SHFL.IDX PT, R5, R3, 0x7, 0x181f ;  /* 0x00f81f0003057f89 */ /* 0x00006800000e0000 */
[----:B------:R0:W-:Y:S04]  /*127f0*/  @!P2 LDGSTS.E.BYPASS.LTC128B.128 [R9+0x19400], desc[UR4][R6.64], !P0 ;  /* 0x194000000609afae */ /* 0x0001e8000c101d44 */
[----:B------:R0:W-:Y:S04]  /*12800*/  @!P2 LDGSTS.E.BYPASS.LTC128B.128 [R9+0x1d400], desc[UR4][R6.64+0x80], !P1 ;  /* 0x1d4000800609afae */ /* 0x0001e8000c901d44 */
[----:B------:R0:W2:Y:S02]  /*12810*/  SHFL.IDX PT, R3, R4, 0x7, 0x181f ;  /* 0x00f81f0004037f89 */ /* 0x0000a400000e0000 */
.L_x_360:
[----:B------:R-:W-:Y:S01]  /*12820*/  VIADD R0, R0, 0x70 ;  /* 0x0000007000007836 */ /* 0x000fe20000000000 */
[----:B------:R-:W-:Y:S04]  /*12830*/  BSSY B0, `(.L_x_247) ;  /* 0x000000b000007945 */ /* 0x000fe80003800000 */
[----:B------:R-:W-:-:S13]  /*12840*/  ISETP.GE.AND P2, PT, R0, R2, PT ;  /* 0x000000020000720c */ /* 0x000fda0003f46270 */
[----:B------:R-:W-:Y:S05]  /*12850*/  @P2 BRA `(.L_x_248) ;  /* 0x0000000000202947 */ /* 0x000fea0003800000 */
[----:B--2---:R-:W-:Y:S01]  /*12860*/  LEA R2, P2, R10, R3, 0x1 ;  /* 0x000000030a027211 */ /* 0x004fe200078408ff */
[----:B------:R-:W-:-:S04]  /*12870*/  ULDC.64 UR4, c[0x0][0x208] ;  /* 0x0000820000047ab9 */ /* 0x000fc80000000a00 */
[----:B01----:R-:W-:-:S05]  /*12880*/  IMAD.X R3, RZ, RZ, R5, P2 ;  /* 0x000000ffff037224 */ /* 0x003fca00010e0605 */
[----:B------:R-:W-:Y:S01]  /*12890*/  @!PT LDS RZ, [RZ] ;  /* 0x00000000fffff984 */ /* 0x000fe20000000800 */
[----:B------:R-:W-:Y:S01]  /*128a0*/  @!PT LDS RZ, [RZ] ;  /* 0x00000000fffff984 */ /* 0x000fe20000000800 */
[----:B------:R-:W-:Y:S01]  /*128b0*/  @!PT LDS RZ, [RZ] ;  /* 0x00000000fffff984 */ /* 0x000fe20000000800 */
[----:B------:R3:W-:Y:S04]  /*128c0*/  LDGSTS.E.BYPASS.LTC128B.128 [R9+0x19c00], desc[UR4][R2.64], !P0 ;  /* 0x19c0000002097fae */ /* 0x0007e8000c101d44 */
[----:B------:R3:W-:Y:S02]  /*128d0*/  LDGSTS.E.BYPASS.LTC128B.128 [R9+0x1dc00], desc[UR4][R2.64+0x80], !P1 ;  /* 0x1dc0008002097fae */ /* 0x0007e4000c901d44 */
.L_x_248:
[----:B------:R-:W-:Y:S05]  /*128e0*/  BSYNC B0 ;  /* 0x0000000000007941 */ /* 0x000fea0003800000 */
.L_x_247:
[----:B------:R-:W-:Y:S01]  /*128f0*/  NOP ;  /* 0x0000000000007918 */ /* 0x000fe20000000000 */
[----:B------:R-:W-:Y:S01]  /*12900*/  PLOP3.LUT P0, PT, PT, PT, PT, 0x80, 0x0 ;  /* 0x000000000000781c */ /* 0x000fe20003f0f070 */
[----:B0-----:R-:W-:-:S12]  /*12910*/  VIADD R6, R18, 0x34800 ;  /* 0x0003480012067836 */ /* 0x001fd80000000000 */
.L_x_249:
[----:B------:R-:W-:Y:S02]  /*12920*/  PLOP3.LUT P1, PT, P1, P0, PT, 0xa2, 0x0 ;  /* 0x000000000000781c */ /* 0x000fe40000f21472 */
[----:B------:R-:W-:-:S08]  /*12930*/  @P0 R2UR P1, UR4, R18 ;  /* 0x00000000120402ca */ /* 0x000fd00000020000 */
[----:B------:R-:W-:-:S05]  /*12940*/  @P0 PLOP3.LUT P0, PT, P1, PT, PT, 0x80, 0x0 ;  /* 0x000000000000081c */ /* 0x000fca0000f0f070 */
[----:B------:R-:W-:Y:S01]  /*12950*/  @!P1 SYNCS.ARRIVE.TRANS64.RED.A0T1 RZ, [UR4+0x34800], RZ ;  /* 0x034800ffffff99a7 */ /* 0x000fe20008200404 */
[----:B------:R-:W-:Y:S07]  /*12960*/  @!P1 ARRIVES.LDGSTSBAR.64.TRANSCNT [UR4+0x34800] ;  /* 0x03480000ff0099b0 */ /* 0x000fee0008000a84 */
[----:B------:R-:W-:Y:S05]  /*12970*/  @P0 BRA.U.ANY `(.L_x_249) ;  /* 0xfffffffd00e80947 */ /* 0x000fea000393ffff */
[----:B---3--:R-:W3:Y:S02]  /*12980*/  LDL.LU R2, [R1+0x48] ;  /* 0x0000480001027983 */ /* 0x008ee40000300800 */
[----:B---3--:R-:W-:-:S05]  /*12990*/  VIADD R2, R2, 0x1 ;  /* 0x0000000102027836 */ /* 0x008fca0000000000 */
[----:B------:R0:W-:Y:S01]  /*129a0*/  STL [R1+0x48], R2 ;  /* 0x0000480201007387 */ /* 0x0001e20000100800 */
[----:B------:R-:W-:-:S04]  /*129b0*/  LEA.HI R0, R2, R2, RZ, 0x1 ;  /* 0x0000000202007211 */ /* 0x000fc800078f08ff */
[----:B------:R-:W-:-:S05]  /*129c0*/  LOP3.LUT R0, R0, 0xfffffffe, RZ, 0xc0, !PT ;  /* 0xfffffffe00007812 */ /* 0x000fca00078ec0ff */
[----:B------:R-:W-:-:S05]  /*129d0*/  IMAD.IADD R0, R2, 0x1, -R0 ;  /* 0x0000000102007824 */ /* 0x000fca00078e0a00 */
[----:B------:R-:W-:Y:S01]  /*129e0*/  SHF.L.U32 R0, R0, 0x1f, RZ ;  /* 0x0000001f00007819 */ /* 0x000fe200000006ff */
[----:B------:R-:W-:Y:S01]  /*129f0*/  NOP ;  /* 0x0000000000007918 */ /* 0x000fe20000000000 */
[----:B------:R0:W-:Y:S01]  /*12a00*/  SYNCS.ARRIVE.TRANS64.A1T0 RZ, [R18+URZ+0x34800], RZ ;  /* 0x034800ff12ff79a7 */ /* 0x0001e2000810003f */
[----:B------:R-:W-:Y:S01]  /*12a10*/  BSSY B0, `(.L_x_250) ;  /* 0x0000003000007945 */ /* 0x000fe20003800000 */
[----:B------:R-:W3:Y:S03]  /*12a20*/  SYNCS.PHASECHK.TRANS64.TRYWAIT P0, [R18+URZ+0x34820], R0 ;  /* 0x03482000120075a7 */ /* 0x000ee6000800017f */
[----:B0--3--:R-:W-:Y:S05]  /*12a30*/  @!P0 BRA `(.L_x_251) ;  /* 0x00000044001c8947 */ /* 0x009fea0003800000 */
.L_x_361:
[----:B------:R-:W-:Y:S05]  /*12a40*/  BSYNC B0 ;  /* 0x0000000000007941 */ /* 0x000fea0003800000 */
.L_x_250:
[----:B------:R-:W0:Y:S04]  /*12a50*/  LDL R2, [R1+0x30] ;  /* 0x0000300001027983 */ /* 0x000e280000100800 */
[----:B--2---:R-:W2:Y:S01]  /*12a60*/  LDL R3, [R1+0x24] ;  /* 0x0000240001037983 */ /* 0x004ea20000100800 */
[----:B------:R-:W-:Y:S01]  /*12a70*/  BSSY B0, `(.L_x_252) ;  /* 0x00001e9000007945 */ /* 0x000fe20003800000 */
[----:B0-----:R-:W-:-:S05]  /*12a80*/  VIADD R0, R2, 0xfffffffe ;  /* 0xfffffffe02007836 */ /* 0x001fca0000000000 */
[----:B--2---:R-:W-:-:S13]  /*12a90*/  ISETP.GE.AND P0, PT, R0, R3, PT ;  /* 0x000000030000720c */ /* 0x004fda0003f06270 */
[----:B------:R-:W-:Y:S05]  /*12aa0*/  @!P0 BRA `(.L_x_253) ;  /* 0x0000001c00948947 */ /* 0x000fea0003800000 */
[----:B------:R-:W2:Y:S04]  /*12ab0*/  LDL.LU R2, [R1+0x58] ;  /* 0x0000580001027983 */ /* 0x000ea80000300800 */
[----:B-1----:R-:W3:Y:S04]  /*12ac0*/  LDL.LU R5, [R1+0x38] ;  /* 0x0000380001057983 */ /* 0x002ee80000300800 */
[----:B------:R-:W4:Y:S01]  /*12ad0*/  LDL.LU R4, [R1+0x40] ;  /* 0x0000400001047983 */ /* 0x000f220000300800 */
[----:B------:R-:W-:Y:S01]  /*12ae0*/  LOP3.LUT R10, RZ, R3, RZ, 0x33, !PT ;  /* 0x00000003ff0a7212 */ /* 0x000fe200078e33ff */
[----:B------:R-:W-:Y:S01]  /*12af0*/  BSSY B2, `(.L_x_254) ;  /* 0x00000a7000027945 */ /* 0x000fe20003800000 */
[----:B--2---:R-:W-:-:S04]  /*12b00*/  VIADD R2, R2, 0x1 ;  /* 0x0000000102027836 */ /* 0x004fc80000000000 */
[----:B---3--:R-:W-:-:S05]  /*12b10*/  IMAD R2, R2, R5, RZ ;  /* 0x0000000502027224 */ /* 0x008fca00078e02ff */
[----:B----4-:R-:W-:-:S05]  /*12b20*/  VIMNMX R7, R4, R2, PT ;  /* 0x0000000204077248 */ /* 0x010fca0003fe0100 */
[----:B------:R-:W-:-:S05]  /*12b30*/  IMAD.MOV R2, RZ, RZ, -R7 ;  /* 0x000000ffff027224 */ /* 0x000fca00078e0a07 */
[----:B------:R-:W-:-:S05]  /*12b40*/  VIADDMNMX R10, R2, 0x1, R10, !PT ;  /* 0x00000001020a7846 */ /* 0x000fca000780010a */
[----:B------:R-:W-:-:S05]  /*12b50*/  IMAD.IADD R2, R7, 0x1, R10 ;  /* 0x0000000107027824 */ /* 0x000fca00078e020a */
[----:B------:R-:W-:-:S04]  /*12b60*/  LOP3.LUT R2, R2, 0x1, RZ, 0xc0, !PT ;  /* 0x0000000102027812 */ /* 0x000fc800078ec0ff */
[----:B------:R-:W-:-:S13]  /*12b70*/  ISETP.NE.U32.AND P0, PT, R2, 0x1, PT ;  /* 0x000000010200780c */ /* 0x000fda0003f05070 */
[----:B------:R-:W-:Y:S05]  /*12b80*/  @P0 BRA `(.L_x_255) ;  /* 0x0000000800740947 */ /* 0x000fea0003800000 */
[----:B------:R-:W2:Y:S04]  /*12b90*/  LDL R4, [R1+0x1c] ;  /* 0x00001c0001047983 */ /* 0x000ea80000100800 */
[----:B------:R-:W3:Y:S01]  /*12ba0*/  LDL R3, [R1+0x14] ;  /* 0x0000140001037983 */ /* 0x000ee20000100800 */
[----:B------:R-:W-:Y:S01]  /*12bb0*/  VIADD R8, R19, 0x1 ;  /* 0x0000000113087836 */ /* 0x000fe20000000000 */
[----:B------:R-:W-:Y:S04]  /*12bc0*/  BSSY B1, `(.L_x_256) ;  /* 0x0000095000017945 */ /* 0x000fe80003800000 */
[----:B------:R-:W-:-:S04]  /*12bd0*/  ISETP.NE.AND P0, PT, R8, 0x2, PT ;  /* 0x000000020800780c */ /* 0x000fc80003f05270 */
[----:B------:R-:W-:Y:S02]  /*12be0*/  SEL R11, RZ, 0x1, P0 ;  /* 0x00000001ff0b7807 */ /* 0x000fe40000000000 */
[----:B------:R-:W-:Y:S02]  /*12bf0*/  SEL R8, R8, RZ, P0 ;  /* 0x000000ff08087207 */ /* 0x000fe40000000000 */
[----:B--2---:R-:W-:Y:S02]  /*12c00*/  LOP3.LUT P1, RZ, R4, 0x1, RZ, 0xc0, !PT ;  /* 0x0000000104ff7812 */ /* 0x004fe4000782c0ff */
[----:B---3--:R-:W-:-:S11]  /*12c10*/  LOP3.LUT R11, R3, R11, RZ, 0x3c, !PT ;  /* 0x0000000b030b7212 */ /* 0x008fd600078e3cff */
[----:B------:R-:W-:Y:S05]  /*12c20*/  @!P1 BRA `(.L_x_257) ;  /* 0x0000000800389947 */ /* 0x000fea0003800000 */
[----:B------:R-:W-:Y:S01]  /*12c30*/  ULDC.64 UR4, c[0x0][0x418] ;  /* 0x0001060000047ab9 */ /* 0x000fe20000000a00 */
[----:B------:R-:W-:Y:S01]  /*12c40*/  IMAD.MOV.U32 R4, RZ, RZ, R17 ;  /* 0x000000ffff047224 */ /* 0x000fe200078e0011 */
[----:B------:R-:W-:-:S04]  /*12c50*/  ISETP.NE.U32.AND P0, PT, RZ, UR4, PT ;  /* 0x00000004ff007c0c */ /* 0x000fc8000bf05070 */
[----:B------:R-:W-:-:S13]  /*12c60*/  ISETP.NE.AND.EX P0, PT, RZ, UR5, PT, P0 ;  /* 0x00000005ff007c0c */ /* 0x000fda000bf05300 */
[----:B------:R-:W-:Y:S05]  /*12c70*/  @!P0 BRA `(.L_x_258) ;  /* 0x0000000000508947 */ /* 0x000fea0003800000 */
[----:B------:R-:W2:Y:S01]  /*12c80*/  LDL R12, [R1+0x20] ;  /* 0x00002000010c7983 */ /* 0x000ea20000100800 */
[----:B------:R-:W0:Y:S01]  /*12c90*/  LDC R5, c[0x0][0x43c] ;  /* 0x00010f00ff057b82 */ /* 0x000e220000000800 */
[----:B------:R-:W-:Y:S02]  /*12ca0*/  ULDC.64 UR6, c[0x0][0x428] ;  /* 0x00010a0000067ab9 */ /* 0x000fe40000000a00 */
[----:B------:R-:W3:Y:S01]  /*12cb0*/  LDL R9, [R1+0x10] ;  /* 0x0000100001097983 */ /* 0x000ee20000100800 */
        /* <DEDUP_REMOVED lines=8> */
[----:B------:R-:W-:Y:S01]  /*12d40*/  SHF.R.S32.HI R3, RZ, 0x1f, R2 ;  /* 0x0000001fff037819 */ /* 0x000fe20000011402 */
[----:B--2---:R-:W-:-:S04]  /*12d50*/  IMAD R4, R12, UR6, RZ ;  /* 0x000000060c047c24 */ /* 0x004fc8000f8e02ff */
[C---:B---3--:R-:W-:Y:S02]  /*12d60*/  IMAD R4, R9.reuse, UR7, R4 ;  /* 0x0000000709047c24 */ /* 0x048fe4000f8e0204 */
[----:B------:R-:W-:-:S04]  /*12d70*/  IMAD.WIDE.U32 R2, R9, UR6, R2 ;  /* 0x0000000609027c25 */ /* 0x000fc8000f8e0002 */
[----:B------:R-:W-:Y:S01]  /*12d80*/  IMAD.IADD R3, R4, 0x1, R3 ;  /* 0x0000000104037824 */ /* 0x000fe200078e0203 */
[----:B------:R-:W-:-:S04]  /*12d90*/  LEA R4, P0, R2, UR4, 0x2 ;  /* 0x0000000402047c11 */ /* 0x000fc8000f8010ff */
[----:B------:R-:W-:-:S05]  /*12da0*/  LEA.HI.X R5, R2, UR5, R3, 0x2, P0 ;  /* 0x0000000502057c11 */ /* 0x000fca00080f1403 */
[----:B------:R0:W5:Y:S04]  /*12db0*/  LDG.E R4, desc[UR8][R4.64] ;  /* 0x0000000804047981 */ /* 0x000168000c1e1900 */
.L_x_258:
[----:B------:R-:W-:Y:S01]  /*12dc0*/  IMAD R3, R8, 0x8, R18 ;  /* 0x0000000808037824 */ /* 0x000fe200078e0212 */
[----:B------:R-:W-:Y:S01]  /*12dd0*/  SHF.L.U32 R2, R11, 0x1f, RZ ;  /* 0x0000001f0b027819 */ /* 0x000fe200000006ff */
[----:B------:R-:W-:Y:S03]  /*12de0*/  BSSY B3, `(.L_x_259) ;  /* 0x0000003000037945 */ /* 0x000fe60003800000 */
[----:B------:R-:W1:Y:S02]  /*12df0*/  SYNCS.PHASECHK.TRANS64.TRYWAIT P0, [R3+URZ+0x34840], R2 ;  /* 0x03484002030075a7 */ /* 0x000e64000800017f */
[----:B-1----:R-:W-:Y:S05]  /*12e00*/  @!P0 BRA `(.L_x_260) ;  /* 0x00000040003c8947 */ /* 0x002fea0003800000 */
.L_x_362:
[----:B------:R-:W-:Y:S05]  /*12e10*/  BSYNC B3 ;  /* 0x0000000000037941 */ /* 0x000fea0003800000 */
.L_x_259:
[----:B0-----:R-:W0:Y:S01]  /*12e20*/  S2R R5, SR_TID.X ;  /* 0x0000000000057919 */ /* 0x001e220000002100 */
[----:B------:R-:W-:Y:S01]  /*12e30*/  BSSY B3, `(.L_x_261) ;  /* 0x000000b000037945 */ /* 0x000fe20003800000 */
[----:B0-----:R-:W-:-:S04]  /*12e40*/  LOP3.LUT R5, R5, 0x7f, RZ, 0xc0, !PT ;  /* 0x0000007f05057812 */ /* 0x001fc800078ec0ff */
[----:B------:R-:W-:-:S13]  /*12e50*/  ISETP.NE.AND P1, PT, R5, RZ, PT ;  /* 0x000000ff0500720c */ /* 0x000fda0003f25270 */
[----:B------:R-:W-:Y:S05]  /*12e60*/  @P1 BRA `(.L_x_262) ;  /* 0x00000000001c1947 */ /* 0x000fea0003800000 */
[----:B------:R-:W0:Y:S01]  /*12e70*/  S2R R5, SR_TID.X ;  /* 0x0000000000057919 */ /* 0x000e220000002100 */
[----:B-1----:R-:W-:-:S04]  /*12e80*/  IMAD.MOV.U32 R2, RZ, RZ, 0xb000 ;  /* 0x0000b000ff027424 */ /* 0x002fc800078e00ff */
[----:B------:R2:W-:Y:S01]  /*12e90*/  SYNCS.ARRIVE.TRANS64 RZ, [R3+URZ+0x34830], R2 ;  /* 0x0348300203ff79a7 */ /* 0x0005e2000800003f */
[----:B0-----:R-:W-:-:S04]  /*12ea0*/  LOP3.LUT R5, R5, 0x1f, RZ, 0xc0, !PT ;  /* 0x0000001f05057812 */ /* 0x001fc800078ec0ff */
[----:B------:R-:W-:-:S13]  /*12eb0*/  ISETP.NE.AND P0, PT, R5, RZ, PT ;  /* 0x000000ff0500720c */ /* 0x000fda0003f05270 */
[----:B--2---:R-:W-:Y:S05]  /*12ec0*/  @!P0 BRA `(.L_x_262) ;  /* 0x0000000000048947 */ /* 0x004fea0003800000 */
[----:B------:R-:W-:Y:S01]  /*12ed0*/  BPT.TRAP 0x1 ;  /* 0x000000040000795c */ /* 0x000fe20000300000 */
.L_x_262:
[----:B------:R-:W-:Y:S05]  /*12ee0*/  BSYNC B3 ;  /* 0x0000000000037941 */ /* 0x000fea0003800000 */
.L_x_261:
[----:B-1----:R-:W2:Y:S01]  /*12ef0*/  LDL R2, [R1+0x18] ;  /* 0x0000180001027983 */ /* 0x002ea20000100800 */
[----:B------:R-:W-:Y:S01]  /*12f00*/  IMAD.MOV.U32 R14, RZ, RZ, RZ ;  /* 0x000000ffff0e7224 */ /* 0x000fe200078e00ff */
[----:B------:R-:W-:Y:S01]  /*12f10*/  UIADD3 UR4, UP0, UR36, 0x370, URZ ;  /* 0x0000037024047890 */ /* 0x000fe2000ff1e03f */
[----:B------:R-:W-:Y:S01]  /*12f20*/  IMAD R9, R8, 0xb000, R18 ;  /* 0x0000b00008097824 */ /* 0x000fe200078e0212 */
[----:B------:R-:W-:Y:S01]  /*12f30*/  PLOP3.LUT P0, PT, PT, PT, PT, 0x80, 0x0 ;  /* 0x000000000000781c */ /* 0x000fe20003f0f070 */
[----:B------:R-:W-:Y:S01]  /*12f40*/  VIADD R3, R3, 0x34830 ;  /* 0x0003483003037836 */ /* 0x000fe20000000000 */
[----:B------:R-:W-:Y:S01]  /*12f50*/  R2UR UR10, R14 ;  /* 0x000000000e0a72ca */ /* 0x000fe200000e0000 */
[----:B------:R-:W-:Y:S01]  /*12f60*/  VIADD R5, R9, 0x1e400 ;  /* 0x0001e40009057836 */ /* 0x000fe20000000000 */
[----:B------:R-:W-:Y:S01]  /*12f70*/  UIADD3.X UR5, URZ, UR37, URZ, UP0, !UPT ;  /* 0x000000253f057290 */ /* 0x000fe200087fe43f */
[----:B------:R-:W-:Y:S01]  /*12f80*/  UMOV UR6, 0x0 ;  /* 0x0000000000067882 */ /* 0x000fe20000000000 */
[----:B------:R-:W-:Y:S01]  /*12f90*/  UMOV UR7, 0x14f00000 ;  /* 0x14f0000000077882 */ /* 0x000fe20000000000 */
[----:B--2---:R-:W-:-:S10]  /*12fa0*/  IMAD R2, R0, 0xb0, R2 ;  /* 0x000000b000027824 */ /* 0x004fd400078e0202 */
.L_x_263:
[----:B------:R-:W-:-:S13]  /*12fb0*/  @P0 ELECT P2, URZ, PT ;  /* 0x00000000003f082f */ /* 0x000fda0003840000 */
[----:B-----5:R-:W-:Y:S02]  /*12fc0*/  @P2 R2UR UR13, R4 ;  /* 0x00000000040d22ca */ /* 0x020fe400000e0000 */
[----:B------:R-:W-:Y:S02]  /*12fd0*/  @P2 R2UR UR12, R16 ;  /* 0x00000000100c22ca */ /* 0x000fe400000e0000 */
[----:B------:R-:W-:Y:S02]  /*12fe0*/  @P2 R2UR UR11, R2 ;  /* 0x00000000020b22ca */ /* 0x000fe400000e0000 */
[----:B------:R-:W-:Y:S02]  /*12ff0*/  @P2 R2UR UR9, R3 ;  /* 0x00000000030922ca */ /* 0x000fe400000e0000 */
[----:B------:R-:W-:Y:S02]  /*13000*/  @P2 R2UR UR8, R5 ;  /* 0x00000000050822ca */ /* 0x000fe400000e0000 */
[----:B------:R-:W-:-:S02]  /*13010*/  @P2 PLOP3.LUT P0, PT, P2, PT, PT, 0x8, 0x0 ;  /* 0x000000000000281c */ /* 0x000fc4000170e170 */
[----:B------:R-:W-:-:S09]  /*13020*/  PLOP3.LUT P2, PT, PT, PT, PT, 0x8, 0x0 ;  /* 0x000000000000781c */ /* 0x000fd20003f4e170 */
[----:B------:R0:W-:Y:S02]  /*13030*/  UTMALDG.4D [UR8], [UR4], desc[UR6] ;  /* 0x00000608040075b4 */ /* 0x0001e40008019000 */
[----:B0-----:R-:W-:Y:S05]  /*13040*/  @P0 BRA.U.ANY `(.L_x_263) ;  /* 0xfffffffd00d80947 */ /* 0x001fea000393ffff */
[----:B------:R-:W-:Y:S01]  /*13050*/  IMAD.MOV.U32 R15, RZ, RZ, 0x40 ;  /* 0x00000040ff0f7424 */ /* 0x000fe200078e00ff */
[----:B------:R-:W-:Y:S01]  /*13060*/  PLOP3.LUT P0, PT, PT, PT, PT, 0x80, 0x0 ;  /* 0x000000000000781c */ /* 0x000fe20003f0f070 */
[----:B------:R-:W-:Y:S01]  /*13070*/  VIADD R5, R9, 0x23c00 ;  /* 0x00023c0009057836 */ /* 0x000fe20000000000 */
[----:B------:R-:W-:Y:S01]  /*13080*/  UMOV UR6, 0x0 ;  /* 0x0000000000067882 */ /* 0x000fe20000000000 */
[----:B------:R-:W-:Y:S01]  /*13090*/  UMOV UR7, 0x14f00000 ;  /* 0x14f0000000077882 */ /* 0x000fe20000000000 */
[----:B------:R-:W-:-:S15]  /*130a0*/  R2UR UR10, R15 ;  /* 0x000000000f0a72ca */ /* 0x000fde00000e0000 */
.L_x_264:
[----:B------:R-:W-:-:S13]  /*130b0*/  @P0 ELECT P2, URZ, PT ;  /* 0x00000000003f082f */ /* 0x000fda0003840000 */
[----:B------:R-:W-:Y:S02]  /*130c0*/  @P2 R2UR UR13, R4 ;  /* 0x00000000040d22ca */ /* 0x000fe400000e0000 */
        /* <DEDUP_REMOVED lines=8> */
[----:B------:R-:W2:Y:S01]  /*13150*/  LDL.LU R9, [R1+0x14] ;  /* 0x0000140001097983 */ /* 0x000ea20000300800 */
[----:B------:R-:W-:Y:S01]  /*13160*/  IMAD R3, R19, 0x8, R6 ;  /* 0x0000000813037824 */ /* 0x000fe200078e0206 */
[----:B------:R-:W-:Y:S01]  /*13170*/  BSSY B3, `(.L_x_265) ;  /* 0x0000004000037945 */ /* 0x000fe20003800000 */
[----:B--2---:R-:W-:-:S04]  /*13180*/  SHF.L.U32 R2, R9, 0x1f, RZ ;  /* 0x0000001f09027819 */ /* 0x004fc800000006ff */
[----:B------:R-:W0:Y:S02]  /*13190*/  SYNCS.PHASECHK.TRANS64.TRYWAIT P0, [R3+URZ+0x60], R2 ;  /* 0x00006002030075a7 */ /* 0x000e24000800017f */
[----:B0-----:R-:W-:Y:S05]  /*131a0*/  @!P0 BRA `(.L_x_266) ;  /* 0x0000003c00688947 */ /* 0x001fea0003800000 */
.L_x_363:
[----:B------:R-:W-:Y:S05]  /*131b0*/  BSYNC B3 ;  /* 0x0000000000037941 */ /* 0x000fea0003800000 */
.L_x_265:
[----:B------:R-:W-:Y:S01]  /*131c0*/  BSSY B3, `(.L_x_267) ;  /* 0x000000c000037945 */ /* 0x000fe20003800000 */
[----:B------:R-:W-:Y:S02]  /*131d0*/  IMAD.MOV.U32 R12, RZ, RZ, 0x0 ;  /* 0x00000000ff0c7424 */ /* 0x000fe400078e00ff */
[----:B------:R-:W-:Y:S01]  /*131e0*/  IMAD.MOV.U32 R13, RZ, RZ, 0x14f00000 ;  /* 0x14f00000ff0d7424 */ /* 0x000fe200078e00ff */
[----:B------:R-:W-:Y:S06]  /*131f0*/  @P1 BRA `(.L_x_268) ;  /* 0x0000000000201947 */ /* 0x000fec0003800000 */
[----:B------:R-:W1:Y:S01]  /*13200*/  S2R R5, SR_TID.X ;  /* 0x0000000000057919 */ /* 0x000e620000002100 */
[----:B0-----:R-:W-:Y:S02]  /*13210*/  IMAD R2, R19, 0x8, R18 ;  /* 0x0000000813027824 */ /* 0x001fe400078e0212 */
[----:B------:R-:W-:-:S04]  /*13220*/  IMAD.MOV.U32 R3, RZ, RZ, 0xb000 ;  /* 0x0000b000ff037424 */ /* 0x000fc800078e00ff */
[----:B------:R2:W-:Y:S01]  /*13230*/  SYNCS.ARRIVE.TRANS64 RZ, [R2+URZ+0x34850], R3 ;  /* 0x0348500302ff79a7 */ /* 0x0005e2000800003f */
[----:B-1----:R-:W-:-:S04]  /*13240*/  LOP3.LUT R5, R5, 0x1f, RZ, 0xc0, !PT ;  /* 0x0000001f05057812 */ /* 0x002fc800078ec0ff */
[----:B------:R-:W-:-:S13]  /*13250*/  ISETP.NE.AND P0, PT, R5, RZ, PT ;  /* 0x000000ff0500720c */ /* 0x000fda0003f05270 */
[----:B--2---:R-:W-:Y:S05]  /*13260*/  @!P0 BRA `(.L_x_268) ;  /* 0x0000000000048947 */ /* 0x004fea0003800000 */
[----:B------:R-:W-:Y:S01]  /*13270*/  BPT.TRAP 0x1 ;  /* 0x000000040000795c */ /* 0x000fe20000300000 */
.L_x_268:
[----:B------:R-:W-:Y:S05]  /*13280*/  BSYNC B3 ;  /* 0x0000000000037941 */ /* 0x000fea0003800000 */
.L_x_267:
[----:B------:R-:W2:Y:S04]  /*13290*/  LDL R5, [R1+0x18] ;  /* 0x0000180001057983 */ /* 0x000ea80000100800 */
[----:B0-----:R-:W2:Y:S01]  /*132a0*/  LDL.LU R2, [R1+0x8] ;  /* 0x0000080001027983 */ /* 0x001ea20000300800 */
[----:B------:R-:W-:Y:S01]  /*132b0*/  R2UR UR10, R14 ;  /* 0x000000000e0a72ca */ /* 0x000fe200000e0000 */
[C-C-:B------:R-:W-:Y:S01]  /*132c0*/  IMAD R3, R19.reuse, 0x8, R18.reuse ;  /* 0x0000000813037824 */ /* 0x140fe200078e0212 */
[----:B------:R-:W-:Y:S01]  /*132d0*/  R2UR UR6, R12 ;  /* 0x000000000c0672ca */ /* 0x000fe200000e0000 */
[----:B------:R-:W-:Y:S01]  /*132e0*/  IMAD R9, R19, 0xb000, R18 ;  /* 0x0000b00013097824 */ /* 0x000fe200078e0212 */
[----:B------:R-:W-:Y:S01]  /*132f0*/  R2UR UR7, R13 ;  /* 0x000000000d0772ca */ /* 0x000fe200000e0000 */
[----:B------:R-:W-:Y:S01]  /*13300*/  UIADD3 UR4, UP0, UR36, 0x470, URZ ;  /* 0x0000047024047890 */ /* 0x000fe2000ff1e03f */
[----:B------:R-:W-:Y:S01]  /*13310*/  PLOP3.LUT P0, PT, PT, PT, PT, 0x80, 0x0 ;  /* 0x000000000000781c */ /* 0x000fe20003f0f070 */
[----:B------:R-:W-:-:S02]  /*13320*/  VIADD R3, R3, 0x34850 ;  /* 0x0003485003037836 */ /* 0x000fc40000000000 */
[----:B------:R-:W-:Y:S01]  /*13330*/  UIADD3.X UR5, URZ, UR37, URZ, UP0, !UPT ;  /* 0x000000253f057290 */ /* 0x000fe200087fe43f */
[----:B--2---:R-:W-:Y:S02]  /*13340*/  IMAD R2, R2, 0xb0, R5 ;  /* 0x000000b002027824 */ /* 0x004fe400078e0205 */
[----:B------:R-:W-:-:S09]  /*13350*/  VIADD R5, R9, 0x400 ;  /* 0x0000040009057836 */ /* 0x000fd20000000000 */
.L_x_269:
        /* <DEDUP_REMOVED lines=10> */
[----:B------:R-:W-:Y:S01]  /*13400*/  R2UR UR10, R15 ;  /* 0x000000000f0a72ca */ /* 0x000fe200000e0000 */
[----:B------:R-:W-:Y:S01]  /*13410*/  VIADD R9, R9, 0x5c00 ;  /* 0x00005c0009097836 */ /* 0x000fe20000000000 */
[----:B------:R-:W-:Y:S02]  /*13420*/  R2UR UR6, R12 ;  /* 0x000000000c0672ca */ /* 0x000fe400000e0000 */
[----:B------:R-:W-:Y:S02]  /*13430*/  R2UR UR7, R13 ;  /* 0x000000000d0772ca */ /* 0x000fe400000e0000 */
[----:B------:R-:W-:-:S13]  /*13440*/  PLOP3.LUT P0, PT, PT, PT, PT, 0x80, 0x0 ;  /* 0x000000000000781c */ /* 0x000fda0003f0f070 */
.L_x_270:
        /* <DEDUP_REMOVED lines=10> */
[----:B------:R0:W-:Y:S01]  /*134f0*/  STL [R1+0x8], R0 ;  /* 0x0000080001007387 */ /* 0x0001e20000100800 */
[----:B------:R-:W-:-:S07]  /*13500*/  IMAD.MOV.U32 R17, RZ, RZ, R4 ;  /* 0x000000ffff117224 */ /* 0x000fce00078e0004 */
.L_x_257:
[----:B------:R-:W-:Y:S05]  /*13510*/  BSYNC B1 ;  /* 0x0000000000017941 */ /* 0x000fea0003800000 */
.L_x_256:
[----:B0-----:R-:W2:Y:S01]  /*13520*/  LDL.LU R0, [R1+0x30] ;  /* 0x0000300001007983 */ /* 0x001ea20000300800 */
[----:B------:R-:W-:-:S03]  /*13530*/  IMAD.MOV.U32 R19, RZ, RZ, R8 ;  /* 0x000000ffff137224 */ /* 0x000fc600078e0008 */
[----:B------:R0:W-:Y:S02]  /*13540*/  STL [R1+0x14], R11 ;  /* 0x0000140b01007387 */ /* 0x0001e40000100800 */
[----:B0-2---:R-:W-:-:S07]  /*13550*/  VIADD R0, R0, 0xfffffffd ;  /* 0xfffffffd00007836 */ /* 0x005fce0000000000 */
.L_x_255:
[----:B------:R-:W-:Y:S05]  /*13560*/  BSYNC B2 ;  /* 0x0000000000027941 */ /* 0x000fea0003800000 */
.L_x_254:
[----:B------:R-:W-:Y:S01]  /*13570*/  VIADD R10, R10, 0xfffffffe ;  /* 0xfffffffe0a0a7836 */ /* 0x000fe20000000000 */
[----:B------:R-:W-:-:S04]  /*13580*/  LOP3.LUT R7, RZ, R7, RZ, 0x33, !PT ;  /* 0x00000007ff077212 */ /* 0x000fc800078e33ff */
[----:B------:R-:W-:-:S13]  /*13590*/  ISETP.NE.AND P0, PT, R10, R7, PT ;  /* 0x000000070a00720c */ /* 0x000fda0003f05270 */
[----:B------:R-:W-:Y:S05]  /*135a0*/  @!P0 BRA `(.L_x_253) ;  /* 0x0000001000d48947 */ /* 0x000fea0003800000 */
[----:B------:R-:W-:-:S07]  /*135b0*/  IMAD.MOV.U32 R9, RZ, RZ, R17 ;  /* 0x000000ffff097224 */ /* 0x000fce00078e0011 */
.L_x_301:
[----:B------:R-:W2:Y:S04]  /*135c0*/  LDL R3, [R1+0x1c] ;  /* 0x00001c0001037983 */ /* 0x000ea80000100800 */
[----:B------:R-:W3:Y:S01]  /*135d0*/  LDL R2, [R1+0x14] ;  /* 0x0000140001027983 */ /* 0x000ee20000100800 */
[----:B------:R-:W-:Y:S01]  /*135e0*/  VIADD R4, R19, 0x1 ;  /* 0x0000000113047836 */ /* 0x000fe20000000000 */
[----:B------:R-:W-:Y:S05]  /*135f0*/  YIELD ;  /* 0x0000000000007946 */ /* 0x000fea0003800000 */
[----:B------:R-:W-:Y:S01]  /*13600*/  ISETP.NE.AND P0, PT, R4, 0x2, PT ;  /* 0x000000020400780c */ /* 0x000fe20003f05270 */
[----:B------:R-:W-:Y:S03]  /*13610*/  BSSY B1, `(.L_x_271) ;  /* 0x0000092000017945 */ /* 0x000fe60003800000 */
[----:B------:R-:W-:-:S02]  /*13620*/  SEL R5, RZ, 0x1, P0 ;  /* 0x00000001ff057807 */ /* 0x000fc40000000000 */
[----:B------:R-:W-:Y:S02]  /*13630*/  SEL R4, R4, RZ, P0 ;  /* 0x000000ff04047207 */ /* 0x000fe40000000000 */
[----:B--2---:R-:W-:Y:S02]  /*13640*/  LOP3.LUT P1, RZ, R3, 0x1, RZ, 0xc0, !PT ;  /* 0x0000000103ff7812 */ /* 0x004fe4000782c0ff */
[----:B---3--:R-:W-:-:S11]  /*13650*/  LOP3.LUT R5, R2, R5, RZ, 0x3c, !PT ;  /* 0x0000000502057212 */ /* 0x008fd600078e3cff */
[----:B01----:R-:W-:Y:S05]  /*13660*/  @!P1 BRA `(.L_x_272) ;  /* 0x0000000800309947 */ /* 0x003fea0003800000 */
        /* <DEDUP_REMOVED lines=14> */
[----:B------:R-:W-:-:S04]  /*13750*/  @P0 SHF.R.U32.HI R2, RZ, R3, R7 ;  /* 0x00000003ff020219 */ /* 0x000fc80000011607 */
[--C-:B------:R-:W-:Y:S01]  /*13760*/  SHF.R.S32.HI R3, RZ, 0x1f, R2.reuse ;  /* 0x0000001fff037819 */ /* 0x100fe20000011402 */
[----:B------:R-:W-:-:S04]  /*13770*/  IMAD.MOV R7, RZ, RZ, -R2 ;  /* 0x000000ffff077224 */ /* 0x000fc800078e0a02 */
[----:B------:R-:W-:Y:S02]  /*13780*/  IMAD R7, R8, R7, R0 ;  /* 0x0000000708077224 */ /* 0x000fe400078e0200 */
[----:B--2---:R-:W-:-:S04]  /*13790*/  IMAD R8, R11, UR6, RZ ;  /* 0x000000060b087c24 */ /* 0x004fc8000f8e02ff */
[C---:B---3--:R-:W-:Y:S02]  /*137a0*/  IMAD R8, R10.reuse, UR7, R8 ;  /* 0x000000070a087c24 */ /* 0x048fe4000f8e0208 */
[----:B------:R-:W-:-:S04]  /*137b0*/  IMAD.WIDE.U32 R2, R10, UR6, R2 ;  /* 0x000000060a027c25 */ /* 0x000fc8000f8e0002 */
[----:B------:R-:W-:Y:S01]  /*137c0*/  IMAD.IADD R3, R8, 0x1, R3 ;  /* 0x0000000108037824 */ /* 0x000fe200078e0203 */
[----:B------:R-:W-:-:S04]  /*137d0*/  LEA R8, P0, R2, UR4, 0x2 ;  /* 0x0000000402087c11 */ /* 0x000fc8000f8010ff */
[----:B------:R-:W-:-:S06]  /*137e0*/  LEA.HI.X R9, R2, UR5, R3, 0x2, P0 ;  /* 0x0000000502097c11 */ /* 0x000fcc00080f1403 */
[----:B------:R0:W5:Y:S03]  /*137f0*/  LDG.E R9, desc[UR8][R8.64] ;  /* 0x0000000808097981 */ /* 0x000166000c1e1900 */
.L_x_273:
[----:B------:R-:W-:Y:S01]  /*13800*/  IMAD R3, R4, 0x8, R18 ;  /* 0x0000000804037824 */ /* 0x000fe200078e0212 */
[----:B------:R-:W-:Y:S01]  /*13810*/  SHF.L.U32 R2, R5, 0x1f, RZ ;  /* 0x0000001f05027819 */ /* 0x000fe200000006ff */
[----:B------:R-:W-:Y:S03]  /*13820*/  BSSY B2, `(.L_x_274) ;  /* 0x0000003000027945 */ /* 0x000fe60003800000 */
[----:B------:R-:W1:Y:S02]  /*13830*/  SYNCS.PHASECHK.TRANS64.TRYWAIT P0, [R3+URZ+0x34840], R2 ;  /* 0x03484002030075a7 */ /* 0x000e64000800017f */
[----:B-1----:R-:W-:Y:S05]  /*13840*/  @!P0 BRA `(.L_x_275) ;  /* 0x0000003400d48947 */ /* 0x002fea0003800000 */
.L_x_364:
[----:B------:R-:W-:Y:S05]  /*13850*/  BSYNC B2 ;  /* 0x0000000000027941 */ /* 0x000fea0003800000 */
.L_x_274:
        /* <DEDUP_REMOVED lines=12> */
.L_x_277:
[----:B------:R-:W-:Y:S05]  /*13920*/  BSYNC B2 ;  /* 0x0000000000027941 */ /* 0x000fea0003800000 */
.L_x_276:
[----:B------:R-:W2:Y:S01]  /*13930*/  LDL R8, [R1+0x18] ;  /* 0x0000180001087983 */ /* 0x000ea20000100800 */
[----:B------:R-:W-:Y:S01]  /*13940*/  IMAD.MOV.U32 R12, RZ, RZ, RZ ;  /* 0x000000ffff0c7224 */ /* 0x000fe200078e00ff */
[----:B------:R-:W-:Y:S01]  /*13950*/  UIADD3 UR4, UP0, UR36, 0x370, URZ ;  /* 0x0000037024047890 */ /* 0x000fe2000ff1e03f */
[----:B-1----:R-:W-:Y:S01]  /*13960*/  IMAD R2, R4, 0xb000, R18 ;  /* 0x0000b00004027824 */ /* 0x002fe200078e0212 */
        /* <DEDUP_REMOVED lines=8> */
.L_x_278:
        /* <DEDUP_REMOVED lines=16> */
.L_x_279:
        /* <DEDUP_REMOVED lines=16> */
.L_x_365:
[----:B------:R-:W-:Y:S05]  /*13bf0*/  BSYNC B2 ;  /* 0x0000000000027941 */ /* 0x000fea0003800000 */
.L_x_280:
[----:B------:R-:W-:Y:S01]  /*13c00*/  BSSY B2, `(.L_x_282) ;  /* 0x000000b000027945 */ /* 0x000fe20003800000 */
[----:B------:R-:W-:Y:S02]  /*13c10*/  IMAD.MOV.U32 R10, RZ, RZ, 0x0 ;  /* 0x00000000ff0a7424 */ /* 0x000fe400078e00ff */
[----:B------:R-:W-:Y:S01]  /*13c20*/  IMAD.MOV.U32 R11, RZ, RZ, 0x14f00000 ;  /* 0x14f00000ff0b7424 */ /* 0x000fe200078e00ff */
[----:B------:R-:W-:Y:S06]  /*13c30*/  @P1 BRA `(.L_x_283) ;  /* 0x00000000001c1947 */ /* 0x000fec0003800000 */
[----:B------:R-:W1:Y:S01]  /*13c40*/  S2R R8, SR_TID.X ;  /* 0x0000000000087919 */ /* 0x000e620000002100 */
[----:B0-----:R-:W-:-:S04]  /*13c50*/  IMAD.MOV.U32 R3, RZ, RZ, 0xb000 ;  /* 0x0000b000ff037424 */ /* 0x001fc800078e00ff */
[----:B------:R2:W-:Y:S01]  /*13c60*/  SYNCS.ARRIVE.TRANS64 RZ, [R2+URZ+0x50], R3 ;  /* 0x0000500302ff79a7 */ /* 0x0005e2000800003f */
[----:B-1----:R-:W-:-:S04]  /*13c70*/  LOP3.LUT R8, R8, 0x1f, RZ, 0xc0, !PT ;  /* 0x0000001f08087812 */ /* 0x002fc800078ec0ff */
[----:B------:R-:W-:-:S13]  /*13c80*/  ISETP.NE.AND P0, PT, R8, RZ, PT ;  /* 0x000000ff0800720c */ /* 0x000fda0003f05270 */
[----:B--2---:R-:W-:Y:S05]  /*13c90*/  @!P0 BRA `(.L_x_283) ;  /* 0x0000000000048947 */ /* 0x004fea0003800000 */
[----:B------:R-:W-:Y:S01]  /*13ca0*/  BPT.TRAP 0x1 ;  /* 0x000000040000795c */ /* 0x000fe20000300000 */
.L_x_283:
[----:B------:R-:W-:Y:S05]  /*13cb0*/  BSYNC B2 ;  /* 0x0000000000027941 */ /* 0x000fea0003800000 */
.L_x_282:
[----:B------:R-:W2:Y:S04]  /*13cc0*/  LDL R8, [R1+0x18] ;  /* 0x0000180001087983 */ /* 0x000ea80000100800 */
[----:B0-----:R-:W2:Y:S01]  /*13cd0*/  LDL.LU R3, [R1+0x8] ;  /* 0x0000080001037983 */ /* 0x001ea20000300800 */
[----:B------:R-:W-:Y:S01]  /*13ce0*/  R2UR UR10, R12 ;  /* 0x000000000c0a72ca */ /* 0x000fe200000e0000 */
[----:B------:R-:W-:Y:S01]  /*13cf0*/  IMAD R19, R19, 0xb000, R18 ;  /* 0x0000b00013137824 */ /* 0x000fe200078e0212 */
[----:B------:R-:W-:Y:S01]  /*13d00*/  R2UR UR6, R10 ;  /* 0x000000000a0672ca */ /* 0x000fe200000e0000 */
[----:B------:R-:W-:Y:S01]  /*13d10*/  UIADD3 UR4, UP0, UR36, 0x470, URZ ;  /* 0x0000047024047890 */ /* 0x000fe2000ff1e03f */
[----:B------:R-:W-:Y:S01]  /*13d20*/  R2UR UR7, R11 ;  /* 0x000000000b0772ca */ /* 0x000fe200000e0000 */
[----:B------:R-:W-:Y:S01]  /*13d30*/  VIADD R2, R2, 0x50 ;  /* 0x0000005002027836 */ /* 0x000fe20000000000 */
[----:B------:R-:W-:Y:S01]  /*13d40*/  PLOP3.LUT P0, PT, PT, PT, PT, 0x80, 0x0 ;  /* 0x000000000000781c */ /* 0x000fe20003f0f070 */
[----:B------:R-:W-:Y:S01]  /*13d50*/  UIADD3.X UR5, URZ, UR37, URZ, UP0, !UPT ;  /* 0x000000253f057290 */ /* 0x000fe200087fe43f */
[----:B--2---:R-:W-:-:S02]  /*13d60*/  IMAD R3, R3, 0xb0, R8 ;  /* 0x000000b003037824 */ /* 0x004fc400078e0208 */
[----:B------:R-:W-:-:S09]  /*13d70*/  VIADD R8, R19, 0x400 ;  /* 0x0000040013087836 */ /* 0x000fd20000000000 */
.L_x_284:
        /* <DEDUP_REMOVED lines=15> */
.L_x_285:
        /* <DEDUP_REMOVED lines=12> */
.L_x_272:
[----:B------:R-:W-:Y:S05]  /*13f30*/  BSYNC B1 ;  /* 0x0000000000017941 */ /* 0x000fea0003800000 */
.L_x_271:
[----:B------:R-:W2:Y:S01]  /*13f40*/  LDL R2, [R1+0x1c] ;  /* 0x00001c0001027983 */ /* 0x000ea20000100800 */
[----:B------:R-:W-:Y:S01]  /*13f50*/  VIADD R19, R4, 0x1 ;  /* 0x0000000104137836 */ /* 0x000fe20000000000 */
[----:B------:R-:W-:Y:S01]  /*13f60*/  BSSY B1, `(.L_x_286) ;  /* 0x0000095000017945 */ /* 0x000fe20003800000 */
[----:B0-----:R-:W-:-:S03]  /*13f70*/  VIADD R7, R0, 0xffffffff ;  /* 0xffffffff00077836 */ /* 0x001fc60000000000 */
[----:B------:R-:W-:-:S04]  /*13f80*/  ISETP.NE.AND P0, PT, R19, 0x2, PT ;  /* 0x000000021300780c */ /* 0x000fc80003f05270 */
[----:B------:R-:W-:Y:S02]  /*13f90*/  SEL R19, R19, RZ, P0 ;  /* 0x000000ff13137207 */ /* 0x000fe40000000000 */
[----:B--2---:R-:W-:Y:S02]  /*13fa0*/  LOP3.LUT P1, RZ, R2, 0x1, RZ, 0xc0, !PT ;  /* 0x0000000102ff7812 */ /* 0x004fe4000782c0ff */
[----:B------:R-:W-:-:S04]  /*13fb0*/  SEL R2, RZ, 0x1, P0 ;  /* 0x00000001ff027807 */ /* 0x000fc80000000000 */
[----:B------:R-:W-:-:S05]  /*13fc0*/  LOP3.LUT R12, R5, R2, RZ, 0x3c, !PT ;  /* 0x00000002050c7212 */ /* 0x000fca00078e3cff */
[----:B------:R0:W-:Y:S02]  /*13fd0*/  STL [R1+0x14], R12 ;  /* 0x0000140c01007387 */ /* 0x0001e40000100800 */
[----:B------:R-:W-:Y:S05]  /*13fe0*/  @!P1 BRA `(.L_x_287) ;  /* 0x0000000800309947 */ /* 0x000fea0003800000 */
[----:B------:R-:W-:Y:S01]  /*13ff0*/  ULDC.64 UR4, c[0x0][0x418] ;  /* 0x0001060000047ab9 */ /* 0x000fe20000000a00 */
[----:B------:R-:W-:Y:S01]  /*14000*/  IMAD.MOV.U32 R8, RZ, RZ, R7 ;  /* 0x000000ffff087224 */ /* 0x000fe200078e0007 */
[----:B------:R-:W-:-:S04]  /*14010*/  ISETP.NE.U32.AND P0, PT, RZ, UR4, PT ;  /* 0x00000004ff007c0c */ /* 0x000fc8000bf05070 */
[----:B------:R-:W-:-:S13]  /*14020*/  ISETP.NE.AND.EX P0, PT, RZ, UR5, PT, P0 ;  /* 0x00000005ff007c0c */ /* 0x000fda000bf05300 */
[----:B------:R-:W-:Y:S05]  /*14030*/  @!P0 BRA `(.L_x_288) ;  /* 0x0000000000508947 */ /* 0x000fea0003800000 */
[----:B------:R-:W2:Y:S01]  /*14040*/  LDL R11, [R1+0x20] ;  /* 0x00002000010b7983 */ /* 0x000ea20000100800 */
[----:B------:R-:W1:Y:S01]  /*14050*/  LDC R9, c[0x0][0x43c] ;  /* 0x00010f00ff097b82 */ /* 0x000e620000000800 */
[----:B------:R-:W-:Y:S02]  /*14060*/  ULDC.64 UR6, c[0x0][0x428] ;  /* 0x00010a0000067ab9 */ /* 0x000fe40000000a00 */
[----:B------:R-:W3:Y:S01]  /*14070*/  LDL R10, [R1+0x10] ;  /* 0x00001000010a7983 */ /* 0x000ee20000100800 */
[----:B------:R-:W-:Y:S01]  /*14080*/  ULDC.64 UR8, c[0x0][0x208] ;  /* 0x0000820000087ab9 */ /* 0x000fe20000000a00 */
[----:B-1----:R-:W-:-:S13]  /*14090*/  ISETP.NE.AND P0, PT, R9, 0x1, PT ;  /* 0x000000010900780c */ /* 0x002fda0003f05270 */
[----:B------:R-:W1:Y:S02]  /*140a0*/  @P0 LDC.64 R2, c[0x0][0x440] ;  /* 0x00011000ff020b82 */ /* 0x000e640000000a00 */
[----:B-1----:R-:W-:-:S04]  /*140b0*/  @P0 IMAD.HI.U32 R8, R7, R2, RZ ;  /* 0x0000000207080227 */ /* 0x002fc800078e00ff */
        /* <DEDUP_REMOVED lines=10> */
[----:B------:R-:W-:-:S05]  /*14160*/  LEA.HI.X R11, R2, UR5, R3, 0x2, P0 ;  /* 0x00000005020b7c11 */ /* 0x000fca00080f1403 */
[----:B------:R1:W5:Y:S04]  /*14170*/  LDG.E R9, desc[UR8][R10.64] ;  /* 0x000000080a097981 */ /* 0x000368000c1e1900 */
.L_x_288:
[----:B------:R-:W-:Y:S01]  /*14180*/  IMAD R2, R19, 0x8, R18 ;  /* 0x0000000813027824 */ /* 0x000fe200078e0212 */
[----:B------:R-:W-:Y:S01]  /*14190*/  SHF.L.U32 R3, R12, 0x1f, RZ ;  /* 0x0000001f0c037819 */ /* 0x000fe200000006ff */
[----:B------:R-:W-:Y:S03]  /*141a0*/  BSSY B2, `(.L_x_289) ;  /* 0x0000003000027945 */ /* 0x000fe60003800000 */
[----:B------:R-:W2:Y:S02]  /*141b0*/  SYNCS.PHASECHK.TRANS64.TRYWAIT P0, [R2+URZ+0x34840], R3 ;  /* 0x03484003020075a7 */ /* 0x000ea4000800017f */
[----:B--2---:R-:W-:Y:S05]  /*141c0*/  @!P0 BRA `(.L_x_290) ;  /* 0x0000002c009c8947 */ /* 0x004fea0003800000 */
.L_x_366:
[----:B------:R-:W-:Y:S05]  /*141d0*/  BSYNC B2 ;  /* 0x0000000000027941 */ /* 0x000fea0003800000 */
.L_x_289:
[----:B-1----:R-:W1:Y:S01]  /*141e0*/  S2R R10, SR_TID.X ;  /* 0x00000000000a7919 */ /* 0x002e620000002100 */
[----:B------:R-:W-:Y:S01]  /*141f0*/  BSSY B2, `(.L_x_291) ;  /* 0x000000b000027945 */ /* 0x000fe20003800000 */
[----:B-1----:R-:W-:-:S04]  /*14200*/  LOP3.LUT R10, R10, 0x7f, RZ, 0xc0, !PT ;  /* 0x0000007f0a0a7812 */ /* 0x002fc800078ec0ff */
[----:B------:R-:W-:-:S13]  /*14210*/  ISETP.NE.AND P1, PT, R10, RZ, PT ;  /* 0x000000ff0a00720c */ /* 0x000fda0003f25270 */
[----:B------:R-:W-:Y:S05]  /*14220*/  @P1 BRA `(.L_x_292) ;  /* 0x00000000001c1947 */ /* 0x000fea0003800000 */
[----:B------:R-:W1:Y:S01]  /*14230*/  S2R R10, SR_TID.X ;  /* 0x00000000000a7919 */ /* 0x000e620000002100 */
[----:B--2---:R-:W-:-:S04]  /*14240*/  IMAD.MOV.U32 R3, RZ, RZ, 0xb000 ;  /* 0x0000b000ff037424 */ /* 0x004fc800078e00ff */
[----:B------:R3:W-:Y:S01]  /*14250*/  SYNCS.ARRIVE.TRANS64 RZ, [R2+URZ+0x34830], R3 ;  /* 0x0348300302ff79a7 */ /* 0x0007e2000800003f */
[----:B-1----:R-:W-:-:S04]  /*14260*/  LOP3.LUT R10, R10, 0x1f, RZ, 0xc0, !PT ;  /* 0x0000001f0a0a7812 */ /* 0x002fc800078ec0ff */
[----:B------:R-:W-:-:S13]  /*14270*/  ISETP.NE.AND P0, PT, R10, RZ, PT ;  /* 0x000000ff0a00720c */ /* 0x000fda0003f05270 */
[----:B---3--:R-:W-:Y:S05]  /*14280*/  @!P0 BRA `(.L_x_292) ;  /* 0x0000000000048947 */ /* 0x008fea0003800000 */
[----:B------:R-:W-:Y:S01]  /*14290*/  BPT.TRAP 0x1 ;  /* 0x000000040000795c */ /* 0x000fe20000300000 */
.L_x_292:
[----:B------:R-:W-:Y:S05]  /*142a0*/  BSYNC B2 ;  /* 0x0000000000027941 */ /* 0x000fea0003800000 */
.L_x_291:
[----:B------:R-:W3:Y:S01]  /*142b0*/  LDL R10, [R1+0x18] ;  /* 0x00001800010a7983 */ /* 0x000ee20000100800 */
[----:B0-----:R-:W-:Y:S01]  /*142c0*/  IMAD.MOV.U32 R12, RZ, RZ, RZ ;  /* 0x000000ffff0c7224 */ /* 0x001fe200078e00ff */
[----:B------:R-:W-:Y:S01]  /*142d0*/  UIADD3 UR4, UP0, UR36, 0x370, URZ ;  /* 0x0000037024047890 */ /* 0x000fe2000ff1e03f */
[C---:B--2---:R-:W-:Y:S01]  /*142e0*/  IMAD R3, R19.reuse, 0x8, R6 ;  /* 0x0000000813037824 */ /* 0x044fe200078e0206 */
[----:B------:R-:W-:Y:S01]  /*142f0*/  PLOP3.LUT P0, PT, PT, PT, PT, 0x80, 0x0 ;  /* 0x000000000000781c */ /* 0x000fe20003f0f070 */
[----:B------:R-:W-:Y:S01]  /*14300*/  IMAD R2, R19, 0xb000, R18 ;  /* 0x0000b00013027824 */ /* 0x000fe200078e0212 */
[----:B------:R-:W-:Y:S01]  /*14310*/  R2UR UR10, R12 ;  /* 0x000000000c0a72ca */ /* 0x000fe200000e0000 */
[----:B------:R-:W-:Y:S01]  /*14320*/  VIADD R3, R3, 0x30 ;  /* 0x0000003003037836 */ /* 0x000fe20000000000 */
[----:B------:R-:W-:Y:S01]  /*14330*/  UIADD3.X UR5, URZ, UR37, URZ, UP0, !UPT ;  /* 0x000000253f057290 */ /* 0x000fe200087fe43f */
[----:B------:R-:W-:Y:S01]  /*14340*/  VIADD R11, R2, 0x1e400 ;  /* 0x0001e400020b7836 */ /* 0x000fe20000000000 */
[----:B------:R-:W-:Y:S01]  /*14350*/  UMOV UR6, 0x0 ;  /* 0x0000000000067882 */ /* 0x000fe20000000000 */
[----:B------:R-:W-:Y:S01]  /*14360*/  UMOV UR7, 0x14f00000 ;  /* 0x14f0000000077882 */ /* 0x000fe20000000000 */
[----:B---3--:R-:W-:-:S09]  /*14370*/  IMAD R10, R8, 0xb0, R10 ;  /* 0x000000b0080a7824 */ /* 0x008fd200078e020a */
.L_x_293:
        /* <DEDUP_REMOVED lines=16> */
.L_x_294:
        /* <DEDUP_REMOVED lines=10> */
[----:B------:R-:W-:Y:S01]  /*14520*/  SHF.L.U32 R5, R5, 0x1f, RZ ;  /* 0x0000001f05057819 */ /* 0x000fe200000006ff */
[----:B------:R-:W-:Y:S01]  /*14530*/  IMAD R2, R4, 0x8, R6 ;  /* 0x0000000804027824 */ /* 0x000fe200078e0206 */
[----:B------:R-:W-:Y:S03]  /*14540*/  BSSY B2, `(.L_x_295) ;  /* 0x0000003000027945 */ /* 0x000fe60003800000 */
[----:B------:R-:W0:Y:S02]  /*14550*/  SYNCS.PHASECHK.TRANS64.TRYWAIT P0, [R2+URZ+0x60], R5 ;  /* 0x00006005020075a7 */ /* 0x000e24000800017f */
[----:B0-----:R-:W-:Y:S05]  /*14560*/  @!P0 BRA `(.L_x_296) ;  /* 0x0000002800c88947 */ /* 0x001fea0003800000 */
.L_x_367:
[----:B------:R-:W-:Y:S05]  /*14570*/  BSYNC B2 ;  /* 0x0000000000027941 */ /* 0x000fea0003800000 */
.L_x_295:
[----:B------:R-:W-:Y:S01]  /*14580*/  BSSY B2, `(.L_x_297) ;  /* 0x000000b000027945 */ /* 0x000fe20003800000 */
[----:B------:R-:W-:Y:S02]  /*14590*/  IMAD.MOV.U32 R10, RZ, RZ, 0x0 ;  /* 0x00000000ff0a7424 */ /* 0x000fe400078e00ff */
[----:B------:R-:W-:Y:S01]  /*145a0*/  IMAD.MOV.U32 R11, RZ, RZ, 0x14f00000 ;  /* 0x14f00000ff0b7424 */ /* 0x000fe200078e00ff */
[----:B------:R-:W-:Y:S06]  /*145b0*/  @P1 BRA `(.L_x_298) ;  /* 0x00000000001c1947 */ /* 0x000fec0003800000 */
[----:B------:R-:W1:Y:S02]  /*145c0*/  S2R R3, SR_TID.X ;  /* 0x0000000000037919 */ /* 0x000e640000002100 */
[----:B-1----:R-:W-:Y:S01]  /*145d0*/  LOP3.LUT R14, R3, 0x1f, RZ, 0xc0, !PT ;  /* 0x0000001f030e7812 */ /* 0x002fe200078ec0ff */
[----:B------:R-:W-:-:S03]  /*145e0*/  IMAD.MOV.U32 R3, RZ, RZ, 0xb000 ;  /* 0x0000b000ff037424 */ /* 0x000fc600078e00ff */
[----:B------:R-:W-:Y:S01]  /*145f0*/  ISETP.NE.AND P0, PT, R14, RZ, PT ;  /* 0x000000ff0e00720c */ /* 0x000fe20003f05270 */
[----:B------:R1:W-:-:S12]  /*14600*/  SYNCS.ARRIVE.TRANS64 RZ, [R2+URZ+0x50], R3 ;  /* 0x0000500302ff79a7 */ /* 0x0003d8000800003f */
[----:B-1----:R-:W-:Y:S05]  /*14610*/  @!P0 BRA `(.L_x_298) ;  /* 0x0000000000048947 */ /* 0x002fea0003800000 */
[----:B------:R-:W-:Y:S01]  /*14620*/  BPT.TRAP 0x1 ;  /* 0x000000040000795c */ /* 0x000fe20000300000 */
.L_x_298:
[----:B------:R-:W-:Y:S05]  /*14630*/  BSYNC B2 ;  /* 0x0000000000027941 */ /* 0x000fea0003800000 */
.L_x_297:
[----:B0-----:R-:W2:Y:S04]  /*14640*/  LDL R5, [R1+0x18] ;  /* 0x0000180001057983 */ /* 0x001ea80000100800 */
[----:B------:R-:W2:Y:S01]  /*14650*/  LDL.LU R3, [R1+0x8] ;  /* 0x0000080001037983 */ /* 0x000ea20000300800 */
        /* <DEDUP_REMOVED lines=10> */
.L_x_299:
        /* <DEDUP_REMOVED lines=15> */
.L_x_300:
        /* <DEDUP_REMOVED lines=12> */
.L_x_287:
[----:B------:R-:W-:Y:S05]  /*148b0*/  BSYNC B1 ;  /* 0x0000000000017941 */ /* 0x000fea0003800000 */
.L_x_286:
[----:B------:R-:W2:Y:S01]  /*148c0*/  LDL R2, [R1+0x24] ;  /* 0x0000240001027983 */ /* 0x000ea20000100800 */
[----:B------:R-:W-:Y:S01]  /*148d0*/  VIADD R0, R0, 0xfffffffe ;  /* 0xfffffffe00007836 */ /* 0x000fe20000000000 */
[----:B--2---:R-:W-:-:S13]  /*148e0*/  ISETP.GT.AND P0, PT, R7, R2, PT ;  /* 0x000000020700720c */ /* 0x004fda0003f04270 */
[----:B------:R-:W-:Y:S05]  /*148f0*/  @P0 BRA `(.L_x_301) ;  /* 0xffffffec00300947 */ /* 0x000fea000383ffff */
.L_x_253:
[----:B------:R-:W-:Y:S05]  /*14900*/  BSYNC B0 ;  /* 0x0000000000007941 */ /* 0x000fea0003800000 */
.L_x_252:
[----:B------:R-:W2:Y:S01]  /*14910*/  S2R R2, SR_TID.X ;  /* 0x0000000000027919 */ /* 0x000ea20000002100 */
[----:B------:R-:W-:Y:S01]  /*14920*/  BSSY B0, `(.L_x_302) ;  /* 0x0000012000007945 */ /* 0x000fe20003800000 */
[----:B--2---:R-:W-:-:S04]  /*14930*/  LOP3.LUT R7, R2, 0x7f, RZ, 0xc0, !PT ;  /* 0x0000007f02077812 */ /* 0x004fc800078ec0ff */
[----:B------:R-:W-:-:S13]  /*14940*/  ISETP.NE.AND P0, PT, R7, RZ, PT ;  /* 0x000000ff0700720c */ /* 0x000fda0003f05270 */
[----:B------:R-:W-:Y:S05]  /*14950*/  @P0 BRA `(.L_x_303) ;  /* 0x0000000000380947 */ /* 0x000fea0003800000 */
[----:B------:R-:W2:Y:S01]  /*14960*/  S2R R3, SR_LANEID ;  /* 0x0000000000037919 */ /* 0x000ea20000000000 */
[----:B------:R-:W-:Y:S01]  /*14970*/  VOTEU.ANY UR4, UPT, PT ;  /* 0x0000000000047886 */ /* 0x000fe200038e0100 */
[----:B-1----:R-:W1:Y:S01]  /*14980*/  LDC.64 R4, c[0x0][0xc60] ;  /* 0x00031800ff047b82 */ /* 0x002e620000000a00 */
[----:B------:R-:W2:Y:S01]  /*14990*/  FLO.U32 R0, UR4 ;  /* 0x0000000400007d00 */ /* 0x000ea200080e0000 */
[----:B------:R-:W-:-:S07]  /*149a0*/  ULDC.64 UR6, c[0x0][0x208] ;  /* 0x0000820000067ab9 */ /* 0x000fce0000000a00 */
[----:B------:R-:W1:Y:S01]  /*149b0*/  POPC R2, UR4 ;  /* 0x0000000400027d09 */ /* 0x000e620008000000 */
[----:B--2---:R-:W-:-:S13]  /*149c0*/  ISETP.EQ.U32.AND P0, PT, R0, R3, PT ;  /* 0x000000030000720c */ /* 0x004fda0003f02070 */
[----:B-1----:R-:W2:Y:S01]  /*149d0*/  @P0 ATOMG.E.ADD.STRONG.GPU PT, R5, desc[UR6][R4.64], R2 ;  /* 0x00000002040509a8 */ /* 0x002ea200081ee1c6 */
[----:B------:R-:W1:Y:S02]  /*149e0*/  S2R R3, SR_LTMASK ;  /* 0x0000000000037919 */ /* 0x000e640000003900 */
[----:B-1----:R-:W-:-:S06]  /*149f0*/  LOP3.LUT R3, R3, UR4, RZ, 0xc0, !PT ;  /* 0x0000000403037c12 */ /* 0x002fcc000f8ec0ff */
[----:B------:R-:W1:Y:S01]  /*14a00*/  POPC R3, R3 ;  /* 0x0000000300037309 */ /* 0x000e620000000000 */
[----:B--2---:R-:W1:Y:S02]  /*14a10*/  SHFL.IDX PT, R0, R5, R0, 0x1f ;  /* 0x00001f0005007589 */ /* 0x004e6400000e0000 */
[----:B-1----:R-:W-:-:S05]  /*14a20*/  IADD3 R0, R0, UR38, R3 ;  /* 0x0000002600007c10 */ /* 0x002fca000fffe003 */
[----:B------:R2:W-:Y:S02]  /*14a30*/  STL [R1], R0 ;  /* 0x0000000001007387 */ /* 0x0005e40000100800 */
.L_x_303:
[----:B------:R-:W-:Y:S05]  /*14a40*/  BSYNC B0 ;  /* 0x0000000000007941 */ /* 0x000fea0003800000 */
.L_x_302:
[----:B--2---:R-:W2:Y:S01]  /*14a50*/  LDL R0, [R1+0x1c] ;  /* 0x00001c0001007983 */ /* 0x004ea20000100800 */
[----:B------:R-:W-:Y:S01]  /*14a60*/  BSSY B0, `(.L_x_304) ;  /* 0x000003a000007945 */ /* 0x000fe20003800000 */
[----:B--2---:R-:W-:-:S13]  /*14a70*/  LOP3.LUT P0, RZ, R0, 0x1, RZ, 0xc0, !PT ;  /* 0x0000000100ff7812 */ /* 0x004fda000780c0ff */
[----:B------:R-:W-:Y:S05]  /*14a80*/  @!P0 BRA `(.L_x_305) ;  /* 0x0000000000dc8947 */ /* 0x000fea0003800000 */
[----:B------:R-:W2:Y:S01]  /*14a90*/  LDL R2, [R1+0x14] ;  /* 0x0000140001027983 */ /* 0x000ea20000100800 */
[----:B------:R-:W-:Y:S01]  /*14aa0*/  IMAD R0, R19, 0x8, R18 ;  /* 0x0000000813007824 */ /* 0x000fe200078e0212 */
[----:B------:R-:W-:Y:S01]  /*14ab0*/  BSSY B1, `(.L_x_306) ;  /* 0x0000005000017945 */ /* 0x000fe20003800000 */
[----:B------:R-:W-:Y:S02]  /*14ac0*/  ISETP.NE.AND P1, PT, R7, RZ, PT ;  /* 0x000000ff0700720c */ /* 0x000fe40003f25270 */
[----:B--2---:R-:W-:-:S04]  /*14ad0*/  SHF.L.U32 R2, R2, 0x1f, RZ ;  /* 0x0000001f02027819 */ /* 0x004fc800000006ff */
[----:B------:R-:W2:Y:S02]  /*14ae0*/  SYNCS.PHASECHK.TRANS64.TRYWAIT P0, [R0+URZ+0x34860], R2 ;  /* 0x03486002000075a7 */ /* 0x000ea4000800017f */
[----:B--2---:R-:W-:Y:S05]  /*14af0*/  @!P0 BRA `(.L_x_307) ;  /* 0x0000002400788947 */ /* 0x004fea0003800000 */
.L_x_368:
[----:B------:R-:W-:Y:S05]  /*14b00*/  BSYNC B1 ;  /* 0x0000000000017941 */ /* 0x000fea0003800000 */
.L_x_306:
[----:B------:R-:W-:Y:S04]  /*14b10*/  BSSY B1, `(.L_x_308) ;  /* 0x0000009000017945 */ /* 0x000fe80003800000 */
        /* <DEDUP_REMOVED lines=8> */
.L_x_309:
[----:B------:R-:W-:Y:S05]  /*14ba0*/  BSYNC B1 ;  /* 0x0000000000017941 */ /* 0x000fea0003800000 */
.L_x_308:
[----:B------:R-:W3:Y:S04]  /*14bb0*/  LDL.LU R3, [R1+0x18] ;  /* 0x0000180001037983 */ /* 0x000ee80000300800 */
[----:B--2---:R-:W3:Y:S01]  /*14bc0*/  LDL.LU R2, [R1+0x8] ;  /* 0x0000080001027983 */ /* 0x004ee20000300800 */
[----:B------:R-:W-:Y:S01]  /*14bd0*/  UIADD3 UR4, UP0, UR36, 0x470, URZ ;  /* 0x0000047024047890 */ /* 0x000fe2000ff1e03f */
[----:B------:R-:W-:Y:S01]  /*14be0*/  PLOP3.LUT P0, PT, PT, PT, PT, 0x80, 0x0 ;  /* 0x000000000000781c */ /* 0x000fe20003f0f070 */
[----:B------:R-:W-:Y:S01]  /*14bf0*/  VIADD R0, R0, 0x34850 ;  /* 0x0003485000007836 */ /* 0x000fe20000000000 */
[----:B------:R-:W-:Y:S01]  /*14c00*/  UMOV UR6, 0x0 ;  /* 0x0000000000067882 */ /* 0x000fe20000000000 */
[----:B------:R-:W-:Y:S01]  /*14c10*/  UIADD3.X UR5, URZ, UR37, URZ, UP0, !UPT ;  /* 0x000000253f057290 */ /* 0x000fe200087fe43f */
[----:B------:R-:W-:Y:S01]  /*14c20*/  UMOV UR7, 0x14f00000 ;  /* 0x14f0000000077882 */ /* 0x000fe20000000000 */
[----:B------:R-:W-:Y:S01]  /*14c30*/  UMOV UR10, URZ ;  /* 0x0000003f000a7c82 */ /* 0x000fe20008000000 */
[----:B---3--:R-:W-:-:S02]  /*14c40*/  IMAD R3, R2, 0xb0, R3 ;  /* 0x000000b002037824 */ /* 0x008fc400078e0203 */
[----:B------:R-:W-:-:S04]  /*14c50*/  IMAD R2, R19, 0xb000, R18 ;  /* 0x0000b00013027824 */ /* 0x000fc800078e0212 */
[----:B------:R-:W-:-:S07]  /*14c60*/  VIADD R4, R2, 0x400 ;  /* 0x0000040002047836 */ /* 0x000fce0000000000 */
.L_x_310:
        /* <DEDUP_REMOVED lines=9> */
[----:B--2---:R-:W-:Y:S05]  /*14d00*/  @P0 BRA.U.ANY `(.L_x_310) ;  /* 0xfffffffd00d80947 */ /* 0x004fea000393ffff */
[----:B------:R-:W-:Y:S01]  /*14d10*/  PLOP3.LUT P0, PT, PT, PT, PT, 0x80, 0x0 ;  /* 0x000000000000781c */ /* 0x000fe20003f0f070 */
[----:B------:R-:W-:Y:S01]  /*14d20*/  VIADD R2, R2, 0x5c00 ;  /* 0x00005c0002027836 */ /* 0x000fe20000000000 */
[----:B------:R-:W-:Y:S01]  /*14d30*/  UMOV UR6, 0x0 ;  /* 0x0000000000067882 */ /* 0x000fe20000000000 */
[----:B------:R-:W-:Y:S01]  /*14d40*/  UMOV UR7, 0x14f00000 ;  /* 0x14f0000000077882 */ /* 0x000fe20000000000 */
[----:B------:R-:W-:-:S09]  /*14d50*/  UMOV UR10, 0x40 ;  /* 0x00000040000a7882 */ /* 0x000fd20000000000 */
.L_x_311:
        /* <DEDUP_REMOVED lines=10> */
.L_x_305:
[----:B------:R-:W-:Y:S05]  /*14e00*/  BSYNC B0 ;  /* 0x0000000000007941 */ /* 0x000fea0003800000 */
.L_x_304:
[----:B------:R-:W2:Y:S01]  /*14e10*/  LDL.LU R4, [R1+0x14] ;  /* 0x0000140001047983 */ /* 0x000ea20000300800 */
[----:B------:R-:W-:-:S05]  /*14e20*/  VIADD R19, R19, 0x1 ;  /* 0x0000000113137836 */ /* 0x000fca0000000000 */
[----:B------:R-:W-:-:S04]  /*14e30*/  ISETP.NE.AND P0, PT, R19, 0x2, PT ;  /* 0x000000021300780c */ /* 0x000fc80003f05270 */
[----:B------:R-:W-:Y:S02]  /*14e40*/  SEL R0, RZ, 0x1, P0 ;  /* 0x00000001ff007807 */ /* 0x000fe40000000000 */
[----:B------:R-:W-:Y:S02]  /*14e50*/  SEL R19, R19, RZ, P0 ;  /* 0x000000ff13137207 */ /* 0x000fe40000000000 */
[----:B--2---:R-:W-:-:S05]  /*14e60*/  LOP3.LUT R4, R4, R0, RZ, 0x3c, !PT ;  /* 0x0000000004047212 */ /* 0x004fca00078e3cff */
[----:B------:R2:W-:Y:S02]  /*14e70*/  STL [R1+0x14], R4 ;  /* 0x0000140401007387 */ /* 0x0005e40000100800 */
.L_x_232:
[----:B------:R-:W-:Y:S05]  /*14e80*/  BSYNC B7 ;  /* 0x0000000000077941 */ /* 0x000fea0003800000 */
.L_x_230:
[----:B----4-:R-:W4:Y:S02]  /*14e90*/  LDL R0, [R1+0x1c] ;  /* 0x00001c0001007983 */ /* 0x010f240000100800 */
[----:B----4-:R-:W-:-:S13]  /*14ea0*/  LOP3.LUT P0, RZ, R0, 0x2, RZ, 0xc0, !PT ;  /* 0x0000000200ff7812 */ /* 0x010fda000780c0ff */
[----:B------:R-:W-:Y:S05]  /*14eb0*/  @!P0 BRA `(.L_x_312) ;  /* 0x00000000002c8947 */ /* 0x000fea0003800000 */
[----:B------:R-:W-:Y:S05]  /*14ec0*/  WARPSYNC.ALL ;  /* 0x0000000000007948 */ /* 0x000fea0003800000 */
[----:B------:R-:W4:Y:S08]  /*14ed0*/  S2UR UR5, SR_CgaCtaId ;  /* 0x00000000000579c3 */ /* 0x000f300000008800 */
[----:B------:R-:W-:Y:S06]  /*14ee0*/  BAR.SYNC.DEFER_BLOCKING 0x5, 0x180 ;  /* 0x0146000000007b1d */ /* 0x000fec0000010000 */
[----:B------:R-:W-:-:S02]  /*14ef0*/  UMOV UR4, 0x400 ;  /* 0x0000040000047882 */ /* 0x000fc40000000000 */
[----:B----4-:R-:W-:-:S06]  /*14f00*/  ULEA UR4, UR5, UR4, 0x18 ;  /* 0x0000000405047291 */ /* 0x010fcc000f8ec03f */
[----:B------:R-:W-:-:S05]  /*14f10*/  IMAD.U32 R18, RZ, RZ, UR4 ;  /* 0x00000004ff127e24 */ /* 0x000fca000f8e00ff */
[----:B-123--:R-:W1:Y:S04]  /*14f20*/  LDS.128 R4, [R18+0x348d0] ;  /* 0x0348d00012047984 */ /* 0x00ee680000000c00 */
[----:B-1----:R1:W-:Y:S04]  /*14f30*/  STL.64 [R1], R4 ;  /* 0x0000000401007387 */ /* 0x0023e80000100a00 */
[----:B------:R1:W-:Y:S01]  /*14f40*/  STL.64 [R1+0x8], R6 ;  /* 0x0000080601007387 */ /* 0x0003e20000100a00 */
[----:B------:R-:W-:Y:S06]  /*14f50*/  BAR.ARV 0x4, 0x180 ;  /* 0x0106000000007b1d */ /* 0x000fec0000002000 */
[----:B------:R-:W-:Y:S05]  /*14f60*/  BRA `(.L_x_313) ;  /* 0x0000000c00247947 */ /* 0x000fea0003800000 */
.L_x_312:
[----:B------:R-:W4:Y:S01]  /*14f70*/  S2R R0, SR_TID.X ;  /* 0x0000000000007919 */ /* 0x000f220000002100 */
[----:B------:R-:W-:Y:S01]  /*14f80*/  UMOV UR4, 0xffffffff ;  /* 0xffffffff00047882 */ /* 0x000fe20000000000 */
[----:B----4-:R-:W-:-:S04]  /*14f90*/  LOP3.LUT R16, R0, 0x1f, RZ, 0xc0, !PT ;  /* 0x0000001f00107812 */ /* 0x010fc800078ec0ff */
[----:B------:R-:W-:Y:S01]  /*14fa0*/  ISETP.NE.AND P0, PT, R16, 0x1f, PT ;  /* 0x0000001f1000780c */ /* 0x000fe20003f05270 */
[----:B------:R-:W-:-:S12]  /*14fb0*/  BRA.DIV UR4, `(.L_x_314) ;  /* 0x00000022045c7947 */ /* 0x000fd8000b800000 */
[----:B------:R-:W1:Y:S01]  /*14fc0*/  LDL.LU R3, [R1] ;  /* 0x0000000001037983 */ /* 0x000e620000300800 */
[----:B------:R-:W-:-:S03]  /*14fd0*/  ULDC UR4, c[0x0][0xc3c] ;  /* 0x00030f0000047ab9 */ /* 0x000fc60000000800 */
[----:B--23--:R-:W2:Y:S01]  /*14fe0*/  LDL R4, [R1+0xc] ;  /* 0x00000c0001047983 */ /* 0x00cea20000100800 */
[----:B------:R-:W-:Y:S01]  /*14ff0*/  ULDC.64 UR6, c[0x0][0x208] ;  /* 0x0000820000067ab9 */ /* 0x000fe20000000a00 */
[----:B-1----:R-:W-:Y:S02]  /*15000*/  IMAD.MOV.U32 R10, RZ, RZ, R3 ;  /* 0x000000ffff0a7224 */ /* 0x002fe400078e0003 */
[----:B--2---:R-:W-:-:S05]  /*15010*/  IMAD.IADD R0, R4, 0x1, R16 ;  /* 0x0000000104007824 */ /* 0x004fca00078e0210 */
[----:B------:R-:W-:-:S13]  /*15020*/  ISETP.GE.OR P1, PT, R0, UR4, !P0 ;  /* 0x0000000400007c0c */ /* 0x000fda000c726670 */
[----:B------:R-:W1:Y:S08]  /*15030*/  @!P1 LDC.64 R2, c[0x0][0xc80] ;  /* 0x00032000ff029b82 */ /* 0x000e700000000a00 */
[----:B------:R-:W2:Y:S01]  /*15040*/  @!P1 LDC.64 R4, c[0x0][0xc78] ;  /* 0x00031e00ff049b82 */ /* 0x000ea20000000a00 */
[----:B-1----:R-:W-:-:S05]  /*15050*/  @!P1 IMAD.WIDE R2, R0, 0x4, R2 ;  /* 0x0000000400029825 */ /* 0x002fca00078e0202 */
[----:B------:R2:W3:Y:S02]  /*15060*/  @!P1 LDG.E R6, desc[UR6][R2.64] ;  /* 0x0000000602069981 */ /* 0x0004e4000c1e1900 */
[----:B--2---:R-:W-:-:S06]  /*15070*/  @!P1 IMAD.WIDE R2, R0, 0x4, R4 ;  /* 0x0000000400029825 */ /* 0x004fcc00078e0204 */
[----:B------:R-:W2:Y:S01]  /*15080*/  @!P1 LDG.E R2, desc[UR6][R2.64] ;  /* 0x0000000602029981 */ /* 0x000ea2000c1e1900 */
[----:B------:R-:W-:Y:S01]  /*15090*/  IMAD.MOV.U32 R5, RZ, RZ, RZ ;  /* 0x000000ffff057224 */ /* 0x000fe200078e00ff */
[C---:B------:R-:W-:Y:S02]  /*150a0*/  ISETP.GE.U32.AND P2, PT, R16.reuse, 0x2, PT ;  /* 0x000000021000780c */ /* 0x040fe40003f46070 */
[C---:B------:R-:W-:Y:S01]  /*150b0*/  ISETP.GE.U32.AND P3, PT, R16.reuse, 0x4, PT ;  /* 0x000000041000780c */ /* 0x040fe20003f66070 */
[----:B------:R-:W-:Y:S01]  /*150c0*/  SHFL.IDX PT, R0, R10, RZ, 0x1f ;  /* 0x00001fff0a007589 */ /* 0x000fe200000e0000 */
[C---:B------:R-:W-:Y:S02]  /*150d0*/  ISETP.GE.U32.AND P4, PT, R16.reuse, 0x8, PT ;  /* 0x000000081000780c */ /* 0x040fe40003f86070 */
[----:B------:R-:W-:Y:S01]  /*150e0*/  ISETP.GE.U32.AND P5, PT, R16, 0x10, PT ;  /* 0x000000101000780c */ /* 0x000fe20003fa6070 */
[----:B------:R-:W-:Y:S01]  /*150f0*/  SHFL.IDX PT, R8, R10, 0x1, 0x1f ;  /* 0x00201f000a087f89 */ /* 0x000fe200000e0000 */
[----:B---3--:R-:W-:Y:S01]  /*15100*/  @!P1 IMAD.MOV.U32 R5, RZ, RZ, R6 ;  /* 0x000000ffff059224 */ /* 0x008fe200078e0006 */
[----:B------:R-:W-:-:S02]  /*15110*/  CS2R R6, SRZ ;  /* 0x0000000000067805 */ /* 0x000fc4000001ff00 */
[----:B--2---:R-:W-:Y:S01]  /*15120*/  @!P1 IMAD.MOV.U32 R7, RZ, RZ, R2 ;  /* 0x000000ffff079224 */ /* 0x004fe200078e0002 */
[----:B------:R-:W-:-:S03]  /*15130*/  ISETP.NE.AND P1, PT, R16, RZ, PT ;  /* 0x000000ff1000720c */ /* 0x000fc60003f25270 */
[----:B------:R-:W-:-:S05]  /*15140*/  IMAD R2, R7, R5, RZ ;  /* 0x0000000507027224 */ /* 0x000fca00078e02ff */
        /* <DEDUP_REMOVED lines=15> */
[----:B------:R1:W2:Y:S02]  /*15240*/  SHFL.IDX PT, R9, R2, 0x1f, 0x1f ;  /* 0x03e01f0002097f89 */ /* 0x0002a400000e0000 */
.L_x_378:
[----:B------:R-:W-:Y:S02]  /*15250*/  ULDC UR4, c[0x0][0xc38] ;  /* 0x00030e0000047ab9 */ /* 0x000fe40000000800 */
[----:B------:R-:W-:-:S04]  /*15260*/  IMAD.U32 R3, RZ, RZ, UR4 ;  /* 0x00000004ff037e24 */ /* 0x000fc8000f8e00ff */
[----:B--2---:R-:W-:-:S04]  /*15270*/  IMAD R9, R9, R3, RZ ;  /* 0x0000000309097224 */ /* 0x004fc800078e02ff */
[----:B------:R-:W-:-:S05]  /*15280*/  IMAD.IADD R4, R8, 0x1, R9 ;  /* 0x0000000108047824 */ /* 0x000fca00078e0209 */
[----:B------:R-:W-:-:S13]  /*15290*/  ISETP.GT.AND P6, PT, R4, R0, PT ;  /* 0x000000000400720c */ /* 0x000fda0003fc4270 */
[----:B------:R-:W-:Y:S05]  /*152a0*/  @P6 BRA `(.L_x_315) ;  /* 0x0000000000b06947 */ /* 0x000fea0003800000 */
.L_x_318:
[----:B-1----:R-:W2:Y:S01]  /*152b0*/  LDL.LU R2, [R1+0xc] ;  /* 0x00000c0001027983 */ /* 0x002ea20000300800 */
[----:B------:R-:W1:Y:S01]  /*152c0*/  LDC R3, c[0x0][0xc3c] ;  /* 0x00030f00ff037b82 */ /* 0x000e620000000800 */
[----:B--2---:R-:W-:-:S05]  /*152d0*/  VIADD R2, R2, 0x1f ;  /* 0x0000001f02027836 */ /* 0x004fca0000000000 */
[----:B-1----:R-:W-:-:S13]  /*152e0*/  ISETP.GE.AND P6, PT, R2, R3, PT ;  /* 0x000000030200720c */ /* 0x002fda0003fc6270 */
[----:B------:R-:W-:Y:S05]  /*152f0*/  @P6 BRA `(.L_x_316) ;  /* 0x0000000400d86947 */ /* 0x000fea0003800000 */
[----:B------:R-:W1:Y:S01]  /*15300*/  S2R R5, SR_TID.X ;  /* 0x0000000000057919 */ /* 0x000e620000002100 */
[----:B------:R-:W-:Y:S01]  /*15310*/  ULDC.64 UR4, c[0x0][0x208] ;  /* 0x0000820000047ab9 */ /* 0x000fe20000000a00 */
[----:B------:R2:W-:Y:S01]  /*15320*/  STL [R1+0xc], R2 ;  /* 0x00000c0201007387 */ /* 0x0005e20000100800 */
[----:B-1----:R-:W-:-:S05]  /*15330*/  LOP3.LUT R5, R5, 0x1f, RZ, 0xc0, !PT ;  /* 0x0000001f05057812 */ /* 0x002fca00078ec0ff */
[----:B------:R-:W-:Y:S02]  /*15340*/  IMAD.IADD R7, R2, 0x1, R5 ;  /* 0x0000000102077824 */ /* 0x000fe400078e0205 */
[----:B------:R-:W-:-:S03]  /*15350*/  IMAD.MOV.U32 R5, RZ, RZ, RZ ;  /* 0x000000ffff057224 */ /* 0x000fc600078e00ff */
[----:B------:R-:W-:-:S13]  /*15360*/  ISETP.GE.OR P6, PT, R7, R3, !P0 ;  /* 0x000000030700720c */ /* 0x000fda00047c6670 */
[----:B--2---:R-:W1:Y:S02]  /*15370*/  @!P6 LDC.64 R2, c[0x0][0xc80] ;  /* 0x00032000ff02eb82 */ /* 0x004e640000000a00 */
[----:B-1----:R-:W-:-:S05]  /*15380*/  @!P6 IMAD.WIDE R2, R7, 0x4, R2 ;  /* 0x000000040702e825 */ /* 0x002fca00078e0202 */
[----:B------:R1:W2:Y:S02]  /*15390*/  @!P6 LDG.E R5, desc[UR4][R2.64] ;  /* 0x000000040205e981 */ /* 0x0002a4000c1e1900 */
[----:B-1----:R-:W1:Y:S02]  /*153a0*/  @!P6 LDC.64 R2, c[0x0][0xc78] ;  /* 0x00031e00ff02eb82 */ /* 0x002e640000000a00 */
[----:B-1----:R-:W-:-:S04]  /*153b0*/  @!P6 IMAD.WIDE R2, R7, 0x4, R2 ;  /* 0x000000040702e825 */ /* 0x002fc800078e0202 */
[----:B------:R-:W-:-:S06]  /*153c0*/  IMAD.MOV.U32 R7, RZ, RZ, RZ ;  /* 0x000000ffff077224 */ /* 0x000fcc00078e00ff */
[----:B------:R-:W2:Y:S01]  /*153d0*/  @!P6 LDG.E R7, desc[UR4][R2.64] ;  /* 0x000000040207e981 */ /* 0x000ea2000c1e1900 */
[----:B------:R-:W-:Y:S01]  /*153e0*/  UMOV UR4, 0xffffffff ;  /* 0xffffffff00047882 */ /* 0x000fe20000000000 */
[----:B--2---:R-:W-:Y:S02]  /*153f0*/  IMAD R2, R7, R5, RZ ;  /* 0x0000000507027224 */ /* 0x004fe400078e02ff */
[----:B------:R-:W-:Y:S05]  /*15400*/  BRA.DIV UR4, `(.L_x_317) ;  /* 0x0000002204a87947 */ /* 0x000fea000b800000 */
        /* <DEDUP_REMOVED lines=16> */
.L_x_386:
[----:B------:R-:W-:Y:S02]  /*15510*/  ULDC UR4, c[0x0][0xc38] ;  /* 0x00030e0000047ab9 */ /* 0x000fe40000000800 */
[----:B------:R-:W-:-:S04]  /*15520*/  IMAD.U32 R3, RZ, RZ, UR4 ;  /* 0x00000004ff037e24 */ /* 0x000fc8000f8e00ff */
[----:B--2---:R-:W-:-:S04]  /*15530*/  IMAD R9, R9, R3, RZ ;  /* 0x0000000309097224 */ /* 0x004fc800078e02ff */
[----:B------:R-:W-:-:S05]  /*15540*/  IMAD.IADD R4, R9, 0x1, R4 ;  /* 0x0000000109047824 */ /* 0x000fca00078e0204 */
[----:B------:R-:W-:-:S13]  /*15550*/  ISETP.GT.AND P6, PT, R4, R0, PT ;  /* 0x000000000400720c */ /* 0x000fda0003fc4270 */
[----:B------:R-:W-:Y:S05]  /*15560*/  @!P6 BRA `(.L_x_318) ;  /* 0xfffffffc0050e947 */ /* 0x000fea000383ffff */
.L_x_315:
[----:B------:R-:W-:Y:S01]  /*15570*/  IMAD.IADD R9, R4, 0x1, -R9 ;  /* 0x0000000104097824 */ /* 0x000fe200078e0a09 */
[----:B------:R-:W-:-:S03]  /*15580*/  UMOV UR4, 0xffffffff ;  /* 0xffffffff00047882 */ /* 0x000fc60000000000 */
[----:B------:R-:W-:-:S05]  /*15590*/  IMAD R4, R2, R3, R9 ;  /* 0x0000000302047224 */ /* 0x000fca00078e0209 */
[----:B------:R-:W-:Y:S01]  /*155a0*/  ISETP.GT.AND P6, PT, R4, R0, PT ;  /* 0x000000000400720c */ /* 0x000fe20003fc4270 */
[----:B------:R-:W-:-:S12]  /*155b0*/  BRA.DIV UR4, `(.L_x_319) ;  /* 0x0000002604147947 */ /* 0x000fd8000b800000 */
[----:B------:R-:W-:-:S04]  /*155c0*/  VOTE.ANY R8, PT, !P6 ;  /* 0x0000000000087806 */ /* 0x000fc800070e0100 */
[----:B------:R-:W2:Y:S02]  /*155d0*/  POPC R4, R8 ;  /* 0x0000000800047309 */ /* 0x000ea40000000000 */
[----:B--2---:R2:W3:Y:S04]  /*155e0*/  SHFL.IDX PT, R5, R5, R4, 0x1f ;  /* 0x00001f0405057589 */ /* 0x0044e800000e0000 */
[----:B------:R2:W4:Y:S02]  /*155f0*/  SHFL.IDX PT, R7, R7, R4, 0x1f ;  /* 0x00001f0407077589 */ /* 0x00052400000e0000 */
.L_x_391:
[----:B------:R-:W-:-:S13]  /*15600*/  ISETP.NE.AND P0, PT, R8, RZ, PT ;  /* 0x000000ff0800720c */ /* 0x000fda0003f05270 */
[----:B------:R-:W-:Y:S05]  /*15610*/  @!P0 BRA `(.L_x_320) ;  /* 0x0000000000148947 */ /* 0x000fea0003800000 */
[----:B------:R-:W-:Y:S01]  /*15620*/  UMOV UR4, 0xffffffff ;  /* 0xffffffff00047882 */ /* 0x000fe20000000000 */
[----:B0-----:R-:W-:Y:S02]  /*15630*/  VIADD R12, R4, 0xffffffff ;  /* 0xffffffff040c7836 */ /* 0x001fe40000000000 */
[----:B------:R-:W-:Y:S05]  /*15640*/  BRA.DIV UR4, `(.L_x_321) ;  /* 0x00000026044c7947 */ /* 0x000fea000b800000 */
[----:B-1----:R0:W1:Y:S02]  /*15650*/  SHFL.IDX PT, R2, R2, R12, 0x1f ;  /* 0x00001f0c02027589 */ /* 0x00206400000e0000 */
.L_x_394:
[----:B-1----:R-:W-:-:S07]  /*15660*/  IMAD.MOV.U32 R6, RZ, RZ, R2 ;  /* 0x000000ffff067224 */ /* 0x002fce00078e0002 */
.L_x_320:
[----:B------:R-:W5:Y:S01]  /*15670*/  LDL.LU R10, [R1+0xc] ;  /* 0x00000c00010a7983 */ /* 0x000f620000300800 */
[----:B------:R-:W-:Y:S01]  /*15680*/  IMAD R9, R6, R3, R9 ;  /* 0x0000000306097224 */ /* 0x000fe200078e0209 */
[----:B---3--:R-:W-:-:S03]  /*15690*/  IABS R6, R5 ;  /* 0x0000000500067213 */ /* 0x008fc60000000000 */
[----:B------:R-:W-:Y:S01]  /*156a0*/  IMAD.IADD R0, R0, 0x1, -R9 ;  /* 0x0000000100007824 */ /* 0x000fe200078e0a09 */
[----:B-1----:R-:W1:Y:S01]  /*156b0*/  I2F.RP R2, R6 ;  /* 0x0000000600027306 */ /* 0x002e620000209400 */
[----:B------:R3:W-:Y:S02]  /*156c0*/  STL [R1], R9 ;  /* 0x0000000901007387 */ /* 0x0007e40000100800 */
[----:B---3--:R-:W-:-:S05]  /*156d0*/  IABS R9, R5 ;  /* 0x0000000500097213 */ /* 0x008fca0000000000 */
[----:B-1----:R-:W1:Y:S01]  /*156e0*/  MUFU.RCP R2, R2 ;  /* 0x0000000200027308 */ /* 0x002e620000001000 */
[----:B------:R-:W-:Y:S02]  /*156f0*/  IMAD.MOV R9, RZ, RZ, -R9 ;  /* 0x000000ffff097224 */ /* 0x000fe400078e0a09 */
[----:B-1----:R-:W-:-:S05]  /*15700*/  VIADD R2, R2, 0xffffffe ;  /* 0x0ffffffe02027836 */ /* 0x002fca0000000000 */
[----:B------:R-:W1:Y:S02]  /*15710*/  F2I.FTZ.U32.TRUNC.NTZ R3, R2 ;  /* 0x0000000200037305 */ /* 0x000e64000021f000 */
[----:B-1----:R-:W-:-:S04]  /*15720*/  IMAD.MOV R2, RZ, RZ, -R3 ;  /* 0x000000ffff027224 */ /* 0x002fc800078e0a03 */
[----:B------:R-:W-:Y:S02]  /*15730*/  IMAD R8, R2, R6, RZ ;  /* 0x0000000602087224 */ /* 0x000fe400078e02ff */
[----:B------:R-:W-:-:S04]  /*15740*/  IMAD.MOV.U32 R2, RZ, RZ, RZ ;  /* 0x000000ffff027224 */ /* 0x000fc800078e00ff */
[----:B------:R-:W-:Y:S01]  /*15750*/  IMAD.HI.U32 R2, R3, R8, R2 ;  /* 0x0000000803027227 */ /* 0x000fe200078e0002 */
[----:B------:R-:W-:-:S05]  /*15760*/  IABS R3, R0 ;  /* 0x0000000000037213 */ /* 0x000fca0000000000 */
[----:B------:R-:W-:-:S04]  /*15770*/  IMAD.HI.U32 R8, R2, R3, RZ ;  /* 0x0000000302087227 */ /* 0x000fc800078e00ff */
[----:B------:R-:W-:-:S05]  /*15780*/  IMAD R3, R8, R9, R3 ;  /* 0x0000000908037224 */ /* 0x000fca00078e0203 */
[----:B------:R-:W-:-:S13]  /*15790*/  ISETP.GT.U32.AND P1, PT, R6, R3, PT ;  /* 0x000000030600720c */ /* 0x000fda0003f24070 */
[----:B------:R-:W-:Y:S02]  /*157a0*/  @!P1 IMAD.IADD R3, R3, 0x1, -R6 ;  /* 0x0000000103039824 */ /* 0x000fe400078e0a06 */
[----:B------:R-:W-:Y:S01]  /*157b0*/  @!P1 VIADD R8, R8, 0x1 ;  /* 0x0000000108089836 */ /* 0x000fe20000000000 */
[----:B------:R-:W-:Y:S02]  /*157c0*/  ISETP.NE.AND P1, PT, R5, RZ, PT ;  /* 0x000000ff0500720c */ /* 0x000fe40003f25270 */
[----:B------:R-:W-:Y:S02]  /*157d0*/  ISETP.GE.U32.AND P0, PT, R3, R6, PT ;  /* 0x000000060300720c */ /* 0x000fe40003f06070 */
[----:B----4-:R-:W-:-:S04]  /*157e0*/  IABS R6, R7 ;  /* 0x0000000700067213 */ /* 0x010fc80000000000 */
[----:B------:R-:W1:Y:S07]  /*157f0*/  I2F.RP R2, R6 ;  /* 0x0000000600027306 */ /* 0x000e6e0000209400 */
[----:B------:R-:W-:Y:S01]  /*15800*/  @P0 VIADD R8, R8, 0x1 ;  /* 0x0000000108080836 */ /* 0x000fe20000000000 */
[----:B-1----:R-:W1:Y:S02]  /*15810*/  MUFU.RCP R2, R2 ;  /* 0x0000000200027308 */ /* 0x002e640000001000 */
[----:B-1----:R-:W-:-:S06]  /*15820*/  VIADD R2, R2, 0xffffffe ;  /* 0x0ffffffe02027836 */ /* 0x002fcc0000000000 */
[----:B------:R-:W1:Y:S02]  /*15830*/  F2I.FTZ.U32.TRUNC.NTZ R3, R2 ;  /* 0x0000000200037305 */ /* 0x000e64000021f000 */
[----:B-1----:R-:W-:-:S04]  /*15840*/  IMAD.MOV R2, RZ, RZ, -R3 ;  /* 0x000000ffff027224 */ /* 0x002fc800078e0a03 */
[----:B------:R-:W-:Y:S02]  /*15850*/  IMAD R9, R2, R6, RZ ;  /* 0x0000000602097224 */ /* 0x000fe400078e02ff */
[----:B------:R-:W-:-:S04]  /*15860*/  IMAD.MOV.U32 R2, RZ, RZ, RZ ;  /* 0x000000ffff027224 */ /* 0x000fc800078e00ff */
[----:B------:R-:W-:Y:S01]  /*15870*/  IMAD.HI.U32 R2, R3, R9, R2 ;  /* 0x0000000903027227 */ /* 0x000fe200078e0002 */
[----:B------:R-:W-:Y:S02]  /*15880*/  LOP3.LUT R3, R0, R5, RZ, 0x3c, !PT ;  /* 0x0000000500037212 */ /* 0x000fe400078e3cff */
[----:B------:R-:W-:Y:S02]  /*15890*/  IABS R9, R7 ;  /* 0x0000000700097213 */ /* 0x000fe40000000000 */
[----:B------:R-:W-:-:S03]  /*158a0*/  ISETP.GE.AND P2, PT, R3, RZ, PT ;  /* 0x000000ff0300720c */ /* 0x000fc60003f46270 */
[----:B------:R-:W-:-:S10]  /*158b0*/  IMAD.MOV R9, RZ, RZ, -R9 ;  /* 0x000000ffff097224 */ /* 0x000fd400078e0a09 */
[----:B------:R-:W-:Y:S01]  /*158c0*/  @!P2 IMAD.MOV R8, RZ, RZ, -R8 ;  /* 0x000000ffff08a224 */ /* 0x000fe200078e0a08 */
[----:B------:R-:W-:-:S04]  /*158d0*/  @!P1 LOP3.LUT R8, RZ, R5, RZ, 0x33, !PT ;  /* 0x00000005ff089212 */ /* 0x000fc800078e33ff */
[-C--:B------:R-:W-:Y:S01]  /*158e0*/  IABS R3, R8.reuse ;  /* 0x0000000800037213 */ /* 0x080fe20000000000 */
[----:B------:R-:W-:-:S04]  /*158f0*/  IMAD R5, R5, R8, RZ ;  /* 0x0000000805057224 */ /* 0x000fc800078e02ff */
[----:B------:R-:W-:-:S04]  /*15900*/  IMAD.HI.U32 R2, R2, R3, RZ ;  /* 0x0000000302027227 */ /* 0x000fc800078e00ff */
[----:B------:R-:W-:-:S05]  /*15910*/  IMAD R3, R2, R9, R3 ;  /* 0x0000000902037224 */ /* 0x000fca00078e0203 */
[----:B------:R-:W-:-:S13]  /*15920*/  ISETP.GT.U32.AND P1, PT, R6, R3, PT ;  /* 0x000000030600720c */ /* 0x000fda0003f24070 */
[----:B------:R-:W-:Y:S02]  /*15930*/  @!P1 IMAD.IADD R3, R3, 0x1, -R6 ;  /* 0x0000000103039824 */ /* 0x000fe400078e0a06 */
        /* <DEDUP_REMOVED lines=11> */
[----:B-----5:R-:W-:Y:S02]  /*159f0*/  IMAD.IADD R10, R4, 0x1, R10 ;  /* 0x00000001040a7824 */ /* 0x020fe400078e020a */
[----:B--2---:R-:W-:Y:S02]  /*15a00*/  IMAD.IADD R4, R0, 0x1, -R5 ;  /* 0x0000000100047824 */ /* 0x004fe400078e0a05 */
[----:B------:R-:W-:-:S05]  /*15a10*/  IMAD R0, R3, 0x10000, R2 ;  /* 0x0001000003007824 */ /* 0x000fca00078e0202 */
[----:B------:R1:W-:Y:S04]  /*15a20*/  STL [R1+0x8], R0 ;  /* 0x0000080001007387 */ /* 0x0003e80000100800 */
[----:B------:R1:W-:Y:S04]  /*15a30*/  STL [R1+0xc], R10 ;  /* 0x00000c0a01007387 */ /* 0x0003e80000100800 */
[----:B------:R1:W-:Y:S01]  /*15a40*/  STL [R1+0x4], R4 ;  /* 0x0000040401007387 */ /* 0x0003e20000100800 */
[----:B------:R-:W-:Y:S05]  /*15a50*/  BRA `(.L_x_322) ;  /* 0x0000000000287947 */ /* 0x000fea0003800000 */
.L_x_316:
[----:B------:R-:W-:Y:S01]  /*15a60*/  UMOV UR4, URZ ;  /* 0x0000003f00047c82 */ /* 0x000fe20008000000 */
[----:B------:R-:W-:Y:S01]  /*15a70*/  ULDC UR6, c[0x0][0xc3c] ;  /* 0x00030f0000067ab9 */ /* 0x000fe20000000800 */
[----:B------:R-:W-:Y:S01]  /*15a80*/  UMOV UR5, URZ ;  /* 0x0000003f00057c82 */ /* 0x000fe20008000000 */
[----:B------:R1:W-:Y:S01]  /*15a90*/  STL [R1], R0 ;  /* 0x0000000001007387 */ /* 0x0003e20000100800 */
[----:B------:R-:W-:Y:S02]  /*15aa0*/  IMAD.U32 R3, RZ, RZ, UR4 ;  /* 0x00000004ff037e24 */ /* 0x000fe4000f8e00ff */
[----:B------:R-:W-:-:S03]  /*15ab0*/  IMAD.U32 R2, RZ, RZ, UR5 ;  /* 0x00000005ff027e24 */ /* 0x000fc6000f8e00ff */
[----:B------:R2:W-:Y:S01]  /*15ac0*/  STL [R1+0x4], R3 ;  /* 0x0000040301007387 */ /* 0x0005e20000100800 */
[----:B-1----:R-:W-:-:S05]  /*15ad0*/  IMAD.U32 R0, RZ, RZ, UR6 ;  /* 0x00000006ff007e24 */ /* 0x002fca000f8e00ff */
[----:B------:R2:W-:Y:S04]  /*15ae0*/  STL [R1+0xc], R0 ;  /* 0x00000c0001007387 */ /* 0x0005e80000100800 */
[----:B------:R2:W-:Y:S02]  /*15af0*/  STL [R1+0x8], R2 ;  /* 0x0000080201007387 */ /* 0x0005e40000100800 */
.L_x_322:
[----:B--2---:R-:W2:Y:S04]  /*15b00*/  LDL R3, [R1+0x8] ;  /* 0x0000080001037983 */ /* 0x004ea80000100800 */
[----:B------:R-:W3:Y:S04]  /*15b10*/  LDL R2, [R1+0xc] ;  /* 0x00000c0001027983 */ /* 0x000ee80000100800 */
[----:B-1----:R-:W4:Y:S04]  /*15b20*/  LDL R4, [R1] ;  /* 0x0000000001047983 */ /* 0x002f280000100800 */
[----:B------:R-:W4:Y:S01]  /*15b30*/  LDL R5, [R1+0x4] ;  /* 0x0000040001057983 */ /* 0x000f220000100800 */
[----:B------:R-:W-:Y:S05]  /*15b40*/  WARPSYNC.ALL ;  /* 0x0000000000007948 */ /* 0x000fea0003800000 */
[----:B------:R-:W1:Y:S02]  /*15b50*/  S2R R0, SR_TID.X ;  /* 0x0000000000007919 */ /* 0x000e640000002100 */
[----:B-1----:R-:W-:Y:S01]  /*15b60*/  LOP3.LUT R0, R0, 0x1f, RZ, 0xc0, !PT ;  /* 0x0000001f00007812 */ /* 0x002fe200078ec0ff */
[----:B------:R-:W-:Y:S03]  /*15b70*/  BAR.SYNC.DEFER_BLOCKING 0x4, 0x180 ;  /* 0x0106000000007b1d */ /* 0x000fe60000010000 */
[----:B------:R-:W-:-:S13]  /*15b80*/  ISETP.NE.AND P0, PT, R0, RZ, PT ;  /* 0x000000ff0000720c */ /* 0x000fda0003f05270 */
[----:B------:R-:W-:Y:S01]  /*15b90*/  @!P0 MOV R0, 0x400 ;  /* 0x0000040000008802 */ /* 0x000fe20000000f00 */
[----:B--2---:R-:W-:Y:S02]  /*15ba0*/  IMAD.MOV.U32 R6, RZ, RZ, R3 ;  /* 0x000000ffff067224 */ /* 0x004fe400078e0003 */
[----:B------:R-:W1:Y:S01]  /*15bb0*/  @!P0 S2R R3, SR_CgaCtaId ;  /* 0x0000000000038919 */ /* 0x000e620000008800 */
[----:B---3--:R-:W-:Y:S01]  /*15bc0*/  IMAD.MOV.U32 R7, RZ, RZ, R2 ;  /* 0x000000ffff077224 */ /* 0x008fe200078e0002 */
[----:B-1----:R-:W-:-:S05]  /*15bd0*/  @!P0 LEA R18, R3, R0, 0x18 ;  /* 0x0000000003128211 */ /* 0x002fca00078ec0ff */
[----:B----4-:R2:W-:Y:S01]  /*15be0*/  @!P0 STS.128 [R18+0x348d0], R4 ;  /* 0x0348d00412008388 */ /* 0x0105e20000000c00 */
[----:B------:R-:W-:Y:S06]  /*15bf0*/  BAR.ARV 0x5, 0x180 ;  /* 0x0146000000007b1d */ /* 0x000fec0000002000 */
.L_x_313:
[----:B------:R-:W3:Y:S01]  /*15c00*/  LDL R0, [R1+0xc] ;  /* 0x00000c0001007983 */ /* 0x000ee20000100800 */
[----:B------:R-:W-:Y:S02]  /*15c10*/  ULDC UR4, c[0x0][0xc3c] ;  /* 0x00030f0000047ab9 */ /* 0x000fe40000000800 */
[----:B---3--:R-:W-:-:S13]  /*15c20*/  ISETP.GE.AND P0, PT, R0, UR4, PT ;  /* 0x0000000400007c0c */ /* 0x008fda000bf06270 */
[----:B------:R-:W-:Y:S05]  /*15c30*/  @!P0 BRA `(.L_x_323) ;  /* 0xffffffac002c8947 */ /* 0x000fea000383ffff */
[----:B------:R-:W-:Y:S05]  /*15c40*/  BSYNC B8 ;  /* 0x0000000000087941 */ /* 0x000fea0003800000 */
.L_x_224:
[----:B-1----:R-:W3:Y:S01]  /*15c50*/  LDL.LU R0, [R1+0x48] ;  /* 0x0000480001007983 */ /* 0x002ee20000300800 */
[----:B------:R-:W-:Y:S01]  /*15c60*/  BSSY B0, `(.L_x_324) ;  /* 0x000000b000007945 */ /* 0x000fe20003800000 */
[----:B--2---:R-:W1:Y:S01]  /*15c70*/  S2R R5, SR_CgaCtaId ;  /* 0x0000000000057919 */ /* 0x004e620000008800 */
[----:B---3--:R-:W-:-:S05]  /*15c80*/  VIADD R0, R0, 0x1 ;  /* 0x0000000100007836 */ /* 0x008fca0000000000 */
[----:B0-----:R-:W-:-:S04]  /*15c90*/  LEA.HI R2, R0, R0, RZ, 0x1 ;  /* 0x0000000000027211 */ /* 0x001fc800078f08ff */
[----:B------:R-:W-:-:S05]  /*15ca0*/  LOP3.LUT R3, R2, 0xfffffffe, RZ, 0xc0, !PT ;  /* 0xfffffffe02037812 */ /* 0x000fca00078ec0ff */
[----:B------:R-:W-:Y:S01]  /*15cb0*/  IMAD.IADD R3, R0, 0x1, -R3 ;  /* 0x0000000100037824 */ /* 0x000fe200078e0a03 */
[----:B------:R-:W-:-:S04]  /*15cc0*/  MOV R0, 0x400 ;  /* 0x0000040000007802 */ /* 0x000fc80000000f00 */
[----:B-1----:R-:W-:Y:S02]  /*15cd0*/  LEA R0, R5, R0, 0x18 ;  /* 0x0000000005007211 */ /* 0x002fe400078ec0ff */
[----:B------:R-:W-:-:S04]  /*15ce0*/  SHF.L.U32 R3, R3, 0x1f, RZ ;  /* 0x0000001f03037819 */ /* 0x000fc800000006ff */
[----:B------:R-:W0:Y:S02]  /*15cf0*/  SYNCS.PHASECHK.TRANS64.TRYWAIT P0, [R0+URZ+0x34820], R3 ;  /* 0x03482003000075a7 */ /* 0x000e24000800017f */
[----:B0-----:R-:W-:Y:S05]  /*15d00*/  @!P0 BRA `(.L_x_325) ;  /* 0x0000001c00c48947 */ /* 0x001fea0003800000 */
.L_x_395:
[----:B------:R-:W-:Y:S05]  /*15d10*/  BSYNC B0 ;  /* 0x0000000000007941 */ /* 0x000fea0003800000 */
.L_x_324:
[----:B------:R-:W-:-:S03]  /*15d20*/  UMOV UR4, 0xffffffff ;  /* 0xffffffff00047882 */ /* 0x000fc60000000000 */
[----:B------:R-:W-:Y:S05]  /*15d30*/  BRA.DIV UR4, `(.L_x_326) ;  /* 0x0000001e04cc7947 */ /* 0x000fea000b800000 */
[----:B------:R-:W1:Y:S02]  /*15d40*/  S2R R2, SR_TID.X ;  /* 0x0000000000027919 */ /* 0x000e640000002100 */
[----:B-1----:R-:W-:-:S04]  /*15d50*/  SHF.R.U32.HI R2, RZ, 0x5, R2 ;  /* 0x00000005ff027819 */ /* 0x002fc80000011602 */
[----:B------:R-:W-:-:S05]  /*15d60*/  LOP3.LUT R2, R2, 0x3, RZ, 0xc0, !PT ;  /* 0x0000000302027812 */ /* 0x000fca00078ec0ff */
[----:B------:R1:W2:Y:S02]  /*15d70*/  SHFL.IDX PT, R14, R2, RZ, 0x1f ;  /* 0x00001fff020e7589 */ /* 0x0002a400000e0000 */
.L_x_398:
[----:B--2---:R-:W-:Y:S01]  /*15d80*/  ISETP.NE.AND P0, PT, R14, RZ, PT ;  /* 0x000000ff0e00720c */ /* 0x004fe20003f05270 */
[----:B------:R-:W-:-:S12]  /*15d90*/  BSSY B0, `(.L_x_327) ;  /* 0x0000027000007945 */ /* 0x000fd80003800000 */
[----:B------:R-:W-:Y:S05]  /*15da0*/  @P0 BRA `(.L_x_328) ;  /* 0x0000000000940947 */ /* 0x000fea0003800000 */
[----:B------:R-:W-:-:S03]  /*15db0*/  UMOV UR4, 0xffffffff ;  /* 0xffffffff00047882 */ /* 0x000fc60000000000 */
[----:B------:R-:W-:Y:S05]  /*15dc0*/  BRA.DIV UR4, `(.L_x_329) ;  /* 0x0000001e04dc7947 */ /* 0x000fea000b800000 */
[----:B------:R-:W-:-:S13]  /*15dd0*/  ELECT P6, URZ, PT ;  /* 0x00000000003f782f */ /* 0x000fda00038c0000 */
.L_x_401:
[----:B------:R-:W-:Y:S05]  /*15de0*/  @!P6 BRA `(.L_x_328) ;  /* 0x000000000084e947 */ /* 0x000fea0003800000 */
[----:B-1----:R-:W2:Y:S02]  /*15df0*/  LDL R2, [R1+0x6c] ;  /* 0x00006c0001027983 */ /* 0x002ea40000100800 */
[----:B--2---:R-:W-:-:S13]  /*15e00*/  R2UR UR4, R2 ;  /* 0x00000000020472ca */ /* 0x004fda00000e0000 */
[----:B------:R-:W-:-:S06]  /*15e10*/  ULOP3.LUT UR4, UR4, 0x2, URZ, 0xfc, !UPT ;  /* 0x0000000204047892 */ /* 0x000fcc000f8efc3f */
[----:B------:R-:W-:-:S05]  /*15e20*/  IMAD.U32 R2, RZ, RZ, UR4 ;  /* 0x00000004ff027e24 */ /* 0x000fca000f8e00ff */
[----:B------:R-:W-:-:S13]  /*15e30*/  ISETP.NE.AND P2, PT, R2, 0x3, PT ;  /* 0x000000030200780c */ /* 0x000fda0003f45270 */
[----:B------:R-:W-:Y:S05]  /*15e40*/  @!P2 BRA `(.L_x_330) ;  /* 0x000000000004a947 */ /* 0x000fea0003800000 */
[----:B------:R-:W-:Y:S01]  /*15e50*/  BPT.TRAP 0x1 ;  /* 0x000000040000795c */ /* 0x000fe20000300000 */
.L_x_330:
[----:B------:R-:W2:Y:S01]  /*15e60*/  LDL.LU R7, [R1+0x14] ;  /* 0x0000140001077983 */ /* 0x000ea20000300800 */
[----:B------:R-:W-:Y:S02]  /*15e70*/  VIADD R2, R0, 0x34840 ;  /* 0x0003484000027836 */ /* 0x000fe40000000000 */
[C---:B0-----:R-:W-:Y:S02]  /*15e80*/  VIADD R3, R19.reuse, 0x1 ;  /* 0x0000000113037836 */ /* 0x041fe40000000000 */
[----:B------:R-:W-:-:S03]  /*15e90*/  IMAD R6, R19, 0x8, R2 ;  /* 0x0000000813067824 */ /* 0x000fc600078e0202 */
[----:B------:R-:W-:-:S04]  /*15ea0*/  ISETP.NE.AND P1, PT, R3, 0x2, PT ;  /* 0x000000020300780c */ /* 0x000fc80003f25270 */
[----:B------:R-:W-:Y:S02]  /*15eb0*/  SEL R4, RZ, 0x1, P1 ;  /* 0x00000001ff047807 */ /* 0x000fe40000800000 */
[----:B------:R-:W-:Y:S02]  /*15ec0*/  SEL R3, R3, RZ, P1 ;  /* 0x000000ff03037207 */ /* 0x000fe40000800000 */
[C---:B--2---:R-:W-:Y:S02]  /*15ed0*/  SHF.L.U32 R5, R7.reuse, 0x1f, RZ ;  /* 0x0000001f07057819 */ /* 0x044fe400000006ff */
[----:B------:R-:W-:Y:S01]  /*15ee0*/  LOP3.LUT R4, R7, R4, RZ, 0x3c, !PT ;  /* 0x0000000407047212 */ /* 0x000fe200078e3cff */
[----:B------:R-:W-:Y:S01]  /*15ef0*/  IMAD R7, R3, 0x8, R2 ;  /* 0x0000000803077824 */ /* 0x000fe200078e0202 */
[----:B------:R-:W0:Y:S02]  /*15f00*/  SYNCS.PHASECHK.TRANS64.TRYWAIT P0, [R6+URZ], R5 ;  /* 0x00000005060075a7 */ /* 0x000e24000800017f */
[----:B------:R-:W-:Y:S01]  /*15f10*/  SHF.L.U32 R2, R4, 0x1f, RZ ;  /* 0x0000001f04027819 */ /* 0x000fe200000006ff */
[----:B0-----:R-:W-:Y:S06]  /*15f20*/  @!P0 BRA `(.L_x_331) ;  /* 0x0000001c00a48947 */ /* 0x001fec0003800000 */
.L_x_402:
[----:B------:R-:W1:Y:S02]  /*15f30*/  SYNCS.PHASECHK.TRANS64.TRYWAIT P0, [R7+URZ], R2 ;  /* 0x00000002070075a7 */ /* 0x000e64000800017f */
[----:B-1----:R-:W-:Y:S05]  /*15f40*/  @!P0 BRA `(.L_x_332) ;  /* 0x0000001c00b08947 */ /* 0x002fea0003800000 */
.L_x_403:
[----:B------:R-:W-:Y:S05]  /*15f50*/  @!P2 BRA `(.L_x_333) ;  /* 0x000000000004a947 */ /* 0x000fea0003800000 */
[----:B------:R-:W-:Y:S01]  /*15f60*/  BPT.TRAP 0x1 ;  /* 0x000000040000795c */ /* 0x000fe20000300000 */
.L_x_333:
[----:B------:R-:W-:-:S04]  /*15f70*/  VIADD R0, R0, 0x34860 ;  /* 0x0003486000007836 */ /* 0x000fc80000000000 */
[----:B------:R-:W-:-:S04]  /*15f80*/  IMAD R4, R19, 0x8, R0 ;  /* 0x0000000813047824 */ /* 0x000fc800078e0200 */
[----:B------:R-:W2:Y:S02]  /*15f90*/  SYNCS.PHASECHK.TRANS64.TRYWAIT P0, [R4+URZ], R5 ;  /* 0x00000005040075a7 */ /* 0x000ea4000800017f */
[----:B--2---:R-:W-:Y:S05]  /*15fa0*/  @!P0 BRA `(.L_x_334) ;  /* 0x0000001c00ac8947 */ /* 0x004fea0003800000 */
.L_x_404:
[----:B------:R-:W-:-:S07]  /*15fb0*/  IMAD R3, R3, 0x8, R0 ;  /* 0x0000000803037824 */ /* 0x000fce00078e0200 */
.L_x_335:
[----:B---3--:R3:W4:Y:S02]  /*15fc0*/  SYNCS.PHASECHK.TRANS64.TRYWAIT P0, [R3+URZ], R2 ;  /* 0x00000002030075a7 */ /* 0x008724000800017f */
[----:B----4-:R-:W-:Y:S05]  /*15fd0*/  @!P0 NANOSLEEP.SYNCS 0x989680 ;  /* 0x009896800000895d */ /* 0x010fea0003900000 */
[----:B------:R-:W4:Y:S02]  /*15fe0*/  @!P0 SYNCS.PHASECHK.TRANS64 P0, [R3+URZ], R2 ;  /* 0x00000002030085a7 */ /* 0x000f24000800007f */
[----:B----4-:R-:W-:Y:S05]  /*15ff0*/  @!P0 BRA `(.L_x_335) ;  /* 0xfffffffc00f08947 */ /* 0x010fea000383ffff */
.L_x_328:
[----:B------:R-:W-:Y:S05]  /*16000*/  BSYNC B0 ;  /* 0x0000000000007941 */ /* 0x000fea0003800000 */
.L_x_327:
[----:B------:R-:W-:Y:S05]  /*16010*/  EXIT ;  /* 0x000000000000794d */ /* 0x000fea0003800000 */
.L_x_175:
[----:B0-----:R0:W1:Y:S02]  /*16020*/  SYNCS.PHASECHK.TRANS64.TRYWAIT P1, [R0+URZ+0x34800], R3 ;  /* 0x03480003000075a7 */ /* 0x001064000802017f */
[----:B-1----:R-:W-:Y:S05]  /*16030*/  @!P1 NANOSLEEP.SYNCS 0x989680 ;  /* 0x009896800000995d */ /* 0x002fea0003900000 */
[----:B------:R-:W1:Y:S02]  /*16040*/  @!P1 SYNCS.PHASECHK.TRANS64 P1, [R0+URZ+0x34800], R3 ;  /* 0x03480003000095a7 */ /* 0x000e64000802007f */
[----:B-1----:R-:W-:Y:S05]  /*16050*/  @!P1 BRA `(.L_x_175) ;  /* 0xfffffffc00f09947 */ /* 0x002fea000383ffff */
[----:B------:R-:W-:Y:S05]  /*16060*/  BRA `(.L_x_336) ;  /* 0xfffffebc00507947 */ /* 0x000fea000383ffff */
.L_x_179:
[----:B0-----:R0:W2:Y:S02]  /*16070*/  SYNCS.PHASECHK.TRANS64.TRYWAIT P2, [R11+URZ+0x34830], R4 ;  /* 0x034830040b0075a7 */ /* 0x0010a4000804017f */
[----:B--2---:R-:W-:Y:S05]  /*16080*/  @!P2 NANOSLEEP.SYNCS 0x989680 ;  /* 0x009896800000a95d */ /* 0x004fea0003900000 */
[----:B------:R-:W2:Y:S02]  /*16090*/  @!P2 SYNCS.PHASECHK.TRANS64 P2, [R11+URZ+0x34830], R4 ;  /* 0x034830040b00a5a7 */ /* 0x000ea4000804007f */
[----:B--2---:R-:W-:Y:S05]  /*160a0*/  @!P2 BRA `(.L_x_179) ;  /* 0xfffffffc00f0a947 */ /* 0x004fea000383ffff */
[----:B------:R-:W-:Y:S05]  /*160b0*/  BRA `(.L_x_178) ;  /* 0xfffffebc00747947 */ /* 0x000fea000383ffff */
.L_x_184:
[----:B-1----:R1:W2:Y:S02]  /*160c0*/  SYNCS.PHASECHK.TRANS64.TRYWAIT P2, [R0+URZ+0x34830], R21 ;  /* 0x03483015000075a7 */ /* 0x0022a4000804017f */
[----:B--2---:R-:W-:Y:S05]  /*160d0*/  @!P2 NANOSLEEP.SYNCS 0x989680 ;  /* 0x009896800000a95d */ /* 0x004fea0003900000 */
[----:B------:R-:W2:Y:S02]  /*160e0*/  @!P2 SYNCS.PHASECHK.TRANS64 P2, [R0+URZ+0x34830], R21 ;  /* 0x034830150000a5a7 */ /* 0x000ea4000804007f */
[----:B--2---:R-:W-:Y:S05]  /*160f0*/  @!P2 BRA `(.L_x_184) ;  /* 0xfffffffc00f0a947 */ /* 0x004fea000383ffff */
[----:B------:R-:W-:Y:S05]  /*16100*/  BRA `(.L_x_181) ;  /* 0xffffff0c00ac7947 */ /* 0x000fea000383ffff */
.L_x_188:
[----:B-1----:R-:W-:-:S04]  /*16110*/  IMAD.U32 R10, RZ, RZ, UR6 ;  /* 0x00000006ff0a7e24 */ /* 0x002fc8000f8e00ff */
[----:B------:R1:W2:Y:S03]  /*16120*/  SYNCS.PHASECHK.TRANS64.TRYWAIT P2, [R10+URZ+0x34850], R0 ;  /* 0x034850000a0075a7 */ /* 0x0002a6000804017f */
[----:B--2---:R-:W-:Y:S05]  /*16130*/  @!P2 NANOSLEEP.SYNCS 0x989680 ;  /* 0x009896800000a95d */ /* 0x004fea0003900000 */
[----:B------:R-:W2:Y:S02]  /*16140*/  @!P2 SYNCS.PHASECHK.TRANS64 P2, [R10+URZ+0x34850], R0 ;  /* 0x034850000a00a5a7 */ /* 0x000ea4000804007f */
[----:B--2---:R-:W-:Y:S05]  /*16150*/  @!P2 BRA `(.L_x_188) ;  /* 0xfffffffc00eca947 */ /* 0x004fea000383ffff */
[----:B------:R-:W-:Y:S05]  /*16160*/  BRA `(.L_x_185) ;  /* 0xffffff34005c7947 */ /* 0x000fea000383ffff */
.L_x_193:
[----:B-1----:R1:W2:Y:S02]  /*16170*/  SYNCS.PHASECHK.TRANS64.TRYWAIT P0, [R8+URZ+0x34850], R3 ;  /* 0x03485003080075a7 */ /* 0x0022a4000800017f */
[----:B--2---:R-:W-:Y:S05]  /*16180*/  @!P0 NANOSLEEP.SYNCS 0x989680 ;  /* 0x009896800000895d */ /* 0x004fea0003900000 */
[----:B------:R-:W2:Y:S02]  /*16190*/  @!P0 SYNCS.PHASECHK.TRANS64 P0, [R8+URZ+0x34850], R3 ;  /* 0x03485003080085a7 */ /* 0x000ea4000800007f */
[----:B--2---:R-:W-:Y:S05]  /*161a0*/  @!P0 BRA `(.L_x_193) ;  /* 0xfffffffc00f08947 */ /* 0x004fea000383ffff */
[----:B------:R-:W-:Y:S05]  /*161b0*/  BRA `(.L_x_192) ;  /* 0xffffff5800447947 */ /* 0x000fea000383ffff */
.L_x_238:
[----:B------:R-:W2:Y:S01]  /*161c0*/  S2R R4, SR_TID.X ;  /* 0x0000000000047919 */ /* 0x000ea20000002100 */
[----:B------:R-:W-:Y:S01]  /*161d0*/  BSSY B0, `(.L_x_337) ;  /* 0x000000a000007945 */ /* 0x000fe20003800000 */
[----:B------:R-:W-:Y:S02]  /*161e0*/  IMAD.MOV.U32 R12, RZ, RZ, RZ ;  /* 0x000000ffff0c7224 */ /* 0x000fe400078e00ff */
[----:B0-----:R-:W-:Y:S02]  /*161f0*/  IMAD.MOV.U32 R11, RZ, RZ, 0x1f ;  /* 0x0000001fff0b7424 */ /* 0x001fe400078e00ff */
[----:B------:R-:W-:Y:S01]  /*16200*/  IMAD.MOV.U32 R15, RZ, RZ, -0x1 ;  /* 0xffffffffff0f7424 */ /* 0x000fe200078e00ff */
[----:B--2---:R-:W-:-:S04]  /*16210*/  SHF.R.U32.HI R4, RZ, 0x5, R4 ;  /* 0x00000005ff047819 */ /* 0x004fc80000011604 */
[----:B------:R-:W-:-:S05]  /*16220*/  LOP3.LUT R4, R4, 0x3, RZ, 0xc0, !PT ;  /* 0x0000000304047812 */ /* 0x000fca00078ec0ff */
[----:B------:R-:W-:-:S07]  /*16230*/  IMAD.MOV.U32 R13, RZ, RZ, R4 ;  /* 0x000000ffff0d7224 */ /* 0x000fce00078e0004 */
[----:B-1----:R-:W-:Y:S05]  /*16240*/  WARPSYNC.COLLECTIVE R15, `(.L_x_338) ;  /* 0x000000000f087348 */ /* 0x002fea0003c00000 */
[----:B------:R0:W2:Y:S02]  /*16250*/  SHFL.IDX P6, R14, R13, R12, R11 ;  /* 0x0000000c0d0e7389 */ /* 0x0000a400000c000b */
[----:B012---:R-:W-:Y:S01]  /*16260*/  ENDCOLLECTIVE ;  /* 0x000000000000791b */ /* 0x007fe20003800000 */
.L_x_338:
[----:B------:R-:W-:Y:S05]  /*16270*/  BSYNC B0 ;  /* 0x0000000000007941 */ /* 0x000fea0003800000 */
.L_x_337:
[----:B------:R-:W-:Y:S05]  /*16280*/  BRA `(.L_x_339) ;  /* 0xffffffb400547947 */ /* 0x000fea000383ffff */
.L_x_240:
[----:B------:R-:W-:Y:S01]  /*16290*/  BSSY B0, `(.L_x_340) ;  /* 0x0000006000007945 */ /* 0x000fe20003800000 */
[----:B------:R-:W-:-:S07]  /*162a0*/  IMAD.MOV.U32 R15, RZ, RZ, -0x1 ;  /* 0xffffffffff0f7424 */ /* 0x000fce00078e00ff */
[----:B01-3--:R-:W-:Y:S05]  /*162b0*/  WARPSYNC.COLLECTIVE R15, `(.L_x_341) ;  /* 0x000000000f0c7348 */ /* 0x00bfea0003c00000 */
[----:B------:R-:W-:Y:S02]  /*162c0*/  ELECT P6, UR62, PT ;  /* 0x00000000003e782f */ /* 0x000fe400038c0000 */
[----:B------:R-:W-:Y:S01]  /*162d0*/  MOV R14, UR62 ;  /* 0x0000003e000e7c02 */ /* 0x000fe20008000f00 */
[----:B01-3--:R-:W-:Y:S10]  /*162e0*/  ENDCOLLECTIVE ;  /* 0x000000000000791b */ /* 0x00bff40003800000 */
.L_x_341:
[----:B------:R-:W-:Y:S05]  /*162f0*/  BSYNC B0 ;  /* 0x0000000000007941 */ /* 0x000fea0003800000 */
.L_x_340:
[----:B------:R-:W-:Y:S05]  /*16300*/  BRA `(.L_x_342) ;  /* 0xffffffb400607947 */ /* 0x000fea000383ffff */
.L_x_242:
[----:B--2---:R2:W3:Y:S02]  /*16310*/  SYNCS.PHASECHK.TRANS64.TRYWAIT P0, [R0+URZ+0x34840], R2 ;  /* 0x03484002000075a7 */ /* 0x0044e4000800017f */
[----:B---3--:R-:W-:Y:S05]  /*16320*/  @!P0 NANOSLEEP.SYNCS 0x989680 ;  /* 0x009896800000895d */ /* 0x008fea0003900000 */
[----:B------:R-:W3:Y:S02]  /*16330*/  @!P0 SYNCS.PHASECHK.TRANS64 P0, [R0+URZ+0x34840], R2 ;  /* 0x03484002000085a7 */ /* 0x000ee4000800007f */
[----:B---3--:R-:W-:Y:S05]  /*16340*/  @!P0 BRA `(.L_x_242) ;  /* 0xfffffffc00f08947 */ /* 0x008fea000383ffff */
[----:B------:R-:W-:Y:S05]  /*16350*/  BRA `(.L_x_343) ;  /* 0xffffffb400c47947 */ /* 0x000fea000383ffff */
.L_x_246:
[----:B------:R-:W2:Y:S01]  /*16360*/  LDL.LU R11, [R1+0x44] ;  /* 0x00004400010b7983 */ /* 0x000ea20000300800 */
[----:B------:R-:W-:Y:S01]  /*16370*/  IMAD.MOV.U32 R13, RZ, RZ, R3 ;  /* 0x000000ffff0d7224 */ /* 0x000fe200078e0003 */
[----:B------:R-:W-:Y:S01]  /*16380*/  LOP3.LUT R7, R7, 0x7f, RZ, 0xc0, !PT ;  /* 0x0000007f07077812 */ /* 0x000fe200078ec0ff */
[----:B------:R-:W-:Y:S02]  /*16390*/  IMAD.MOV.U32 R12, RZ, RZ, RZ ;  /* 0x000000ffff0c7224 */ /* 0x000fe400078e00ff */
[----:B------:R-:W-:Y:S01]  /*163a0*/  IMAD.MOV.U32 R15, RZ, RZ, -0x1 ;  /* 0xffffffffff0f7424 */ /* 0x000fe200078e00ff */
[----:B------:R-:W-:-:S05]  /*163b0*/  SHF.R.U32.HI R0, RZ, 0x3, R7 ;  /* 0x00000003ff007819 */ /* 0x000fca0000011607 */
[----:B------:R-:W-:-:S04]  /*163c0*/  IMAD.IADD R0, R0, 0x1, R5 ;  /* 0x0000000100007824 */ /* 0x000fc800078e0205 */
[----:B------:R-:W-:Y:S02]  /*163d0*/  VIADD R5, R0, 0x10 ;  /* 0x0000001000057836 */ /* 0x000fe40000000000 */
[----:B--2---:R-:W-:Y:S02]  /*163e0*/  IMAD R2, R11, R8, RZ ;  /* 0x000000080b027224 */ /* 0x004fe400078e02ff */
[----:B------:R-:W-:-:S03]  /*163f0*/  IMAD.MOV.U32 R11, RZ, RZ, 0x181f ;  /* 0x0000181fff0b7424 */ /* 0x000fc600078e00ff */
[----:B------:R-:W-:-:S13]  /*16400*/  ISETP.GE.AND P2, PT, R0, R2, PT ;  /* 0x000000020000720c */ /* 0x000fda0003f46270 */
[----:B-----5:R-:W-:Y:S05]  /*16410*/  WARPSYNC.COLLECTIVE R15, `(.L_x_344) ;  /* 0x000000000f087348 */ /* 0x020fea0003c00000 */
[----:B------:R0:W1:Y:S02]  /*16420*/  SHFL.IDX P6, R14, R13, R12, R11 ;  /* 0x0000000c0d0e7389 */ /* 0x00006400000c000b */
[----:B01---5:R-:W-:Y:S01]  /*16430*/  ENDCOLLECTIVE ;  /* 0x000000000000791b */ /* 0x023fe20003800000 */
.L_x_344:
[----:B------:R-:W-:Y:S02]  /*16440*/  IMAD.MOV.U32 R13, RZ, RZ, R4 ;  /* 0x000000ffff0d7224 */ /* 0x000fe400078e0004 */
[----:B------:R-:W-:-:S07]  /*16450*/  IMAD.MOV.U32 R6, RZ, RZ, R14 ;  /* 0x000000ffff067224 */ /* 0x000fce00078e000e */
[----:B------:R-:W-:Y:S05]  /*16460*/  WARPSYNC.COLLECTIVE R15, `(.L_x_345) ;  /* 0x000000000f087348 */ /* 0x000fea0003c00000 */
[----:B------:R0:W1:Y:S02]  /*16470*/  SHFL.IDX P6, R14, R13, R12, R11 ;  /* 0x0000000c0d0e7389 */ /* 0x00006400000c000b */
[----:B01----:R-:W-:Y:S01]  /*16480*/  ENDCOLLECTIVE ;  /* 0x000000000000791b */ /* 0x003fe20003800000 */
.L_x_345:
[----:B------:R-:W-:Y:S01]  /*16490*/  ULDC.64 UR4, c[0x0][0x208] ;  /* 0x0000820000047ab9 */ /* 0x000fe20000000a00 */
[----:B------:R-:W-:Y:S02]  /*164a0*/  IMAD.MOV.U32 R13, RZ, RZ, R3 ;  /* 0x000000ffff0d7224 */ /* 0x000fe400078e0003 */
[----:B------:R-:W-:Y:S02]  /*164b0*/  IMAD.MOV.U32 R12, RZ, RZ, 0x1 ;  /* 0x00000001ff0c7424 */ /* 0x000fe400078e00ff */
[----:B------:R-:W-:-:S05]  /*164c0*/  IMAD.MOV.U32 R7, RZ, RZ, R14 ;  /* 0x000000ffff077224 */ /* 0x000fca00078e000e */
[----:B------:R-:W-:-:S05]  /*164d0*/  @!P2 LEA R7, P3, R10, R7, 0x1 ;  /* 0x000000070a07a211 */ /* 0x000fca00078608ff */
[----:B------:R-:W-:-:S05]  /*164e0*/  @!P2 IMAD.X R6, RZ, RZ, R6, P3 ;  /* 0x000000ffff06a224 */ /* 0x000fca00018e0606 */
[----:B------:R-:W-:-:S04]  /*164f0*/  @!P2 LOP3.LUT R7, R7, R6, RZ, 0x3c, !PT ;  /* 0x000000060707a212 */ /* 0x000fc800078e3cff */
[----:B------:R-:W-:-:S04]  /*16500*/  @!P2 LOP3.LUT R6, R7, R6, RZ, 0x3c, !PT ;  /* 0x000000060706a212 */ /* 0x000fc800078e3cff */
[----:B------:R-:W-:-:S05]  /*16510*/  @!P2 LOP3.LUT R7, R7, R6, RZ, 0x3c, !PT ;  /* 0x000000060707a212 */ /* 0x000fca00078e3cff */
        /* <DEDUP_REMOVED lines=9> */
.L_x_346:
[----:B------:R-:W-:Y:S02]  /*165b0*/  IMAD.MOV.U32 R13, RZ, RZ, R4 ;  /* 0x000000ffff0d7224 */ /* 0x000fe400078e0004 */
[----:B------:R-:W-:-:S07]  /*165c0*/  IMAD.MOV.U32 R8, RZ, RZ, R14 ;  /* 0x000000ffff087224 */ /* 0x000fce00078e000e */
[----:B------:R-:W-:Y:S05]  /*165d0*/  WARPSYNC.COLLECTIVE R15, `(.L_x_347) ;  /* 0x000000000f087348 */ /* 0x000fea0003c00000 */
[----:B------:R0:W1:Y:S02]  /*165e0*/  SHFL.IDX P6, R14, R13, R12, R11 ;  /* 0x0000000c0d0e7389 */ /* 0x00006400000c000b */
[----:B01----:R-:W-:Y:S01]  /*165f0*/  ENDCOLLECTIVE ;  /* 0x000000000000791b */ /* 0x003fe20003800000 */
.L_x_347:
[----:B------:R-:W-:Y:S01]  /*16600*/  ULDC.64 UR4, c[0x0][0x208] ;  /* 0x0000820000047ab9 */ /* 0x000fe20000000a00 */
[----:B------:R-:W-:Y:S02]  /*16610*/  IMAD.MOV.U32 R13, RZ, RZ, R3 ;  /* 0x000000ffff0d7224 */ /* 0x000fe400078e0003 */
[----:B------:R-:W-:Y:S02]  /*16620*/  IMAD.MOV.U32 R12, RZ, RZ, 0x2 ;  /* 0x00000002ff0c7424 */ /* 0x000fe400078e00ff */
[----:B------:R-:W-:-:S05]  /*16630*/  IMAD.MOV.U32 R5, RZ, RZ, R14 ;  /* 0x000000ffff057224 */ /* 0x000fca00078e000e */
[----:B------:R-:W-:Y:S01]  /*16640*/  @!P2 LEA R7, P3, R10, R5, 0x1 ;  /* 0x000000050a07a211 */ /* 0x000fe200078608ff */
[----:B------:R-:W-:-:S04]  /*16650*/  VIADD R5, R0, 0x20 ;  /* 0x0000002000057836 */ /* 0x000fc80000000000 */
        /* <DEDUP_REMOVED lines=13> */
.L_x_348:
[----:B------:R-:W-:Y:S02]  /*16730*/  IMAD.MOV.U32 R13, RZ, RZ, R4 ;  /* 0x000000ffff0d7224 */ /* 0x000fe400078e0004 */
[----:B------:R-:W-:-:S07]  /*16740*/  IMAD.MOV.U32 R6, RZ, RZ, R14 ;  /* 0x000000ffff067224 */ /* 0x000fce00078e000e */
[----:B------:R-:W-:Y:S05]  /*16750*/  WARPSYNC.COLLECTIVE R15, `(.L_x_349) ;  /* 0x000000000f087348 */ /* 0x000fea0003c00000 */
[----:B------:R0:W1:Y:S02]  /*16760*/  SHFL.IDX P6, R14, R13, R12, R11 ;  /* 0x0000000c0d0e7389 */ /* 0x00006400000c000b */
[----:B01----:R-:W-:Y:S01]  /*16770*/  ENDCOLLECTIVE ;  /* 0x000000000000791b */ /* 0x003fe20003800000 */
.L_x_349:
[----:B------:R-:W-:Y:S01]  /*16780*/  ULDC.64 UR4, c[0x0][0x208] ;  /* 0x0000820000047ab9 */ /* 0x000fe20000000a00 */
[----:B------:R-:W-:Y:S02]  /*16790*/  IMAD.MOV.U32 R13, RZ, RZ, R3 ;  /* 0x000000ffff0d7224 */ /* 0x000fe400078e0003 */
[----:B------:R-:W-:Y:S02]  /*167a0*/  IMAD.MOV.U32 R12, RZ, RZ, 0x3 ;  /* 0x00000003ff0c7424 */ /* 0x000fe400078e00ff */
[----:B------:R-:W-:-:S05]  /*167b0*/  IMAD.MOV.U32 R5, RZ, RZ, R14 ;  /* 0x000000ffff057224 */ /* 0x000fca00078e000e */
[----:B------:R-:W-:-:S05]  /*167c0*/  @!P2 LEA R5, P3, R10, R5, 0x1 ;  /* 0x000000050a05a211 */ /* 0x000fca00078608ff */
[----:B------:R-:W-:-:S04]  /*167d0*/  @!P2 IMAD.X R6, RZ, RZ, R6, P3 ;  /* 0x000000ffff06a224 */ /* 0x000fc800018e0606 */
[----:B------:R-:W-:Y:S02]  /*167e0*/  @!P2 IMAD.MOV.U32 R7, RZ, RZ, R6 ;  /* 0x000000ffff07a224 */ /* 0x000fe400078e0006 */
[----:B------:R-:W-:Y:S02]  /*167f0*/  @!P2 IMAD.MOV.U32 R6, RZ, RZ, R5 ;  /* 0x000000ffff06a224 */ /* 0x000fe400078e0005 */
[----:B------:R-:W-:-:S03]  /*16800*/  VIADD R5, R0, 0x30 ;  /* 0x0000003000057836 */ /* 0x000fc60000000000 */
        /* <DEDUP_REMOVED lines=9> */
.L_x_350:
[----:B------:R-:W-:Y:S02]  /*168a0*/  IMAD.MOV.U32 R13, RZ, RZ, R4 ;  /* 0x000000ffff0d7224 */ /* 0x000fe400078e0004 */
[----:B------:R-:W-:-:S07]  /*168b0*/  IMAD.MOV.U32 R6, RZ, RZ, R14 ;  /* 0x000000ffff067224 */ /* 0x000fce00078e000e */
[----:B------:R-:W-:Y:S05]  /*168c0*/  WARPSYNC.COLLECTIVE R15, `(.L_x_351) ;  /* 0x000000000f087348 */ /* 0x000fea0003c00000 */
[----:B------:R0:W1:Y:S02]  /*168d0*/  SHFL.IDX P6, R14, R13, R12, R11 ;  /* 0x0000000c0d0e7389 */ /* 0x00006400000c000b */
[----:B01----:R-:W-:Y:S01]  /*168e0*/  ENDCOLLECTIVE ;  /* 0x000000000000791b */ /* 0x003fe20003800000 */
.L_x_351:
        /* <DEDUP_REMOVED lines=18> */
.L_x_352:
[----:B------:R-:W-:Y:S02]  /*16a10*/  IMAD.MOV.U32 R13, RZ, RZ, R4 ;  /* 0x000000ffff0d7224 */ /* 0x000fe400078e0004 */
[----:B------:R-:W-:-:S07]  /*16a20*/  IMAD.MOV.U32 R6, RZ, RZ, R14 ;  /* 0x000000ffff067224 */ /* 0x000fce00078e000e */
[----:B------:R-:W-:Y:S05]  /*16a30*/  WARPSYNC.COLLECTIVE R15, `(.L_x_353) ;  /* 0x000000000f087348 */ /* 0x000fea0003c00000 */
[----:B------:R0:W1:Y:S02]  /*16a40*/  SHFL.IDX P6, R14, R13, R12, R11 ;  /* 0x0000000c0d0e7389 */ /* 0x00006400000c000b */
[----:B01----:R-:W-:Y:S01]  /*16a50*/  ENDCOLLECTIVE ;  /* 0x000000000000791b */ /* 0x003fe20003800000 */
.L_x_353:
        /* <DEDUP_REMOVED lines=18> */
.L_x_354:
[----:B------:R-:W-:Y:S02]  /*16b80*/  IMAD.MOV.U32 R13, RZ, RZ, R4 ;  /* 0x000000ffff0d7224 */ /* 0x000fe400078e0004 */
[----:B------:R-:W-:-:S07]  /*16b90*/  IMAD.MOV.U32 R6, RZ, RZ, R14 ;  /* 0x000000ffff067224 */ /* 0x000fce00078e000e */
[----:B------:R-:W-:Y:S05]  /*16ba0*/  WARPSYNC.COLLECTIVE R15, `(.L_x_355) ;  /* 0x000000000f087348 */ /* 0x000fea0003c00000 */
[----:B------:R0:W1:Y:S02]  /*16bb0*/  SHFL.IDX P6, R14, R13, R12, R11 ;  /* 0x0000000c0d0e7389 */ /* 0x00006400000c000b */
[----:B01----:R-:W-:Y:S01]  /*16bc0*/  ENDCOLLECTIVE ;  /* 0x000000000000791b */ /* 0x003fe20003800000 */
.L_x_355:
[----:B------:R-:W-:Y:S01]  /*16bd0*/  ULDC.64 UR4, c[0x0][0x208] ;  /* 0x0000820000047ab9 */ /* 0x000fe20000000a00 */
[----:B------:R-:W-:Y:S02]  /*16be0*/  IMAD.MOV.U32 R13, RZ, RZ, R3 ;  /* 0x000000ffff0d7224 */ /* 0x000fe400078e0003 */
[----:B------:R-:W-:Y:S02]  /*16bf0*/  IMAD.MOV.U32 R12, RZ, RZ, 0x6 ;  /* 0x00000006ff0c7424 */ /* 0x000fe400078e00ff */
[----:B------:R-:W-:-:S05]  /*16c00*/  IMAD.MOV.U32 R5, RZ, RZ, R14 ;  /* 0x000000ffff057224 */ /* 0x000fca00078e000e */
[----:B------:R-:W-:-:S05]  /*16c10*/  @!P2 LEA R5, P3, R10, R5, 0x1 ;  /* 0x000000050a05a211 */ /* 0x000fca00078608ff */
[----:B------:R-:W-:-:S04]  /*16c20*/  @!P2 IMAD.X R6, RZ, RZ, R6, P3 ;  /* 0x000000ffff06a224 */ /* 0x000fc800018e0606 */
[----:B------:R-:W-:Y:S02]  /*16c30*/  @!P2 IMAD.MOV.U32 R7, RZ, RZ, R6 ;  /* 0x000000ffff07a224 */ /* 0x000fe400078e0006 */
[----:B------:R-:W-:-:S05]  /*16c40*/  @!P2 IMAD.MOV.U32 R6, RZ, RZ, R5 ;  /* 0x000000ffff06a224 */ /* 0x000fca00078e0005 */
        /* <DEDUP_REMOVED lines=8> */
.L_x_356:
[----:B------:R-:W-:-:S05]  /*16cd0*/  VIADD R7, R0, 0x60 ;  /* 0x0000006000077836 */ /* 0x000fca0000000000 */
[----:B------:R-:W-:Y:S01]  /*16ce0*/  ISETP.GE.AND P2, PT, R7, R2, PT ;  /* 0x000000020700720c */ /* 0x000fe20003f46270 */
[----:B------:R-:W-:Y:S02]  /*16cf0*/  IMAD.MOV.U32 R13, RZ, RZ, R4 ;  /* 0x000000ffff0d7224 */ /* 0x000fe400078e0004 */
[----:B------:R-:W-:-:S10]  /*16d00*/  IMAD.MOV.U32 R6, RZ, RZ, R14 ;  /* 0x000000ffff067224 */ /* 0x000fd400078e000e */
[----:B------:R-:W-:Y:S05]  /*16d10*/  WARPSYNC.COLLECTIVE R15, `(.L_x_357) ;  /* 0x000000000f087348 */ /* 0x000fea0003c00000 */
[----:B------:R0:W1:Y:S02]  /*16d20*/  SHFL.IDX P6, R14, R13, R12, R11 ;  /* 0x0000000c0d0e7389 */ /* 0x00006400000c000b */
[----:B01----:R-:W-:Y:S01]  /*16d30*/  ENDCOLLECTIVE ;  /* 0x000000000000791b */ /* 0x003fe20003800000 */
.L_x_357:
        /* <DEDUP_REMOVED lines=16> */
.L_x_358:
[----:B------:R-:W-:Y:S02]  /*16e40*/  IMAD.MOV.U32 R13, RZ, RZ, R4 ;  /* 0x000000ffff0d7224 */ /* 0x000fe400078e0004 */
[----:B------:R-:W-:-:S07]  /*16e50*/  IMAD.MOV.U32 R5, RZ, RZ, R14 ;  /* 0x000000ffff057224 */ /* 0x000fce00078e000e */
[----:B------:R-:W-:Y:S05]  /*16e60*/  WARPSYNC.COLLECTIVE R15, `(.L_x_359) ;  /* 0x000000000f087348 */ /* 0x000fea0003c00000 */
[----:B------:R0:W1:Y:S02]  /*16e70*/  SHFL.IDX P6, R14, R13, R12, R11 ;  /* 0x0000000c0d0e7389 */ /* 0x00006400000c000b */
[----:B01----:R-:W-:Y:S01]  /*16e80*/  ENDCOLLECTIVE ;  /* 0x000000000000791b */ /* 0x003fe20003800000 */
.L_x_359:
[----:B------:R-:W-:Y:S01]  /*16e90*/  IMAD.MOV.U32 R3, RZ, RZ, R14 ;  /* 0x000000ffff037224 */ /* 0x000fe200078e000e */
[----:B------:R-:W-:Y:S06]  /*16ea0*/  BRA `(.L_x_360) ;  /* 0xffffffb8005c7947 */ /* 0x000fec000383ffff */
.L_x_251:
[----:B0-----:R0:W3:Y:S02]  /*16eb0*/  SYNCS.PHASECHK.TRANS64.TRYWAIT P0, [R18+URZ+0x34820], R0 ;  /* 0x03482000120075a7 */ /* 0x0010e4000800017f */
[----:B---3--:R-:W-:Y:S05]  /*16ec0*/  @!P0 NANOSLEEP.SYNCS 0x989680 ;  /* 0x009896800000895d */ /* 0x008fea0003900000 */
[----:B------:R-:W3:Y:S02]  /*16ed0*/  @!P0 SYNCS.PHASECHK.TRANS64 P0, [R18+URZ+0x34820], R0 ;  /* 0x03482000120085a7 */ /* 0x000ee4000800007f */
[----:B---3--:R-:W-:Y:S05]  /*16ee0*/  @!P0 BRA `(.L_x_251) ;  /* 0xfffffffc00f08947 */ /* 0x008fea000383ffff */
[----:B------:R-:W-:Y:S05]  /*16ef0*/  BRA `(.L_x_361) ;  /* 0xffffffb800d07947 */ /* 0x000fea000383ffff */
.L_x_260:
[----:B-1----:R1:W2:Y:S02]  /*16f00*/  SYNCS.PHASECHK.TRANS64.TRYWAIT P0, [R3+URZ+0x34840], R2 ;  /* 0x03484002030075a7 */ /* 0x0022a4000800017f */
[----:B--2---:R-:W-:Y:S05]  /*16f10*/  @!P0 NANOSLEEP.SYNCS 0x989680 ;  /* 0x009896800000895d */ /* 0x004fea0003900000 */
[----:B------:R-:W2:Y:S02]  /*16f20*/  @!P0 SYNCS.PHASECHK.TRANS64 P0, [R3+URZ+0x34840], R2 ;  /* 0x03484002030085a7 */ /* 0x000ea4000800007f */
[----:B--2---:R-:W-:Y:S05]  /*16f30*/  @!P0 BRA `(.L_x_260) ;  /* 0xfffffffc00f08947 */ /* 0x004fea000383ffff */
[----:B------:R-:W-:Y:S05]  /*16f40*/  BRA `(.L_x_362) ;  /* 0xffffffbc00b07947 */ /* 0x000fea000383ffff */
.L_x_266:
[----:B0-----:R0:W1:Y:S02]  /*16f50*/  SYNCS.PHASECHK.TRANS64.TRYWAIT P0, [R3+URZ+0x60], R2 ;  /* 0x00006002030075a7 */ /* 0x001064000800017f */
[----:B-1----:R-:W-:Y:S05]  /*16f60*/  @!P0 NANOSLEEP.SYNCS 0x989680 ;  /* 0x009896800000895d */ /* 0x002fea0003900000 */
[----:B------:R-:W1:Y:S02]  /*16f70*/  @!P0 SYNCS.PHASECHK.TRANS64 P0, [R3+URZ+0x60], R2 ;  /* 0x00006002030085a7 */ /* 0x000e64000800007f */
[----:B-1----:R-:W-:Y:S05]  /*16f80*/  @!P0 BRA `(.L_x_266) ;  /* 0xfffffffc00f08947 */ /* 0x002fea000383ffff */
[----:B------:R-:W-:Y:S05]  /*16f90*/  BRA `(.L_x_363) ;  /* 0xffffffc000847947 */ /* 0x000fea000383ffff */
.L_x_275:
[----:B-1----:R1:W2:Y:S02]  /*16fa0*/  SYNCS.PHASECHK.TRANS64.TRYWAIT P0, [R3+URZ+0x34840], R2 ;  /* 0x03484002030075a7 */ /* 0x0022a4000800017f */
[----:B--2---:R-:W-:Y:S05]  /*16fb0*/  @!P0 NANOSLEEP.SYNCS 0x989680 ;  /* 0x009896800000895d */ /* 0x004fea0003900000 */
[----:B------:R-:W2:Y:S02]  /*16fc0*/  @!P0 SYNCS.PHASECHK.TRANS64 P0, [R3+URZ+0x34840], R2 ;  /* 0x03484002030085a7 */ /* 0x000ea4000800007f */
[----:B--2---:R-:W-:Y:S05]  /*16fd0*/  @!P0 BRA `(.L_x_275) ;  /* 0xfffffffc00f08947 */ /* 0x004fea000383ffff */
[----:B------:R-:W-:Y:S05]  /*16fe0*/  BRA `(.L_x_364) ;  /* 0xffffffc800187947 */ /* 0x000fea000383ffff */
.L_x_281:
[----:B0-----:R0:W1:Y:S02]  /*16ff0*/  SYNCS.PHASECHK.TRANS64.TRYWAIT P0, [R2+URZ+0x60], R3 ;  /* 0x00006003020075a7 */ /* 0x001064000800017f */
[----:B-1----:R-:W-:Y:S05]  /*17000*/  @!P0 NANOSLEEP.SYNCS 0x989680 ;  /* 0x009896800000895d */ /* 0x002fea0003900000 */
[----:B------:R-:W1:Y:S02]  /*17010*/  @!P0 SYNCS.PHASECHK.TRANS64 P0, [R2+URZ+0x60], R3 ;  /* 0x00006003020085a7 */ /* 0x000e64000800007f */
[----:B-1----:R-:W-:Y:S05]  /*17020*/  @!P0 BRA `(.L_x_281) ;  /* 0xfffffffc00f08947 */ /* 0x002fea000383ffff */
[----:B------:R-:W-:Y:S05]  /*17030*/  BRA `(.L_x_365) ;  /* 0xffffffc800ec7947 */ /* 0x000fea000383ffff */
.L_x_290:
[----:B--2---:R2:W3:Y:S02]  /*17040*/  SYNCS.PHASECHK.TRANS64.TRYWAIT P0, [R2+URZ+0x34840], R3 ;  /* 0x03484003020075a7 */ /* 0x0044e4000800017f */
[----:B---3--:R-:W-:Y:S05]  /*17050*/  @!P0 NANOSLEEP.SYNCS 0x989680 ;  /* 0x009896800000895d */ /* 0x008fea0003900000 */
[----:B------:R-:W3:Y:S02]  /*17060*/  @!P0 SYNCS.PHASECHK.TRANS64 P0, [R2+URZ+0x34840], R3 ;  /* 0x03484003020085a7 */ /* 0x000ee4000800007f */
[----:B---3--:R-:W-:Y:S05]  /*17070*/  @!P0 BRA `(.L_x_290) ;  /* 0xfffffffc00f08947 */ /* 0x008fea000383ffff */
[----:B------:R-:W-:Y:S05]  /*17080*/  BRA `(.L_x_366) ;  /* 0xffffffd000507947 */ /* 0x000fea000383ffff */
.L_x_296:
[----:B0-----:R0:W1:Y:S02]  /*17090*/  SYNCS.PHASECHK.TRANS64.TRYWAIT P0, [R2+URZ+0x60], R5 ;  /* 0x00006005020075a7 */ /* 0x001064000800017f */
[----:B-1----:R-:W-:Y:S05]  /*170a0*/  @!P0 NANOSLEEP.SYNCS 0x989680 ;  /* 0x009896800000895d */ /* 0x002fea0003900000 */
[----:B------:R-:W1:Y:S02]  /*170b0*/  @!P0 SYNCS.PHASECHK.TRANS64 P0, [R2+URZ+0x60], R5 ;  /* 0x00006005020085a7 */ /* 0x000e64000800007f */
[----:B-1----:R-:W-:Y:S05]  /*170c0*/  @!P0 BRA `(.L_x_296) ;  /* 0xfffffffc00f08947 */ /* 0x002fea000383ffff */
[----:B------:R-:W-:Y:S05]  /*170d0*/  BRA `(.L_x_367) ;  /* 0xffffffd400247947 */ /* 0x000fea000383ffff */
.L_x_307:
[----:B--2---:R2:W3:Y:S02]  /*170e0*/  SYNCS.PHASECHK.TRANS64.TRYWAIT P0, [R0+URZ+0x34860], R2 ;  /* 0x03486002000075a7 */ /* 0x0044e4000800017f */
[----:B---3--:R-:W-:Y:S05]  /*170f0*/  @!P0 NANOSLEEP.SYNCS 0x989680 ;  /* 0x009896800000895d */ /* 0x008fea0003900000 */
[----:B------:R-:W3:Y:S02]  /*17100*/  @!P0 SYNCS.PHASECHK.TRANS64 P0, [R0+URZ+0x34860], R2 ;  /* 0x03486002000085a7 */ /* 0x000ee4000800007f */
[----:B---3--:R-:W-:Y:S05]  /*17110*/  @!P0 BRA `(.L_x_307) ;  /* 0xfffffffc00f08947 */ /* 0x008fea000383ffff */
[----:B------:R-:W-:Y:S05]  /*17120*/  BRA `(.L_x_368) ;  /* 0xffffffd800747947 */ /* 0x000fea000383ffff */
.L_x_314:
[----:B------:R-:W4:Y:S01]  /*17130*/  LDL R3, [R1] ;  /* 0x0000000001037983 */ /* 0x000f220000100800 */
[----:B------:R-:W-:Y:S01]  /*17140*/  BSSY B0, `(.L_x_369) ;  /* 0x0000008000007945 */ /* 0x000fe20003800000 */
[----:B0-----:R-:W-:Y:S02]  /*17150*/  IMAD.MOV.U32 R12, RZ, RZ, RZ ;  /* 0x000000ffff0c7224 */ /* 0x001fe400078e00ff */
[----:B------:R-:W-:Y:S02]  /*17160*/  IMAD.MOV.U32 R11, RZ, RZ, 0x1f ;  /* 0x0000001fff0b7424 */ /* 0x000fe400078e00ff */
[----:B------:R-:W-:Y:S02]  /*17170*/  IMAD.MOV.U32 R15, RZ, RZ, -0x1 ;  /* 0xffffffffff0f7424 */ /* 0x000fe400078e00ff */
[----:B----4-:R-:W-:-:S07]  /*17180*/  IMAD.MOV.U32 R13, RZ, RZ, R3 ;  /* 0x000000ffff0d7224 */ /* 0x010fce00078e0003 */
[----:B-123--:R-:W-:Y:S05]  /*17190*/  WARPSYNC.COLLECTIVE R15, `(.L_x_370) ;  /* 0x000000000f087348 */ /* 0x00efea0003c00000 */
[----:B------:R0:W4:Y:S02]  /*171a0*/  SHFL.IDX P6, R14, R13, R12, R11 ;  /* 0x0000000c0d0e7389 */ /* 0x00012400000c000b */
[----:B01234-:R-:W-:Y:S01]  /*171b0*/  ENDCOLLECTIVE ;  /* 0x000000000000791b */ /* 0x01ffe20003800000 */
.L_x_370:
[----:B------:R-:W-:Y:S05]  /*171c0*/  BSYNC B0 ;  /* 0x0000000000007941 */ /* 0x000fea0003800000 */
.L_x_369:
[----:B------:R0:W5:Y:S01]  /*171d0*/  LDL R2, [R1+0xc] ;  /* 0x00000c0001027983 */ /* 0x0001620000100800 */
[----:B------:R-:W-:Y:S02]  /*171e0*/  IMAD.MOV.U32 R13, RZ, RZ, R3 ;  /* 0x000000ffff0d7224 */ /* 0x000fe400078e0003 */
[----:B------:R-:W-:Y:S02]  /*171f0*/  IMAD.MOV.U32 R12, RZ, RZ, 0x1 ;  /* 0x00000001ff0c7424 */ /* 0x000fe400078e00ff */
[----:B------:R-:W-:Y:S02]  /*17200*/  IMAD.MOV.U32 R11, RZ, RZ, 0x1f ;  /* 0x0000001fff0b7424 */ /* 0x000fe400078e00ff */
[----:B------:R-:W-:Y:S02]  /*17210*/  IMAD.MOV.U32 R15, RZ, RZ, -0x1 ;  /* 0xffffffffff0f7424 */ /* 0x000fe400078e00ff */
[----:B0-----:R-:W-:-:S07]  /*17220*/  IMAD.MOV.U32 R0, RZ, RZ, R14 ;  /* 0x000000ffff007224 */ /* 0x001fce00078e000e */
[----:B-----5:R-:W-:Y:S05]  /*17230*/  WARPSYNC.COLLECTIVE R15, `(.L_x_371) ;  /* 0x000000000f087348 */ /* 0x020fea0003c00000 */
[----:B------:R0:W1:Y:S02]  /*17240*/  SHFL.IDX P6, R14, R13, R12, R11 ;  /* 0x0000000c0d0e7389 */ /* 0x00006400000c000b */
[----:B01---5:R-:W-:Y:S01]  /*17250*/  ENDCOLLECTIVE ;  /* 0x000000000000791b */ /* 0x023fe20003800000 */
.L_x_371:
[----:B------:R-:W-:Y:S01]  /*17260*/  ULDC UR4, c[0x0][0xc3c] ;  /* 0x00030f0000047ab9 */ /* 0x000fe20000000800 */
[----:B------:R-:W-:Y:S01]  /*17270*/  ULDC.64 UR6, c[0x0][0x208] ;  /* 0x0000820000067ab9 */ /* 0x000fe20000000a00 */
[----:B------:R-:W-:Y:S02]  /*17280*/  IMAD.IADD R7, R2, 0x1, R16 ;  /* 0x0000000102077824 */ /* 0x000fe400078e0210 */
[----:B------:R-:W-:Y:S02]  /*17290*/  IMAD.MOV.U32 R11, RZ, RZ, RZ ;  /* 0x000000ffff0b7224 */ /* 0x000fe400078e00ff */
[----:B------:R-:W-:Y:S01]  /*172a0*/  IMAD.MOV.U32 R8, RZ, RZ, R14 ;  /* 0x000000ffff087224 */ /* 0x000fe200078e000e */
[----:B------:R-:W-:-:S13]  /*172b0*/  ISETP.GE.OR P1, PT, R7, UR4, !P0 ;  /* 0x0000000407007c0c */ /* 0x000fda000c726670 */
[----:B------:R-:W0:Y:S08]  /*172c0*/  @!P1 LDC.64 R2, c[0x0][0xc80] ;  /* 0x00032000ff029b82 */ /* 0x000e300000000a00 */
[----:B------:R-:W1:Y:S01]  /*172d0*/  @!P1 LDC.64 R4, c[0x0][0xc78] ;  /* 0x00031e00ff049b82 */ /* 0x000e620000000a00 */
[----:B0-----:R-:W-:-:S05]  /*172e0*/  @!P1 IMAD.WIDE R2, R7, 0x4, R2 ;  /* 0x0000000407029825 */ /* 0x001fca00078e0202 */
[----:B------:R1:W2:Y:S02]  /*172f0*/  @!P1 LDG.E R6, desc[UR6][R2.64] ;  /* 0x0000000602069981 */ /* 0x0002a4000c1e1900 */
[----:B-1----:R-:W-:-:S06]  /*17300*/  @!P1 IMAD.WIDE R2, R7, 0x4, R4 ;  /* 0x0000000407029825 */ /* 0x002fcc00078e0204 */
[----:B------:R-:W3:Y:S01]  /*17310*/  @!P1 LDG.E R2, desc[UR6][R2.64] ;  /* 0x0000000602029981 */ /* 0x000ee2000c1e1900 */
[----:B------:R-:W-:Y:S01]  /*17320*/  IMAD.MOV.U32 R5, RZ, RZ, RZ ;  /* 0x000000ffff057224 */ /* 0x000fe200078e00ff */
[C---:B------:R-:W-:Y:S02]  /*17330*/  ISETP.GE.U32.AND P2, PT, R16.reuse, 0x2, PT ;  /* 0x000000021000780c */ /* 0x040fe40003f46070 */
[C---:B------:R-:W-:Y:S02]  /*17340*/  ISETP.GE.U32.AND P3, PT, R16.reuse, 0x4, PT ;  /* 0x000000041000780c */ /* 0x040fe40003f66070 */
[C---:B------:R-:W-:Y:S02]  /*17350*/  ISETP.GE.U32.AND P4, PT, R16.reuse, 0x8, PT ;  /* 0x000000081000780c */ /* 0x040fe40003f86070 */
[----:B------:R-:W-:Y:S01]  /*17360*/  ISETP.GE.U32.AND P5, PT, R16, 0x10, PT ;  /* 0x000000101000780c */ /* 0x000fe20003fa6070 */
[----:B--2---:R-:W-:Y:S01]  /*17370*/  @!P1 IMAD.MOV.U32 R5, RZ, RZ, R6 ;  /* 0x000000ffff059224 */ /* 0x004fe200078e0006 */
[----:B------:R-:W-:-:S02]  /*17380*/  CS2R R6, SRZ ;  /* 0x0000000000067805 */ /* 0x000fc4000001ff00 */
[----:B---3--:R-:W-:Y:S01]  /*17390*/  @!P1 IMAD.MOV.U32 R7, RZ, RZ, R2 ;  /* 0x000000ffff079224 */ /* 0x008fe200078e0002 */
[----:B------:R-:W-:-:S03]  /*173a0*/  ISETP.NE.AND P1, PT, R16, RZ, PT ;  /* 0x000000ff1000720c */ /* 0x000fc60003f25270 */
[----:B------:R-:W-:-:S04]  /*173b0*/  IMAD R2, R7, R5, RZ ;  /* 0x0000000507027224 */ /* 0x000fc800078e02ff */
[----:B------:R-:W-:-:S07]  /*173c0*/  IMAD.MOV.U32 R13, RZ, RZ, R2 ;  /* 0x000000ffff0d7224 */ /* 0x000fce00078e0002 */
[----:B------:R-:W-:Y:S05]  /*173d0*/  WARPSYNC.COLLECTIVE R15, `(.L_x_372) ;  /* 0x000000000f087348 */ /* 0x000fea0003c00000 */
[----:B------:R0:W1:Y:S02]  /*173e0*/  SHFL.UP P6, R14, R13, R12, R11 ;  /* 0x0400000c0d0e7389 */ /* 0x00006400000c000b */
[----:B01----:R-:W-:Y:S01]  /*173f0*/  ENDCOLLECTIVE ;  /* 0x000000000000791b */ /* 0x003fe20003800000 */
.L_x_372:
[----:B------:R-:W-:Y:S02]  /*17400*/  IMAD.MOV.U32 R12, RZ, RZ, 0x2 ;  /* 0x00000002ff0c7424 */ /* 0x000fe400078e00ff */
[----:B------:R-:W-:-:S05]  /*17410*/  IMAD.MOV.U32 R3, RZ, RZ, R14 ;  /* 0x000000ffff037224 */ /* 0x000fca00078e000e */
[----:B------:R-:W-:-:S05]  /*17420*/  SEL R3, R3, RZ, P1 ;  /* 0x000000ff03037207 */ /* 0x000fca0000800000 */
[----:B------:R-:W-:-:S04]  /*17430*/  IMAD.IADD R2, R2, 0x1, R3 ;  /* 0x0000000102027824 */ /* 0x000fc800078e0203 */
[----:B------:R-:W-:-:S07]  /*17440*/  IMAD.MOV.U32 R13, RZ, RZ, R2 ;  /* 0x000000ffff0d7224 */ /* 0x000fce00078e0002 */
[----:B------:R-:W-:Y:S05]  /*17450*/  WARPSYNC.COLLECTIVE R15, `(.L_x_373) ;  /* 0x000000000f087348 */ /* 0x000fea0003c00000 */
[----:B------:R0:W1:Y:S02]  /*17460*/  SHFL.UP P6, R14, R13, R12, R11 ;  /* 0x0400000c0d0e7389 */ /* 0x00006400000c000b */
[----:B01----:R-:W-:Y:S01]  /*17470*/  ENDCOLLECTIVE ;  /* 0x000000000000791b */ /* 0x003fe20003800000 */
.L_x_373:
        /* <DEDUP_REMOVED lines=8> */
.L_x_374:
        /* <DEDUP_REMOVED lines=8> */
.L_x_375:
        /* <DEDUP_REMOVED lines=8> */
.L_x_376:
[----:B------:R-:W-:Y:S02]  /*17600*/  IMAD.MOV.U32 R12, RZ, RZ, 0x1f ;  /* 0x0000001fff0c7424 */ /* 0x000fe400078e00ff */
[----:B------:R-:W-:Y:S02]  /*17610*/  IMAD.MOV.U32 R11, RZ, RZ, 0x1f ;  /* 0x0000001fff0b7424 */ /* 0x000fe400078e00ff */
[----:B------:R-:W-:-:S05]  /*17620*/  IMAD.MOV.U32 R3, RZ, RZ, R14 ;  /* 0x000000ffff037224 */ /* 0x000fca00078e000e */
[----:B------:R-:W-:-:S05]  /*17630*/  SEL R3, R3, RZ, P5 ;  /* 0x000000ff03037207 */ /* 0x000fca0002800000 */
[----:B------:R-:W-:-:S04]  /*17640*/  IMAD.IADD R2, R2, 0x1, R3 ;  /* 0x0000000102027824 */ /* 0x000fc800078e0203 */
[----:B------:R-:W-:-:S07]  /*17650*/  IMAD.MOV.U32 R13, RZ, RZ, R2 ;  /* 0x000000ffff0d7224 */ /* 0x000fce00078e0002 */
[----:B------:R-:W-:Y:S05]  /*17660*/  WARPSYNC.COLLECTIVE R15, `(.L_x_377) ;  /* 0x000000000f087348 */ /* 0x000fea0003c00000 */
[----:B------:R0:W1:Y:S02]  /*17670*/  SHFL.IDX P6, R14, R13, R12, R11 ;  /* 0x0000000c0d0e7389 */ /* 0x00006400000c000b */
[----:B01----:R-:W-:Y:S01]  /*17680*/  ENDCOLLECTIVE ;  /* 0x000000000000791b */ /* 0x003fe20003800000 */
.L_x_377:
[----:B------:R-:W-:Y:S01]  /*17690*/  IMAD.MOV.U32 R9, RZ, RZ, R14 ;  /* 0x000000ffff097224 */ /* 0x000fe200078e000e */
[----:B------:R-:W-:Y:S06]  /*176a0*/  BRA `(.L_x_378) ;  /* 0xffffffd800e87947 */ /* 0x000fec000383ffff */
.L_x_317:
[----:B------:R-:W-:Y:S01]  /*176b0*/  BSSY B0, `(.L_x_379) ;  /* 0x0000008000007945 */ /* 0x000fe20003800000 */
[----:B------:R-:W-:Y:S02]  /*176c0*/  IMAD.MOV.U32 R13, RZ, RZ, R2 ;  /* 0x000000ffff0d7224 */ /* 0x000fe400078e0002 */
[----:B0-----:R-:W-:Y:S02]  /*176d0*/  IMAD.MOV.U32 R12, RZ, RZ, 0x1 ;  /* 0x00000001ff0c7424 */ /* 0x001fe400078e00ff */
[----:B------:R-:W-:Y:S02]  /*176e0*/  IMAD.MOV.U32 R11, RZ, RZ, RZ ;  /* 0x000000ffff0b7224 */ /* 0x000fe400078e00ff */
[----:B------:R-:W-:-:S07]  /*176f0*/  IMAD.MOV.U32 R15, RZ, RZ, -0x1 ;  /* 0xffffffffff0f7424 */ /* 0x000fce00078e00ff */
[----:B------:R-:W-:Y:S05]  /*17700*/  WARPSYNC.COLLECTIVE R15, `(.L_x_380) ;  /* 0x000000000f087348 */ /* 0x000fea0003c00000 */
[----:B------:R0:W1:Y:S02]  /*17710*/  SHFL.UP P6, R14, R13, R12, R11 ;  /* 0x0400000c0d0e7389 */ /* 0x00006400000c000b */
[----:B01----:R-:W-:Y:S01]  /*17720*/  ENDCOLLECTIVE ;  /* 0x000000000000791b */ /* 0x003fe20003800000 */
.L_x_380:
[----:B------:R-:W-:Y:S05]  /*17730*/  BSYNC B0 ;  /* 0x0000000000007941 */ /* 0x000fea0003800000 */
.L_x_379:
[----:B------:R-:W-:Y:S02]  /*17740*/  IMAD.MOV.U32 R3, RZ, RZ, R14 ;  /* 0x000000ffff037224 */ /* 0x000fe400078e000e */
[----:B------:R-:W-:Y:S02]  /*17750*/  IMAD.MOV.U32 R12, RZ, RZ, 0x2 ;  /* 0x00000002ff0c7424 */ /* 0x000fe400078e00ff */
[----:B------:R-:W-:Y:S01]  /*17760*/  IMAD.MOV.U32 R11, RZ, RZ, RZ ;  /* 0x000000ffff0b7224 */ /* 0x000fe200078e00ff */
[----:B------:R-:W-:Y:S01]  /*17770*/  SEL R3, R3, RZ, P1 ;  /* 0x000000ff03037207 */ /* 0x000fe20000800000 */
[----:B------:R-:W-:-:S04]  /*17780*/  IMAD.MOV.U32 R15, RZ, RZ, -0x1 ;  /* 0xffffffffff0f7424 */ /* 0x000fc800078e00ff */
[----:B------:R-:W-:-:S04]  /*17790*/  IMAD.IADD R2, R2, 0x1, R3 ;  /* 0x0000000102027824 */ /* 0x000fc800078e0203 */
[----:B------:R-:W-:-:S07]  /*177a0*/  IMAD.MOV.U32 R13, RZ, RZ, R2 ;  /* 0x000000ffff0d7224 */ /* 0x000fce00078e0002 */
[----:B------:R-:W-:Y:S05]  /*177b0*/  WARPSYNC.COLLECTIVE R15, `(.L_x_381) ;  /* 0x000000000f087348 */ /* 0x000fea0003c00000 */
[----:B------:R0:W1:Y:S02]  /*177c0*/  SHFL.UP P6, R14, R13, R12, R11 ;  /* 0x0400000c0d0e7389 */ /* 0x00006400000c000b */
[----:B01----:R-:W-:Y:S01]  /*177d0*/  ENDCOLLECTIVE ;  /* 0x000000000000791b */ /* 0x003fe20003800000 */
.L_x_381:
        /* <DEDUP_REMOVED lines=8> */
.L_x_382:
        /* <DEDUP_REMOVED lines=8> */
.L_x_383:
        /* <DEDUP_REMOVED lines=8> */
.L_x_384:
        /* <DEDUP_REMOVED lines=9> */
.L_x_385:
[----:B------:R-:W-:Y:S01]  /*179f0*/  IMAD.MOV.U32 R9, RZ, RZ, R14 ;  /* 0x000000ffff097224 */ /* 0x000fe200078e000e */
[----:B------:R-:W-:Y:S06]  /*17a00*/  BRA `(.L_x_386) ;  /* 0xffffffd800c07947 */ /* 0x000fec000383ffff */
.L_x_319:
[----:B------:R-:W-:Y:S01]  /*17a10*/  BSSY B0, `(.L_x_387) ;  /* 0x0000006000007945 */ /* 0x000fe20003800000 */
[----:B------:R-:W-:Y:S01]  /*17a20*/  PLOP3.LUT P6, PT, P6, PT, PT, 0x8, 0x0 ;  /* 0x000000000000781c */ /* 0x000fe200037ce170 */
[----:B------:R-:W-:-:S12]  /*17a30*/  IMAD.MOV.U32 R15, RZ, RZ, -0x1 ;  /* 0xffffffffff0f7424 */ /* 0x000fd800078e00ff */
[----:B01----:R-:W-:Y:S05]  /*17a40*/  WARPSYNC.COLLECTIVE R15, `(.L_x_388) ;  /* 0x000000000f087348 */ /* 0x003fea0003c00000 */
[----:B------:R-:W-:Y:S01]  /*17a50*/  VOTE.ANY R14, PT, P6 ;  /* 0x00000000000e7806 */ /* 0x000fe200030e0100 */
[----:B01----:R-:W-:Y:S06]  /*17a60*/  ENDCOLLECTIVE ;  /* 0x000000000000791b */ /* 0x003fec0003800000 */
.L_x_388:
[----:B------:R-:W-:Y:S05]  /*17a70*/  BSYNC B0 ;  /* 0x0000000000007941 */ /* 0x000fea0003800000 */
.L_x_387:
[----:B------:R-:W-:Y:S02]  /*17a80*/  IMAD.MOV.U32 R8, RZ, RZ, R14 ;  /* 0x000000ffff087224 */ /* 0x000fe400078e000e */
[----:B------:R-:W-:Y:S02]  /*17a90*/  IMAD.MOV.U32 R13, RZ, RZ, R5 ;  /* 0x000000ffff0d7224 */ /* 0x000fe400078e0005 */
[----:B------:R-:W0:Y:S01]  /*17aa0*/  POPC R4, R8 ;  /* 0x0000000800047309 */ /* 0x000e220000000000 */
[----:B------:R-:W-:Y:S02]  /*17ab0*/  IMAD.MOV.U32 R11, RZ, RZ, 0x1f ;  /* 0x0000001fff0b7424 */ /* 0x000fe400078e00ff */
[----:B------:R-:W-:Y:S02]  /*17ac0*/  IMAD.MOV.U32 R15, RZ, RZ, -0x1 ;  /* 0xffffffffff0f7424 */ /* 0x000fe400078e00ff */
[----:B0-----:R-:W-:-:S07]  /*17ad0*/  IMAD.MOV.U32 R12, RZ, RZ, R4 ;  /* 0x000000ffff0c7224 */ /* 0x001fce00078e0004 */
[----:B------:R-:W-:Y:S05]  /*17ae0*/  WARPSYNC.COLLECTIVE R15, `(.L_x_389) ;  /* 0x000000000f087348 */ /* 0x000fea0003c00000 */
[----:B------:R0:W1:Y:S02]  /*17af0*/  SHFL.IDX P6, R14, R13, R12, R11 ;  /* 0x0000000c0d0e7389 */ /* 0x00006400000c000b */
[----:B01----:R-:W-:Y:S01]  /*17b00*/  ENDCOLLECTIVE ;  /* 0x000000000000791b */ /* 0x003fe20003800000 */
.L_x_389:
[----:B------:R-:W-:Y:S02]  /*17b10*/  IMAD.MOV.U32 R13, RZ, RZ, R7 ;  /* 0x000000ffff0d7224 */ /* 0x000fe400078e0007 */
[----:B------:R-:W-:-:S07]  /*17b20*/  IMAD.MOV.U32 R5, RZ, RZ, R14 ;  /* 0x000000ffff057224 */ /* 0x000fce00078e000e */
[----:B------:R-:W-:Y:S05]  /*17b30*/  WARPSYNC.COLLECTIVE R15, `(.L_x_390) ;  /* 0x000000000f087348 */ /* 0x000fea0003c00000 */
[----:B------:R0:W1:Y:S02]  /*17b40*/  SHFL.IDX P6, R14, R13, R12, R11 ;  /* 0x0000000c0d0e7389 */ /* 0x00006400000c000b */
[----:B01----:R-:W-:Y:S01]  /*17b50*/  ENDCOLLECTIVE ;  /* 0x000000000000791b */ /* 0x003fe20003800000 */
.L_x_390:
[----:B------:R-:W-:Y:S01]  /*17b60*/  IMAD.MOV.U32 R7, RZ, RZ, R14 ;  /* 0x000000ffff077224 */ /* 0x000fe200078e000e */
[----:B------:R-:W-:Y:S06]  /*17b70*/  BRA `(.L_x_391) ;  /* 0xffffffd800a07947 */ /* 0x000fec000383ffff */
.L_x_321:
[----:B------:R-:W-:Y:S01]  /*17b80*/  BSSY B0, `(.L_x_392) ;  /* 0x0000007000007945 */ /* 0x000fe20003800000 */
[----:B------:R-:W-:Y:S02]  /*17b90*/  IMAD.MOV.U32 R13, RZ, RZ, R2 ;  /* 0x000000ffff0d7224 */ /* 0x000fe400078e0002 */
[----:B------:R-:W-:Y:S02]  /*17ba0*/  IMAD.MOV.U32 R11, RZ, RZ, 0x1f ;  /* 0x0000001fff0b7424 */ /* 0x000fe400078e00ff */
[----:B------:R-:W-:-:S07]  /*17bb0*/  IMAD.MOV.U32 R15, RZ, RZ, -0x1 ;  /* 0xffffffffff0f7424 */ /* 0x000fce00078e00ff */
[----:B-1234-:R-:W-:Y:S05]  /*17bc0*/  WARPSYNC.COLLECTIVE R15, `(.L_x_393) ;  /* 0x000000000f087348 */ /* 0x01efea0003c00000 */
[----:B------:R0:W0:Y:S02]  /*17bd0*/  SHFL.IDX P6, R14, R13, R12, R11 ;  /* 0x0000000c0d0e7389 */ /* 0x00002400000c000b */
[----:B01234-:R-:W-:Y:S01]  /*17be0*/  ENDCOLLECTIVE ;  /* 0x000000000000791b */ /* 0x01ffe20003800000 */
.L_x_393:
[----:B------:R-:W-:Y:S05]  /*17bf0*/  BSYNC B0 ;  /* 0x0000000000007941 */ /* 0x000fea0003800000 */
.L_x_392:
[----:B------:R-:W-:Y:S01]  /*17c00*/  IMAD.MOV.U32 R2, RZ, RZ, R14 ;  /* 0x000000ffff027224 */ /* 0x000fe200078e000e */
[----:B------:R-:W-:Y:S06]  /*17c10*/  BRA `(.L_x_394) ;  /* 0xffffffd800907947 */ /* 0x000fec000383ffff */
.L_x_325:
[----:B0-----:R0:W1:Y:S02]  /*17c20*/  SYNCS.PHASECHK.TRANS64.TRYWAIT P0, [R0+URZ+0x34820], R3 ;  /* 0x03482003000075a7 */ /* 0x001064000800017f */
[----:B-1----:R-:W-:Y:S05]  /*17c30*/  @!P0 NANOSLEEP.SYNCS 0x989680 ;  /* 0x009896800000895d */ /* 0x002fea0003900000 */
[----:B------:R-:W1:Y:S02]  /*17c40*/  @!P0 SYNCS.PHASECHK.TRANS64 P0, [R0+URZ+0x34820], R3 ;  /* 0x03482003000085a7 */ /* 0x000e64000800007f */
[----:B-1----:R-:W-:Y:S05]  /*17c50*/  @!P0 BRA `(.L_x_325) ;  /* 0xfffffffc00f08947 */ /* 0x002fea000383ffff */
[----:B------:R-:W-:Y:S05]  /*17c60*/  BRA `(.L_x_395) ;  /* 0xffffffe000287947 */ /* 0x000fea000383ffff */
.L_x_326:
        /* <DEDUP_REMOVED lines=11> */
.L_x_397:
[----:B------:R-:W-:Y:S05]  /*17d20*/  BSYNC B0 ;  /* 0x0000000000007941 */ /* 0x000fea0003800000 */
.L_x_396:
[----:B------:R-:W-:Y:S05]  /*17d30*/  BRA `(.L_x_398) ;  /* 0xffffffe000107947 */ /* 0x000fea000383ffff */
.L_x_329:
[----:B------:R-:W-:Y:S01]  /*17d40*/  BSSY B1, `(.L_x_399) ;  /* 0x0000006000017945 */ /* 0x000fe20003800000 */
[----:B------:R-:W-:-:S07]  /*17d50*/  IMAD.MOV.U32 R15, RZ, RZ, -0x1 ;  /* 0xffffffffff0f7424 */ /* 0x000fce00078e00ff */
[----:B01----:R-:W-:Y:S05]  /*17d60*/  WARPSYNC.COLLECTIVE R15, `(.L_x_400) ;  /* 0x000000000f0c7348 */ /* 0x003fea0003c00000 */
[----:B------:R-:W-:Y:S02]  /*17d70*/  ELECT P6, UR62, PT ;  /* 0x00000000003e782f */ /* 0x000fe400038c0000 */
[----:B------:R-:W-:Y:S01]  /*17d80*/  MOV R14, UR62 ;  /* 0x0000003e000e7c02 */ /* 0x000fe20008000f00 */
[----:B01----:R-:W-:Y:S10]  /*17d90*/  ENDCOLLECTIVE ;  /* 0x000000000000791b */ /* 0x003ff40003800000 */
.L_x_400:
[----:B------:R-:W-:Y:S05]  /*17da0*/  BSYNC B1 ;  /* 0x0000000000017941 */ /* 0x000fea0003800000 */
.L_x_399:
[----:B------:R-:W-:Y:S05]  /*17db0*/  BRA `(.L_x_401) ;  /* 0xffffffe000087947 */ /* 0x000fea000383ffff */
.L_x_331:
[----:B0-----:R0:W1:Y:S02]  /*17dc0*/  SYNCS.PHASECHK.TRANS64.TRYWAIT P0, [R6+URZ], R5 ;  /* 0x00000005060075a7 */ /* 0x001064000800017f */
[----:B-1----:R-:W-:Y:S05]  /*17dd0*/  @!P0 NANOSLEEP.SYNCS 0x989680 ;  /* 0x009896800000895d */ /* 0x002fea0003900000 */
[----:B------:R-:W1:Y:S02]  /*17de0*/  @!P0 SYNCS.PHASECHK.TRANS64 P0, [R6+URZ], R5 ;  /* 0x00000005060085a7 */ /* 0x000e64000800007f */
[----:B-1----:R-:W-:Y:S05]  /*17df0*/  @!P0 BRA `(.L_x_331) ;  /* 0xfffffffc00f08947 */ /* 0x002fea000383ffff */
[----:B------:R-:W-:Y:S05]  /*17e00*/  BRA `(.L_x_402) ;  /* 0xffffffe000487947 */ /* 0x000fea000383ffff */
.L_x_332:
[----:B-1----:R1:W2:Y:S02]  /*17e10*/  SYNCS.PHASECHK.TRANS64.TRYWAIT P0, [R7+URZ], R2 ;  /* 0x00000002070075a7 */ /* 0x0022a4000800017f */
[----:B--2---:R-:W-:Y:S05]  /*17e20*/  @!P0 NANOSLEEP.SYNCS 0x989680 ;  /* 0x009896800000895d */ /* 0x004fea0003900000 */
[----:B------:R-:W2:Y:S02]  /*17e30*/  @!P0 SYNCS.PHASECHK.TRANS64 P0, [R7+URZ], R2 ;  /* 0x00000002070085a7 */ /* 0x000ea4000800007f */
[----:B--2---:R-:W-:Y:S05]  /*17e40*/  @!P0 BRA `(.L_x_332) ;  /* 0xfffffffc00f08947 */ /* 0x004fea000383ffff */
[----:B------:R-:W-:Y:S05]  /*17e50*/  BRA `(.L_x_403) ;  /* 0xffffffe0003c7947 */ /* 0x000fea000383ffff */
.L_x_334:
[----:B--2---:R2:W3:Y:S02]  /*17e60*/  SYNCS.PHASECHK.TRANS64.TRYWAIT P0, [R4+URZ], R5 ;  /* 0x00000005040075a7 */ /* 0x0044e4000800017f */
[----:B---3--:R-:W-:Y:S05]  /*17e70*/  @!P0 NANOSLEEP.SYNCS 0x989680 ;  /* 0x009896800000895d */ /* 0x008fea0003900000 */
[----:B------:R-:W3:Y:S02]  /*17e80*/  @!P0 SYNCS.PHASECHK.TRANS64 P0, [R4+URZ], R5 ;  /* 0x00000005040085a7 */ /* 0x000ee4000800007f */
[----:B---3--:R-:W-:Y:S05]  /*17e90*/  @!P0 BRA `(.L_x_334) ;  /* 0xfffffffc00f08947 */ /* 0x008fea000383ffff */
[----:B------:R-:W-:Y:S05]  /*17ea0*/  BRA `(.L_x_404) ;  /* 0xffffffe000407947 */ /* 0x000fea000383ffff */
.L_x_405:
        /* <DEDUP_REMOVED lines=13> */
.L_x_3092:


//--------------------- .text._ZN7cutlass13device_kernelIN5flash11enable_sm90INS1_16FlashAttnFwdSm90INS1_25CollectiveMainloopFwdSm90ILi2EN4cute5tupleIJNS5_1CILi1EEES8_S8_EEENS6_IJNS7_ILi128EEENS7_ILi176EEESA_EEELi128ENS_10bfloat16_tEfNS_4arch4Sm90ELb0ELb0ELb0ELb1ELb0ELb1ELb0ELb1ELb1ELb1ELb1ELb0EEENS1_21CollectiveEpilogueFwdINS6_IJSA_SA_SB_EEES9_SD_SF_Li256ELb1ELb1ELb1ELb0EEENS1_36VarlenDynamicPersistentTileSchedulerILi128ELi176ELi256ELi128ELb1ELb1ELb1ELb0ELb1ELb1EEEEEEEEEvNT_6ParamsE --------------------------
	.section	.text._ZN7cutlass13device_kernelIN5flash11enable_sm90INS1_16FlashAttnFwdSm90INS1_25CollectiveMainloopFwdSm90ILi2EN4cute5tupleIJNS5_1CILi1EEES8_S8_EEENS6_IJNS7_ILi128EEENS7_ILi176EEESA_EEELi128ENS_10bfloat16_tEfNS_4arch4Sm90ELb0ELb0ELb0ELb1ELb0ELb1ELb0ELb1ELb1ELb1ELb1ELb0EEENS1_21CollectiveEpilogueFwdINS6_IJSA_SA_SB_EEES9_SD_SF_Li256ELb1ELb1ELb1ELb0EEENS1_36VarlenDynamicPersistentTileSchedulerILi128ELi176ELi256ELi128ELb1ELb1ELb1ELb0ELb1ELb1EEEEEEEEEvNT_6ParamsE,"ax",@progbits
	.align	128
.text._ZN7cutlass13device_kernelIN5flash11enable_sm90INS1_16FlashAttnFwdSm90INS1_25CollectiveMainloopFwdSm90ILi2EN4cute5tupleIJNS5_1CILi1EEES8_S8_EEENS6_IJNS7_ILi128EEENS7_ILi176EEESA_EEELi128ENS_10bfloat16_tEfNS_4arch4Sm90ELb0ELb0ELb0ELb1ELb0ELb1ELb0ELb1ELb1ELb1ELb1ELb0EEENS1_21CollectiveEpilogueFwdINS6_IJSA_SA_SB_EEES9_SD_SF_Li256ELb1ELb1ELb1ELb0EEENS1_36VarlenDynamicPersistentTileSchedulerILi128ELi176ELi256ELi128ELb1ELb1ELb1ELb0ELb1ELb1EEEEEEEEEvNT_6ParamsE:
        .type           _ZN7cutlass13device_kernelIN5flash11enable_sm90INS1_16FlashAttnFwdSm90INS1_25CollectiveMainloopFwdSm90ILi2EN4cute5tupleIJNS5_1CILi1EEES8_S8_EEENS6_IJNS7_ILi128EEENS7_ILi176EEESA_EEELi128ENS_10bfloat16_tEfNS_4arch4Sm90ELb0ELb0ELb0ELb1ELb0ELb1ELb0ELb1ELb1ELb1ELb1ELb0EEENS1_21CollectiveEpilogueFwdINS6_IJSA_SA_SB_EEES9_SD_SF_Li256ELb1ELb1ELb1ELb0EEENS1_36VarlenDynamicPersistentTileSchedulerILi128ELi176ELi256ELi128ELb1ELb1ELb1ELb0ELb1ELb1EEEEEEEEEvNT_6ParamsE,@function
        .size           _ZN7cutlass13device_kernelIN5flash11enable_sm90INS1_16FlashAttnFwdSm90INS1_25CollectiveMainloopFwdSm90ILi2EN4cute5tupleIJNS5_1CILi1EEES8_S8_EEENS6_IJNS7_ILi128EEENS7_ILi176EEESA_EEELi128ENS_10bfloat16_tEfNS_4arch4Sm90ELb0ELb0ELb0ELb1ELb0ELb1ELb0ELb1ELb1ELb1ELb1ELb0EEENS1_21CollectiveEpilogueFwdINS6_IJSA_SA_SB_EEES9_SD_SF_Li256ELb1ELb1ELb1ELb0EEENS1_36VarlenDynamicPersistentTileSchedulerILi128ELi176ELi256ELi128ELb1ELb1ELb1ELb0ELb1ELb1EEEEEEEEEvNT_6ParamsE,(.L_x_3093 - _ZN7cutlass13device_kernelIN5flash11enable_sm90INS1_16FlashAttnFwdSm90INS1_25CollectiveMainloopFwdSm90ILi2EN4cute5tupleIJNS5_1CILi1EEES8_S8_EEENS6_IJNS7_ILi128EEENS7_ILi176EEESA_EEELi128ENS_10bfloat16_tEfNS_4arch4Sm90ELb0ELb0ELb0ELb1ELb0ELb1ELb0ELb1ELb1ELb1ELb1ELb0EEENS1_21CollectiveEpilogueFwdINS6_IJSA_SA_SB_EEES9_SD_SF_Li256ELb1ELb1ELb1ELb0EEENS1_36VarlenDynamicPersistentTileSchedulerILi128ELi176ELi256ELi128ELb1ELb1ELb1ELb0ELb1ELb1EEEEEEEEEvNT_6ParamsE)
        .other          _ZN7cutlass13device_kernelIN5flash11enable_sm90INS1_16FlashAttnFwdSm90INS1_25CollectiveMainloopFwdSm90ILi2EN4cute5tupleIJNS5_1CILi1EEES8_S8_EEENS6_IJNS7_ILi128EEENS7_ILi176EEESA_EEELi128ENS_10bfloat16_tEfNS_4arch4Sm90ELb0ELb0ELb0ELb1ELb0ELb1ELb0ELb1ELb1ELb1ELb1ELb0EEENS1_21CollectiveEpilogueFwdINS6_IJSA_SA_SB_EEES9_SD_SF_Li256ELb1ELb1ELb1ELb0EEENS1_36VarlenDynamicPersistentTileSchedulerILi128ELi176ELi256ELi128ELb1ELb1ELb1ELb0ELb1ELb1EEEEEEEEEvNT_6ParamsE,@"STO_CUDA_ENTRY STV_DEFAULT"
_ZN7cutlass13device_kernelIN5flash11enable_sm90INS1_16FlashAttnFwdSm90INS1_25CollectiveMainloopFwdSm90ILi2EN4cute5tupleIJNS5_1CILi1EEES8_S8_EEENS6_IJNS7_ILi128EEENS7_ILi176EEESA_EEELi128ENS_10bfloat16_tEfNS_4arch4Sm90ELb0ELb0ELb0ELb1ELb0ELb1ELb0ELb1ELb1ELb1ELb1ELb0EEENS1_21CollectiveEpilogueFwdINS6_IJSA_SA_SB_EEES9_SD_SF_Li256ELb1ELb1ELb1ELb0EEENS1_36VarlenDynamicPersistentTileSchedulerILi128ELi176ELi256ELi128ELb1ELb1ELb1ELb0ELb1ELb1EEEEEEEEEvNT_6ParamsE:
[----:B------:R-:W0:Y:S02]  /*0000*/  LDC R1, c[0x0][0x28] ;  /* 0x00000a00ff017b82 */ /* 0x000e240000000800 */
[----:B0-----:R-:W-:Y:S01]  /*0010*/  VIADD R1, R1, 0xffffff58 ;  /* 0xffffff5801017836 */ /* 0x001fe20000000000 */
[----:B------:R-:W0:Y:S01]  /*0020*/  S2R R6, SR_TID.X ;  /* 0x0000000000067919 */ /* 0x000e220000002100 */
[----:B------:R-:W-:Y:S01]  /*0030*/  ELECT P0, URZ, PT ;  /* 0x00000000003f782f */ /* 0x000fe20003800000 */
[----:B------:R-:W-:Y:S01]  /*0040*/  BSSY B0, `(.L_x_406) ;  /* 0x0000013000007945 */ /* 0x000fe20003800000 */
[----:B0-----:R-:W-:-:S05]  /*0050*/  SHF.R.U32.HI R0, RZ, 0x5, R6 ;  /* 0x00000005ff007819 */ /* 0x001fca0000011606 */
[----:B------:R-:W0:Y:S02]  /*0060*/  SHFL.IDX PT, R2, R0, RZ, 0x1f ;  /* 0x00001fff00027589 */ /* 0x000e2400000e0000 */
[----:B0-----:R-:W-:-:S13]  /*0070*/  ISETP.EQ.AND P0, PT, R2, RZ, P0 ;  /* 0x000000ff0200720c */ /* 0x001fda0000702270 */
[----:B------:R-:W-:Y:S05]  /*0080*/  @!P0 BRA `(.L_x_407) ;  /* 0x0000000000388947 */ /* 0x000fea0003800000 */
[----:B------:R-:W-:Y:S02]  /*0090*/  ULDC.64 UR4, c[0x0][0x198] ;  /* 0x0000660000047ab9 */ /* 0x000fe40000000a00 */
[----:B------:R-:W-:Y:S02]  /*00a0*/  UIADD3 UR6, UP0, UR4, 0x370, URZ ;  /* 0x0000037004067890 */ /* 0x000fe4000ff1e03f */
[----:B------:R-:W-:Y:S02]  /*00b0*/  UIADD3 UR8, UP1, UR4, 0x470, URZ ;  /* 0x0000047004087890 */ /* 0x000fe4000ff3e03f */
[----:B------:R-:W-:Y:S02]  /*00c0*/  UIADD3 UR10, UP2, UR4, 0x570, URZ ;  /* 0x00000570040a7890 */ /* 0x000fe4000ff5e03f */
[----:B------:R-:W-:Y:S02]  /*00d0*/  UIADD3 UR4, UP3, UR4, 0x670, URZ ;  /* 0x0000067004047890 */ /* 0x000fe4000ff7e03f */
[----:B------:R-:W-:-:S02]  /*00e0*/  UIADD3.X UR7, URZ, UR5, URZ, UP0, !UPT ;  /* 0x000000053f077290 */ /* 0x000fc400087fe43f */
[----:B------:R-:W-:Y:S02]  /*00f0*/  UIADD3.X UR9, URZ, UR5, URZ, UP1, !UPT ;  /* 0x000000053f097290 */ /* 0x000fe40008ffe43f */
[----:B------:R-:W-:Y:S02]  /*0100*/  UIADD3.X UR11, URZ, UR5, URZ, UP2, !UPT ;  /* 0x000000053f0b7290 */ /* 0x000fe400097fe43f */
[----:B------:R-:W-:-:S03]  /*0110*/  UIADD3.X UR5, URZ, UR5, URZ, UP3, !UPT ;  /* 0x000000053f057290 */ /* 0x000fc60009ffe43f */
[----:B------:R0:W-:Y:S02]  /*0120*/  UTMACCTL.PF [UR6] ;  /* 0x00000000060079b9 */ /* 0x0001e40008040000 */
[----:B------:R0:W-:Y:S02]  /*0130*/  UTMACCTL.PF [UR8] ;  /* 0x00000000080079b9 */ /* 0x0001e40008040000 */
[----:B------:R0:W-:Y:S02]  /*0140*/  UTMACCTL.PF [UR10] ;  /* 0x000000000a0079b9 */ /* 0x0001e40008040000 */
[----:B------:R0:W-:Y:S02]  /*0150*/  UTMACCTL.PF [UR4] ;  /* 0x00000000040079b9 */ /* 0x0001e40008040000 */
[----:B0-----:R-:W-:Y:S01]  /*0160*/  NOP ;  /* 0x0000000000007918 */ /* 0x001fe20000000000 */
.L_x_407:
[----:B------:R-:W-:Y:S05]  /*0170*/  BSYNC B0 ;  /* 0x0000000000007941 */ /* 0x000fea0003800000 */
.L_x_406:
[----:B------:R-:W-:Y:S01]  /*0180*/  VOTEU.ANY UP0, P0 ;  /* 0x00000000003f7886 */ /* 0x000fe20000000100 */
[----:B------:R-:W0:Y:S01]  /*0190*/  SHFL.IDX PT, R2, R0, RZ, 0x1f ;  /* 0x00001fff00027589 */ /* 0x000e2200000e0000 */
[----:B------:R-:W-:Y:S01]  /*01a0*/  UMOV UR4, 0x80 ;  /* 0x0000008000047882 */ /* 0x000fe20000000000 */
[----:B------:R-:W-:Y:S01]  /*01b0*/  UMOV UR7, 0x100 ;  /* 0x0000010000077882 */ /* 0x000fe20000000000 */
[----:B------:R-:W-:Y:S01]  /*01c0*/  SHF.R.U32.HI R3, RZ, 0x7, R6 ;  /* 0x00000007ff037819 */ /* 0x000fe20000011606 */
[----:B------:R-:W1:Y:S01]  /*01d0*/  @UP0 S2UR UR8, SR_CgaCtaId ;  /* 0x00000000000809c3 */ /* 0x000e620000008800 */
[----:B------:R-:W-:Y:S01]  /*01e0*/  @UP0 UMOV UR6, 0x400 ;  /* 0x0000040000060882 */ /* 0x000fe20000000000 */
[----:B------:R-:W-:-:S04]  /*01f0*/  @UP0 UIADD3 UR4, -UR4, 0x100000, URZ ;  /* 0x0010000004040890 */ /* 0x000fc8000fffe13f */
[----:B------:R-:W-:Y:S02]  /*0200*/  @UP0 USHF.L.U32 UR5, UR4, 0xb, URZ ;  /* 0x0000000b04050899 */ /* 0x000fe4000800063f */
[----:B------:R-:W-:Y:S01]  /*0210*/  @UP0 USHF.L.U32 UR4, UR4, 0x1, URZ ;  /* 0x0000000104040899 */ /* 0x000fe2000800063f */
[----:B------:R-:W-:Y:S01]  /*0220*/  VOTEU.ANY UP1, P0 ;  /* 0x00000000003f7886 */ /* 0x000fe20000020100 */
[----:B0-----:R-:W-:Y:S02]  /*0230*/  ISETP.NE.AND P1, PT, R2, RZ, PT ;  /* 0x000000ff0200720c */ /* 0x001fe40003f25270 */
[----:B------:R0:W2:Y:S01]  /*0240*/  SHFL.IDX PT, R2, R3, RZ, 0x1f ;  /* 0x00001fff03027589 */ /* 0x0000a200000e0000 */
[----:B-1----:R-:W-:Y:S02]  /*0250*/  @UP0 ULEA UR8, UR8, UR6, 0x18 ;  /* 0x0000000608080291 */ /* 0x002fe4000f8ec03f */
[----:B------:R-:W-:-:S04]  /*0260*/  @UP0 UIADD3 UR6, -UR7, 0x100000, URZ ;  /* 0x0010000007060890 */ /* 0x000fc8000fffe13f */
[----:B------:R-:W-:Y:S02]  /*0270*/  @UP0 USHF.L.U32 UR7, UR6, 0xb, URZ ;  /* 0x0000000b06070899 */ /* 0x000fe4000800063f */
[----:B------:R-:W-:Y:S01]  /*0280*/  @UP0 USHF.L.U32 UR6, UR6, 0x1, URZ ;  /* 0x0000000106060899 */ /* 0x000fe2000800063f */
[----:B------:R-:W-:Y:S01]  /*0290*/  VOTEU.ANY UP0, P0 ;  /* 0x00000000003f7886 */ /* 0x000fe20000000100 */
[----:B------:R-:W1:Y:S04]  /*02a0*/  FENCE.VIEW.ASYNC.S ;  /* 0x00000000000073c6 */ /* 0x000e680000000000 */
[----:B-1----:R0:W1:Y:S06]  /*02b0*/  @UP0 SYNCS.EXCH.64 URZ, [UR8+0x34800], UR4 ;  /* 0x03480004083f05b2 */ /* 0x00206c0008000100 */
[----:B------:R0:W3:Y:S02]  /*02c0*/  @UP1 SYNCS.EXCH.64 URZ, [UR8+0x34820], UR6 ;  /* 0x03482006083f15b2 */ /* 0x0000e40008000100 */
[----:B0-----:R-:W-:Y:S05]  /*02d0*/  @P1 BRA `(.L_x_408) ;  /* 0x0000000000481947 */ /* 0x001fea0003800000 */
[----:B------:R-:W0:Y:S01]  /*02e0*/  S2UR UR5, SR_CgaCtaId ;  /* 0x00000000000579c3 */ /* 0x000e220000008800 */
        /* <DEDUP_REMOVED lines=15> */
[----:B------:R0:W0:Y:S01]  /*03e0*/  SYNCS.EXCH.64 URZ, [UR8+0x34848], UR6 ;  /* 0x03484806083f75b2 */ /* 0x0000220008000100 */
[----:B------:R-:W-:Y:S01]  /*03f0*/  NOP ;  /* 0x0000000000007918 */ /* 0x000fe20000000000 */
.L_x_408:
[----:B------:R-:W5:Y:S01]  /*0400*/  SHFL.IDX PT, R3, R0, RZ, 0x1f ;  /* 0x00001fff00037589 */ /* 0x000f6200000e0000 */
[----:B------:R-:W-:Y:S01]  /*0410*/  NOP ;  /* 0x0000000000007918 */ /* 0x000fe20000000000 */
[----:B-----5:R-:W-:-:S13]  /*0420*/  ISETP.NE.AND P0, PT, R3, RZ, PT ;  /* 0x000000ff0300720c */ /* 0x020fda0003f05270 */
        /* <DEDUP_REMOVED lines=17> */
[----:B------:R0:W0:Y:S01]  /*0540*/  SYNCS.EXCH.64 URZ, [UR8+0x34868], UR6 ;  /* 0x03486806083f75b2 */ /* 0x0000220008000100 */
[----:B------:R-:W-:Y:S01]  /*0550*/  NOP ;  /* 0x0000000000007918 */ /* 0x000fe20000000000 */
.L_x_409:
[----:B------:R-:W5:Y:S01]  /*0560*/  SHFL.IDX PT, R3, R0, RZ, 0x1f ;  /* 0x00001fff00037589 */ /* 0x000f6200000e0000 */
[----:B------:R-:W-:Y:S01]  /*0570*/  NOP ;  /* 0x0000000000007918 */ /* 0x000fe20000000000 */
[----:B-----5:R-:W-:-:S13]  /*0580*/  ISETP.NE.AND P0, PT, R3, RZ, PT ;  /* 0x000000ff0300720c */ /* 0x020fda0003f05270 */
        /* <DEDUP_REMOVED lines=13> */
[----:B------:R0:W0:Y:S01]  /*0660*/  SYNCS.EXCH.64 URZ, [UR6+0x34888], UR4 ;  /* 0x03488804063f75b2 */ /* 0x0000220008000100 */
[----:B------:R-:W-:Y:S01]  /*0670*/  NOP ;  /* 0x0000000000007918 */ /* 0x000fe20000000000 */
.L_x_410:
        /* <DEDUP_REMOVED lines=22> */
.L_x_411:
        /* <DEDUP_REMOVED lines=22> */
.L_x_412:
[----:B--2---:R-:W-:Y:S01]  /*0940*/  ISETP.NE.AND P0, PT, R2, RZ, PT ;  /* 0x000000ff0200720c */ /* 0x004fe20003f05270 */
[----:B------:R-:W-:Y:S01]  /*0950*/  IMAD.MOV.U32 R2, RZ, RZ, 0x1 ;  /* 0x00000001ff027424 */ /* 0x000fe200078e00ff */
[----:B------:R-:W-:Y:S01]  /*0960*/  NOP ;  /* 0x0000000000007918 */ /* 0x000fe20000000000 */
[----:B------:R-:W-:Y:S03]  /*0970*/  BSSY B9, `(.L_x_413) ;  /* 0x00027aa000097945 */ /* 0x000fe60003800000 */
[----:B------:R-:W-:-:S05]  /*0980*/  SEL R2, R2, 0x2, !P0 ;  /* 0x0000000202027807 */ /* 0x000fca0004000000 */
[----:B------:R2:W-:Y:S01]  /*0990*/  STL [R1+0x74], R2 ;  /* 0x0000740201007387 */ /* 0x0005e20000100800 */
[----:B01-34-:R-:W-:Y:S06]  /*09a0*/  BAR.SYNC.DEFER_BLOCKING 0x0 ;  /* 0x0000000000007b1d */ /* 0x01bfec0000010000 */
[----:B------:R-:W-:Y:S05]  /*09b0*/  @!P0 BRA `(.L_x_414) ;  /* 0x0000020000048947 */ /* 0x000fea0003800000 */
.L_x_415:
[----:B------:R-:W-:-:S08]  /*09c0*/  NOP ;  /* 0x0000000000007918 */ /* 0x000fd00000000000 */
[----:B------:R-:W0:Y:S02]  /*09d0*/  USETMAXREG.TRY_ALLOC.CTAPOOL UP0, 0xf0 ;  /* 0x000000f0000079c8 */ /* 0x000e240008000600 */
[----:B0-----:R-:W-:-:S13]  /*09e0*/  PLOP3.LUT P0, PT, PT, PT, UP0, 0x80, 0x0 ;  /* 0x000000000000781c */ /* 0x001fda0003f0f008 */
[----:B------:R-:W-:Y:S05]  /*09f0*/  @!P0 BRA `(.L_x_415) ;  /* 0xfffffffc00f08947 */ /* 0x000fea000383ffff */
[----:B------:R-:W3:Y:S01]  /*0a00*/  LDL.LU R0, [R1] ;  /* 0x0000000001007983 */ /* 0x000ee20000300800 */
[----:B--2---:R-:W-:Y:S01]  /*0a10*/  SHF.R.U32.HI R2, RZ, 0x7, R6 ;  /* 0x00000007ff027819 */ /* 0x004fe20000011606 */
[----:B------:R-:W0:Y:S01]  /*0a20*/  S2UR UR5, SR_CgaCtaId ;  /* 0x00000000000579c3 */ /* 0x000e220000008800 */
[----:B------:R-:W-:-:S07]  /*0a30*/  UMOV UR4, 0x400 ;  /* 0x0000040000047882 */ /* 0x000fce0000000000 */
[----:B------:R-:W-:Y:S06]  /*0a40*/  BAR.ARV 0x8, 0x180 ;  /* 0x0206000000007b1d */ /* 0x000fec0000002000 */
[----:B------:R-:W-:-:S13]  /*0a50*/  ISETP.NE.AND P0, PT, R2, 0x1, PT ;  /* 0x000000010200780c */ /* 0x000fda0003f05270 */
[----:B------:R-:W-:Y:S06]  /*0a60*/  @!P0 BAR.ARV 0x9, 0x100 ;  /* 0x0244000000008b1d */ /* 0x000fec0000002000 */
[----:B0-----:R-:W-:Y:S02]  /*0a70*/  ULEA UR4, UR5, UR4, 0x18 ;  /* 0x0000000405047291 */ /* 0x001fe4000f8ec03f */
[----:B------:R-:W-:Y:S04]  /*0a80*/  BAR.SYNC.DEFER_BLOCKING 0x5, 0x180 ;  /* 0x0146000000007b1d */ /* 0x000fe80000010000 */
[----:B------:R-:W-:-:S02]  /*0a90*/  IMAD.U32 R2, RZ, RZ, UR4 ;  /* 0x00000004ff027e24 */ /* 0x000fc4000f8e00ff */
[----:B------:R-:W-:-:S03]  /*0aa0*/  ULDC UR4, c[0x0][0xc3c] ;  /* 0x00030f0000047ab9 */ /* 0x000fc60000000800 */
[----:B------:R-:W0:Y:S01]  /*0ab0*/  LDS.128 R148, [R2+0x348d0] ;  /* 0x0348d00002947984 */ /* 0x000e220000000c00 */
[----:B------:R-:W-:Y:S06]  /*0ac0*/  BAR.ARV 0x4, 0x180 ;  /* 0x0106000000007b1d */ /* 0x000fec0000002000 */
[----:B---3--:R-:W-:-:S04]  /*0ad0*/  LOP3.LUT R0, R0, 0xffffffdf, RZ, 0xc0, !PT ;  /* 0xffffffdf00007812 */ /* 0x008fc800078ec0ff */
[----:B------:R-:W-:Y:S02]  /*0ae0*/  @P0 LOP3.LUT R0, R0, 0x20, RZ, 0xfc, !PT ;  /* 0x0000002000000812 */ /* 0x000fe400078efcff */
[----:B0-----:R-:W-:-:S03]  /*0af0*/  ISETP.GE.AND P0, PT, R151, UR4, PT ;  /* 0x0000000497007c0c */ /* 0x001fc6000bf06270 */
[----:B------:R0:W-:Y:S10]  /*0b00*/  STL [R1], R0 ;  /* 0x0000000001007387 */ /* 0x0001f40000100800 */
[----:B0-----:R-:W-:Y:S05]  /*0b10*/  @P0 BRA `(.L_x_416) ;  /* 0x00000278003c0947 */ /* 0x001fea0003800000 */
[----:B------:R-:W2:Y:S01]  /*0b20*/  LDL R16, [R1+0x74] ;  /* 0x0000740001107983 */ /* 0x000ea20000100800 */
[----:B------:R-:W-:Y:S01]  /*0b30*/  VIADD R14, R6, 0xffffff80 ;  /* 0xffffff80060e7836 */ /* 0x000fe20000000000 */
[----:B------:R-:W-:Y:S01]  /*0b40*/  CS2R R222, SRZ ;  /* 0x0000000000de7805 */ /* 0x000fe2000001ff00 */
[----:B------:R-:W-:Y:S02]  /*0b50*/  VIADD R20, R2, 0x16400 ;  /* 0x0001640002147836 */ /* 0x000fe40000000000 */
[----:B------:R-:W-:Y:S01]  /*0b60*/  IMAD.MOV.U32 R23, RZ, RZ, RZ ;  /* 0x000000ffff177224 */ /* 0x000fe200078e00ff */
[----:B------:R-:W-:Y:S01]  /*0b70*/  SHF.R.S32.HI R0, RZ, 0x1f, R14 ;  /* 0x0000001fff007819 */ /* 0x000fe2000001140e */
[----:B------:R-:W-:-:S03]  /*0b80*/  IMAD.MOV.U32 R233, RZ, RZ, RZ ;  /* 0x000000ffffe97224 */ /* 0x000fc600078e00ff */
[CC--:B------:R-:W-:Y:S02]  /*0b90*/  LEA.HI R3, R0.reuse, R14.reuse, RZ, 0x7 ;  /* 0x0000000e00037211 */ /* 0x0c0fe400078f38ff */
[CC--:B------:R-:W-:Y:S02]  /*0ba0*/  LEA.HI R5, R0.reuse, R14.reuse, RZ, 0x4 ;  /* 0x0000000e00057211 */ /* 0x0c0fe400078f20ff */
[----:B------:R-:W-:Y:S02]  /*0bb0*/  LOP3.LUT R4, R3, 0xffffff80, RZ, 0xc0, !PT ;  /* 0xffffff8003047812 */ /* 0x000fe400078ec0ff */
[CC--:B------:R-:W-:Y:S02]  /*0bc0*/  LEA.HI R13, R0.reuse, R14.reuse, RZ, 0x2 ;  /* 0x0000000e000d7211 */ /* 0x0c0fe400078f10ff */
[-C--:B------:R-:W-:Y:S01]  /*0bd0*/  LEA.HI R22, R0, R14.reuse, RZ, 0x3 ;  /* 0x0000000e00167211 */ /* 0x080fe200078f18ff */
[----:B------:R-:W-:Y:S01]  /*0be0*/  IMAD.IADD R21, R14, 0x1, -R4 ;  /* 0x000000010e157824 */ /* 0x000fe200078e0a04 */
[----:B------:R-:W-:-:S02]  /*0bf0*/  LEA.HI R4, R0, R14, RZ, 0x5 ;  /* 0x0000000e00047211 */ /* 0x000fc400078f28ff */
[----:B------:R-:W-:Y:S02]  /*0c00*/  LOP3.LUT R13, R13, 0xfffffffc, RZ, 0xc0, !PT ;  /* 0xfffffffc0d0d7812 */ /* 0x000fe400078ec0ff */
[----:B------:R-:W-:Y:S01]  /*0c10*/  SHF.R.S32.HI R9, RZ, 0x1f, R21 ;  /* 0x0000001fff097819 */ /* 0x000fe20000011415 */
[----:B------:R-:W-:Y:S01]  /*0c20*/  IMAD.SHL.U32 R6, R4, 0x20, RZ ;  /* 0x0000002004067824 */ /* 0x000fe200078e00ff */
[----:B------:R-:W-:Y:S01]  /*0c30*/  LOP3.LUT R4, R5, 0x3fffff0, RZ, 0xc0, !PT ;  /* 0x03fffff005047812 */ /* 0x000fe200078ec0ff */
[----:B------:R-:W-:Y:S01]  /*0c40*/  IMAD.IADD R13, R14, 0x1, -R13 ;  /* 0x000000010e0d7824 */ /* 0x000fe200078e0a0d */
[----:B------:R-:W-:Y:S02]  /*0c50*/  LEA.HI R10, R9, R21, RZ, 0x2 ;  /* 0x00000015090a7211 */ /* 0x000fe400078f10ff */
[----:B------:R-:W-:Y:S01]  /*0c60*/  LOP3.LUT R7, R6, 0xfffffc00, RZ, 0xc0, !PT ;  /* 0xfffffc0006077812 */ /* 0x000fe200078ec0ff */
[----:B------:R-:W-:Y:S01]  /*0c70*/  IMAD.IADD R4, R14, 0x1, -R4 ;  /* 0x000000010e047824 */ /* 0x000fe200078e0a04 */
[----:B------:R-:W-:-:S02]  /*0c80*/  SHF.R.S32.HI R11, RZ, 0x2, R10 ;  /* 0x00000002ff0b7819 */ /* 0x000fc4000001140a */
[----:B------:R-:W-:Y:S02]  /*0c90*/  SHF.R.S32.HI R8, RZ, 0x1f, R10 ;  /* 0x0000001fff087819 */ /* 0x000fe4000001140a */
[----:B------:R-:W-:Y:S02]  /*0ca0*/  LEA.HI R9, R9, R21, RZ, 0x5 ;  /* 0x0000001509097211 */ /* 0x000fe400078f28ff */
[----:B------:R-:W-:Y:S01]  /*0cb0*/  LEA.HI R6, R8, R11, RZ, 0x3 ;  /* 0x0000000b08067211 */ /* 0x000fe200078f18ff */
[----:B------:R-:W-:Y:S01]  /*0cc0*/  IMAD R8, R4, 0x40, R7 ;  /* 0x0000004004087824 */ /* 0x000fe200078e0207 */
[----:B------:R-:W-:Y:S02]  /*0cd0*/  SHF.R.S32.HI R4, RZ, 0x7, R3 ;  /* 0x00000007ff047819 */ /* 0x000fe40000011403 */
[----:B------:R-:W-:Y:S02]  /*0ce0*/  LOP3.LUT R12, R6, 0xfffffff8, RZ, 0xc0, !PT ;  /* 0xfffffff8060c7812 */ /* 0x000fe400078ec0ff */
[----:B------:R-:W-:-:S02]  /*0cf0*/  SHF.R.S32.HI R6, RZ, 0x4, R5 ;  /* 0x00000004ff067819 */ /* 0x000fc40000011405 */
[----:B------:R-:W-:Y:S01]  /*0d00*/  LEA.HI R3, R3, R4, RZ, 0x1 ;  /* 0x0000000403037211 */ /* 0x000fe200078f08ff */
[----:B------:R-:W-:Y:S01]  /*0d10*/  IMAD.IADD R12, R11, 0x1, -R12 ;  /* 0x000000010b0c7824 */ /* 0x000fe200078e0a0c */
[----:B------:R-:W-:Y:S02]  /*0d20*/  LEA.HI R5, R5, R6, RZ, 0x1 ;  /* 0x0000000605057211 */ /* 0x000fe400078f08ff */
[----:B------:R-:W-:Y:S02]  /*0d30*/  LOP3.LUT R3, R3, 0x3fffffe, RZ, 0xc0, !PT ;  /* 0x03fffffe03037812 */ /* 0x000fe400078ec0ff */
[----:B------:R-:W-:Y:S02]  /*0d40*/  SHF.R.S32.HI R9, RZ, 0x5, R9 ;  /* 0x00000005ff097819 */ /* 0x000fe40000011409 */
[----:B------:R-:W-:Y:S01]  /*0d50*/  LOP3.LUT R5, R5, 0x1ffffffe, RZ, 0xc0, !PT ;  /* 0x1ffffffe05057812 */ /* 0x000fe200078ec0ff */
[----:B------:R-:W-:Y:S01]  /*0d60*/  IMAD.IADD R3, R4, 0x1, -R3 ;  /* 0x0000000104037824 */ /* 0x000fe200078e0a03 */
[----:B------:R-:W-:Y:S01]  /*0d70*/  LEA.HI R7, R13, R13, RZ, 0x1 ;  /* 0x0000000d0d077211 */ /* 0x000fe200078f08ff */
[----:B------:R-:W-:Y:S01]  /*0d80*/  IMAD R12, R9, 0x10, R12 ;  /* 0x00000010090c7824 */ /* 0x000fe200078e020c */
[----:B------:R-:W-:Y:S01]  /*0d90*/  LOP3.LUT R10, R10, 0x7ffffffc, RZ, 0xc0, !PT ;  /* 0x7ffffffc0a0a7812 */ /* 0x000fe200078ec0ff */
[----:B------:R-:W-:Y:S01]  /*0da0*/  IMAD.IADD R5, R6, 0x1, -R5 ;  /* 0x0000000106057824 */ /* 0x000fe200078e0a05 */
[----:B------:R-:W-:Y:S01]  /*0db0*/  LOP3.LUT R4, R7, 0x1ffffffe, RZ, 0xc0, !PT ;  /* 0x1ffffffe07047812 */ /* 0x000fe200078ec0ff */
[----:B------:R-:W-:Y:S01]  /*0dc0*/  IMAD R15, R3, 0x40, R12 ;  /* 0x00000040030f7824 */ /* 0x000fe200078e020c */
[----:B------:R-:W-:Y:S01]  /*0dd0*/  LEA.HI R3, R0, R14, RZ, 0x6 ;  /* 0x0000000e00037211 */ /* 0x000fe200078f30ff */
[----:B------:R-:W-:Y:S01]  /*0de0*/  IMAD R5, R5, 0x8, R8 ;  /* 0x0000000805057824 */ /* 0x000fe200078e0208 */
[----:B------:R-:W-:Y:S01]  /*0df0*/  LOP3.LUT R0, R22, 0xfffffff8, RZ, 0xc0, !PT ;  /* 0xfffffff816007812 */ /* 0x000fe200078ec0ff */
[----:B------:R-:W-:Y:S01]  /*0e00*/  IMAD.IADD R4, R13, 0x1, -R4 ;  /* 0x000000010d047824 */ /* 0x000fe200078e0a04 */
[----:B------:R-:W-:Y:S01]  /*0e10*/  SHF.R.S32.HI R22, RZ, 0x3, R22 ;  /* 0x00000003ff167819 */ /* 0x000fe20000011416 */
[----:B------:R-:W-:Y:S01]  /*0e20*/  IMAD.SHL.U32 R3, R3, 0x8, RZ ;  /* 0x0000000803037824 */ /* 0x000fe200078e00ff */
[----:B------:R0:W-:Y:S01]  /*0e30*/  STL [R1+0x98], R5 ;  /* 0x0000980501007387 */ /* 0x0001e20000100800 */
[----:B------:R-:W-:Y:S01]  /*0e40*/  IMAD.IADD R18, R14, 0x1, -R0 ;  /* 0x000000010e127824 */ /* 0x000fe200078e0a00 */
[----:B------:R-:W-:Y:S01]  /*0e50*/  SHF.R.S32.HI R0, RZ, 0x1f, R22 ;  /* 0x0000001fff007819 */ /* 0x000fe20000011416 */
[C---:B------:R-:W-:Y:S01]  /*0e60*/  VIADD R24, R22.reuse, 0xa0 ;  /* 0x000000a016187836 */ /* 0x040fe20000000000 */
[----:B------:R-:W-:Y:S01]  /*0e70*/  LOP3.LUT R26, R3, 0xfffffe00, RZ, 0xc0, !PT ;  /* 0xfffffe00031a7812 */ /* 0x000fe200078ec0ff */
[C---:B------:R-:W-:Y:S01]  /*0e80*/  VIADD R30, R22.reuse, 0x20 ;  /* 0x00000020161e7836 */ /* 0x040fe20000000000 */
[----:B------:R-:W-:Y:S01]  /*0e90*/  STL [R1+0x90], R15 ;  /* 0x0000900f01007387 */ /* 0x000fe20000100800 */
[C---:B------:R-:W-:Y:S01]  /*0ea0*/  VIADD R29, R22.reuse, 0x40 ;  /* 0x00000040161d7836 */ /* 0x040fe20000000000 */
[----:B------:R-:W-:Y:S01]  /*0eb0*/  SHF.R.S32.HI R14, RZ, 0x1f, R24 ;  /* 0x0000001fff0e7819 */ /* 0x000fe20000011418 */
[C---:B------:R-:W-:Y:S01]  /*0ec0*/  VIADD R28, R22.reuse, 0x60 ;  /* 0x00000060161c7836 */ /* 0x040fe20000000000 */
[----:B------:R-:W-:Y:S01]  /*0ed0*/  STL [R1+0x78], RZ ;  /* 0x000078ff01007387 */ /* 0x000fe20000100800 */
[C---:B0-----:R-:W-:Y:S01]  /*0ee0*/  IMAD.SHL.U32 R5, R22.reuse, 0x40, RZ ;  /* 0x0000004016057824 */ /* 0x041fe200078e00ff */
[----:B------:R-:W-:Y:S01]  /*0ef0*/  SHF.R.S32.HI R7, RZ, 0x1f, R29 ;  /* 0x0000001fff077819 */ /* 0x000fe2000001141d */
[----:B------:R-:W-:Y:S01]  /*0f00*/  VIADD R25, R22, 0x80 ;  /* 0x0000008016197836 */ /* 0x000fe20000000000 */
[----:B------:R-:W-:Y:S01]  /*0f10*/  SHF.R.S32.HI R9, RZ, 0x1f, R28 ;  /* 0x0000001fff097819 */ /* 0x000fe2000001141c */
[----:B------:R-:W-:Y:S01]  /*0f20*/  IMAD.SHL.U32 R0, R30, 0x40, RZ ;  /* 0x000000401e007824 */ /* 0x000fe200078e00ff */
[----:B------:R-:W-:Y:S01]  /*0f30*/  LOP3.LUT R3, R5, 0x1c0, RZ, 0xc0, !PT ;  /* 0x000001c005037812 */ /* 0x000fe200078ec0ff */
[----:B------:R-:W-:Y:S01]  /*0f40*/  IMAD.SHL.U32 R13, R24, 0x40, RZ ;  /* 0x00000040180d7824 */ /* 0x000fe200078e00ff */
[----:B------:R-:W-:Y:S01]  /*0f50*/  SHF.R.S32.HI R5, RZ, 0x1f, R30 ;  /* 0x0000001fff057819 */ /* 0x000fe2000001141e */
[----:B------:R-:W-:Y:S01]  /*0f60*/  IMAD.SHL.U32 R6, R29, 0x40, RZ ;  /* 0x000000401d067824 */ /* 0x000fe200078e00ff */
[----:B------:R-:W-:Y:S01]  /*0f70*/  SHF.R.U32.HI R27, RZ, 0x3, R3 ;  /* 0x00000003ff1b7819 */ /* 0x000fe20000011603 */
[----:B------:R-:W-:Y:S01]  /*0f80*/  IMAD.SHL.U32 R8, R28, 0x40, RZ ;  /* 0x000000401c087824 */ /* 0x000fe200078e00ff */
[----:B------:R-:W-:Y:S01]  /*0f90*/  SHF.R.S32.HI R12, RZ, 0x1f, R25 ;  /* 0x0000001fff0c7819 */ /* 0x000fe20000011419 */
[----:B------:R-:W-:Y:S01]  /*0fa0*/  IMAD.SHL.U32 R11, R25, 0x40, RZ ;  /* 0x00000040190b7824 */ /* 0x000fe200078e00ff */
[----:B------:R-:W-:Y:S01]  /*0fb0*/  LEA.HI R14, R14, R24, RZ, 0x3 ;  /* 0x000000180e0e7211 */ /* 0x000fe200078f18ff */
[----:B------:R-:W-:Y:S01]  /*0fc0*/  STL [R1+0x84], R20 ;  /* 0x0000841401007387 */ /* 0x000fe20000100800 */
[----:B------:R-:W-:Y:S01]  /*0fd0*/  LEA.HI R7, R7, R29, RZ, 0x3 ;  /* 0x0000001d07077211 */ /* 0x000fe200078f18ff */
[----:B------:R-:W-:Y:S01]  /*0fe0*/  IMAD.IADD R10, R21, 0x1, -R10 ;  /* 0x00000001150a7824 */ /* 0x000fe200078e0a0a */
[----:B------:R-:W-:Y:S01]  /*0ff0*/  LEA.HI R9, R9, R28, RZ, 0x3 ;  /* 0x0000001c09097211 */ /* 0x000fe200078f18ff */
[----:B------:R-:W-:Y:S01]  /*1000*/  IMAD.SHL.U32 R14, R14, 0x40, RZ ;  /* 0x000000400e0e7824 */ /* 0x000fe200078e00ff */
[----:B------:R-:W-:Y:S01]  /*1010*/  LOP3.LUT R24, R0, 0x1c0, RZ, 0xc0, !PT ;  /* 0x000001c000187812 */ /* 0x000fe200078ec0ff */
[----:B------:R-:W-:Y:S01]  /*1020*/  IMAD.SHL.U32 R7, R7, 0x40, RZ ;  /* 0x0000004007077824 */ /* 0x000fe200078e00ff */
[----:B------:R-:W-:Y:S01]  /*1030*/  LEA.HI R5, R5, R30, RZ, 0x3 ;  /* 0x0000001e05057211 */ /* 0x000fe200078f18ff */
[----:B------:R-:W-:Y:S01]  /*1040*/  IMAD.SHL.U32 R9, R9, 0x40, RZ ;  /* 0x0000004009097824 */ /* 0x000fe200078e00ff */
[----:B------:R-:W-:-:S02]  /*1050*/  LOP3.LUT R0, R13, 0x1c0, RZ, 0xc0, !PT ;  /* 0x000001c00d007812 */ /* 0x000fc400078ec0ff */
[----:B------:R-:W-:Y:S01]  /*1060*/  LEA.HI R12, R12, R25, RZ, 0x3 ;  /* 0x000000190c0c7211 */ /* 0x000fe200078f18ff */
[----:B------:R-:W-:Y:S01]  /*1070*/  IMAD.SHL.U32 R5, R5, 0x40, RZ ;  /* 0x0000004005057824 */ /* 0x000fe200078e00ff */
[----:B------:R-:W-:Y:S02]  /*1080*/  LOP3.LUT R6, R6, 0x1c0, RZ, 0xc0, !PT ;  /* 0x000001c006067812 */ /* 0x000fe400078ec0ff */
[----:B------:R-:W-:Y:S01]  /*1090*/  LOP3.LUT R25, R8, 0x1c0, RZ, 0xc0, !PT ;  /* 0x000001c008197812 */ /* 0x000fe200078ec0ff */
[----:B------:R-:W-:Y:S01]  /*10a0*/  IMAD.SHL.U32 R12, R12, 0x40, RZ ;  /* 0x000000400c0c7824 */ /* 0x000fe200078e00ff */
[----:B------:R-:W-:Y:S02]  /*10b0*/  LOP3.LUT R8, R11, 0x1c0, RZ, 0xc0, !PT ;  /* 0x000001c00b087812 */ /* 0x000fe400078ec0ff */
[----:B------:R-:W-:Y:S02]  /*10c0*/  SHF.R.U32.HI R11, RZ, 0x3, R6 ;  /* 0x00000003ff0b7819 */ /* 0x000fe40000011606 */
[----:B------:R-:W-:-:S02]  /*10d0*/  LOP3.LUT R7, R7, 0xfffffe00, RZ, 0xc0, !PT ;  /* 0xfffffe0007077812 */ /* 0x000fc400078ec0ff */
[----:B------:R-:W-:Y:S02]  /*10e0*/  SHF.R.U32.HI R8, RZ, 0x3, R25 ;  /* 0x00000003ff087819 */ /* 0x000fe40000011619 */
[----:B--2---:R-:W-:Y:S01]  /*10f0*/  LOP3.LUT R224, R16, 0x1, RZ, 0xfc, !PT ;  /* 0x0000000110e07812 */ /* 0x004fe200078efcff */
[C---:B------:R-:W-:Y:S02]  /*1100*/  IMAD.SHL.U32 R16, R18.reuse, 0x8, RZ ;  /* 0x0000000812107824 */ /* 0x040fe400078e00ff */
[----:B------:R-:W-:Y:S02]  /*1110*/  IMAD.SHL.U32 R18, R18, 0x4, RZ ;  /* 0x0000000412127824 */ /* 0x000fe400078e00ff */
[----:B------:R-:W-:Y:S01]  /*1120*/  VIADD R221, R16, 0x40 ;  /* 0x0000004010dd7836 */ /* 0x000fe20000000000 */
[--C-:B------:R-:W-:Y:S01]  /*1130*/  LOP3.LUT R3, R3, 0x38, R16.reuse, 0xf8, !PT ;  /* 0x0000003803037812 */ /* 0x100fe200078ef810 */
[----:B------:R-:W-:Y:S01]  /*1140*/  VIADD R220, R18, 0x20 ;  /* 0x0000002012dc7836 */ /* 0x000fe20000000000 */
[----:B------:R-:W-:-:S02]  /*1150*/  SHF.R.S32.HI R17, RZ, 0x1f, R16 ;  /* 0x0000001fff117819 */ /* 0x000fc40000011410 */
[----:B------:R-:W-:Y:S02]  /*1160*/  LOP3.LUT R0, R26, R3, R27, 0xf6, !PT ;  /* 0x000000031a007212 */ /* 0x000fe400078ef61b */
[----:B------:R-:W-:-:S03]  /*1170*/  LOP3.LUT R3, R25, 0x38, R16, 0xf8, !PT ;  /* 0x0000003819037812 */ /* 0x000fc600078ef810 */
[----:B------:R0:W-:Y:S04]  /*1180*/  STL [R1+0x4c], R0 ;  /* 0x00004c0001007387 */ /* 0x0001e80000100800 */
[----:B------:R1:W-:Y:S01]  /*1190*/  STL [R1+0x54], R7 ;  /* 0x0000540701007387 */ /* 0x0003e20000100800 */
[----:B0-----:R-:W-:Y:S02]  /*11a0*/  LOP3.LUT R0, R6, 0x38, R16, 0xf8, !PT ;  /* 0x0000003806007812 */ /* 0x001fe400078ef810 */
[----:B------:R-:W-:Y:S02]  /*11b0*/  SHF.R.U32.HI R6, RZ, 0x3, R24 ;  /* 0x00000003ff067819 */ /* 0x000fe40000011618 */
[----:B------:R-:W-:Y:S02]  /*11c0*/  LOP3.LUT R6, R9, 0xfffffe00, RZ, 0xc0, !PT ;  /* 0xfffffe0009067812 */ /* 0x000fe400078ec0ff */
[----:B------:R-:W-:-:S02]  /*11d0*/  LOP3.LUT R9, R5, 0xfffffe00, RZ, 0xc0, !PT ;  /* 0xfffffe0005097812 */ /* 0x000fc400078ec0ff */
[----:B------:R-:W-:Y:S02]  /*11e0*/  LOP3.LUT R5, R12, 0xfffffe00, RZ, 0xc0, !PT ;  /* 0xfffffe000c057812 */ /* 0x000fe400078ec0ff */
[----:B------:R-:W-:Y:S01]  /*11f0*/  LOP3.LUT R0, R7, R0, R11, 0xf6, !PT ;  /* 0x0000000007007212 */ /* 0x000fe200078ef60b */
[----:B------:R-:W-:Y:S01]  /*1200*/  STL [R1+0x48], R9 ;  /* 0x0000480901007387 */ /* 0x000fe20000100800 */
[----:B------:R-:W-:Y:S02]  /*1210*/  LOP3.LUT R3, R6, R3, R8, 0xf6, !PT ;  /* 0x0000000306037212 */ /* 0x000fe400078ef608 */
[----:B-1----:R-:W-:Y:S01]  /*1220*/  LOP3.LUT R7, R14, 0xfffffe00, RZ, 0xc0, !PT ;  /* 0xfffffe000e077812 */ /* 0x002fe200078ec0ff */
[----:B------:R0:W-:Y:S02]  /*1230*/  STL [R1+0x68], R5 ;  /* 0x0000680501007387 */ /* 0x0001e40000100800 */
[--C-:B------:R-:W-:Y:S02]  /*1240*/  IMAD R3, R3, 0x2, R20.reuse ;  /* 0x0000000203037824 */ /* 0x100fe400078e0214 */
[----:B------:R1:W-:Y:S04]  /*1250*/  STL [R1+0x50], R6 ;  /* 0x0000500601007387 */ /* 0x0003e80000100800 */
[----:B------:R2:W-:Y:S01]  /*1260*/  STL [R1+0x64], R7 ;  /* 0x0000640701007387 */ /* 0x0005e20000100800 */
[----:B0-----:R-:W-:-:S02]  /*1270*/  IMAD R5, R0, 0x2, R20 ;  /* 0x0000000200057824 */ /* 0x001fc400078e0214 */
[----:B------:R-:W-:Y:S02]  /*1280*/  IMAD R0, R4, 0x8, R15 ;  /* 0x0000000804007824 */ /* 0x000fe400078e020f */
[----:B-1----:R-:W-:-:S05]  /*1290*/  IMAD.SHL.U32 R6, R10, 0x2, RZ ;  /* 0x000000020a067824 */ /* 0x002fca00078e00ff */
[----:B------:R2:W-:Y:S04]  /*12a0*/  STL [R1+0x40], R6 ;  /* 0x0000400601007387 */ /* 0x0005e80000100800 */
[----:B------:R2:W-:Y:S04]  /*12b0*/  STL [R1+0x8c], R5 ;  /* 0x00008c0501007387 */ /* 0x0005e80000100800 */
[----:B------:R2:W-:Y:S04]  /*12c0*/  STL [R1+0x94], R0 ;  /* 0x0000940001007387 */ /* 0x0005e80000100800 */
[----:B------:R2:W-:Y:S02]  /*12d0*/  STL [R1+0x88], R3 ;  /* 0x0000880301007387 */ /* 0x0005e40000100800 */
.L_x_647:
[----:B0-234-:R-:W0:Y:S01]  /*12e0*/  LDC.64 R4, c[0x0][0xc88] ;  /* 0x00032200ff047b82 */ /* 0x01de220000000a00 */
[----:B------:R-:W-:Y:S01]  /*12f0*/  ULDC.64 UR4, c[0x0][0x208] ;  /* 0x0000820000047ab9 */ /* 0x000fe20000000a00 */
[----:B0-----:R-:W-:-:S05]  /*1300*/  IMAD.WIDE R4, R151, 0x4, R4 ;  /* 0x0000000497047825 */ /* 0x001fca00078e0204 */
[----:B------:R-:W2:Y:S01]  /*1310*/  LDG.E R32, desc[UR4][R4.64] ;  /* 0x0000000404207981 */ /* 0x000ea2000c1e1900 */
[----:B------:R-:W-:Y:S05]  /*1320*/  YIELD ;  /* 0x0000000000007946 */ /* 0x000fea0003800000 */
[----:B------:R-:W-:Y:S01]  /*1330*/  ULDC.64 UR4, c[0x0][0xa28] ;  /* 0x00028a0000047ab9 */ /* 0x000fe20000000a00 */
[----:B------:R-:W-:Y:S01]  /*1340*/  ULDC.64 UR8, c[0x0][0xa18] ;  /* 0x0002860000087ab9 */ /* 0x000fe20000000a00 */
[----:B------:R-:W-:Y:S01]  /*1350*/  ISETP.NE.U32.AND P1, PT, RZ, UR4, PT ;  /* 0x00000004ff007c0c */ /* 0x000fe2000bf25070 */
[----:B------:R-:W-:Y:S01]  /*1360*/  ULDC.64 UR6, c[0x0][0xa08] ;  /* 0x0002820000067ab9 */ /* 0x000fe20000000a00 */
[----:B------:R-:W-:Y:S01]  /*1370*/  IMAD.MOV.U32 R11, RZ, RZ, RZ ;  /* 0x000000ffff0b7224 */ /* 0x000fe200078e00ff */
[----:B------:R-:W-:Y:S01]  /*1380*/  ISETP.NE.U32.AND P0, PT, RZ, UR6, PT ;  /* 0x00000006ff007c0c */ /* 0x000fe2000bf05070 */
[----:B------:R-:W-:Y:S01]  /*1390*/  ULDC.64 UR10, c[0x0][0x208] ;  /* 0x00008200000a7ab9 */ /* 0x000fe20000000a00 */
[----:B------:R-:W-:Y:S01]  /*13a0*/  ISETP.NE.AND.EX P1, PT, RZ, UR5, PT, P1 ;  /* 0x00000005ff007c0c */ /* 0x000fe2000bf25310 */
[----:B------:R-:W-:Y:S01]  /*13b0*/  IMAD.MOV.U32 R27, RZ, RZ, RZ ;  /* 0x000000ffff1b7224 */ /* 0x000fe200078e00ff */
[----:B------:R-:W-:-:S02]  /*13c0*/  ISETP.NE.AND.EX P0, PT, RZ, UR7, PT, P0 ;  /* 0x00000007ff007c0c */ /* 0x000fc4000bf05300 */
[----:B--2---:R-:W-:Y:S01]  /*13d0*/  SHF.R.S32.HI R0, RZ, 0x1f, R32 ;  /* 0x0000001fff007819 */ /* 0x004fe20000011420 */
[----:B------:R0:W-:Y:S08]  /*13e0*/  STL [R1+0x60], R32 ;  /* 0x0000602001007387 */ /* 0x0001f00000100800 */
[C---:B------:R-:W-:Y:S01]  /*13f0*/  @P1 LEA R6, P2, R32.reuse, UR4, 0x2 ;  /* 0x0000000420061c11 */ /* 0x040fe2000f8410ff */
[C---:B------:R-:W-:Y:S01]  /*1400*/  IMAD.SHL.U32 R28, R32.reuse, 0x4, RZ ;  /* 0x00000004201c7824 */ /* 0x040fe200078e00ff */
[----:B------:R-:W-:-:S02]  /*1410*/  SHF.L.U64.HI R29, R32, 0x2, R0 ;  /* 0x00000002201d7819 */ /* 0x000fc40000010200 */
[----:B------:R-:W-:Y:S02]  /*1420*/  @P1 LEA.HI.X R7, R32, UR5, R0, 0x2, P2 ;  /* 0x0000000520071c11 */ /* 0x000fe400090f1400 */
[----:B------:R-:W-:Y:S01]  /*1430*/  ISETP.NE.U32.AND P2, PT, RZ, UR8, PT ;  /* 0x00000008ff007c0c */ /* 0x000fe2000bf45070 */
[----:B------:R-:W-:Y:S01]  /*1440*/  ULDC UR4, c[0x0][0x288] ;  /* 0x0000a20000047ab9 */ /* 0x000fe20000000800 */
[----:B------:R-:W-:Y:S01]  /*1450*/  IADD3 R8, P3, R28, UR6, RZ ;  /* 0x000000061c087c10 */ /* 0x000fe2000ff7e0ff */
[----:B------:R-:W-:Y:S01]  /*1460*/  IMAD.U32 R161, RZ, RZ, UR4 ;  /* 0x00000004ffa17e24 */ /* 0x000fe2000f8e00ff */
[----:B------:R-:W-:Y:S01]  /*1470*/  ISETP.NE.AND.EX P2, PT, RZ, UR9, PT, P2 ;  /* 0x00000009ff007c0c */ /* 0x000fe2000bf45320 */
[----:B------:R-:W-:Y:S01]  /*1480*/  ULDC.64 UR4, c[0x0][0x418] ;  /* 0x0001060000047ab9 */ /* 0x000fe20000000a00 */
[----:B------:R0:W5:Y:S01]  /*1490*/  @P1 LDG.E R11, desc[UR10][R6.64] ;  /* 0x0000000a060b1981 */ /* 0x000162000c1e1900 */
[----:B------:R-:W-:Y:S01]  /*14a0*/  UISETP.NE.U32.AND UP0, UPT, UR4, URZ, UPT ;  /* 0x0000003f0400728c */ /* 0x000fe2000bf05070 */
[----:B------:R-:W-:-:S02]  /*14b0*/  IADD3.X R9, R29, UR7, RZ, P3, !PT ;  /* 0x000000071d097c10 */ /* 0x000fc40009ffe4ff */
[----:B------:R-:W-:Y:S01]  /*14c0*/  ULDC UR4, c[0x0][0x424] ;  /* 0x0001090000047ab9 */ /* 0x000fe20000000800 */
[----:B------:R-:W-:Y:S02]  /*14d0*/  UISETP.NE.AND.EX UP0, UPT, UR5, URZ, UPT, UP0 ;  /* 0x0000003f0500728c */ /* 0x000fe4000bf05300 */
[----:B------:R0:W5:Y:S01]  /*14e0*/  @P0 LDG.E R27, desc[UR10][R8.64] ;  /* 0x0000000a081b0981 */ /* 0x000162000c1e1900 */
[----:B------:R-:W-:Y:S01]  /*14f0*/  ULDC UR5, c[0x0][0x2f0] ;  /* 0x0000bc0000057ab9 */ /* 0x000fe20000000800 */
[----:B------:R-:W-:Y:S02]  /*1500*/  USEL UR4, UR4, 0x1, UP0 ;  /* 0x0000000104047887 */ /* 0x000fe40008000000 */
[----:B------:R-:W-:Y:S02]  /*1510*/  @P2 IADD3 R4, P1, R28, UR8, RZ ;  /* 0x000000081c042c10 */ /* 0x000fe4000ff3e0ff */
[----:B------:R-:W-:Y:S02]  /*1520*/  UIMAD UR4, UR4, UR5, URZ ;  /* 0x00000005040472a4 */ /* 0x000fe4000f8e023f */
[----:B------:R-:W-:Y:S01]  /*1530*/  @P2 IADD3.X R5, R29, UR9, RZ, P1, !PT ;  /* 0x000000091d052c10 */ /* 0x000fe20008ffe4ff */
[----:B------:R-:W-:-:S02]  /*1540*/  ULDC UR5, c[0x0][0x348] ;  /* 0x0000d20000057ab9 */ /* 0x000fc40000000800 */
[----:B------:R-:W-:Y:S02]  /*1550*/  IMAD.U32 R25, RZ, RZ, UR5 ;  /* 0x00000005ff197e24 */ /* 0x000fe4000f8e00ff */
[----:B------:R0:W5:Y:S01]  /*1560*/  @P2 LDG.E R161, desc[UR10][R4.64] ;  /* 0x0000000a04a12981 */ /* 0x000162000c1e1900 */
[----:B------:R-:W-:Y:S01]  /*1570*/  IMAD.U32 R26, RZ, RZ, UR4 ;  /* 0x00000004ff1a7e24 */ /* 0x000fe2000f8e00ff */
[----:B------:R-:W-:Y:S06]  /*1580*/  @P2 BRA `(.L_x_417) ;  /* 0x0000000000282947 */ /* 0x000fec0003800000 */
[----:B------:R-:W-:Y:S02]  /*1590*/  ULDC.64 UR4, c[0x0][0xa00] ;  /* 0x0002800000047ab9 */ /* 0x000fe40000000a00 */
[----:B------:R-:W-:-:S04]  /*15a0*/  ISETP.NE.U32.AND P1, PT, RZ, UR4, PT ;  /* 0x00000004ff007c0c */ /* 0x000fc8000bf25070 */
[----:B------:R-:W-:-:S13]  /*15b0*/  ISETP.NE.AND.EX P1, PT, RZ, UR5, PT, P1 ;  /* 0x00000005ff007c0c */ /* 0x000fda000bf25310 */
[----:B------:R-:W-:Y:S05]  /*15c0*/  @!P1 BRA `(.L_x_417) ;  /* 0x0000000000189947 */ /* 0x000fea0003800000 */
[----:B0-----:R-:W0:Y:S01]  /*15d0*/  LDC.64 R4, c[0x0][0xa00] ;  /* 0x00028000ff047b82 */ /* 0x001e220000000a00 */
[----:B------:R-:W-:Y:S01]  /*15e0*/  ULDC.64 UR4, c[0x0][0x208] ;  /* 0x0000820000047ab9 */ /* 0x000fe20000000a00 */
[----:B0-----:R-:W-:-:S05]  /*15f0*/  IMAD.WIDE R4, R32, 0x4, R4 ;  /* 0x0000000420047825 */ /* 0x001fca00078e0204 */
[----:B-----5:R-:W2:Y:S04]  /*1600*/  LDG.E R161, desc[UR4][R4.64] ;  /* 0x0000000404a17981 */ /* 0x020ea8000c1e1900 */
[----:B------:R-:W2:Y:S02]  /*1610*/  LDG.E R0, desc[UR4][R4.64+0x4] ;  /* 0x0000040404007981 */ /* 0x000ea4000c1e1900 */
[----:B--2---:R-:W-:-:S07]  /*1620*/  IMAD.IADD R161, R0, 0x1, -R161 ;  /* 0x0000000100a17824 */ /* 0x004fce00078e0aa1 */
.L_x_417:
[C---:B------:R-:W-:Y:S01]  /*1630*/  LOP3.LUT R31, R150.reuse, 0xffff, RZ, 0xc0, !PT ;  /* 0x0000ffff961f7812 */ /* 0x040fe200078ec0ff */
[----:B------:R-:W-:Y:S01]  /*1640*/  ULDC.64 UR4, c[0x0][0xa20] ;  /* 0x0002880000047ab9 */ /* 0x000fe20000000a00 */
[----:B------:R1:W-:Y:S01]  /*1650*/  STL [R1+0x7c], R149 ;  /* 0x00007c9501007387 */ /* 0x0003e20000100800 */
[----:B------:R-:W-:Y:S02]  /*1660*/  ISETP.NE.U32.AND P1, PT, RZ, UR4, PT ;  /* 0x00000004ff007c0c */ /* 0x000fe4000bf25070 */
[C---:B------:R-:W-:Y:S01]  /*1670*/  LOP3.LUT R3, R150.reuse, 0xff000000, RZ, 0xc0, !PT ;  /* 0xff00000096037812 */ /* 0x040fe200078ec0ff */
[----:B------:R1:W-:Y:S01]  /*1680*/  STL [R1+0x6c], R31 ;  /* 0x00006c1f01007387 */ /* 0x0003e20000100800 */
[----:B------:R-:W-:Y:S02]  /*1690*/  ISETP.NE.AND.EX P1, PT, RZ, UR5, PT, P1 ;  /* 0x00000005ff007c0c */ /* 0x000fe4000bf25310 */
[----:B------:R-:W-:Y:S02]  /*16a0*/  LOP3.LUT R0, R150, 0xff0000, RZ, 0xc0, !PT ;  /* 0x00ff000096007812 */ /* 0x000fe400078ec0ff */
[----:B------:R-:W-:-:S04]  /*16b0*/  SHF.R.U32.HI R3, RZ, 0x8, R3 ;  /* 0x00000008ff037819 */ /* 0x000fc80000011603 */
[----:B------:R-:W-:-:S05]  /*16c0*/  LEA.HI R10, R0, R3, RZ, 0x10 ;  /* 0x00000003000a7211 */ /* 0x000fca00078f80ff */
[----:B-1----:R-:W-:Y:S05]  /*16d0*/  @!P1 BRA `(.L_x_418) ;  /* 0x0000000000149947 */ /* 0x002fea0003800000 */
[----:B0-----:R-:W-:Y:S01]  /*16e0*/  IADD3 R4, P0, R28, UR4, RZ ;  /* 0x000000041c047c10 */ /* 0x001fe2000ff1e0ff */
[----:B------:R-:W-:-:S03]  /*16f0*/  ULDC.64 UR6, c[0x0][0x208] ;  /* 0x0000820000067ab9 */ /* 0x000fc60000000a00 */
[----:B------:R-:W-:-:S05]  /*1700*/  IADD3.X R5, R29, UR5, RZ, P0, !PT ;  /* 0x000000051d057c10 */ /* 0x000fca00087fe4ff */
[----:B------:R1:W5:Y:S01]  /*1710*/  LDG.E R26, desc[UR6][R4.64] ;  /* 0x00000006041a7981 */ /* 0x000362000c1e1900 */
[----:B------:R-:W-:Y:S05]  /*1720*/  BRA `(.L_x_419) ;  /* 0x0000000000147947 */ /* 0x000fea0003800000 */
.L_x_418:
[----:B------:R-:W-:Y:S05]  /*1730*/  @!P0 BRA `(.L_x_419) ;  /* 0x0000000000108947 */ /* 0x000fea0003800000 */
[----:B------:R-:W-:Y:S02]  /*1740*/  ULDC.64 UR4, c[0x0][0x208] ;  /* 0x0000820000047ab9 */ /* 0x000fe40000000a00 */
[----:B------:R-:W2:Y:S04]  /*1750*/  LDG.E R3, desc[UR4][R8.64] ;  /* 0x0000000408037981 */ /* 0x000ea8000c1e1900 */
[----:B------:R-:W2:Y:S02]  /*1760*/  LDG.E R26, desc[UR4][R8.64+0x4] ;  /* 0x00000404081a7981 */ /* 0x000ea4000c1e1900 */
[----:B--2---:R-:W-:-:S07]  /*1770*/  IMAD.IADD R26, R26, 0x1, -R3 ;  /* 0x000000011a1a7824 */ /* 0x004fce00078e0a03 */
.L_x_419:
[----:B------:R-:W-:Y:S01]  /*1780*/  ULDC.64 UR4, c[0x0][0xa10] ;  /* 0x0002840000047ab9 */ /* 0x000fe20000000a00 */
[----:B------:R-:W2:Y:S01]  /*1790*/  LDL.LU R30, [R1] ;  /* 0x00000000011e7983 */ /* 0x000ea20000300800 */
[----:B------:R-:W-:Y:S01]  /*17a0*/  ISETP.NE.U32.AND P0, PT, RZ, UR4, PT ;  /* 0x00000004ff007c0c */ /* 0x000fe2000bf05070 */
[----:B------:R-:W-:-:S03]  /*17b0*/  ULDC.64 UR6, c[0x0][0x208] ;  /* 0x0000820000067ab9 */ /* 0x000fc60000000a00 */
[----:B------:R-:W-:Y:S01]  /*17c0*/  ISETP.NE.AND.EX P0, PT, RZ, UR5, PT, P0 ;  /* 0x00000005ff007c0c */ /* 0x000fe2000bf05300 */
[----:B-----5:R-:W-:Y:S01]  /*17d0*/  IMAD.IADD R12, R26, 0x1, -R11 ;  /* 0x000000011a0c7824 */ /* 0x020fe200078e0a0b */
[----:B------:R-:W-:-:S11]  /*17e0*/  ULDC.64 UR4, c[0x0][0xa30] ;  /* 0x00028c0000047ab9 */ /* 0x000fd60000000a00 */
[----:B01----:R-:W0:Y:S02]  /*17f0*/  @P0 LDC.64 R4, c[0x0][0xa10] ;  /* 0x00028400ff040b82 */ /* 0x003e240000000a00 */
[----:B0-----:R-:W-:-:S05]  /*1800*/  @P0 IMAD.WIDE R4, R32, 0x4, R4 ;  /* 0x0000000420040825 */ /* 0x001fca00078e0204 */
[----:B------:R-:W3:Y:S04]  /*1810*/  @P0 LDG.E R0, desc[UR6][R4.64] ;  /* 0x0000000604000981 */ /* 0x000ee8000c1e1900 */
[----:B------:R-:W3:Y:S01]  /*1820*/  @P0 LDG.E R3, desc[UR6][R4.64+0x4] ;  /* 0x0000040604030981 */ /* 0x000ee2000c1e1900 */
[----:B------:R-:W-:Y:S01]  /*1830*/  ISETP.NE.U32.AND P1, PT, RZ, UR4, PT ;  /* 0x00000004ff007c0c */ /* 0x000fe2000bf25070 */
[----:B------:R-:W-:Y:S01]  /*1840*/  IMAD.MOV.U32 R147, RZ, RZ, R26 ;  /* 0x000000ffff937224 */ /* 0x000fe200078e001a */
[----:B------:R-:W-:Y:S02]  /*1850*/  LOP3.LUT R13, R10, 0xff, RZ, 0xc0, !PT ;  /* 0x000000ff0a0d7812 */ /* 0x000fe400078ec0ff */
[----:B------:R-:W-:Y:S02]  /*1860*/  ISETP.NE.AND.EX P1, PT, RZ, UR5, PT, P1 ;  /* 0x00000005ff007c0c */ /* 0x000fe4000bf25310 */
[----:B------:R-:W-:Y:S01]  /*1870*/  SHF.R.U32.HI R8, RZ, 0x10, R10 ;  /* 0x00000010ff087819 */ /* 0x000fe2000001160a */
[----:B------:R0:W-:Y:S01]  /*1880*/  STL [R1+0x80], R13 ;  /* 0x0000800d01007387 */ /* 0x0001e20000100800 */
[----:B------:R-:W-:Y:S09]  /*1890*/  BSSY B0, `(.L_x_420) ;  /* 0x000002e000007945 */ /* 0x000ff20003800000 */
[----:B------:R-:W-:-:S04]  /*18a0*/  @P1 IADD3 R6, P2, R28, UR4, RZ ;  /* 0x000000041c061c10 */ /* 0x000fc8000ff5e0ff */
[----:B------:R-:W-:-:S05]  /*18b0*/  @P1 IADD3.X R7, R29, UR5, RZ, P2, !PT ;  /* 0x000000051d071c10 */ /* 0x000fca00097fe4ff */
[----:B------:R0:W5:Y:S01]  /*18c0*/  @P1 LDG.E R147, desc[UR6][R6.64] ;  /* 0x0000000606931981 */ /* 0x000162000c1e1900 */
[----:B--2---:R-:W-:Y:S01]  /*18d0*/  LOP3.LUT R30, R30, 0xffffffbf, RZ, 0xc0, !PT ;  /* 0xffffffbf1e1e7812 */ /* 0x004fe200078ec0ff */
[----:B---3--:R-:W-:-:S04]  /*18e0*/  @P0 IMAD.IADD R25, R3, 0x1, -R0 ;  /* 0x0000000103190824 */ /* 0x008fc800078e0a00 */
[----:B------:R-:W-:-:S04]  /*18f0*/  IMAD.IADD R162, R12, 0x1, R25 ;  /* 0x000000010ca27824 */ /* 0x000fc800078e0219 */
[C---:B------:R-:W-:Y:S01]  /*1900*/  VIADD R0, R162.reuse, 0xaf ;  /* 0x000000afa2007836 */ /* 0x040fe20000000000 */
[----:B------:R-:W-:-:S03]  /*1910*/  ISETP.GE.AND P3, PT, R162, 0x1, PT ;  /* 0x00000001a200780c */ /* 0x000fc60003f66270 */
[----:B------:R-:W-:-:S05]  /*1920*/  IMAD.HI R0, R0, 0x2e8ba2e9, RZ ;  /* 0x2e8ba2e900007827 */ /* 0x000fca00078e02ff */
[----:B------:R-:W-:-:S04]  /*1930*/  SHF.R.U32.HI R3, RZ, 0x1f, R0 ;  /* 0x0000001fff037819 */ /* 0x000fc80000011600 */
[----:B------:R-:W-:Y:S01]  /*1940*/  LEA.HI.SX32 R160, R0, R3, 0x1b ;  /* 0x0000000300a07211 */ /* 0x000fe200078fdaff */
[----:B------:R-:W-:Y:S01]  /*1950*/  IMAD.MOV.U32 R3, RZ, RZ, RZ ;  /* 0x000000ffff037224 */ /* 0x000fe200078e00ff */
[----:B------:R-:W-:-:S05]  /*1960*/  @P3 LOP3.LUT R30, R30, 0x40, RZ, 0xfc, !PT ;  /* 0x000000401e1e3812 */ /* 0x000fca00078efcff */
[----:B------:R0:W-:Y:S04]  /*1970*/  STL [R1], R30 ;  /* 0x0000001e01007387 */ /* 0x0001e80000100800 */
[----:B------:R0:W-:Y:S01]  /*1980*/  STL [R1+0x70], R8 ;  /* 0x0000700801007387 */ /* 0x0001e20000100800 */
[----:B------:R-:W-:Y:S05]  /*1990*/  @!P3 BRA `(.L_x_421) ;  /* 0x000000000074b947 */ /* 0x000fea0003800000 */
[----:B------:R-:W-:Y:S01]  /*19a0*/  ISETP.NE.AND P0, PT, R8, RZ, PT ;  /* 0x000000ff0800720c */ /* 0x000fe20003f05270 */
[----:B------:R-:W-:-:S03]  /*19b0*/  ULDC UR4, c[0x0][0x9f0] ;  /* 0x00027c0000047ab9 */ /* 0x000fc60000000800 */
[----:B------:R-:W-:-:S04]  /*19c0*/  SEL R9, R8, UR4, P0 ;  /* 0x0000000408097c07 */ /* 0x000fc80008000000 */
[-C--:B0-----:R-:W-:Y:S02]  /*19d0*/  IABS R6, R9.reuse ;  /* 0x0000000900067213 */ /* 0x081fe40000000000 */
[----:B------:R-:W-:Y:S02]  /*19e0*/  IADD3 R0, R160, -0x1, R9 ;  /* 0xffffffffa0007810 */ /* 0x000fe40007ffe009 */
[----:B------:R-:W0:Y:S01]  /*19f0*/  I2F.RP R3, R6 ;  /* 0x0000000600037306 */ /* 0x000e220000209400 */
[-C--:B------:R-:W-:Y:S02]  /*1a00*/  IABS R10, R9.reuse ;  /* 0x00000009000a7213 */ /* 0x080fe40000000000 */
[----:B------:R-:W-:Y:S02]  /*1a10*/  IABS R8, R0 ;  /* 0x0000000000087213 */ /* 0x000fe40000000000 */
[----:B------:R-:W-:-:S04]  /*1a20*/  LOP3.LUT R0, R0, R9, RZ, 0x3c, !PT ;  /* 0x0000000900007212 */ /* 0x000fc800078e3cff */
[----:B------:R-:W-:Y:S01]  /*1a30*/  ISETP.GE.AND P2, PT, R0, RZ, PT ;  /* 0x000000ff0000720c */ /* 0x000fe20003f46270 */
[----:B0-----:R-:W0:Y:S02]  /*1a40*/  MUFU.RCP R3, R3 ;  /* 0x0000000300037308 */ /* 0x001e240000001000 */
[----:B0-----:R-:W-:Y:S02]  /*1a50*/  VIADD R4, R3, 0xffffffe ;  /* 0x0ffffffe03047836 */ /* 0x001fe40000000000 */
[----:B------:R-:W-:-:S04]  /*1a60*/  IMAD.MOV R3, RZ, RZ, -R10 ;  /* 0x000000ffff037224 */ /* 0x000fc800078e0a0a */
[----:B------:R0:W1:Y:S02]  /*1a70*/  F2I.FTZ.U32.TRUNC.NTZ R5, R4 ;  /* 0x0000000400057305 */ /* 0x000064000021f000 */
[----:B0-----:R-:W-:Y:S02]  /*1a80*/  IMAD.MOV.U32 R4, RZ, RZ, RZ ;  /* 0x000000ffff047224 */ /* 0x001fe400078e00ff */
[----:B-1----:R-:W-:-:S04]  /*1a90*/  IMAD.MOV R7, RZ, RZ, -R5 ;  /* 0x000000ffff077224 */ /* 0x002fc800078e0a05 */
[----:B------:R-:W-:-:S04]  /*1aa0*/  IMAD R7, R7, R6, RZ ;  /* 0x0000000607077224 */ /* 0x000fc800078e02ff */
[----:B------:R-:W-:-:S06]  /*1ab0*/  IMAD.HI.U32 R5, R5, R7, R4 ;  /* 0x0000000705057227 */ /* 0x000fcc00078e0004 */
[----:B------:R-:W-:-:S04]  /*1ac0*/  IMAD.HI.U32 R5, R5, R8, RZ ;  /* 0x0000000805057227 */ /* 0x000fc800078e00ff */
[----:B------:R-:W-:-:S05]  /*1ad0*/  IMAD R3, R5, R3, R8 ;  /* 0x0000000305037224 */ /* 0x000fca00078e0208 */
[----:B------:R-:W-:-:S13]  /*1ae0*/  ISETP.GT.U32.AND P1, PT, R6, R3, PT ;  /* 0x000000030600720c */ /* 0x000fda0003f24070 */
[----:B------:R-:W-:Y:S02]  /*1af0*/  @!P1 IMAD.IADD R3, R3, 0x1, -R6 ;  /* 0x0000000103039824 */ /* 0x000fe400078e0a06 */
[----:B------:R-:W-:Y:S01]  /*1b00*/  @!P1 VIADD R5, R5, 0x1 ;  /* 0x0000000105059836 */ /* 0x000fe20000000000 */
[----:B------:R-:W-:Y:S02]  /*1b10*/  ISETP.NE.AND P1, PT, R9, RZ, PT ;  /* 0x000000ff0900720c */ /* 0x000fe40003f25270 */
[----:B------:R-:W-:-:S13]  /*1b20*/  ISETP.GE.U32.AND P0, PT, R3, R6, PT ;  /* 0x000000060300720c */ /* 0x000fda0003f06070 */
[----:B------:R-:W-:-:S04]  /*1b30*/  @P0 VIADD R5, R5, 0x1 ;  /* 0x0000000105050836 */ /* 0x000fc80000000000 */
[----:B------:R-:W-:-:S04]  /*1b40*/  IMAD.MOV.U32 R3, RZ, RZ, R5 ;  /* 0x000000ffff037224 */ /* 0x000fc800078e0005 */
[----:B------:R-:W-:Y:S01]  /*1b50*/  @!P2 IMAD.MOV R3, RZ, RZ, -R3 ;  /* 0x000000ffff03a224 */ /* 0x000fe200078e0a03 */
[----:B------:R-:W-:-:S07]  /*1b60*/  @!P1 LOP3.LUT R3, RZ, R9, RZ, 0x33, !PT ;  /* 0x00000009ff039212 */ /* 0x000fce00078e33ff */
.L_x_421:
[----:B------:R-:W-:Y:S05]  /*1b70*/  BSYNC B0 ;  /* 0x0000000000007941 */ /* 0x000fea0003800000 */
.L_x_420:
[----:B------:R-:W-:-:S05]  /*1b80*/  IMAD R0, R13, R3, RZ ;  /* 0x000000030d007224 */ /* 0x000fca00078e02ff */
[C---:B------:R-:W-:Y:S01]  /*1b90*/  VIADDMNMX R3, R0.reuse, R3, R160, PT ;  /* 0x0000000300037246 */ /* 0x040fe200038001a0 */
[----:B------:R-:W-:-:S04]  /*1ba0*/  IMAD R0, R0, 0xb0, -R12 ;  /* 0x000000b000007824 */ /* 0x000fc800078e0a0c */
[----:B------:R-:W-:Y:S01]  /*1bb0*/  IMAD R4, R3, 0xb0, -R12 ;  /* 0x000000b003047824 */ /* 0x000fe200078e0a0c */
[----:B------:R-:W-:-:S04]  /*1bc0*/  VIMNMX R0, RZ, R0, !PT ;  /* 0x00000000ff007248 */ /* 0x000fc80007fe0100 */
[----:B------:R-:W-:Y:S01]  /*1bd0*/  VIMNMX R3, R4, R25, PT ;  /* 0x0000001904037248 */ /* 0x000fe20003fe0100 */
[----:B------:R-:W-:-:S03]  /*1be0*/  IMAD.WIDE.U32 R130, R0, -0x45d1745d, RZ ;  /* 0xba2e8ba300827825 */ /* 0x000fc600078e00ff */
[----:B------:R-:W-:Y:S02]  /*1bf0*/  ISETP.GT.AND P0, PT, R3, R0, PT ;  /* 0x000000000300720c */ /* 0x000fe40003f04270 */
[----:B------:R-:W-:-:S05]  /*1c00*/  SHF.R.U32.HI R130, RZ, 0x7, R131 ;  /* 0x00000007ff827819 */ /* 0x000fca0000011683 */
[----:B------:R-:W-:-:S06]  /*1c10*/  IMAD.MOV.U32 R24, RZ, RZ, R130 ;  /* 0x000000ffff187224 */ /* 0x000fcc00078e0082 */
[----:B------:R-:W-:-:S04]  /*1c20*/  @P0 VIADD R0, R3, 0xaf ;  /* 0x000000af03000836 */ /* 0x000fc80000000000 */
[----:B------:R-:W-:-:S05]  /*1c30*/  @P0 IMAD.HI R0, R0, 0x2e8ba2e9, RZ ;  /* 0x2e8ba2e900000827 */ /* 0x000fca00078e02ff */
[----:B------:R-:W-:-:S04]  /*1c40*/  @P0 SHF.R.U32.HI R3, RZ, 0x1f, R0 ;  /* 0x0000001fff030819 */ /* 0x000fc80000011600 */
[----:B------:R-:W-:Y:S02]  /*1c50*/  @P0 LEA.HI.SX32 R24, R0, R3, 0x1b ;  /* 0x0000000300180211 */ /* 0x000fe400078fdaff */
[----:B------:R-:W-:Y:S02]  /*1c60*/  PLOP3.LUT P0, PT, PT, PT, PT, 0x80, 0x0 ;  /* 0x000000000000781c */ /* 0x000fe40003f0f070 */
[----:B------:R-:W-:-:S13]  /*1c70*/  ISETP.GT.AND P1, PT, R24, R130, PT ;  /* 0x000000821800720c */ /* 0x000fda0003f24270 */
[----:B------:R-:W-:Y:S05]  /*1c80*/  @!P1 BRA `(.L_x_422) ;  /* 0x000000ac007c9947 */ /* 0x000fea0003800000 */
[----:B------:R-:W-:Y:S01]  /*1c90*/  VIADD R0, R2, 0x1e400 ;  /* 0x0001e40002007836 */ /* 0x000fe20000000000 */
[----:B------:R-:W-:Y:S04]  /*1ca0*/  BSSY B6, `(.L_x_423) ;  /* 0x0000013000067945 */ /* 0x000fe80003800000 */
[----:B------:R-:W-:-:S13]  /*1cb0*/  LOP3.LUT P0, RZ, R0, 0x3ff, RZ, 0xc0, !PT ;  /* 0x000003ff00ff7812 */ /* 0x000fda000780c0ff */
[----:B------:R-:W-:Y:S05]  /*1cc0*/  @!P0 BRA `(.L_x_424) ;  /* 0x0000000000408947 */ /* 0x000fea0003800000 */
[----:B------:R-:W-:Y:S01]  /*1cd0*/  MOV R0, 0x0 ;  /* 0x0000000000007802 */ /* 0x000fe20000000f00 */
[----:B------:R-:W-:Y:S01]  /*1ce0*/  ULDC.64 UR4, c[0x4][0xa0] ;  /* 0x0100280000047ab9 */ /* 0x000fe20000000a00 */
[----:B------:R-:W-:Y:S01]  /*1cf0*/  ULDC.64 UR6, c[0x4][0x38] ;  /* 0x01000e0000067ab9 */ /* 0x000fe20000000a00 */
[----:B------:R-:W-:Y:S01]  /*1d00*/  IMAD.U32 R4, RZ, RZ, UR4 ;  /* 0x00000004ff047e24 */ /* 0x000fe2000f8e00ff */
[----:B------:R1:W2:Y:S01]  /*1d10*/  LDC.64 R14, c[0x4][R0] ;  /* 0x01000000000e7b82 */ /* 0x0002a20000000a00 */
[----:B------:R-:W-:Y:S01]  /*1d20*/  IMAD.U32 R5, RZ, RZ, UR5 ;  /* 0x00000005ff057e24 */ /* 0x000fe2000f8e00ff */
[----:B------:R-:W-:Y:S01]  /*1d30*/  ULDC.64 UR4, c[0x4][0xa8] ;  /* 0x01002a0000047ab9 */ /* 0x000fe20000000a00 */
[----:B------:R-:W-:Y:S02]  /*1d40*/  IMAD.U32 R10, RZ, RZ, UR6 ;  /* 0x00000006ff0a7e24 */ /* 0x000fe4000f8e00ff */
[----:B0-----:R-:W-:Y:S02]  /*1d50*/  IMAD.U32 R6, RZ, RZ, UR4 ;  /* 0x00000004ff067e24 */ /* 0x001fe4000f8e00ff */
[----:B------:R-:W-:-:S02]  /*1d60*/  IMAD.U32 R7, RZ, RZ, UR5 ;  /* 0x00000005ff077e24 */ /* 0x000fc4000f8e00ff */
[----:B------:R-:W-:Y:S02]  /*1d70*/  IMAD.U32 R11, RZ, RZ, UR7 ;  /* 0x00000007ff0b7e24 */ /* 0x000fe4000f8e00ff */
[----:B------:R-:W-:Y:S02]  /*1d80*/  IMAD.MOV.U32 R8, RZ, RZ, 0x70 ;  /* 0x00000070ff087424 */ /* 0x000fe400078e00ff */
[----:B------:R-:W-:Y:S02]  /*1d90*/  IMAD.MOV.U32 R12, RZ, RZ, 0x1 ;  /* 0x00000001ff0c7424 */ /* 0x000fe400078e00ff */
[----:B-1----:R-:W-:-:S07]  /*1da0*/  IMAD.MOV.U32 R13, RZ, RZ, RZ ;  /* 0x000000ffff0d7224 */ /* 0x002fce00078e00ff */
[----:B------:R-:W-:-:S07]  /*1db0*/  LEPC R20, `(.L_x_424) ;  /* 0x000000001014794e */ /* 0x000fce0000000000 */
[----:B--2--5:R-:W-:Y:S05]  /*1dc0*/  CALL.ABS.NOINC R14 ;  /* 0x000000000e007343 */ /* 0x024fea0003c00000 */
.L_x_424:
[----:B------:R-:W-:Y:S05]  /*1dd0*/  BSYNC B6 ;  /* 0x0000000000067941 */ /* 0x000fea0003800000 */
.L_x_423:
        /* <DEDUP_REMOVED lines=20> */
.L_x_426:
[----:B------:R-:W-:Y:S05]  /*1f20*/  BSYNC B6 ;  /* 0x0000000000067941 */ /* 0x000fea0003800000 */
.L_x_425:
[----:B------:R-:W-:Y:S01]  /*1f30*/  ULDC.64 UR4, c[0x0][0x9f8] ;  /* 0x00027e0000047ab9 */ /* 0x000fe20000000a00 */
[----:B------:R-:W-:Y:S01]  /*1f40*/  IMAD.MOV.U32 R0, RZ, RZ, R32 ;  /* 0x000000ffff007224 */ /* 0x000fe200078e0020 */
[----:B------:R-:W-:Y:S01]  /*1f50*/  ISETP.NE.U32.AND P0, PT, RZ, UR4, PT ;  /* 0x00000004ff007c0c */ /* 0x000fe2000bf05070 */
[----:B------:R-:W-:Y:S01]  /*1f60*/  ULDC.64 UR6, c[0x0][0x208] ;  /* 0x0000820000067ab9 */ /* 0x000fe20000000a00 */
[----:B0-----:R-:W0:Y:S08]  /*1f70*/  LDC R13, c[0x0][0x3f4] ;  /* 0x0000fd00ff0d7b82 */ /* 0x001e300000000800 */
[----:B------:R-:W1:Y:S01]  /*1f80*/  LDC.64 R42, c[0x0][0x300] ;  /* 0x0000c000ff2a7b82 */ /* 0x000e620000000a00 */
[----:B------:R-:W-:Y:S01]  /*1f90*/  ISETP.NE.AND.EX P0, PT, RZ, UR5, PT, P0 ;  /* 0x00000005ff007c0c */ /* 0x000fe2000bf05300 */
[----:B------:R-:W-:Y:S01]  /*1fa0*/  IMAD.IADD R119, R27, 0x1, R26 ;  /* 0x000000011b777824 */ /* 0x000fe200078e021a */
[----:B------:R-:W-:Y:S01]  /*1fb0*/  LOP3.LUT R30, R30, 0xfffffffe, RZ, 0xc0, !PT ;  /* 0xfffffffe1e1e7812 */ /* 0x000fe200078ec0ff */
[----:B------:R-:W2:Y:S04]  /*1fc0*/  LDL R26, [R1+0x54] ;  /* 0x00005400011a7983 */ /* 0x000ea80000100800 */
[----:B------:R-:W3:Y:S01]  /*1fd0*/  LDL R27, [R1+0x48] ;  /* 0x00004800011b7983 */ /* 0x000ee20000100800 */
[----:B------:R-:W4:Y:S03]  /*1fe0*/  LDC.64 R108, c[0x0][0x3f8] ;  /* 0x0000fe00ff6c7b82 */ /* 0x000f260000000a00 */
[----:B------:R-:W3:Y:S02]  /*1ff0*/  LDL R14, [R1+0x50] ;  /* 0x00005000010e7983 */ /* 0x000ee40000100800 */
[----:B------:R-:W-:Y:S01]  /*2000*/  @P0 IADD3 R4, P1, R28, UR4, RZ ;  /* 0x000000041c040c10 */ /* 0x000fe2000ff3e0ff */
[----:B------:R-:W4:Y:S02]  /*2010*/  S2R R20, SR_TID.X ;  /* 0x0000000000147919 */ /* 0x000f240000002100 */
[----:B------:R-:W4:Y:S01]  /*2020*/  LDC.64 R114, c[0x0][0x408] ;  /* 0x00010200ff727b82 */ /* 0x000f220000000a00 */
[----:B------:R-:W-:Y:S01]  /*2030*/  @P0 IADD3.X R5, R29, UR5, RZ, P1, !PT ;  /* 0x000000051d050c10 */ /* 0x000fe20008ffe4ff */
[----:B------:R-:W-:-:S04]  /*2040*/  ULDC.64 UR4, c[0x0][0xa08] ;  /* 0x0002820000047ab9 */ /* 0x000fc80000000a00 */
[----:B------:R4:W2:Y:S01]  /*2050*/  @P0 LDG.E R0, desc[UR6][R4.64] ;  /* 0x0000000604000981 */ /* 0x0008a2000c1e1900 */
[----:B0-----:R-:W-:Y:S01]  /*2060*/  ISETP.GE.AND P2, PT, R16, R13, PT ;  /* 0x0000000d1000720c */ /* 0x001fe20003f46270 */
[-C--:B-1----:R-:W-:Y:S01]  /*2070*/  IMAD.WIDE.U32 R6, R119, R42.reuse, RZ ;  /* 0x0000002a77067225 */ /* 0x082fe200078e00ff */
[----:B------:R-:W-:Y:S02]  /*2080*/  SHF.R.S32.HI R21, RZ, 0x1f, R119 ;  /* 0x0000001fff157819 */ /* 0x000fe40000011477 */
[----:B------:R-:W-:Y:S02]  /*2090*/  ISETP.NE.U32.AND P0, PT, RZ, UR4, PT ;  /* 0x00000004ff007c0c */ /* 0x000fe4000bf05070 */
[----:B------:R-:W-:Y:S01]  /*20a0*/  SHF.R.S32.HI R10, RZ, 0x1f, R22 ;  /* 0x0000001fff0a7819 */ /* 0x000fe20000011416 */
[----:B------:R-:W-:Y:S01]  /*20b0*/  IMAD R8, R21, R42, RZ ;  /* 0x0000002a15087224 */ /* 0x000fe200078e02ff */
[----:B------:R-:W-:Y:S01]  /*20c0*/  ISETP.NE.AND.EX P0, PT, RZ, UR5, PT, P0 ;  /* 0x00000005ff007c0c */ /* 0x000fe2000bf05300 */
[----:B------:R-:W-:Y:S01]  /*20d0*/  ULDC.64 UR4, c[0x0][0x308] ;  /* 0x0000c20000047ab9 */ /* 0x000fe20000000a00 */
[----:B------:R-:W-:Y:S01]  /*20e0*/  SHF.R.S32.HI R19, RZ, 0x1f, R18 ;  /* 0x0000001fff137819 */ /* 0x000fe20000011412 */
[----:B------:R-:W-:-:S02]  /*20f0*/  IMAD R3, R119, R43, R8 ;  /* 0x0000002b77037224 */ /* 0x000fc400078e0208 */
[----:B------:R-:W-:Y:S02]  /*2100*/  @P2 LOP3.LUT R30, R30, 0x1, RZ, 0xfc, !PT ;  /* 0x000000011e1e2812 */ /* 0x000fe400078efcff */
[----:B------:R-:W-:Y:S01]  /*2110*/  IMAD.IADD R7, R7, 0x1, R3 ;  /* 0x0000000107077824 */ /* 0x000fe200078e0203 */
[----:B----4-:R-:W-:Y:S02]  /*2120*/  SHF.R.U32.HI R20, RZ, 0x7, R20 ;  /* 0x00000007ff147819 */ /* 0x010fe40000011614 */
[----:B------:R0:W-:Y:S01]  /*2130*/  STL [R1], R30 ;  /* 0x0000001e01007387 */ /* 0x0001e20000100800 */
[C---:B------:R-:W-:Y:S01]  /*2140*/  IMAD.WIDE.U32 R4, R31.reuse, UR4, R6 ;  /* 0x000000041f047c25 */ /* 0x040fe2000f8e0006 */
[----:B------:R-:W-:Y:S02]  /*2150*/  ISETP.NE.AND P6, PT, R20, 0x1, PT ;  /* 0x000000011400780c */ /* 0x000fe40003fc5270 */
[----:B------:R-:W4:Y:S01]  /*2160*/  LDL R8, [R1+0x68] ;  /* 0x0000680001087983 */ /* 0x000f220000100800 */
[----:B------:R-:W-:Y:S01]  /*2170*/  IMAD R5, R31, UR5, R5 ;  /* 0x000000051f057c24 */ /* 0x000fe2000f8e0205 */
[----:B------:R-:W-:Y:S01]  /*2180*/  ULDC.64 UR4, c[0x0][0x310] ;  /* 0x0000c40000047ab9 */ /* 0x000fe20000000a00 */
[C---:B------:R-:W-:Y:S01]  /*2190*/  VIADD R11, R22.reuse, 0x40 ;  /* 0x00000040160b7836 */ /* 0x040fe20000000000 */
[----:B------:R-:W4:Y:S01]  /*21a0*/  LDL R12, [R1+0x64] ;  /* 0x00006400010c7983 */ /* 0x000f220000100800 */
[----:B------:R-:W-:-:S02]  /*21b0*/  VIADD R28, R22, 0x20 ;  /* 0x00000020161c7836 */ /* 0x000fc40000000000 */
[-C--:B------:R-:W-:Y:S01]  /*21c0*/  IMAD.WIDE.U32 R110, R22, R114.reuse, R18 ;  /* 0x00000072166e7225 */ /* 0x080fe200078e0012 */
[----:B0-----:R-:W0:Y:S03]  /*21d0*/  S2R R30, SR_TID.X ;  /* 0x00000000001e7919 */ /* 0x001e260000002100 */
[----:B------:R-:W-:Y:S02]  /*21e0*/  IMAD.SHL.U32 R11, R11, 0x40, RZ ;  /* 0x000000400b0b7824 */ /* 0x000fe400078e00ff */
[----:B------:R-:W-:Y:S02]  /*21f0*/  IMAD.SHL.U32 R28, R28, 0x40, RZ ;  /* 0x000000401c1c7824 */ /* 0x000fe400078e00ff */
[----:B------:R-:W-:Y:S01]  /*2200*/  IMAD.WIDE.U32 R112, R22, R114, R16 ;  /* 0x0000007216707225 */ /* 0x000fe200078e0010 */
[----:B------:R-:W-:Y:S02]  /*2210*/  LOP3.LUT R11, R11, 0x1c0, RZ, 0xc0, !PT ;  /* 0x000001c00b0b7812 */ /* 0x000fe400078ec0ff */
[----:B------:R-:W-:Y:S01]  /*2220*/  LOP3.LUT R28, R28, 0x1c0, RZ, 0xc0, !PT ;  /* 0x000001c01c1c7812 */ /* 0x000fe200078ec0ff */
[C---:B------:R-:W-:Y:S01]  /*2230*/  IMAD.SHL.U32 R116, R42.reuse, 0x20, RZ ;  /* 0x000000202a747824 */ /* 0x040fe200078e00ff */
[----:B------:R-:W-:Y:S01]  /*2240*/  SHF.L.U64.HI R117, R42, 0x5, R43 ;  /* 0x000000052a757819 */ /* 0x000fe2000001022b */
[----:B------:R-:W-:-:S02]  /*2250*/  VIADD R29, R22, 0xa0 ;  /* 0x000000a0161d7836 */ /* 0x000fc40000000000 */
[----:B------:R-:W-:-:S04]  /*2260*/  IMAD.WIDE.U32 R104, R22, R108, R18 ;  /* 0x0000006c16687225 */ /* 0x000fc800078e0012 */
[----:B0-----:R-:W-:Y:S02]  /*2270*/  VIADD R30, R30, 0xffffff80 ;  /* 0xffffff801e1e7836 */ /* 0x001fe40000000000 */
[----:B------:R-:W-:-:S04]  /*2280*/  IMAD.WIDE.U32 R158, R22, R42, R116 ;  /* 0x0000002a169e7225 */ /* 0x000fc800078e0074 */
[----:B------:R-:W-:Y:S01]  /*2290*/  IMAD.SHL.U32 R29, R29, 0x40, RZ ;  /* 0x000000401d1d7824 */ /* 0x000fe200078e00ff */
[----:B------:R-:W-:Y:S01]  /*22a0*/  IADD3 R125, P1, R116, R158, RZ ;  /* 0x0000009e747d7210 */ /* 0x000fe20007f3e0ff */
[----:B------:R-:W-:-:S03]  /*22b0*/  IMAD.WIDE.U32 R106, R22, R108, R16 ;  /* 0x0000006c166a7225 */ /* 0x000fc600078e0010 */
[----:B------:R-:W-:Y:S01]  /*22c0*/  LOP3.LUT R29, R29, 0x1c0, RZ, 0xc0, !PT ;  /* 0x000001c01d1d7812 */ /* 0x000fe200078ec0ff */
[----:B------:R-:W-:-:S03]  /*22d0*/  IMAD.WIDE.U32 R120, R22, R42, R16 ;  /* 0x0000002a16787225 */ /* 0x000fc600078e0010 */
[----:B------:R-:W-:Y:S01]  /*22e0*/  SHF.R.U32.HI R164, RZ, 0x3, R29 ;  /* 0x00000003ffa47819 */ /* 0x000fe2000001161d */
[----:B------:R-:W-:Y:S01]  /*22f0*/  VIADD R163, R20, 0x8 ;  /* 0x0000000814a37836 */ /* 0x000fe20000000000 */
[C-C-:B------:R-:W-:Y:S01]  /*2300*/  SHF.L.U64.HI R34, R114.reuse, 0x5, R115.reuse ;  /* 0x0000000572227819 */ /* 0x140fe20000010273 */
[----:B------:R-:W-:Y:S01]  /*2310*/  IMAD R41, R43, 0xb0, RZ ;  /* 0x000000b02b297824 */ /* 0x000fe200078e02ff */
[C-C-:B------:R-:W-:Y:S01]  /*2320*/  SHF.L.U64.HI R33, R114.reuse, 0x6, R115.reuse ;  /* 0x0000000672217819 */ /* 0x140fe20000010273 */
[----:B------:R-:W-:Y:S01]  /*2330*/  IMAD R135, R109, 0xb0, RZ ;  /* 0x000000b06d877824 */ /* 0x000fe200078e02ff */
[----:B------:R-:W-:Y:S01]  /*2340*/  SHF.L.U64.HI R32, R114, 0x7, R115 ;  /* 0x0000000772207819 */ /* 0x000fe20000010273 */
[----:B------:R-:W-:Y:S01]  /*2350*/  IMAD.SHL.U32 R37, R108, 0x20, RZ ;  /* 0x000000206c257824 */ /* 0x000fe200078e00ff */
[--C-:B------:R-:W-:Y:S01]  /*2360*/  SHF.L.U64.HI R140, R42, 0x6, R43.reuse ;  /* 0x000000062a8c7819 */ /* 0x100fe2000001022b */
[----:B------:R-:W-:Y:S01]  /*2370*/  IMAD.SHL.U32 R36, R108, 0x40, RZ ;  /* 0x000000406c247824 */ /* 0x000fe200078e00ff */
[----:B------:R-:W-:Y:S01]  /*2380*/  SHF.L.U64.HI R131, R42, 0x7, R43 ;  /* 0x000000072a837819 */ /* 0x000fe2000001022b */
[C---:B------:R-:W-:Y:S01]  /*2390*/  IMAD.SHL.U32 R35, R108.reuse, 0x80, RZ ;  /* 0x000000806c237824 */ /* 0x040fe200078e00ff */
[--C-:B------:R-:W-:Y:S01]  /*23a0*/  SHF.L.U64.HI R40, R108, 0x5, R109.reuse ;  /* 0x000000056c287819 */ /* 0x100fe2000001026d */
[----:B------:R-:W-:Y:S01]  /*23b0*/  IMAD.WIDE.U32 R156, R42, 0xb0, RZ ;  /* 0x000000b02a9c7825 */ /* 0x000fe200078e00ff */
[----:B------:R-:W-:-:S02]  /*23c0*/  SHF.L.U64.HI R39, R108, 0x6, R109 ;  /* 0x000000066c277819 */ /* 0x000fc4000001026d */
[----:B------:R-:W-:Y:S01]  /*23d0*/  SHF.L.U64.HI R38, R108, 0x7, R109 ;  /* 0x000000076c267819 */ /* 0x000fe2000001026d */
[----:B------:R-:W-:Y:S01]  /*23e0*/  IMAD.IADD R41, R157, 0x1, R41 ;  /* 0x000000019d297824 */ /* 0x000fe200078e0229 */
[----:B--2---:R-:W-:Y:S02]  /*23f0*/  SHF.R.S32.HI R3, RZ, 0x1f, R0 ;  /* 0x0000001fff037819 */ /* 0x004fe40000011400 */
[----:B------:R-:W-:Y:S02]  /*2400*/  SEL R103, R0, RZ, !P0 ;  /* 0x000000ff00677207 */ /* 0x000fe40004000000 */
[----:B------:R-:W-:-:S03]  /*2410*/  SEL R6, R3, RZ, !P0 ;  /* 0x000000ff03067207 */ /* 0x000fc60004000000 */
[----:B------:R-:W-:-:S04]  /*2420*/  IMAD.WIDE.U32 R100, R103, UR4, R4 ;  /* 0x0000000467647c25 */ /* 0x000fc8000f8e0004 */
[----:B------:R-:W-:-:S04]  /*2430*/  IMAD R0, R6, UR4, RZ ;  /* 0x0000000406007c24 */ /* 0x000fc8000f8e02ff */
[----:B------:R-:W-:Y:S01]  /*2440*/  IMAD R15, R103, UR5, R0 ;  /* 0x00000005670f7c24 */ /* 0x000fe2000f8e0200 */
[----:B------:R-:W-:Y:S05]  /*2450*/  @!P6 WARPSYNC.ALL ;  /* 0x000000000000e948 */ /* 0x000fea0003800000 */
[----:B------:R-:W-:Y:S01]  /*2460*/  ULDC.64 UR4, c[0x0][0x330] ;  /* 0x0000cc0000047ab9 */ /* 0x000fe20000000a00 */
[----:B------:R-:W-:Y:S02]  /*2470*/  IMAD R0, R10, R108, RZ ;  /* 0x0000006c0a007224 */ /* 0x000fe400078e02ff */
[----:B------:R-:W-:Y:S01]  /*2480*/  IMAD.WIDE.U32 R4, R31, UR4, R16 ;  /* 0x000000041f047c25 */ /* 0x000fe2000f8e0010 */
[----:B------:R-:W-:-:S03]  /*2490*/  SEL R3, R13, RZ, P2 ;  /* 0x000000ff0d037207 */ /* 0x000fc60001000000 */
[----:B------:R-:W-:Y:S01]  /*24a0*/  IMAD R5, R31, UR5, R5 ;  /* 0x000000051f057c24 */ /* 0x000fe2000f8e0205 */
[----:B------:R-:W-:Y:S01]  /*24b0*/  ULDC.64 UR4, c[0x0][0x338] ;  /* 0x0000ce0000047ab9 */ /* 0x000fe20000000a00 */
[----:B------:R-:W-:Y:S02]  /*24c0*/  IMAD R7, R22, R109, R0 ;  /* 0x0000006d16077224 */ /* 0x000fe400078e0200 */
[----:B------:R-:W-:Y:S02]  /*24d0*/  IMAD R0, R6, UR4, RZ ;  /* 0x0000000406007c24 */ /* 0x000fe4000f8e02ff */
[----:B------:R-:W-:Y:S02]  /*24e0*/  IMAD.IADD R3, R16, 0x1, R3 ;  /* 0x0000000110037824 */ /* 0x000fe400078e0203 */
[----:B------:R-:W-:-:S03]  /*24f0*/  IMAD R45, R103, UR5, R0 ;  /* 0x00000005672d7c24 */ /* 0x000fc6000f8e0200 */
[----:B------:R-:W-:-:S04]  /*2500*/  SHF.R.S32.HI R0, RZ, 0x1f, R3 ;  /* 0x0000001fff007819 */ /* 0x000fc80000011403 */
[CC--:B------:R-:W-:Y:S02]  /*2510*/  LEA.HI R9, R0.reuse, R3.reuse, RZ, 0x3 ;  /* 0x0000000300097211 */ /* 0x0c0fe400078f18ff */
[----:B------:R-:W-:Y:S01]  /*2520*/  LEA.HI R0, R0, R3, RZ, 0x6 ;  /* 0x0000000300007211 */ /* 0x000fe200078f30ff */
[----:B------:R-:W-:Y:S01]  /*2530*/  IMAD.WIDE.U32 R102, R103, UR4, R4 ;  /* 0x0000000467667c25 */ /* 0x000fe2000f8e0004 */
[----:B------:R-:W-:Y:S01]  /*2540*/  IADD3 R118, P0, R22, R119, RZ ;  /* 0x0000007716767210 */ /* 0x000fe20007f1e0ff */
[----:B------:R-:W-:Y:S01]  /*2550*/  ULDC UR4, c[0x0][0x2f4] ;  /* 0x0000bd0000047ab9 */ /* 0x000fe20000000800 */
[----:B------:R-:W-:Y:S01]  /*2560*/  SHF.R.S32.HI R3, RZ, 0x6, R0 ;  /* 0x00000006ff037819 */ /* 0x000fe20000011400 */
[----:B------:R-:W-:Y:S01]  /*2570*/  IMAD R4, R10, R114, RZ ;  /* 0x000000720a047224 */ /* 0x000fe200078e02ff */
[----:B------:R-:W-:-:S03]  /*2580*/  LOP3.LUT R0, R28, 0x38, R9, 0xf8, !PT ;  /* 0x000000381c007812 */ /* 0x000fc600078ef809 */
[----:B------:R-:W-:Y:S02]  /*2590*/  IMAD R144, R3, 0x2c00, R26 ;  /* 0x00002c0003907824 */ /* 0x000fe400078e021a */
[C---:B------:R-:W-:Y:S01]  /*25a0*/  IMAD R5, R22.reuse, R115, R4 ;  /* 0x0000007316057224 */ /* 0x040fe200078e0204 */
[----:B------:R-:W-:Y:S01]  /*25b0*/  LOP3.LUT R4, R11, 0x38, R9, 0xf8, !PT ;  /* 0x000000380b047812 */ /* 0x000fe200078ef809 */
[C---:B------:R-:W-:Y:S02]  /*25c0*/  VIADD R26, R22.reuse, 0x80 ;  /* 0x00000080161a7836 */ /* 0x040fe40000000000 */
[C---:B------:R-:W-:Y:S02]  /*25d0*/  VIADD R11, R22.reuse, 0x40 ;  /* 0x00000040160b7836 */ /* 0x040fe40000000000 */
[----:B------:R-:W-:Y:S02]  /*25e0*/  VIADD R28, R22, 0x20 ;  /* 0x00000020161c7836 */ /* 0x000fe40000000000 */
[----:B------:R-:W-:-:S02]  /*25f0*/  IMAD.SHL.U32 R26, R26, 0x40, RZ ;  /* 0x000000401a1a7824 */ /* 0x000fc400078e00ff */
[----:B------:R-:W-:Y:S02]  /*2600*/  IMAD.SHL.U32 R11, R11, 0x40, RZ ;  /* 0x000000400b0b7824 */ /* 0x000fe400078e00ff */
[----:B---3--:R-:W-:Y:S02]  /*2610*/  IMAD R145, R3, 0x2c00, R27 ;  /* 0x00002c0003917824 */ /* 0x008fe400078e021b */
[----:B------:R-:W-:Y:S02]  /*2620*/  IMAD.SHL.U32 R28, R28, 0x40, RZ ;  /* 0x000000401c1c7824 */ /* 0x000fe400078e00ff */
[----:B------:R-:W-:Y:S01]  /*2630*/  VIADD R27, R22, 0x60 ;  /* 0x00000060161b7836 */ /* 0x000fe20000000000 */
[----:B------:R-:W-:Y:S02]  /*2640*/  LOP3.LUT R26, R26, 0x1c0, RZ, 0xc0, !PT ;  /* 0x000001c01a1a7812 */ /* 0x000fe400078ec0ff */
[----:B------:R-:W-:Y:S01]  /*2650*/  LOP3.LUT R11, R11, 0x1c0, RZ, 0xc0, !PT ;  /* 0x000001c00b0b7812 */ /* 0x000fe200078ec0ff */
[----:B------:R-:W-:Y:S01]  /*2660*/  IMAD.SHL.U32 R27, R27, 0x40, RZ ;  /* 0x000000401b1b7824 */ /* 0x000fe200078e00ff */
[----:B------:R-:W-:-:S02]  /*2670*/  LOP3.LUT R28, R28, 0x1c0, RZ, 0xc0, !PT ;  /* 0x000001c01c1c7812 */ /* 0x000fc400078ec0ff */
[----:B------:R-:W-:Y:S02]  /*2680*/  SHF.R.U32.HI R165, RZ, 0x3, R26 ;  /* 0x00000003ffa57819 */ /* 0x000fe4000001161a */
[----:B------:R-:W-:Y:S02]  /*2690*/  LOP3.LUT R6, R26, 0x38, R9, 0xf8, !PT ;  /* 0x000000381a067812 */ /* 0x000fe400078ef809 */
[----:B------:R-:W-:Y:S02]  /*26a0*/  SHF.R.S32.HI R26, RZ, 0x1f, R30 ;  /* 0x0000001fff1a7819 */ /* 0x000fe4000001141e */
[----:B------:R-:W-:Y:S02]  /*26b0*/  SHF.R.U32.HI R11, RZ, 0x3, R11 ;  /* 0x00000003ff0b7819 */ /* 0x000fe4000001160b */
[----:B------:R-:W-:Y:S02]  /*26c0*/  SHF.R.U32.HI R28, RZ, 0x3, R28 ;  /* 0x00000003ff1c7819 */ /* 0x000fe4000001161c */
[----:B------:R-:W-:Y:S01]  /*26d0*/  LOP3.LUT R27, R27, 0x1c0, RZ, 0xc0, !PT ;  /* 0x000001c01b1b7812 */ /* 0x000fe200078ec0ff */
[----:B------:R-:W-:Y:S01]  /*26e0*/  IMAD.IADD R111, R111, 0x1, R5 ;  /* 0x000000016f6f7824 */ /* 0x000fe200078e0205 */
[----:B------:R-:W-:Y:S01]  /*26f0*/  LEA.HI R26, R26, R30, RZ, 0x6 ;  /* 0x0000001e1a1a7211 */ /* 0x000fe200078f30ff */
[----:B------:R-:W-:Y:S01]  /*2700*/  IMAD.IADD R113, R5, 0x1, R113 ;  /* 0x0000000105717824 */ /* 0x000fe200078e0271 */
[----:B------:R-:W-:Y:S01]  /*2710*/  LOP3.LUT R5, R4, R11, RZ, 0x3c, !PT ;  /* 0x0000000b04057212 */ /* 0x000fe200078e3cff */
[----:B----4-:R-:W-:Y:S01]  /*2720*/  IMAD R142, R3, 0x2c00, R8 ;  /* 0x00002c00038e7824 */ /* 0x010fe200078e0208 */
[----:B------:R-:W-:Y:S01]  /*2730*/  LOP3.LUT R0, R0, R28, RZ, 0x3c, !PT ;  /* 0x0000001c00007212 */ /* 0x000fe200078e3cff */
[C---:B------:R-:W-:Y:S01]  /*2740*/  IMAD.SHL.U32 R8, R22.reuse, 0x40, RZ ;  /* 0x0000004016087824 */ /* 0x040fe200078e00ff */
[----:B------:R-:W-:Y:S01]  /*2750*/  LOP3.LUT R4, R27, 0x38, R9, 0xf8, !PT ;  /* 0x000000381b047812 */ /* 0x000fe200078ef809 */
[----:B------:R-:W-:-:S02]  /*2760*/  VIADD R27, R22, 0x60 ;  /* 0x00000060161b7836 */ /* 0x000fc40000000000 */
[----:B------:R-:W-:Y:S01]  /*2770*/  IMAD.SHL.U32 R26, R26, 0x8, RZ ;  /* 0x000000081a1a7824 */ /* 0x000fe200078e00ff */
[----:B------:R-:W-:Y:S01]  /*2780*/  LOP3.LUT R8, R8, 0x1c0, RZ, 0xc0, !PT ;  /* 0x000001c008087812 */ /* 0x000fe200078ec0ff */
[----:B------:R-:W-:Y:S01]  /*2790*/  IMAD.IADD R145, R145, 0x1, R0 ;  /* 0x0000000191917824 */ /* 0x000fe200078e0200 */
[----:B------:R-:W-:Y:S01]  /*27a0*/  LOP3.LUT R0, R9, 0x38, RZ, 0xc0, !PT ;  /* 0x0000003809007812 */ /* 0x000fe200078ec0ff */
[----:B------:R-:W-:Y:S02]  /*27b0*/  IMAD.SHL.U32 R27, R27, 0x40, RZ ;  /* 0x000000401b1b7824 */ /* 0x000fe400078e00ff */
[----:B------:R-:W-:Y:S01]  /*27c0*/  IMAD.SHL.U32 R28, R22, 0x40, RZ ;  /* 0x00000040161c7824 */ /* 0x000fe200078e00ff */
[----:B------:R-:W-:Y:S02]  /*27d0*/  LOP3.LUT R26, R26, 0xfffffe00, RZ, 0xc0, !PT ;  /* 0xfffffe001a1a7812 */ /* 0x000fe400078ec0ff */
[----:B-----5:R-:W-:Y:S02]  /*27e0*/  SHF.R.S32.HI R11, RZ, 0x1f, R147 ;  /* 0x0000001fff0b7819 */ /* 0x020fe40000011493 */
[----:B------:R-:W-:-:S02]  /*27f0*/  LOP3.LUT R27, R27, 0x1c0, RZ, 0xc0, !PT ;  /* 0x000001c01b1b7812 */ /* 0x000fc400078ec0ff */
[----:B------:R-:W-:Y:S02]  /*2800*/  LOP3.LUT R0, R0, 0x1c0, R28, 0xf8, !PT ;  /* 0x000001c000007812 */ /* 0x000fe400078ef81c */
[----:B------:R-:W-:Y:S01]  /*2810*/  SHF.R.U32.HI R8, RZ, 0x3, R8 ;  /* 0x00000003ff087819 */ /* 0x000fe20000011608 */
[C---:B------:R-:W-:Y:S01]  /*2820*/  IMAD R146, R3.reuse, 0x2c00, R26 ;  /* 0x00002c0003927824 */ /* 0x040fe200078e021a */
[----:B------:R-:W-:Y:S01]  /*2830*/  SHF.R.U32.HI R27, RZ, 0x3, R27 ;  /* 0x00000003ff1b7819 */ /* 0x000fe2000001161b */
[C---:B------:R-:W-:Y:S02]  /*2840*/  IMAD R143, R3.reuse, 0x2c00, R14 ;  /* 0x00002c00038f7824 */ /* 0x040fe400078e020e */
[----:B------:R-:W-:Y:S01]  /*2850*/  IMAD R141, R3, 0x2c00, R12 ;  /* 0x00002c00038d7824 */ /* 0x000fe200078e020c */
[----:B------:R-:W-:Y:S01]  /*2860*/  LOP3.LUT R3, R0, R8, RZ, 0x3c, !PT ;  /* 0x0000000800037212 */ /* 0x000fe200078e3cff */
[----:B------:R-:W-:Y:S01]  /*2870*/  IMAD R0, R11, R108, RZ ;  /* 0x0000006c0b007224 */ /* 0x000fe200078e02ff */
[----:B------:R-:W-:-:S03]  /*2880*/  LOP3.LUT R4, R4, R27, RZ, 0x3c, !PT ;  /* 0x0000001b04047212 */ /* 0x000fc600078e3cff */
[----:B------:R-:W-:Y:S02]  /*2890*/  IMAD R27, R147, R109, R0 ;  /* 0x0000006d931b7224 */ /* 0x000fe400078e0200 */
[----:B------:R-:W-:Y:S02]  /*28a0*/  IMAD R0, R11, R114, RZ ;  /* 0x000000720b007224 */ /* 0x000fe400078e02ff */
[----:B------:R-:W-:Y:S01]  /*28b0*/  IMAD.IADD R144, R144, 0x1, R5 ;  /* 0x0000000190907824 */ /* 0x000fe200078e0205 */
[----:B------:R-:W-:Y:S01]  /*28c0*/  LOP3.LUT R5, R6, R165, RZ, 0x3c, !PT ;  /* 0x000000a506057212 */ /* 0x000fe200078e3cff */
[----:B------:R-:W-:Y:S02]  /*28d0*/  IMAD.IADD R146, R146, 0x1, R3 ;  /* 0x0000000192927824 */ /* 0x000fe400078e0203 */
[----:B------:R-:W-:Y:S02]  /*28e0*/  IMAD R3, R147, R115, R0 ;  /* 0x0000007393037224 */ /* 0x000fe400078e0200 */
[----:B------:R-:W-:-:S02]  /*28f0*/  IMAD R0, R10, R42, RZ ;  /* 0x0000002a0a007224 */ /* 0x000fc400078e02ff */
[----:B------:R-:W-:Y:S02]  /*2900*/  IMAD.IADD R142, R142, 0x1, R5 ;  /* 0x000000018e8e7824 */ /* 0x000fe400078e0205 */
[----:B------:R-:W-:Y:S02]  /*2910*/  IMAD R5, R22, R43, R0 ;  /* 0x0000002b16057224 */ /* 0x000fe400078e0200 */
[----:B------:R-:W-:Y:S02]  /*2920*/  IMAD.X R119, R10, 0x1, R21, P0 ;  /* 0x000000010a777824 */ /* 0x000fe400000e0615 */
[----:B------:R-:W-:Y:S01]  /*2930*/  IMAD.IADD R123, R5, 0x1, R159 ;  /* 0x00000001057b7824 */ /* 0x000fe200078e029f */
[----:B------:R-:W-:-:S03]  /*2940*/  IADD3 R127, P0, R125, R116, RZ ;  /* 0x000000747d7f7210 */ /* 0x000fc60007f1e0ff */
[----:B------:R-:W-:Y:S01]  /*2950*/  IMAD.X R124, R123, 0x1, R117, P1 ;  /* 0x000000017b7c7824 */ /* 0x000fe200008e0675 */
[----:B------:R-:W-:Y:S01]  /*2960*/  IADD3 R129, P1, R127, R116, RZ ;  /* 0x000000747f817210 */ /* 0x000fe20007f3e0ff */
[----:B------:R-:W-:Y:S02]  /*2970*/  IMAD.IADD R105, R105, 0x1, R7 ;  /* 0x0000000169697824 */ /* 0x000fe400078e0207 */
[----:B------:R-:W-:Y:S01]  /*2980*/  IMAD.IADD R107, R7, 0x1, R107 ;  /* 0x00000001076b7824 */ /* 0x000fe200078e026b */
[----:B------:R-:W-:Y:S01]  /*2990*/  LOP3.LUT R7, R29, 0x38, R9, 0xf8, !PT ;  /* 0x000000381d077812 */ /* 0x000fe200078ef809 */
[C---:B------:R-:W-:Y:S02]  /*29a0*/  VIADD R8, R22.reuse, 0x20 ;  /* 0x0000002016087836 */ /* 0x040fe40000000000 */
[C---:B------:R-:W-:Y:S02]  /*29b0*/  VIADD R14, R22.reuse, 0x60 ;  /* 0x00000060160e7836 */ /* 0x040fe40000000000 */
[----:B------:R-:W-:-:S02]  /*29c0*/  VIADD R12, R22, 0x80 ;  /* 0x00000080160c7836 */ /* 0x000fc40000000000 */
[----:B------:R-:W-:Y:S01]  /*29d0*/  IMAD.X R126, R124, 0x1, R117, P0 ;  /* 0x000000017c7e7824 */ /* 0x000fe200000e0675 */
[----:B------:R-:W-:Y:S01]  /*29e0*/  IADD3 R20, P0, R100, R120, RZ ;  /* 0x0000007864147210 */ /* 0x000fe20007f1e0ff */
[----:B------:R-:W-:Y:S01]  /*29f0*/  IMAD.IADD R122, R121, 0x1, R5 ;  /* 0x00000001797a7824 */ /* 0x000fe200078e0205 */
[----:B------:R-:W-:Y:S01]  /*2a00*/  LOP3.LUT R6, R7, R164, RZ, 0x3c, !PT ;  /* 0x000000a407067212 */ /* 0x000fe200078e3cff */
[----:B------:R-:W-:Y:S01]  /*2a10*/  IMAD.IADD R15, R101, 0x1, R15 ;  /* 0x00000001650f7824 */ /* 0x000fe200078e020f */
[----:B------:R-:W-:Y:S01]  /*2a20*/  SHF.R.S32.HI R154, RZ, 0x1f, R8 ;  /* 0x0000001fff9a7819 */ /* 0x000fe20000011408 */
[----:B------:R-:W-:Y:S01]  /*2a30*/  IMAD.X R128, R126, 0x1, R117, P1 ;  /* 0x000000017e807824 */ /* 0x000fe200008e0675 */
[----:B------:R-:W-:Y:S01]  /*2a40*/  SHF.R.S32.HI R151, RZ, 0x1f, R14 ;  /* 0x0000001fff977819 */ /* 0x000fe2000001140e */
[----:B------:R-:W-:Y:S01]  /*2a50*/  IMAD R7, R115, 0xb0, RZ ;  /* 0x000000b073077824 */ /* 0x000fe200078e02ff */
[----:B------:R-:W-:Y:S01]  /*2a60*/  SHF.R.S32.HI R150, RZ, 0x1f, R12 ;  /* 0x0000001fff967819 */ /* 0x000fe2000001140c */
[----:B------:R-:W-:Y:S01]  /*2a70*/  IMAD.SHL.U32 R31, R114, 0x20, RZ ;  /* 0x00000020721f7824 */ /* 0x000fe200078e00ff */
[----:B------:R-:W-:Y:S01]  /*2a80*/  IADD3 R14, P1, R100, 0x40, RZ ;  /* 0x00000040640e7810 */ /* 0x000fe20007f3e0ff */
[C---:B------:R-:W-:Y:S01]  /*2a90*/  IMAD.SHL.U32 R30, R114.reuse, 0x40, RZ ;  /* 0x00000040721e7824 */ /* 0x040fe200078e00ff */
[----:B------:R-:W-:Y:S01]  /*2aa0*/  IADD3 R133, P2, R129, R116, RZ ;  /* 0x0000007481857210 */ /* 0x000fe20007f5e0ff */
[----:B------:R-:W-:Y:S01]  /*2ab0*/  IMAD.SHL.U32 R29, R114, 0x80, RZ ;  /* 0x00000080721d7824 */ /* 0x000fe200078e00ff */
[----:B------:R-:W-:Y:S01]  /*2ac0*/  IADD3 R12, P3, R20, 0x40, RZ ;  /* 0x00000040140c7810 */ /* 0x000fe20007f7e0ff */
[----:B------:R-:W-:Y:S01]  /*2ad0*/  IMAD.WIDE.U32 R110, R147, R114, R110 ;  /* 0x00000072936e7225 */ /* 0x000fe200078e006e */
[----:B------:R-:W-:-:S03]  /*2ae0*/  LOP3.LUT R21, R9, 0xfffffff8, RZ, 0xc0, !PT ;  /* 0xfffffff809157812 */ /* 0x000fc600078ec0ff */
[----:B------:R-:W-:-:S04]  /*2af0*/  IMAD.WIDE.U32 R112, R147, R114, R112 ;  /* 0x0000007293707225 */ /* 0x000fc800078e0070 */
[C---:B------:R-:W-:Y:S02]  /*2b00*/  VIADD R26, R22.reuse, 0x40 ;  /* 0x00000040161a7836 */ /* 0x040fe40000000000 */
[----:B------:R-:W-:Y:S02]  /*2b10*/  VIADD R8, R22, 0xa0 ;  /* 0x000000a016087836 */ /* 0x000fe40000000000 */
[----:B------:R-:W-:-:S04]  /*2b20*/  IMAD.WIDE.U32 R104, R147, R108, R104 ;  /* 0x0000006c93687225 */ /* 0x000fc800078e0068 */
[----:B------:R-:W-:-:S04]  /*2b30*/  IMAD.WIDE.U32 R106, R147, R108, R106 ;  /* 0x0000006c936a7225 */ /* 0x000fc800078e006a */
[----:B------:R-:W-:-:S04]  /*2b40*/  IMAD.WIDE.U32 R114, R114, 0xb0, RZ ;  /* 0x000000b072727825 */ /* 0x000fc800078e00ff */
[----:B------:R-:W-:Y:S02]  /*2b50*/  IMAD.SHL.U32 R43, R13, 0x2, RZ ;  /* 0x000000020d2b7824 */ /* 0x000fe400078e00ff */
[----:B------:R-:W-:Y:S01]  /*2b60*/  IMAD.WIDE.U32 R108, R108, 0xb0, RZ ;  /* 0x000000b06c6c7825 */ /* 0x000fe200078e00ff */
[----:B------:R-:W-:-:S03]  /*2b70*/  SHF.R.S32.HI R152, RZ, 0x1f, R26 ;  /* 0x0000001fff987819 */ /* 0x000fc6000001141a */
[----:B------:R-:W-:Y:S01]  /*2b80*/  IMAD.X R13, R122, 0x1, R15, P0 ;  /* 0x000000017a0d7824 */ /* 0x000fe200000e060f */
[----:B------:R-:W-:Y:S01]  /*2b90*/  SHF.R.S32.HI R148, RZ, 0x1f, R8 ;  /* 0x0000001fff947819 */ /* 0x000fe20000011408 */
[----:B------:R-:W-:Y:S01]  /*2ba0*/  IMAD.IADD R141, R141, 0x1, R6 ;  /* 0x000000018d8d7824 */ /* 0x000fe200078e0206 */
[----:B------:R-:W-:Y:S01]  /*2bb0*/  ISETP.GE.AND P0, PT, R16, UR4, PT ;  /* 0x0000000410007c0c */ /* 0x000fe2000bf06270 */
[----:B------:R-:W-:Y:S01]  /*2bc0*/  IMAD.IADD R134, R115, 0x1, R7 ;  /* 0x0000000173867824 */ /* 0x000fe200078e0207 */
[----:B------:R-:W-:Y:S01]  /*2bd0*/  SHF.R.S32.HI R9, RZ, 0x3, R9 ;  /* 0x00000003ff097819 */ /* 0x000fe20000011409 */
[----:B------:R-:W-:Y:S01]  /*2be0*/  IMAD.IADD R28, R105, 0x1, R27 ;  /* 0x00000001691c7824 */ /* 0x000fe200078e021b */
[----:B------:R-:W-:Y:S01]  /*2bf0*/  SHF.R.S32.HI R8, RZ, 0x1f, R21 ;  /* 0x0000001fff087819 */ /* 0x000fe20000011415 */
[----:B------:R-:W-:Y:S01]  /*2c00*/  IMAD.X R11, RZ, RZ, R15, P1 ;  /* 0x000000ffff0b7224 */ /* 0x000fe200008e060f */
[----:B------:R-:W-:Y:S01]  /*2c10*/  ISETP.GE.AND P1, PT, R221, UR4, PT ;  /* 0x00000004dd007c0c */ /* 0x000fe2000bf26270 */
[----:B------:R-:W-:-:S02]  /*2c20*/  IMAD.IADD R143, R143, 0x1, R4 ;  /* 0x000000018f8f7824 */ /* 0x000fc400078e0204 */
[----:B------:R-:W-:Y:S02]  /*2c30*/  IMAD.IADD R135, R109, 0x1, R135 ;  /* 0x000000016d877824 */ /* 0x000fe400078e0287 */
[----:B------:R-:W-:Y:S02]  /*2c40*/  IMAD.IADD R27, R27, 0x1, R107 ;  /* 0x000000011b1b7824 */ /* 0x000fe400078e026b */
[----:B------:R-:W-:Y:S02]  /*2c50*/  IMAD.IADD R26, R111, 0x1, R3 ;  /* 0x000000016f1a7824 */ /* 0x000fe400078e0203 */
[----:B------:R-:W-:Y:S02]  /*2c60*/  IMAD.IADD R10, R3, 0x1, R113 ;  /* 0x00000001030a7824 */ /* 0x000fe400078e0271 */
[----:B------:R-:W-:Y:S02]  /*2c70*/  IMAD.X R132, R128, 0x1, R117, P2 ;  /* 0x0000000180847824 */ /* 0x000fe400010e0675 */
[----:B------:R-:W-:-:S02]  /*2c80*/  IMAD.X R7, RZ, RZ, R13, P3 ;  /* 0x000000ffff077224 */ /* 0x000fc400018e060d */
[----:B------:R-:W-:Y:S01]  /*2c90*/  IMAD.IADD R6, R103, 0x1, R45 ;  /* 0x0000000167067824 */ /* 0x000fe200078e022d */
[----:B------:R-:W-:Y:S06]  /*2ca0*/  @!P6 BAR.SYNC.DEFER_BLOCKING 0x9, 0x100 ;  /* 0x024400000000eb1d */ /* 0x000fec0000010000 */
.L_x_550:
[----:B--2---:R-:W2:Y:S01]  /*2cb0*/  LDL R0, [R1+0x4c] ;  /* 0x00004c0001007983 */ /* 0x004ea20000100800 */
[----:B0-----:R-:W0:Y:S03]  /*2cc0*/  LDC R92, c[0x0][0x3f4] ;  /* 0x0000fd00ff5c7b82 */ /* 0x001e260000000800 */
[----:B---34-:R-:W3:Y:S01]  /*2cd0*/  LDL.LU R51, [R1] ;  /* 0x0000000001337983 */ /* 0x018ee20000300800 */
[----:B------:R-:W-:Y:S01]  /*2ce0*/  VIADD R24, R24, 0xffffffff ;  /* 0xffffffff18187836 */ /* 0x000fe20000000000 */
[----:B------:R-:W-:Y:S05]  /*2cf0*/  YIELD ;  /* 0x0000000000007946 */ /* 0x000fea0003800000 */
[----:B------:R-:W-:Y:S01]  /*2d00*/  ISETP.GT.AND P3, PT, R24, R130, PT ;  /* 0x000000821800720c */ /* 0x000fe20003f64270 */
[----:B------:R-:W-:Y:S01]  /*2d10*/  BSSY B0, `(.L_x_427) ;  /* 0x0000924000007945 */ /* 0x000fe20003800000 */
[----:B0-----:R-:W-:Y:S01]  /*2d20*/  ISETP.GE.AND P2, PT, R92, 0x1, PT ;  /* 0x000000015c00780c */ /* 0x001fe20003f46270 */
[----:B--2---:R-:W-:Y:S01]  /*2d30*/  IMAD R5, R23, 0x5800, R0 ;  /* 0x0000580017057824 */ /* 0x004fe200078e0200 */
[----:B---3--:R-:W-:-:S03]  /*2d40*/  LOP3.LUT R51, R51, 0xffffffef, RZ, 0xc0, !PT ;  /* 0xffffffef33337812 */ /* 0x008fc600078ec0ff */
[----:B------:R-:W-:-:S06]  /*2d50*/  IMAD R5, R5, 0x2, R2 ;  /* 0x0000000205057824 */ /* 0x000fcc00078e0202 */
[----:B------:R-:W-:-:S05]  /*2d60*/  @P3 LOP3.LUT R51, R51, 0x10, RZ, 0xfc, !PT ;  /* 0x0000001033333812 */ /* 0x000fca00078efcff */
[----:B------:R0:W-:Y:S01]  /*2d70*/  STL [R1], R51 ;  /* 0x0000003301007387 */ /* 0x0001e20000100800 */
[----:B------:R-:W-:Y:S05]  /*2d80*/  @!P2 BRA `(.L_x_428) ;  /* 0x000000880018a947 */ /* 0x000fea0003800000 */
[----:B------:R-:W-:Y:S01]  /*2d90*/  ULDC.U8 UR4, c[0x0][0x410] ;  /* 0x0001040000047ab9 */ /* 0x000fe20000000000 */
[----:B------:R-:W-:Y:S01]  /*2da0*/  SHF.R.S32.HI R3, RZ, 0x1f, R24 ;  /* 0x0000001fff037819 */ /* 0x000fe20000011418 */
[-C--:B------:R-:W-:Y:S01]  /*2db0*/  IMAD R4, R135, R24.reuse, RZ ;  /* 0x0000001887047224 */ /* 0x080fe200078e02ff */
[----:B------:R-:W-:Y:S01]  /*2dc0*/  ISETP.NE.AND P2, PT, RZ, UR4, PT ;  /* 0x00000004ff007c0c */ /* 0x000fe2000bf45270 */
[-C--:B------:R-:W-:Y:S02]  /*2dd0*/  IMAD R0, R41, R24.reuse, RZ ;  /* 0x0000001829007224 */ /* 0x080fe400078e02ff */
[----:B------:R-:W-:Y:S02]  /*2de0*/  IMAD R44, R134, R24, RZ ;  /* 0x00000018862c7224 */ /* 0x000fe400078e02ff */
[----:B------:R-:W-:Y:S02]  /*2df0*/  IMAD R45, R3, R108, R4 ;  /* 0x0000006c032d7224 */ /* 0x000fe400078e0204 */
[----:B------:R-:W-:-:S02]  /*2e00*/  IMAD R4, R24, -0xb0, R25 ;  /* 0xffffff5018047824 */ /* 0x000fc400078e0219 */
[C---:B------:R-:W-:Y:S02]  /*2e10*/  IMAD R93, R3.reuse, R156, R0 ;  /* 0x0000009c035d7224 */ /* 0x040fe400078e0200 */
[----:B------:R-:W-:Y:S01]  /*2e20*/  IMAD R47, R3, R114, R44 ;  /* 0x00000072032f7224 */ /* 0x000fe200078e022c */
[----:B------:R-:W-:Y:S01]  /*2e30*/  VIMNMX R4, R4, 0xb0, PT ;  /* 0x000000b004047848 */ /* 0x000fe20003fe0100 */
[----:B------:R-:W-:-:S04]  /*2e40*/  IMAD.WIDE.U32 R136, R156, R24, RZ ;  /* 0x000000189c887225 */ /* 0x000fc800078e00ff */
[----:B------:R-:W-:-:S04]  /*2e50*/  IMAD.WIDE.U32 R96, R108, R24, RZ ;  /* 0x000000186c607225 */ /* 0x000fc800078e00ff */
[----:B------:R-:W-:-:S04]  /*2e60*/  IMAD.WIDE.U32 R94, R114, R24, RZ ;  /* 0x00000018725e7225 */ /* 0x000fc800078e00ff */
[----:B------:R-:W-:Y:S02]  /*2e70*/  IMAD.IADD R93, R137, 0x1, R93 ;  /* 0x00000001895d7824 */ /* 0x000fe400078e025d */
[----:B------:R-:W-:Y:S02]  /*2e80*/  IMAD.IADD R3, R97, 0x1, R45 ;  /* 0x0000000161037824 */ /* 0x000fe400078e022d */
[----:B------:R-:W-:Y:S01]  /*2e90*/  IMAD.IADD R0, R95, 0x1, R47 ;  /* 0x000000015f007824 */ /* 0x000fe200078e022f */
[----:B------:R-:W-:Y:S06]  /*2ea0*/  @!P2 BRA `(.L_x_429) ;  /* 0x000000400088a947 */ /* 0x000fec0003800000 */
[----:B------:R-:W-:Y:S01]  /*2eb0*/  ISETP.GE.AND P3, PT, R22, R4, PT ;  /* 0x000000041600720c */ /* 0x000fe20003f66270 */
[----:B------:R-:W-:Y:S01]  /*2ec0*/  BSSY B1, `(.L_x_430) ;  /* 0x000001c000017945 */ /* 0x000fe20003800000 */
[----:B------:R-:W-:Y:S02]  /*2ed0*/  CS2R R80, SRZ ;  /* 0x0000000000507805 */ /* 0x000fe4000001ff00 */
[----:B------:R-:W-:Y:S02]  /*2ee0*/  CS2R R88, SRZ ;  /* 0x0000000000587805 */ /* 0x000fe4000001ff00 */
[----:B------:R-:W-:Y:S02]  /*2ef0*/  CS2R R98, SRZ ;  /* 0x0000000000627805 */ /* 0x000fe4000001ff00 */
[----:B------:R-:W-:Y:S02]  /*2f00*/  CS2R R90, SRZ ;  /* 0x00000000005a7805 */ /* 0x000fe4000001ff00 */
[----:B------:R-:W-:-:S03]  /*2f10*/  CS2R R138, SRZ ;  /* 0x00000000008a7805 */ /* 0x000fc6000001ff00 */
[----:B------:R-:W-:Y:S05]  /*2f20*/  @P3 BRA `(.L_x_431) ;  /* 0x0000000000543947 */ /* 0x000fea0003800000 */
[----:B------:R-:W-:Y:S01]  /*2f30*/  IADD3 R45, P2, R104, R96, RZ ;  /* 0x00000060682d7210 */ /* 0x000fe20007f5e0ff */
[----:B------:R-:W-:Y:S01]  /*2f40*/  ULDC.64 UR4, c[0x0][0x3e8] ;  /* 0x0000fa0000047ab9 */ /* 0x000fe20000000a00 */
[----:B------:R-:W-:Y:S02]  /*2f50*/  CS2R R98, SRZ ;  /* 0x0000000000627805 */ /* 0x000fe4000001ff00 */
[----:B------:R-:W-:Y:S01]  /*2f60*/  CS2R R138, SRZ ;  /* 0x00000000008a7805 */ /* 0x000fe2000001ff00 */
[----:B------:R-:W-:Y:S01]  /*2f70*/  ULDC.64 UR6, c[0x0][0x208] ;  /* 0x0000820000067ab9 */ /* 0x000fe20000000a00 */
[----:B------:R-:W-:Y:S01]  /*2f80*/  IMAD.X R46, R3, 0x1, R28, P2 ;  /* 0x00000001032e7824 */ /* 0x000fe200010e061c */
[----:B------:R-:W-:-:S05]  /*2f90*/  IADD3 R47, P2, R110, R94, RZ ;  /* 0x0000005e6e2f7210 */ /* 0x000fca0007f5e0ff */
[----:B------:R-:W-:Y:S01]  /*2fa0*/  IMAD.X R48, R0, 0x1, R26, P2 ;  /* 0x0000000100307824 */ /* 0x000fe200010e061a */
[----:B------:R-:W-:-:S04]  /*2fb0*/  LEA R44, P2, R45, UR4, 0x1 ;  /* 0x000000042d2c7c11 */ /* 0x000fc8000f8408ff */
[----:B------:R-:W-:Y:S01]  /*2fc0*/  LEA.HI.X R45, R45, UR5, R46, 0x1, P2 ;  /* 0x000000052d2d7c11 */ /* 0x000fe200090f0c2e */
[----:B------:R-:W-:Y:S02]  /*2fd0*/  ULDC.64 UR4, c[0x0][0x400] ;  /* 0x0001000000047ab9 */ /* 0x000fe40000000a00 */
[----:B------:R-:W-:-:S04]  /*2fe0*/  LEA R46, P2, R47, UR4, 0x1 ;  /* 0x000000042f2e7c11 */ /* 0x000fc8000f8408ff */
[----:B------:R-:W-:Y:S02]  /*2ff0*/  LEA.HI.X R47, R47, UR5, R48, 0x1, P2 ;  /* 0x000000052f2f7c11 */ /* 0x000fe400090f0c30 */
[----:B------:R-:W-:Y:S02]  /*3000*/  ISETP.GE.AND P2, PT, R18, R92, PT ;  /* 0x0000005c1200720c */ /* 0x000fe40003f46270 */
[----:B------:R-:W-:Y:S02]  /*3010*/  CS2R R88, SRZ ;  /* 0x0000000000587805 */ /* 0x000fe4000001ff00 */
[----:B------:R-:W-:-:S09]  /*3020*/  CS2R R90, SRZ ;  /* 0x00000000005a7805 */ /* 0x000fd2000001ff00 */
[----:B------:R1:W5:Y:S04]  /*3030*/  @!P2 LDG.E.64 R98, desc[UR6][R44.64] ;  /* 0x000000062c62a981 */ /* 0x000368000c1e1b00 */
[----:B------:R1:W5:Y:S01]  /*3040*/  @!P2 LDG.E.64 R138, desc[UR6][R46.64] ;  /* 0x000000062e8aa981 */ /* 0x000362000c1e1b00 */
[----:B------:R-:W-:-:S13]  /*3050*/  ISETP.GE.AND P2, PT, R220, R92, PT ;  /* 0x0000005cdc00720c */ /* 0x000fda0003f46270 */
[----:B------:R1:W5:Y:S04]  /*3060*/  @!P2 LDG.E.64 R88, desc[UR6][R44.64+0x40] ;  /* 0x000040062c58a981 */ /* 0x000368000c1e1b00 */
[----:B------:R1:W5:Y:S02]  /*3070*/  @!P2 LDG.E.64 R90, desc[UR6][R46.64+0x40] ;  /* 0x000040062e5aa981 */ /* 0x000364000c1e1b00 */
.L_x_431:
[----:B------:R-:W-:Y:S05]  /*3080*/  BSYNC B1 ;  /* 0x0000000000017941 */ /* 0x000fea0003800000 */
.L_x_430:
[----:B------:R-:W-:Y:S01]  /*3090*/  VIADD R48, R22, 0x20 ;  /* 0x0000002016307836 */ /* 0x000fe20000000000 */
[----:B------:R-:W-:Y:S01]  /*30a0*/  BSSY B1, `(.L_x_432) ;  /* 0x0000029000017945 */ /* 0x000fe20003800000 */
[----:B-1---5:R-:W-:Y:S01]  /*30b0*/  IMAD.MOV.U32 R44, RZ, RZ, R88 ;  /* 0x000000ffff2c7224 */ /* 0x022fe200078e0058 */
[----:B------:R-:W-:Y:S01]  /*30c0*/  CS2R R84, SRZ ;  /* 0x0000000000547805 */ /* 0x000fe2000001ff00 */
[----:B------:R-:W-:Y:S01]  /*30d0*/  IMAD.MOV.U32 R45, RZ, RZ, R89 ;  /* 0x000000ffff2d7224 */ /* 0x000fe200078e0059 */
[----:B------:R-:W-:Y:S01]  /*30e0*/  ISETP.GE.AND P4, PT, R48, R4, PT ;  /* 0x000000043000720c */ /* 0x000fe20003f86270 */
[----:B------:R-:W-:Y:S01]  /*30f0*/  IMAD.MOV.U32 R46, RZ, RZ, R98 ;  /* 0x000000ffff2e7224 */ /* 0x000fe200078e0062 */
[----:B------:R-:W-:Y:S01]  /*3100*/  PRMT R155, R155, 0x5410, R44 ;  /* 0x000054109b9b7816 */ /* 0x000fe2000000002c */
[----:B------:R-:W-:Y:S01]  /*3110*/  IMAD.MOV.U32 R44, RZ, RZ, R99 ;  /* 0x000000ffff2c7224 */ /* 0x000fe200078e0063 */
[----:B------:R-:W-:Y:S01]  /*3120*/  PRMT R166, R166, 0x5410, R45 ;  /* 0x00005410a6a67816 */ /* 0x000fe2000000002d */
[----:B------:R-:W-:Y:S01]  /*3130*/  IMAD.MOV.U32 R45, RZ, RZ, R90 ;  /* 0x000000ffff2d7224 */ /* 0x000fe200078e005a */
[----:B------:R-:W-:Y:S01]  /*3140*/  PRMT R167, R167, 0x5410, R46 ;  /* 0x00005410a7a77816 */ /* 0x000fe2000000002e */
[----:B------:R-:W-:Y:S01]  /*3150*/  IMAD.MOV.U32 R47, RZ, RZ, R91 ;  /* 0x000000ffff2f7224 */ /* 0x000fe200078e005b */
[----:B------:R-:W-:-:S02]  /*3160*/  PRMT R185, R44, 0x7610, R185 ;  /* 0x000076102cb97816 */ /* 0x000fc400000000b9 */
[----:B------:R-:W-:Y:S02]  /*3170*/  CS2R R82, SRZ ;  /* 0x0000000000527805 */ /* 0x000fe4000001ff00 */
[----:B------:R-:W-:Y:S02]  /*3180*/  PRMT R204, R45, 0x7610, R204 ;  /* 0x000076102dcc7816 */ /* 0x000fe400000000cc */
[----:B------:R-:W-:Y:S02]  /*3190*/  CS2R R86, SRZ ;  /* 0x0000000000567805 */ /* 0x000fe4000001ff00 */
[----:B------:R-:W-:Y:S01]  /*31a0*/  PRMT R205, R47, 0x7610, R205 ;  /* 0x000076102fcd7816 */ /* 0x000fe200000000cd */
[----:B------:R-:W-:Y:S02]  /*31b0*/  IMAD.MOV.U32 R49, RZ, RZ, R138 ;  /* 0x000000ffff317224 */ /* 0x000fe400078e008a */
[----:B------:R-:W-:Y:S01]  /*31c0*/  IMAD.MOV.U32 R50, RZ, RZ, R139 ;  /* 0x000000ffff327224 */ /* 0x000fe200078e008b */
[----:B------:R-:W-:Y:S06]  /*31d0*/  @P4 BRA `(.L_x_433) ;  /* 0x0000000000544947 */ /* 0x000fec0003800000 */
[----:B------:R-:W-:Y:S01]  /*31e0*/  IADD3 R45, P2, P5, R104, R96, R37 ;  /* 0x00000060682d7210 */ /* 0x000fe20007d5e025 */
[----:B------:R-:W-:Y:S01]  /*31f0*/  ULDC.64 UR4, c[0x0][0x3e8] ;  /* 0x0000fa0000047ab9 */ /* 0x000fe20000000a00 */
[----:B------:R-:W-:Y:S02]  /*3200*/  CS2R R84, SRZ ;  /* 0x0000000000547805 */ /* 0x000fe4000001ff00 */
[----:B------:R-:W-:Y:S02]  /*3210*/  CS2R R86, SRZ ;  /* 0x0000000000567805 */ /* 0x000fe4000001ff00 */
[----:B------:R-:W-:Y:S01]  /*3220*/  IADD3.X R46, R28, R3, R40, P2, P5 ;  /* 0x000000031c2e7210 */ /* 0x000fe200017ea428 */
[----:B------:R-:W-:Y:S01]  /*3230*/  ULDC.64 UR6, c[0x0][0x208] ;  /* 0x0000820000067ab9 */ /* 0x000fe20000000a00 */
[----:B------:R-:W-:-:S04]  /*3240*/  IADD3 R47, P2, P5, R110, R94, R31 ;  /* 0x0000005e6e2f7210 */ /* 0x000fc80007d5e01f */
[----:B------:R-:W-:Y:S02]  /*3250*/  IADD3.X R48, R26, R0, R34, P2, P5 ;  /* 0x000000001a307210 */ /* 0x000fe400017ea422 */
        /* <DEDUP_REMOVED lines=13> */
.L_x_433:
[----:B------:R-:W-:Y:S05]  /*3330*/  BSYNC B1 ;  /* 0x0000000000017941 */ /* 0x000fea0003800000 */
.L_x_432:
[----:B------:R-:W-:Y:S01]  /*3340*/  VIADD R48, R22, 0x40 ;  /* 0x0000004016307836 */ /* 0x000fe20000000000 */
[----:B0-----:R-:W-:Y:S01]  /*3350*/  LOP3.LUT R51, R51, 0xfffffffb, RZ, 0xc0, !PT ;  /* 0xfffffffb33337812 */ /* 0x001fe200078ec0ff */
[----:B-1---5:R-:W-:Y:S01]  /*3360*/  IMAD.MOV.U32 R44, RZ, RZ, R80 ;  /* 0x000000ffff2c7224 */ /* 0x022fe200078e0050 */
[----:B------:R-:W-:Y:S01]  /*3370*/  BSSY B1, `(.L_x_434) ;  /* 0x000002e000017945 */ /* 0x000fe20003800000 */
        /* <DEDUP_REMOVED lines=13> */
[----:B------:R-:W-:Y:S02]  /*3450*/  PRMT R153, R153, 0x5410, R45 ;  /* 0x0000541099997816 */ /* 0x000fe4000000002d */
[----:B------:R-:W-:Y:S02]  /*3460*/  CS2R R76, SRZ ;  /* 0x00000000004c7805 */ /* 0x000fe4000001ff00 */
[----:B------:R-:W-:-:S02]  /*3470*/  @P2 LOP3.LUT R51, R51, 0x4, RZ, 0xfc, !PT ;  /* 0x0000000433332812 */ /* 0x000fc400078efcff */
[----:B------:R-:W-:Y:S02]  /*3480*/  CS2R R74, SRZ ;  /* 0x00000000004a7805 */ /* 0x000fe4000001ff00 */
[----:B------:R-:W-:Y:S02]  /*3490*/  PRMT R175, R46, 0x7610, R175 ;  /* 0x000076102eaf7816 */ /* 0x000fe400000000af */
[----:B------:R-:W-:Y:S02]  /*34a0*/  CS2R R78, SRZ ;  /* 0x00000000004e7805 */ /* 0x000fe4000001ff00 */
[----:B------:R-:W-:Y:S01]  /*34b0*/  PRMT R174, R47, 0x7610, R174 ;  /* 0x000076102fae7816 */ /* 0x000fe200000000ae */
[----:B------:R0:W-:Y:S01]  /*34c0*/  STL [R1], R51 ;  /* 0x0000003301007387 */ /* 0x0001e20000100800 */
        /* <DEDUP_REMOVED lines=24> */
.L_x_435:
[----:B------:R-:W-:Y:S05]  /*3650*/  BSYNC B1 ;  /* 0x0000000000017941 */ /* 0x000fea0003800000 */
.L_x_434:
[----:B------:R-:W-:Y:S01]  /*3660*/  IMAD.MOV.U32 R53, RZ, RZ, R51 ;  /* 0x000000ffff357224 */ /* 0x000fe200078e0033 */
[----:B------:R-:W-:Y:S01]  /*3670*/  BSSY B1, `(.L_x_436) ;  /* 0x0000039000017945 */ /* 0x000fe20003800000 */
[----:B0-----:R-:W-:Y:S01]  /*3680*/  VIADD R51, R22, 0x60 ;  /* 0x0000006016337836 */ /* 0x001fe20000000000 */
[----:B------:R-:W-:Y:S01]  /*3690*/  PRMT R206, R49, 0x7610, R206 ;  /* 0x0000761031ce7816 */ /* 0x000fe200000000ce */
[----:B-1---5:R-:W-:Y:S01]  /*36a0*/  IMAD.MOV.U32 R44, RZ, RZ, R72 ;  /* 0x000000ffff2c7224 */ /* 0x022fe200078e0048 */
[----:B------:R-:W-:Y:S01]  /*36b0*/  LOP3.LUT R53, R53, 0xfffffff7, RZ, 0xc0, !PT ;  /* 0xfffffff735357812 */ /* 0x000fe200078ec0ff */
        /* <DEDUP_REMOVED lines=15> */
[----:B------:R-:W-:Y:S01]  /*37b0*/  @P2 LOP3.LUT R53, R53, 0x8, RZ, 0xfc, !PT ;  /* 0x0000000835352812 */ /* 0x000fe200078efcff */
[----:B------:R-:W-:Y:S01]  /*37c0*/  IMAD.MOV.U32 R49, RZ, RZ, R78 ;  /* 0x000000ffff317224 */ /* 0x000fe200078e004e */
[----:B------:R-:W-:Y:S01]  /*37d0*/  PRMT R167, R47, 0x7610, R167 ;  /* 0x000076102fa77816 */ /* 0x000fe200000000a7 */
[----:B------:R-:W-:-:S02]  /*37e0*/  IMAD.MOV.U32 R48, RZ, RZ, R79 ;  /* 0x000000ffff307224 */ /* 0x000fc400078e004f */
[----:B------:R0:W-:Y:S01]  /*37f0*/  STL [R1], R53 ;  /* 0x0000003501007387 */ /* 0x0001e20000100800 */
[----:B------:R-:W-:Y:S05]  /*3800*/  @P2 BRA `(.L_x_437) ;  /* 0x00000000007c2947 */ /* 0x000fea0003800000 */
[----:B------:R-:W1:Y:S01]  /*3810*/  LDC.64 R44, c[0x0][0x3f8] ;  /* 0x0000fe00ff2c7b82 */ /* 0x000e620000000a00 */
[----:B------:R-:W-:Y:S01]  /*3820*/  IMAD.MOV.U32 R46, RZ, RZ, R96 ;  /* 0x000000ffff2e7224 */ /* 0x000fe200078e0060 */
[----:B------:R-:W-:Y:S01]  /*3830*/  ULDC.64 UR4, c[0x0][0x3e8] ;  /* 0x0000fa0000047ab9 */ /* 0x000fe20000000a00 */
[----:B------:R-:W-:Y:S01]  /*3840*/  IMAD.MOV.U32 R47, RZ, RZ, R3 ;  /* 0x000000ffff2f7224 */ /* 0x000fe200078e0003 */
[----:B------:R-:W-:Y:S02]  /*3850*/  CS2R R68, SRZ ;  /* 0x0000000000447805 */ /* 0x000fe4000001ff00 */
[----:B------:R-:W-:Y:S01]  /*3860*/  CS2R R70, SRZ ;  /* 0x0000000000467805 */ /* 0x000fe2000001ff00 */
[----:B------:R-:W-:Y:S01]  /*3870*/  ULDC.64 UR6, c[0x0][0x208] ;  /* 0x0000820000067ab9 */ /* 0x000fe20000000a00 */
[----:B-1----:R-:W-:-:S04]  /*3880*/  IMAD.WIDE.U32 R46, R44, 0x60, R46 ;  /* 0x000000602c2e7825 */ /* 0x002fc800078e002e */
[----:B------:R-:W-:Y:S01]  /*3890*/  IMAD R45, R45, 0x60, RZ ;  /* 0x000000602d2d7824 */ /* 0x000fe200078e02ff */
[----:B------:R-:W-:Y:S01]  /*38a0*/  IADD3 R51, P2, R104, R46, RZ ;  /* 0x0000002e68337210 */ /* 0x000fe20007f5e0ff */
[----:B------:R-:W-:-:S03]  /*38b0*/  IMAD.MOV.U32 R46, RZ, RZ, R94 ;  /* 0x000000ffff2e7224 */ /* 0x000fc600078e005e */
[----:B------:R-:W-:Y:S01]  /*38c0*/  IADD3.X R52, R28, R47, R45, P2, !PT ;  /* 0x0000002f1c347210 */ /* 0x000fe200017fe42d */
[----:B------:R-:W-:Y:S01]  /*38d0*/  IMAD.MOV.U32 R47, RZ, RZ, R0 ;  /* 0x000000ffff2f7224 */ /* 0x000fe200078e0000 */
[----:B------:R-:W1:Y:S02]  /*38e0*/  LDC.64 R44, c[0x0][0x408] ;  /* 0x00010200ff2c7b82 */ /* 0x000e640000000a00 */
[----:B-1----:R-:W-:-:S04]  /*38f0*/  IMAD.WIDE.U32 R46, R44, 0x60, R46 ;  /* 0x000000602c2e7825 */ /* 0x002fc800078e002e */
[----:B------:R-:W-:Y:S01]  /*3900*/  IMAD R45, R45, 0x60, RZ ;  /* 0x000000602d2d7824 */ /* 0x000fe200078e02ff */
[----:B------:R-:W-:-:S04]  /*3910*/  IADD3 R50, P2, R110, R46, RZ ;  /* 0x0000002e6e327210 */ /* 0x000fc80007f5e0ff */
[----:B------:R-:W-:Y:S02]  /*3920*/  IADD3.X R47, R26, R47, R45, P2, !PT ;  /* 0x0000002f1a2f7210 */ /* 0x000fe400017fe42d */
        /* <DEDUP_REMOVED lines=13> */
.L_x_437:
[----:B------:R-:W-:Y:S05]  /*3a00*/  BSYNC B1 ;  /* 0x0000000000017941 */ /* 0x000fea0003800000 */
.L_x_436:
[----:B-1----:R-:W-:Y:S01]  /*3a10*/  VIADD R47, R22, 0x80 ;  /* 0x00000080162f7836 */ /* 0x002fe20000000000 */
[----:B------:R-:W-:Y:S01]  /*3a20*/  BSSY B1, `(.L_x_438) ;  /* 0x000002a000017945 */ /* 0x000fe20003800000 */
[----:B------:R-:W-:Y:S01]  /*3a30*/  IMAD.MOV.U32 R46, RZ, RZ, R53 ;  /* 0x000000ffff2e7224 */ /* 0x000fe200078e0035 */
[----:B------:R-:W-:Y:S01]  /*3a40*/  PRMT R184, R49, 0x7610, R184 ;  /* 0x0000761031b87816 */ /* 0x000fe200000000b8 */
[----:B-----5:R-:W-:Y:S01]  /*3a50*/  IMAD.MOV.U32 R44, RZ, RZ, R64 ;  /* 0x000000ffff2c7224 */ /* 0x020fe200078e0040 */
[----:B------:R-:W-:Y:S01]  /*3a60*/  ISETP.GE.AND P2, PT, R47, R4, PT ;  /* 0x000000042f00720c */ /* 0x000fe20003f46270 */
[----:B------:R-:W-:Y:S01]  /*3a70*/  IMAD.MOV.U32 R45, RZ, RZ, R65 ;  /* 0x000000ffff2d7224 */ /* 0x000fe200078e0041 */
[----:B------:R-:W-:Y:S02]  /*3a80*/  LOP3.LUT R46, R46, 0xfffffffd, RZ, 0xc0, !PT ;  /* 0xfffffffd2e2e7812 */ /* 0x000fe400078ec0ff */
[----:B------:R-:W-:Y:S02]  /*3a90*/  CS2R R56, SRZ ;  /* 0x0000000000387805 */ /* 0x000fe4000001ff00 */
[----:B------:R-:W-:-:S02]  /*3aa0*/  PRMT R188, R48, 0x7610, R188 ;  /* 0x0000761030bc7816 */ /* 0x000fc400000000bc */
[----:B------:R-:W-:Y:S02]  /*3ab0*/  CS2R R48, SRZ ;  /* 0x0000000000307805 */ /* 0x000fe4000001ff00 */
[----:B------:R-:W-:Y:S02]  /*3ac0*/  PRMT R169, R44, 0x7610, R169 ;  /* 0x000076102ca97816 */ /* 0x000fe400000000a9 */
[----:B------:R-:W-:Y:S02]  /*3ad0*/  CS2R R60, SRZ ;  /* 0x00000000003c7805 */ /* 0x000fe4000001ff00 */
[----:B------:R-:W-:Y:S02]  /*3ae0*/  PRMT R168, R45, 0x7610, R168 ;  /* 0x000076102da87816 */ /* 0x000fe400000000a8 */
[----:B------:R-:W-:Y:S02]  /*3af0*/  CS2R R58, SRZ ;  /* 0x00000000003a7805 */ /* 0x000fe4000001ff00 */
[----:B------:R-:W-:-:S02]  /*3b00*/  CS2R R62, SRZ ;  /* 0x00000000003e7805 */ /* 0x000fc4000001ff00 */
[----:B0-----:R-:W-:Y:S02]  /*3b10*/  CS2R R52, SRZ ;  /* 0x0000000000347805 */ /* 0x001fe4000001ff00 */
[----:B------:R-:W-:Y:S02]  /*3b20*/  CS2R R50, SRZ ;  /* 0x0000000000327805 */ /* 0x000fe4000001ff00 */
[----:B------:R-:W-:Y:S02]  /*3b30*/  @P2 LOP3.LUT R46, R46, 0x2, RZ, 0xfc, !PT ;  /* 0x000000022e2e2812 */ /* 0x000fe400078efcff */
[----:B------:R-:W-:-:S03]  /*3b40*/  CS2R R54, SRZ ;  /* 0x0000000000367805 */ /* 0x000fc6000001ff00 */
[----:B------:R0:W-:Y:S01]  /*3b50*/  STL [R1], R46 ;  /* 0x0000002e01007387 */ /* 0x0001e20000100800 */
[----:B------:R-:W-:Y:S05]  /*3b60*/  @P2 BRA `(.L_x_439) ;  /* 0x0000000000542947 */ /* 0x000fea0003800000 */
        /* <DEDUP_REMOVED lines=8> */
[----:B0-----:R-:W-:-:S04]  /*3bf0*/  LEA R46, P2, R44, UR4, 0x1 ;  /* 0x000000042c2e7c11 */ /* 0x001fc8000f8408ff */
        /* <DEDUP_REMOVED lines=12> */
.L_x_439:
[----:B------:R-:W-:Y:S05]  /*3cc0*/  BSYNC B1 ;  /* 0x0000000000017941 */ /* 0x000fea0003800000 */
.L_x_438:
[----:B-1----:R-:W-:Y:S01]  /*3cd0*/  VIADD R44, R22, 0xa0 ;  /* 0x000000a0162c7836 */ /* 0x002fe20000000000 */
[----:B------:R-:W-:Y:S04]  /*3ce0*/  BSSY B1, `(.L_x_440) ;  /* 0x0000020000017945 */ /* 0x000fe80003800000 */
[----:B------:R-:W-:-:S13]  /*3cf0*/  ISETP.GE.AND P5, PT, R44, R4, PT ;  /* 0x000000042c00720c */ /* 0x000fda0003fa6270 */
        /* <DEDUP_REMOVED lines=10> */
[----:B------:R-:W-:-:S04]  /*3da0*/  IADD3 R3, P2, R104, R96, RZ ;  /* 0x0000006068037210 */ /* 0x000fc80007f5e0ff */
[----:B------:R-:W-:Y:S02]  /*3db0*/  IADD3.X R96, R28, R97, R45, P2, !PT ;  /* 0x000000611c607210 */ /* 0x000fe400017fe42d */
        /* <DEDUP_REMOVED lines=8> */
[----:B0-----:R-:W-:-:S04]  /*3e40*/  LEA R46, P2, R0, UR4, 0x1 ;  /* 0x00000004002e7c11 */ /* 0x001fc8000f8408ff */
        /* <DEDUP_REMOVED lines=9> */
.L_x_441:
[----:B------:R-:W-:Y:S05]  /*3ee0*/  BSYNC B1 ;  /* 0x0000000000017941 */ /* 0x000fea0003800000 */
.L_x_440:
[----:B------:R-:W-:Y:S01]  /*3ef0*/  IMAD.MOV.U32 R0, RZ, RZ, R68 ;  /* 0x000000ffff007224 */ /* 0x000fe200078e0044 */
[----:B------:R-:W-:Y:S01]  /*3f00*/  ISETP.NE.AND P2, PT, R224, 0x3, PT ;  /* 0x00000003e000780c */ /* 0x000fe20003f45270 */
[----:B------:R-:W-:Y:S02]  /*3f10*/  IMAD.MOV.U32 R3, RZ, RZ, R69 ;  /* 0x000000ffff037224 */ /* 0x000fe400078e0045 */
[----:B-1----:R-:W-:Y:S01]  /*3f20*/  IMAD.MOV.U32 R44, RZ, RZ, R66 ;  /* 0x000000ffff2c7224 */ /* 0x002fe200078e0042 */
[----:B------:R-:W-:Y:S01]  /*3f30*/  PRMT R200, R0, 0x7610, R200 ;  /* 0x0000761000c87816 */ /* 0x000fe200000000c8 */
[----:B-----5:R-:W-:Y:S01]  /*3f40*/  IMAD.MOV.U32 R0, RZ, RZ, R57 ;  /* 0x000000ffff007224 */ /* 0x020fe200078e0039 */
[----:B------:R-:W-:Y:S01]  /*3f50*/  PRMT R201, R3, 0x7610, R201 ;  /* 0x0000761003c97816 */ /* 0x000fe200000000c9 */
[----:B------:R-:W-:Y:S01]  /*3f60*/  IMAD.MOV.U32 R3, RZ, RZ, R70 ;  /* 0x000000ffff037224 */ /* 0x000fe200078e0046 */
        /* <DEDUP_REMOVED lines=31> */
[----:B------:R-:W-:Y:S01]  /*4160*/  PRMT R96, R0, 0x7610, R96 ;  /* 0x0000761000607816 */ /* 0x000fe20000000060 */
[----:B------:R-:W-:Y:S01]  /*4170*/  IMAD.MOV.U32 R0, RZ, RZ, R55 ;  /* 0x000000ffff007224 */ /* 0x000fe200078e0037 */
[----:B------:R-:W-:Y:S01]  /*4180*/  PRMT R97, R3, 0x7610, R97 ;  /* 0x0000761003617816 */ /* 0x000fe20000000061 */
[----:B------:R-:W-:-:S03]  /*4190*/  IMAD.MOV.U32 R3, RZ, RZ, R54 ;  /* 0x000000ffff037224 */ /* 0x000fc600078e0036 */
[----:B------:R-:W-:Y:S02]  /*41a0*/  PRMT R195, R0, 0x7610, R195 ;  /* 0x0000761000c37816 */ /* 0x000fe400000000c3 */
[----:B------:R-:W-:Y:S01]  /*41b0*/  PRMT R193, R3, 0x7610, R193 ;  /* 0x0000761003c17816 */ /* 0x000fe200000000c1 */
[----:B------:R-:W-:Y:S06]  /*41c0*/  @!P2 BRA `(.L_x_442) ;  /* 0x000000000004a947 */ /* 0x000fec0003800000 */
[----:B------:R-:W-:Y:S01]  /*41d0*/  BPT.TRAP 0x1 ;  /* 0x000000040000795c */ /* 0x000fe20000300000 */
.L_x_442:
[----:B------:R-:W-:Y:S01]  /*41e0*/  IMAD R3, R23, 0x8, R2 ;  /* 0x0000000817037824 */ /* 0x000fe200078e0202 */
[----:B------:R-:W-:Y:S01]  /*41f0*/  SHF.L.U32 R0, R223, 0x1f, RZ ;  /* 0x0000001fdf007819 */ /* 0x000fe200000006ff */
[----:B------:R-:W-:Y:S03]  /*4200*/  BSSY B1, `(.L_x_443) ;  /* 0x0000003000017945 */ /* 0x000fe60003800000 */
[----:B------:R-:W1:Y:S02]  /*4210*/  SYNCS.PHASECHK.TRANS64.TRYWAIT P6, [R3+URZ+0x34890], R0 ;  /* 0x03489000030075a7 */ /* 0x000e6400080c017f */
[----:B-1----:R-:W-:Y:S05]  /*4220*/  @!P6 BRA `(.L_x_444) ;  /* 0x000002400080e947 */ /* 0x002fea0003800000 */
.L_x_803:
[----:B------:R-:W-:Y:S05]  /*4230*/  BSYNC B1 ;  /* 0x0000000000017941 */ /* 0x000fea0003800000 */
.L_x_443:
[----:B------:R-:W-:Y:S04]  /*4240*/  BSSY B1, `(.L_x_445) ;  /* 0x0000079000017945 */ /* 0x000fe80003800000 */
[----:B------:R-:W-:Y:S05]  /*4250*/  @P3 BRA `(.L_x_446) ;  /* 0x0000000400dc3947 */ /* 0x000fea0003800000 */
[----:B------:R-:W-:Y:S01]  /*4260*/  IADD3 R179, P3, R120, R136, RZ ;  /* 0x0000008878b37210 */ /* 0x000fe20007f7e0ff */
[----:B------:R-:W-:Y:S04]  /*4270*/  BSSY B2, `(.L_x_447) ;  /* 0x000003b000027945 */ /* 0x000fe80003800000 */
[----:B------:R-:W-:Y:S01]  /*4280*/  IMAD.X R180, R93, 0x1, R122, P3 ;  /* 0x000000015db47824 */ /* 0x000fe200018e067a */
[----:B------:R-:W-:Y:S07]  /*4290*/  @P0 BRA `(.L_x_448) ;  /* 0x0000000000e00947 */ /* 0x000fee0003800000 */
[----:B0-----:R0:W2:Y:S01]  /*42a0*/  LDS.128 R44, [R5+0x1e400] ;  /* 0x01e40000052c7984 */ /* 0x0010a20000000c00 */
[----:B------:R-:W-:Y:S01]  /*42b0*/  ISETP.GE.AND P3, PT, R18, R92, PT ;  /* 0x0000005c1200720c */ /* 0x000fe20003f66270 */
[----:B------:R-:W-:-:S12]  /*42c0*/  BSSY B3, `(.L_x_449) ;  /* 0x000002e000037945 */ /* 0x000fd80003800000 */
[----:B0-----:R-:W-:Y:S05]  /*42d0*/  @P3 BRA `(.L_x_450) ;  /* 0x0000000000b03947 */ /* 0x001fea0003800000 */
[--C-:B------:R-:W-:Y:S02]  /*42e0*/  SHF.R.U64 R94, R98, 0x10, R99.reuse ;  /* 0x00000010625e7819 */ /* 0x100fe40000001263 */
[----:B------:R-:W-:Y:S02]  /*42f0*/  SHF.R.U32.HI R95, RZ, 0x10, R99 ;  /* 0x00000010ff5f7819 */ /* 0x000fe40000011663 */
[----:B------:R-:W-:Y:S02]  /*4300*/  SHF.R.U64 R99, R138, 0x10, R139 ;  /* 0x000000108a637819 */ /* 0x000fe4000000128b */
[----:B------:R-:W-:Y:S02]  /*4310*/  PRMT R94, R167, 0x5432, R94 ;  /* 0x00005432a75e7816 */ /* 0x000fe4000000005e */
[----:B------:R-:W-:Y:S02]  /*4320*/  PRMT R99, R186, 0x5410, R99 ;  /* 0x00005410ba637816 */ /* 0x000fe40000000063 */
[----:B------:R-:W-:-:S02]  /*4330*/  SHF.R.U32.HI R138, RZ, 0x10, R139 ;  /* 0x00000010ff8a7819 */ /* 0x000fc4000001168b */
[C---:B--2---:R-:W-:Y:S01]  /*4340*/  LOP3.LUT R139, R45.reuse, 0xffff0000, RZ, 0xc0, !PT ;  /* 0xffff00002d8b7812 */ /* 0x044fe200078ec0ff */
[----:B------:R-:W-:Y:S01]  /*4350*/  IMAD.U32 R45, R45, 0x10000, RZ ;  /* 0x000100002d2d7824 */ /* 0x000fe200078e00ff */
[----:B------:R-:W-:Y:S02]  /*4360*/  LOP3.LUT R186, R99, 0xffff0000, RZ, 0xc0, !PT ;  /* 0xffff000063ba7812 */ /* 0x000fe400078ec0ff */
[C---:B------:R-:W-:Y:S01]  /*4370*/  LOP3.LUT R98, R94.reuse, 0xffff0000, RZ, 0xc0, !PT ;  /* 0xffff00005e627812 */ /* 0x040fe200078ec0ff */
[----:B------:R-:W-:Y:S01]  /*4380*/  IMAD.U32 R94, R94, 0x10000, RZ ;  /* 0x000100005e5e7824 */ /* 0x000fe200078e00ff */
[----:B------:R-:W-:Y:S01]  /*4390*/  PRMT R138, R168, 0x5432, R138 ;  /* 0x00005432a88a7816 */ /* 0x000fe2000000008a */
[----:B------:R-:W-:Y:S01]  /*43a0*/  FMUL.FTZ R190, R139, R186 ;  /* 0x000000ba8bbe7220 */ /* 0x000fe20000410000 */
[----:B------:R-:W-:Y:S01]  /*43b0*/  PRMT R95, R185, 0x5410, R95 ;  /* 0x00005410b95f7816 */ /* 0x000fe2000000005f */
[-C--:B------:R-:W-:Y:S02]  /*43c0*/  FMUL.FTZ R139, R139, R98.reuse ;  /* 0x000000628b8b7220 */ /* 0x080fe40000410000 */
[----:B------:R-:W-:-:S02]  /*43d0*/  FFMA.FTZ R98, R45, R98, -R190 ;  /* 0x000000622d627223 */ /* 0x000fc400000108be */
[----:B------:R-:W-:Y:S01]  /*43e0*/  FFMA.FTZ R45, R45, R186, R139 ;  /* 0x000000ba2d2d7223 */ /* 0x000fe2000001008b */
[----:B------:R-:W-:Y:S01]  /*43f0*/  LOP3.LUT R186, R46, 0xffff0000, RZ, 0xc0, !PT ;  /* 0xffff00002eba7812 */ /* 0x000fe200078ec0ff */
[----:B------:R-:W-:Y:S02]  /*4400*/  IMAD.U32 R139, R138, 0x10000, RZ ;  /* 0x000100008a8b7824 */ /* 0x000fe400078e00ff */
[C---:B------:R-:W-:Y:S01]  /*4410*/  IMAD.U32 R185, R95.reuse, 0x10000, RZ ;  /* 0x000100005fb97824 */ /* 0x040fe200078e00ff */
[----:B------:R-:W-:Y:S01]  /*4420*/  LOP3.LUT R95, R95, 0xffff0000, RZ, 0xc0, !PT ;  /* 0xffff00005f5f7812 */ /* 0x000fe200078ec0ff */
[----:B------:R-:W-:Y:S01]  /*4430*/  FMUL.FTZ R187, R186, R139 ;  /* 0x0000008bbabb7220 */ /* 0x000fe20000410000 */
[----:B------:R-:W-:Y:S02]  /*4440*/  IMAD.U32 R46, R46, 0x10000, RZ ;  /* 0x000100002e2e7824 */ /* 0x000fe400078e00ff */
[-C--:B------:R-:W-:Y:S01]  /*4450*/  FMUL.FTZ R186, R186, R185.reuse ;  /* 0x000000b9baba7220 */ /* 0x080fe20000410000 */
[----:B------:R-:W-:Y:S01]  /*4460*/  F2FP.BF16.F32.PACK_AB R45, R45, R98 ;  /* 0x000000622d2d723e */ /* 0x000fe200000010ff */
[----:B------:R-:W-:-:S02]  /*4470*/  FFMA.FTZ R187, R46, R185, -R187 ;  /* 0x000000b92ebb7223 */ /* 0x000fc400000108bb */
[----:B------:R-:W-:Y:S01]  /*4480*/  FFMA.FTZ R186, R46, R139, R186 ;  /* 0x0000008b2eba7223 */ /* 0x000fe200000100ba */
[----:B------:R-:W-:Y:S01]  /*4490*/  LOP3.LUT R139, R138, 0xffff0000, RZ, 0xc0, !PT ;  /* 0xffff00008a8b7812 */ /* 0x000fe200078ec0ff */
[C---:B------:R-:W-:Y:S01]  /*44a0*/  IMAD.U32 R138, R47.reuse, 0x10000, RZ ;  /* 0x000100002f8a7824 */ /* 0x040fe200078e00ff */
[----:B------:R-:W-:-:S05]  /*44b0*/  LOP3.LUT R46, R47, 0xffff0000, RZ, 0xc0, !PT ;  /* 0xffff00002f2e7812 */ /* 0x000fca00078ec0ff */
[C---:B------:R-:W-:Y:S01]  /*44c0*/  FMUL.FTZ R47, R46.reuse, R139 ;  /* 0x0000008b2e2f7220 */ /* 0x040fe20000410000 */
[----:B------:R-:W-:-:S03]  /*44d0*/  FMUL.FTZ R46, R46, R95 ;  /* 0x0000005f2e2e7220 */ /* 0x000fc60000410000 */
[C---:B------:R-:W-:Y:S01]  /*44e0*/  FFMA.FTZ R47, R138.reuse, R95, -R47 ;  /* 0x0000005f8a2f7223 */ /* 0x040fe2000001082f */
[----:B------:R-:W-:Y:S01]  /*44f0*/  FFMA.FTZ R46, R138, R139, R46 ;  /* 0x0000008b8a2e7223 */ /* 0x000fe2000001002e */
[C---:B------:R-:W-:Y:S01]  /*4500*/  LOP3.LUT R95, R44.reuse, 0xffff0000, RZ, 0xc0, !PT ;  /* 0xffff00002c5f7812 */ /* 0x040fe200078ec0ff */
[----:B------:R-:W-:Y:S02]  /*4510*/  IMAD.U32 R138, R99, 0x10000, RZ ;  /* 0x00010000638a7824 */ /* 0x000fe400078e00ff */
[----:B------:R-:W-:Y:S01]  /*4520*/  IMAD.U32 R99, R44, 0x10000, RZ ;  /* 0x000100002c637824 */ /* 0x000fe200078e00ff */
[----:B------:R-:W-:Y:S01]  /*4530*/  F2FP.BF16.F32.PACK_AB R47, R46, R47 ;  /* 0x0000002f2e2f723e */ /* 0x000fe200000010ff */
[C---:B------:R-:W-:Y:S01]  /*4540*/  FMUL.FTZ R44, R95.reuse, R138 ;  /* 0x0000008a5f2c7220 */ /* 0x040fe20000410000 */
[-C--:B------:R-:W-:Y:S01]  /*4550*/  FMUL.FTZ R95, R95, R94.reuse ;  /* 0x0000005e5f5f7220 */ /* 0x080fe20000410000 */
[----:B------:R-:W-:Y:S02]  /*4560*/  F2FP.BF16.F32.PACK_AB R46, R186, R187 ;  /* 0x000000bbba2e723e */ /* 0x000fe400000010ff */
[C---:B------:R-:W-:Y:S01]  /*4570*/  FFMA.FTZ R44, R99.reuse, R94, -R44 ;  /* 0x0000005e632c7223 */ /* 0x040fe2000001082c */
[----:B------:R-:W-:-:S05]  /*4580*/  FFMA.FTZ R95, R99, R138, R95 ;  /* 0x0000008a635f7223 */ /* 0x000fca000001005f */
[----:B------:R-:W-:-:S07]  /*4590*/  F2FP.BF16.F32.PACK_AB R44, R95, R44 ;  /* 0x0000002c5f2c723e */ /* 0x000fce00000010ff */
.L_x_450:
[----:B------:R-:W-:Y:S05]  /*45a0*/  BSYNC B3 ;  /* 0x0000000000037941 */ /* 0x000fea0003800000 */
.L_x_449:
[----:B------:R-:W-:Y:S01]  /*45b0*/  IADD3 R95, P3, R179, R100, RZ ;  /* 0x00000064b35f7210 */ /* 0x000fe20007f7e0ff */
[----:B------:R-:W-:Y:S01]  /*45c0*/  ULDC.64 UR4, c[0x0][0x2e8] ;  /* 0x0000ba0000047ab9 */ /* 0x000fe20000000a00 */
[----:B------:R-:W-:-:S03]  /*45d0*/  ULDC.64 UR6, c[0x0][0x208] ;  /* 0x0000820000067ab9 */ /* 0x000fc60000000a00 */
[----:B------:R-:W-:Y:S01]  /*45e0*/  IMAD.X R98, R180, 0x1, R15, P3 ;  /* 0x00000001b4627824 */ /* 0x000fe200018e060f */
[----:B------:R-:W-:-:S04]  /*45f0*/  LEA R94, P3, R95, UR4, 0x1 ;  /* 0x000000045f5e7c11 */ /* 0x000fc8000f8608ff */
[----:B------:R-:W-:-:S05]  /*4600*/  LEA.HI.X R95, R95, UR5, R98, 0x1, P3 ;  /* 0x000000055f5f7c11 */ /* 0x000fca00098f0c62 */
[----:B--2---:R2:W-:Y:S04]  /*4610*/  STG.E.128 desc[UR6][R94.64], R44 ;  /* 0x0000002c5e007986 */ /* 0x0045e8000c101d06 */
.L_x_448:
[----:B------:R-:W-:Y:S05]  /*4620*/  BSYNC B2 ;  /* 0x0000000000027941 */ /* 0x000fea0003800000 */
.L_x_447:
[----:B------:R-:W-:Y:S05]  /*4630*/  @P1 BRA `(.L_x_446) ;  /* 0x0000000000e41947 */ /* 0x000fea0003800000 */
[----:B0-2---:R0:W2:Y:S01]  /*4640*/  LDS.128 R44, [R5+0x23c00] ;  /* 0x023c0000052c7984 */ /* 0x0050a20000000c00 */
[----:B------:R-:W-:Y:S01]  /*4650*/  IADD3 R179, P3, R179, R14, RZ ;  /* 0x0000000eb3b37210 */ /* 0x000fe20007f7e0ff */
[----:B------:R-:W-:Y:S04]  /*4660*/  BSSY B2, `(.L_x_451) ;  /* 0x0000031000027945 */ /* 0x000fe80003800000 */
[----:B------:R-:W-:Y:S01]  /*4670*/  IMAD.X R180, R180, 0x1, R11, P3 ;  /* 0x00000001b4b47824 */ /* 0x000fe200018e060b */
[----:B------:R-:W-:-:S13]  /*4680*/  ISETP.GE.AND P3, PT, R220, R92, PT ;  /* 0x0000005cdc00720c */ /* 0x000fda0003f66270 */
[----:B0-----:R-:W-:Y:S05]  /*4690*/  @P3 BRA `(.L_x_452) ;  /* 0x0000000000b43947 */ /* 0x001fea0003800000 */
[--C-:B------:R-:W-:Y:S02]  /*46a0*/  SHF.R.U64 R88, R88, 0x10, R89.reuse ;  /* 0x0000001058587819 */ /* 0x100fe40000001259 */
[----:B------:R-:W-:Y:S02]  /*46b0*/  SHF.R.U32.HI R94, RZ, 0x10, R89 ;  /* 0x00000010ff5e7819 */ /* 0x000fe40000011659 */
[--C-:B------:R-:W-:Y:S02]  /*46c0*/  SHF.R.U64 R89, R90, 0x10, R91.reuse ;  /* 0x000000105a597819 */ /* 0x100fe4000000125b */
[----:B------:R-:W-:Y:S02]  /*46d0*/  SHF.R.U32.HI R95, RZ, 0x10, R91 ;  /* 0x00000010ff5f7819 */ /* 0x000fe4000001165b */
[----:B------:R-:W-:Y:S01]  /*46e0*/  PRMT R91, R204, 0x5410, R89 ;  /* 0x00005410cc5b7816 */ /* 0x000fe20000000059 */
[----:B--2---:R-:W-:Y:S01]  /*46f0*/  IMAD.U32 R89, R45, 0x10000, RZ ;  /* 0x000100002d597824 */ /* 0x004fe200078e00ff */
[----:B------:R-:W-:-:S02]  /*4700*/  PRMT R88, R155, 0x5432, R88 ;  /* 0x000054329b587816 */ /* 0x000fc40000000058 */
[----:B------:R-:W-:Y:S02]  /*4710*/  LOP3.LUT R99, R45, 0xffff0000, RZ, 0xc0, !PT ;  /* 0xffff00002d637812 */ /* 0x000fe400078ec0ff */
[----:B------:R-:W-:Y:S02]  /*4720*/  LOP3.LUT R98, R91, 0xffff0000, RZ, 0xc0, !PT ;  /* 0xffff00005b627812 */ /* 0x000fe400078ec0ff */
[C---:B------:R-:W-:Y:S01]  /*4730*/  LOP3.LUT R90, R88.reuse, 0xffff0000, RZ, 0xc0, !PT ;  /* 0xffff0000585a7812 */ /* 0x040fe200078ec0ff */
[----:B------:R-:W-:Y:S02]  /*4740*/  IMAD.U32 R88, R88, 0x10000, RZ ;  /* 0x0001000058587824 */ /* 0x000fe400078e00ff */
[C---:B------:R-:W-:Y:S02]  /*4750*/  FMUL.FTZ R138, R99.reuse, R98 ;  /* 0x00000062638a7220 */ /* 0x040fe40000410000 */
[-C--:B------:R-:W-:Y:S02]  /*4760*/  FMUL.FTZ R45, R99, R90.reuse ;  /* 0x0000005a632d7220 */ /* 0x080fe40000410000 */
[----:B------:R-:W-:-:S02]  /*4770*/  FFMA.FTZ R90, R89, R90, -R138 ;  /* 0x0000005a595a7223 */ /* 0x000fc4000001088a */
[----:B------:R-:W-:Y:S01]  /*4780*/  FFMA.FTZ R89, R89, R98, R45 ;  /* 0x0000006259597223 */ /* 0x000fe2000001002d */
[----:B------:R-:W-:Y:S02]  /*4790*/  PRMT R45, R166, 0x5432, R94 ;  /* 0x00005432a62d7816 */ /* 0x000fe4000000005e */
[----:B------:R-:W-:Y:S02]  /*47a0*/  PRMT R94, R205, 0x5410, R95 ;  /* 0x00005410cd5e7816 */ /* 0x000fe4000000005f */
[----:B------:R-:W-:Y:S01]  /*47b0*/  LOP3.LUT R98, R46, 0xffff0000, RZ, 0xc0, !PT ;  /* 0xffff00002e627812 */ /* 0x000fe200078ec0ff */
[C---:B------:R-:W-:Y:S01]  /*47c0*/  IMAD.U32 R99, R45.reuse, 0x10000, RZ ;  /* 0x000100002d637824 */ /* 0x040fe200078e00ff */
[----:B------:R-:W-:Y:S01]  /*47d0*/  LOP3.LUT R45, R45, 0xffff0000, RZ, 0xc0, !PT ;  /* 0xffff00002d2d7812 */ /* 0x000fe200078ec0ff */
[----:B------:R-:W-:Y:S01]  /*47e0*/  IMAD.U32 R95, R94, 0x10000, RZ ;  /* 0x000100005e5f7824 */ /* 0x000fe200078e00ff */
[----:B------:R-:W-:Y:S01]  /*47f0*/  F2FP.BF16.F32.PACK_AB R89, R89, R90 ;  /* 0x0000005a5959723e */ /* 0x000fe200000010ff */
[----:B------:R-:W-:-:S02]  /*4800*/  IMAD.U32 R46, R46, 0x10000, RZ ;  /* 0x000100002e2e7824 */ /* 0x000fc400078e00ff */
[C---:B------:R-:W-:Y:S01]  /*4810*/  FMUL.FTZ R139, R98.reuse, R95 ;  /* 0x0000005f628b7220 */ /* 0x040fe20000410000 */
[----:B------:R-:W-:-:S03]  /*4820*/  FMUL.FTZ R98, R98, R99 ;  /* 0x0000006362627220 */ /* 0x000fc60000410000 */
[C---:B------:R-:W-:Y:S01]  /*4830*/  FFMA.FTZ R139, R46.reuse, R99, -R139 ;  /* 0x000000632e8b7223 */ /* 0x040fe2000001088b */
        /* <DEDUP_REMOVED lines=17> */
[----:B------:R-:W-:Y:S01]  /*4950*/  F2FP.BF16.F32.PACK_AB R44, R45, R44 ;  /* 0x0000002c2d2c723e */ /* 0x000fe200000010ff */
[----:B------:R-:W-:-:S07]  /*4960*/  IMAD.MOV.U32 R45, RZ, RZ, R89 ;  /* 0x000000ffff2d7224 */ /* 0x000fce00078e0059 */
.L_x_452:
[----:B------:R-:W-:Y:S05]  /*4970*/  BSYNC B2 ;  /* 0x0000000000027941 */ /* 0x000fea0003800000 */
.L_x_451:
[----:B------:R-:W-:Y:S01]  /*4980*/  ULDC.64 UR4, c[0x0][0x2e8] ;  /* 0x0000ba0000047ab9 */ /* 0x000fe20000000a00 */
[----:B------:R-:W-:Y:S01]  /*4990*/  ULDC.64 UR6, c[0x0][0x208] ;  /* 0x0000820000067ab9 */ /* 0x000fe20000000a00 */
[----:B------:R-:W-:-:S04]  /*49a0*/  LEA R88, P3, R179, UR4, 0x1 ;  /* 0x00000004b3587c11 */ /* 0x000fc8000f8608ff */
[----:B------:R-:W-:-:S05]  /*49b0*/  LEA.HI.X R89, R179, UR5, R180, 0x1, P3 ;  /* 0x00000005b3597c11 */ /* 0x000fca00098f0cb4 */
[----:B--2---:R3:W-:Y:S04]  /*49c0*/  STG.E.128 desc[UR6][R88.64], R44 ;  /* 0x0000002c58007986 */ /* 0x0047e8000c101d06 */
.L_x_446:
[----:B------:R-:W-:Y:S05]  /*49d0*/  BSYNC B1 ;  /* 0x0000000000017941 */ /* 0x000fea0003800000 */
.L_x_445:
[----:B------:R-:W-:Y:S04]  /*49e0*/  BSSY B1, `(.L_x_453) ;  /* 0x000007a000017945 */ /* 0x000fe80003800000 */
[----:B------:R-:W-:Y:S05]  /*49f0*/  @P4 BRA `(.L_x_454) ;  /* 0x0000000400e04947 */ /* 0x000fea0003800000 */
[----:B---3--:R-:W-:Y:S01]  /*4a00*/  IADD3 R89, P3, P4, R158, R136, R16 ;  /* 0x000000889e597210 */ /* 0x008fe20007c7e010 */
[----:B------:R-:W-:Y:S03]  /*4a10*/  BSSY B2, `(.L_x_455) ;  /* 0x000003c000027945 */ /* 0x000fe60003800000 */
[----:B------:R-:W-:Y:S01]  /*4a20*/  IADD3.X R88, R123, R93, R17, P3, P4 ;  /* 0x0000005d7b587210 */ /* 0x000fe20001fe8411 */
[----:B------:R-:W-:Y:S08]  /*4a30*/  @P0 BRA `(.L_x_456) ;  /* 0x0000000000e40947 */ /* 0x000ff00003800000 */
        /* <DEDUP_REMOVED lines=51> */
.L_x_458:
[----:B------:R-:W-:Y:S05]  /*4d70*/  BSYNC B3 ;  /* 0x0000000000037941 */ /* 0x000fea0003800000 */
.L_x_457:
[----:B------:R-:W-:Y:S01]  /*4d80*/  ULDC.64 UR4, c[0x0][0x2e8] ;  /* 0x0000ba0000047ab9 */ /* 0x000fe20000000a00 */
[----:B------:R-:W-:Y:S01]  /*4d90*/  ULDC.64 UR6, c[0x0][0x208] ;  /* 0x0000820000067ab9 */ /* 0x000fe20000000a00 */
[----:B------:R-:W-:-:S04]  /*4da0*/  LEA R84, P3, R90, UR4, 0x1 ;  /* 0x000000045a547c11 */ /* 0x000fc8000f8608ff */
[----:B------:R-:W-:-:S05]  /*4db0*/  LEA.HI.X R85, R90, UR5, R91, 0x1, P3 ;  /* 0x000000055a557c11 */ /* 0x000fca00098f0c5b */
[----:B--2---:R3:W-:Y:S04]  /*4dc0*/  STG.E.128 desc[UR6][R84.64], R44 ;  /* 0x0000002c54007986 */ /* 0x0047e8000c101d06 */
.L_x_456:
[----:B------:R-:W-:Y:S05]  /*4dd0*/  BSYNC B2 ;  /* 0x0000000000027941 */ /* 0x000fea0003800000 */
.L_x_455:
[----:B------:R-:W-:Y:S05]  /*4de0*/  @P1 BRA `(.L_x_454) ;  /* 0x0000000000e41947 */ /* 0x000fea0003800000 */
[----:B0-23--:R0:W2:Y:S01]  /*4df0*/  LDS.128 R44, [R5+0x24c00] ;  /* 0x024c0000052c7984 */ /* 0x00d0a20000000c00 */
[----:B------:R-:W-:Y:S01]  /*4e00*/  IADD3 R89, P3, R89, R14, RZ ;  /* 0x0000000e59597210 */ /* 0x000fe20007f7e0ff */
[----:B------:R-:W-:Y:S04]  /*4e10*/  BSSY B2, `(.L_x_459) ;  /* 0x0000031000027945 */ /* 0x000fe80003800000 */
[----:B------:R-:W-:Y:S01]  /*4e20*/  IMAD.X R88, R88, 0x1, R11, P3 ;  /* 0x0000000158587824 */ /* 0x000fe200018e060b */
[----:B------:R-:W-:-:S13]  /*4e30*/  ISETP.GE.AND P3, PT, R220, R92, PT ;  /* 0x0000005cdc00720c */ /* 0x000fda0003f66270 */
[----:B0-----:R-:W-:Y:S05]  /*4e40*/  @P3 BRA `(.L_x_460) ;  /* 0x0000000000b43947 */ /* 0x001fea0003800000 */
[----:B------:R-:W-:Y:S01]  /*4e50*/  SHF.R.U64 R82, R82, 0x10, R83 ;  /* 0x0000001052527819 */ /* 0x000fe20000001253 */
[----:B--2---:R-:W-:Y:S01]  /*4e60*/  IMAD.U32 R84, R46, 0x10000, RZ ;  /* 0x000100002e547824 */ /* 0x004fe200078e00ff */
[----:B------:R-:W-:Y:S02]  /*4e70*/  SHF.R.U64 R80, R80, 0x10, R81 ;  /* 0x0000001050507819 */ /* 0x000fe40000001251 */
[----:B------:R-:W-:Y:S02]  /*4e80*/  PRMT R175, R175, 0x5410, R82 ;  /* 0x00005410afaf7816 */ /* 0x000fe40000000052 */
[----:B------:R-:W-:Y:S02]  /*4e90*/  PRMT R177, R177, 0x5410, R80 ;  /* 0x00005410b1b17816 */ /* 0x000fe40000000050 */
[----:B------:R-:W-:Y:S02]  /*4ea0*/  SHF.R.U32.HI R85, RZ, 0x10, R83 ;  /* 0x00000010ff557819 */ /* 0x000fe40000011653 */
[----:B------:R-:W-:-:S02]  /*4eb0*/  SHF.R.U32.HI R81, RZ, 0x10, R81 ;  /* 0x00000010ff517819 */ /* 0x000fc40000011651 */
[----:B------:R-:W-:Y:S02]  /*4ec0*/  LOP3.LUT R87, R45, 0xffff0000, RZ, 0xc0, !PT ;  /* 0xffff00002d577812 */ /* 0x000fe400078ec0ff */
[C---:B------:R-:W-:Y:S01]  /*4ed0*/  LOP3.LUT R80, R175.reuse, 0xffff0000, RZ, 0xc0, !PT ;  /* 0xffff0000af507812 */ /* 0x040fe200078ec0ff */
[----:B------:R-:W-:Y:S01]  /*4ee0*/  IMAD.U32 R175, R175, 0x10000, RZ ;  /* 0x00010000afaf7824 */ /* 0x000fe200078e00ff */
[C---:B------:R-:W-:Y:S01]  /*4ef0*/  LOP3.LUT R82, R177.reuse, 0xffff0000, RZ, 0xc0, !PT ;  /* 0xffff0000b1527812 */ /* 0x040fe200078ec0ff */
[----:B------:R-:W-:Y:S01]  /*4f00*/  IMAD.U32 R177, R177, 0x10000, RZ ;  /* 0x00010000b1b17824 */ /* 0x000fe200078e00ff */
[----:B------:R-:W-:Y:S01]  /*4f10*/  PRMT R174, R174, 0x5410, R85 ;  /* 0x00005410aeae7816 */ /* 0x000fe20000000055 */
[----:B------:R-:W-:Y:S01]  /*4f20*/  FMUL.FTZ R86, R87, R80 ;  /* 0x0000005057567220 */ /* 0x000fe20000410000 */
[----:B------:R-:W-:Y:S01]  /*4f30*/  PRMT R176, R176, 0x5410, R81 ;  /* 0x00005410b0b07816 */ /* 0x000fe20000000051 */
[----:B------:R-:W-:Y:S01]  /*4f40*/  IMAD.U32 R81, R45, 0x10000, RZ ;  /* 0x000100002d517824 */ /* 0x000fe200078e00ff */
[----:B------:R-:W-:Y:S01]  /*4f50*/  LOP3.LUT R46, R46, 0xffff0000, RZ, 0xc0, !PT ;  /* 0xffff00002e2e7812 */ /* 0x000fe200078ec0ff */
[----:B------:R-:W-:Y:S01]  /*4f60*/  FMUL.FTZ R87, R87, R82 ;  /* 0x0000005257577220 */ /* 0x000fe20000410000 */
[----:B------:R-:W-:-:S02]  /*4f70*/  IMAD.U32 R45, R174, 0x10000, RZ ;  /* 0x00010000ae2d7824 */ /* 0x000fc400078e00ff */
[C---:B------:R-:W-:Y:S01]  /*4f80*/  FFMA.FTZ R86, R81.reuse, R82, -R86 ;  /* 0x0000005251567223 */ /* 0x040fe20000010856 */
[----:B------:R-:W-:Y:S02]  /*4f90*/  IMAD.U32 R85, R176, 0x10000, RZ ;  /* 0x00010000b0557824 */ /* 0x000fe400078e00ff */
[----:B------:R-:W-:Y:S01]  /*4fa0*/  FFMA.FTZ R87, R81, R80, R87 ;  /* 0x0000005051577223 */ /* 0x000fe20000010057 */
[----:B------:R-:W-:Y:S01]  /*4fb0*/  FMUL.FTZ R81, R46, R45 ;  /* 0x0000002d2e517220 */ /* 0x000fe20000410000 */
[C---:B------:R-:W-:Y:S01]  /*4fc0*/  IMAD.U32 R80, R44.reuse, 0x10000, RZ ;  /* 0x000100002c507824 */ /* 0x040fe200078e00ff */
[----:B------:R-:W-:Y:S01]  /*4fd0*/  LOP3.LUT R44, R44, 0xffff0000, RZ, 0xc0, !PT ;  /* 0xffff00002c2c7812 */ /* 0x000fe200078ec0ff */
[-C--:B------:R-:W-:Y:S01]  /*4fe0*/  FMUL.FTZ R91, R46, R85.reuse ;  /* 0x000000552e5b7220 */ /* 0x080fe20000410000 */
[----:B------:R-:W-:Y:S01]  /*4ff0*/  LOP3.LUT R83, R47, 0xffff0000, RZ, 0xc0, !PT ;  /* 0xffff00002f537812 */ /* 0x000fe200078ec0ff */
[----:B------:R-:W-:Y:S01]  /*5000*/  FFMA.FTZ R81, R84, R85, -R81 ;  /* 0x0000005554517223 */ /* 0x000fe20000010851 */
[----:B------:R-:W-:Y:S01]  /*5010*/  LOP3.LUT R174, R174, 0xffff0000, RZ, 0xc0, !PT ;  /* 0xffff0000aeae7812 */ /* 0x000fe200078ec0ff */
[----:B------:R-:W-:Y:S01]  /*5020*/  FFMA.FTZ R84, R84, R45, R91 ;  /* 0x0000002d54547223 */ /* 0x000fe2000001005b */
[----:B------:R-:W-:Y:S01]  /*5030*/  LOP3.LUT R176, R176, 0xffff0000, RZ, 0xc0, !PT ;  /* 0xffff0000b0b07812 */ /* 0x000fe200078ec0ff */
[C---:B------:R-:W-:Y:S01]  /*5040*/  FMUL.FTZ R45, R44.reuse, R175 ;  /* 0x000000af2c2d7220 */ /* 0x040fe20000410000 */
[----:B------:R-:W-:Y:S01]  /*5050*/  FMUL.FTZ R44, R44, R177 ;  /* 0x000000b12c2c7220 */ /* 0x000fe20000410000 */
[----:B------:R-:W-:Y:S01]  /*5060*/  FMUL.FTZ R46, R83, R174 ;  /* 0x000000ae532e7220 */ /* 0x000fe20000410000 */
[----:B------:R-:W-:-:S02]  /*5070*/  IMAD.U32 R47, R47, 0x10000, RZ ;  /* 0x000100002f2f7824 */ /* 0x000fc400078e00ff */
[-C--:B------:R-:W-:Y:S01]  /*5080*/  FMUL.FTZ R83, R83, R176.reuse ;  /* 0x000000b053537220 */ /* 0x080fe20000410000 */
[C---:B------:R-:W-:Y:S01]  /*5090*/  FFMA.FTZ R45, R80.reuse, R177, -R45 ;  /* 0x000000b1502d7223 */ /* 0x040fe2000001082d */
[----:B------:R-:W-:Y:S01]  /*50a0*/  FFMA.FTZ R44, R80, R175, R44 ;  /* 0x000000af502c7223 */ /* 0x000fe2000001002c */
[C---:B------:R-:W-:Y:S01]  /*50b0*/  FFMA.FTZ R176, R47.reuse, R176, -R46 ;  /* 0x000000b02fb07223 */ /* 0x040fe2000001082e */
[----:B------:R-:W-:Y:S01]  /*50c0*/  FFMA.FTZ R83, R47, R174, R83 ;  /* 0x000000ae2f537223 */ /* 0x000fe20000010053 */
[----:B------:R-:W-:Y:S02]  /*50d0*/  F2FP.BF16.F32.PACK_AB R86, R87, R86 ;  /* 0x000000565756723e */ /* 0x000fe400000010ff */
[----:B------:R-:W-:Y:S02]  /*50e0*/  F2FP.BF16.F32.PACK_AB R44, R44, R45 ;  /* 0x0000002d2c2c723e */ /* 0x000fe400000010ff */
[----:B------:R-:W-:Y:S01]  /*50f0*/  F2FP.BF16.F32.PACK_AB R47, R83, R176 ;  /* 0x000000b0532f723e */ /* 0x000fe200000010ff */
[----:B------:R-:W-:Y:S01]  /*5100*/  IMAD.MOV.U32 R45, RZ, RZ, R86 ;  /* 0x000000ffff2d7224 */ /* 0x000fe200078e0056 */
[----:B------:R-:W-:-:S07]  /*5110*/  F2FP.BF16.F32.PACK_AB R46, R84, R81 ;  /* 0x00000051542e723e */ /* 0x000fce00000010ff */
.L_x_460:
[----:B------:R-:W-:Y:S05]  /*5120*/  BSYNC B2 ;  /* 0x0000000000027941 */ /* 0x000fea0003800000 */
.L_x_459:
[----:B------:R-:W-:Y:S01]  /*5130*/  ULDC.64 UR4, c[0x0][0x2e8] ;  /* 0x0000ba0000047ab9 */ /* 0x000fe20000000a00 */
[----:B------:R-:W-:Y:S01]  /*5140*/  ULDC.64 UR6, c[0x0][0x208] ;  /* 0x0000820000067ab9 */ /* 0x000fe20000000a00 */
[----:B------:R-:W-:-:S04]  /*5150*/  LEA R80, P3, R89, UR4, 0x1 ;  /* 0x0000000459507c11 */ /* 0x000fc8000f8608ff */
[----:B------:R-:W-:-:S05]  /*5160*/  LEA.HI.X R81, R89, UR5, R88, 0x1, P3 ;  /* 0x0000000559517c11 */ /* 0x000fca00098f0c58 */
[----:B--2---:R4:W-:Y:S04]  /*5170*/  STG.E.128 desc[UR6][R80.64], R44 ;  /* 0x0000002c50007986 */ /* 0x0049e8000c101d06 */
.L_x_454:
[----:B------:R-:W-:Y:S05]  /*5180*/  BSYNC B1 ;  /* 0x0000000000017941 */ /* 0x000fea0003800000 */
.L_x_453:
[----:B------:R-:W5:Y:S01]  /*5190*/  LDL R90, [R1] ;  /* 0x00000000015a7983 */ /* 0x000f620000100800 */
[----:B------:R-:W-:Y:S01]  /*51a0*/  BSSY B1, `(.L_x_461) ;  /* 0x000007b000017945 */ /* 0x000fe20003800000 */
[----:B-----5:R-:W-:-:S13]  /*51b0*/  LOP3.LUT P3, RZ, R90, 0x4, RZ, 0xc0, !PT ;  /* 0x000000045aff7812 */ /* 0x020fda000786c0ff */
[----:B------:R-:W-:Y:S05]  /*51c0*/  @P3 BRA `(.L_x_462) ;  /* 0x0000000400e03947 */ /* 0x000fea0003800000 */
[----:B----4-:R-:W-:Y:S01]  /*51d0*/  IADD3 R81, P3, P4, R125, R136, R16 ;  /* 0x000000887d517210 */ /* 0x010fe20007c7e010 */
[----:B------:R-:W-:Y:S03]  /*51e0*/  BSSY B2, `(.L_x_463) ;  /* 0x000003c000027945 */ /* 0x000fe60003800000 */
[----:B------:R-:W-:Y:S01]  /*51f0*/  IADD3.X R80, R124, R93, R17, P3, P4 ;  /* 0x0000005d7c507210 */ /* 0x000fe20001fe8411 */
[----:B------:R-:W-:Y:S08]  /*5200*/  @P0 BRA `(.L_x_464) ;  /* 0x0000000000e40947 */ /* 0x000ff00003800000 */
[----:B0-23--:R0:W2:Y:S01]  /*5210*/  LDS.128 R44, [R5+0x20400] ;  /* 0x02040000052c7984 */ /* 0x00d0a20000000c00 */
[----:B------:R-:W-:Y:S01]  /*5220*/  IADD3 R82, P3, R81, R100, RZ ;  /* 0x0000006451527210 */ /* 0x000fe20007f7e0ff */
[----:B------:R-:W-:Y:S04]  /*5230*/  BSSY B3, `(.L_x_465) ;  /* 0x0000031000037945 */ /* 0x000fe80003800000 */
[----:B------:R-:W-:Y:S01]  /*5240*/  IMAD.X R83, R80, 0x1, R15, P3 ;  /* 0x0000000150537824 */ /* 0x000fe200018e060f */
[----:B------:R-:W-:-:S13]  /*5250*/  ISETP.GE.AND P3, PT, R18, R92, PT ;  /* 0x0000005c1200720c */ /* 0x000fda0003f66270 */
[----:B0-----:R-:W-:Y:S05]  /*5260*/  @P3 BRA `(.L_x_466) ;  /* 0x0000000000b43947 */ /* 0x001fea0003800000 */
[--C-:B------:R-:W-:Y:S02]  /*5270*/  SHF.R.U64 R85, R78, 0x10, R79.reuse ;  /* 0x000000104e557819 */ /* 0x100fe4000000124f */
[----:B------:R-:W-:Y:S02]  /*5280*/  SHF.R.U32.HI R79, RZ, 0x10, R79 ;  /* 0x00000010ff4f7819 */ /* 0x000fe4000001164f */
[--C-:B------:R-:W-:Y:S01]  /*5290*/  SHF.R.U64 R84, R76, 0x10, R77.reuse ;  /* 0x000000104c547819 */ /* 0x100fe2000000124d */
[----:B--2---:R-:W-:Y:S01]  /*52a0*/  IMAD.U32 R76, R46, 0x10000, RZ ;  /* 0x000100002e4c7824 */ /* 0x004fe200078e00ff */
[----:B------:R-:W-:Y:S02]  /*52b0*/  SHF.R.U32.HI R87, RZ, 0x10, R77 ;  /* 0x00000010ff577819 */ /* 0x000fe4000001164d */
[----:B------:R-:W-:Y:S02]  /*52c0*/  PRMT R184, R184, 0x5410, R85 ;  /* 0x00005410b8b87816 */ /* 0x000fe40000000055 */
[----:B------:R-:W-:-:S02]  /*52d0*/  PRMT R188, R188, 0x5410, R79 ;  /* 0x00005410bcbc7816 */ /* 0x000fc4000000004f */
[----:B------:R-:W-:Y:S01]  /*52e0*/  PRMT R173, R173, 0x5410, R84 ;  /* 0x00005410adad7816 */ /* 0x000fe20000000054 */
[C---:B------:R-:W-:Y:S01]  /*52f0*/  IMAD.U32 R84, R45.reuse, 0x10000, RZ ;  /* 0x000100002d547824 */ /* 0x040fe200078e00ff */
[----:B------:R-:W-:Y:S01]  /*5300*/  PRMT R172, R172, 0x5410, R87 ;  /* 0x00005410acac7816 */ /* 0x000fe20000000057 */
[----:B------:R-:W-:Y:S01]  /*5310*/  IMAD.U32 R78, R188, 0x10000, RZ ;  /* 0x00010000bc4e7824 */ /* 0x000fe200078e00ff */
[----:B------:R-:W-:Y:S02]  /*5320*/  LOP3.LUT R77, R46, 0xffff0000, RZ, 0xc0, !PT ;  /* 0xffff00002e4d7812 */ /* 0x000fe400078ec0ff */
[----:B------:R-:W-:Y:S01]  /*5330*/  LOP3.LUT R79, R45, 0xffff0000, RZ, 0xc0, !PT ;  /* 0xffff00002d4f7812 */ /* 0x000fe200078ec0ff */
[----:B------:R-:W-:Y:S01]  /*5340*/  IMAD.U32 R85, R172, 0x10000, RZ ;  /* 0x00010000ac557824 */ /* 0x000fe200078e00ff */
[----:B------:R-:W-:Y:S01]  /*5350*/  LOP3.LUT R87, R184, 0xffff0000, RZ, 0xc0, !PT ;  /* 0xffff0000b8577812 */ /* 0x000fe200078ec0ff */
[----:B------:R-:W-:Y:S01]  /*5360*/  FMUL.FTZ R91, R77, R78 ;  /* 0x0000004e4d5b7220 */ /* 0x000fe20000410000 */
[----:B------:R-:W-:Y:S01]  /*5370*/  LOP3.LUT R86, R173, 0xffff0000, RZ, 0xc0, !PT ;  /* 0xffff0000ad567812 */ /* 0x000fe200078ec0ff */
[----:B------:R-:W-:Y:S01]  /*5380*/  IMAD.U32 R45, R44, 0x10000, RZ ;  /* 0x000100002c2d7824 */ /* 0x000fe200078e00ff */
[----:B------:R-:W-:Y:S01]  /*5390*/  LOP3.LUT R46, R47, 0xffff0000, RZ, 0xc0, !PT ;  /* 0xffff00002f2e7812 */ /* 0x000fe200078ec0ff */
[----:B------:R-:W-:Y:S01]  /*53a0*/  FMUL.FTZ R89, R79, R87 ;  /* 0x000000574f597220 */ /* 0x000fe20000410000 */
[-C--:B------:R-:W-:Y:S01]  /*53b0*/  FMUL.FTZ R77, R77, R85.reuse ;  /* 0x000000554d4d7220 */ /* 0x080fe20000410000 */
[-C--:B------:R-:W-:Y:S01]  /*53c0*/  FMUL.FTZ R88, R79, R86.reuse ;  /* 0x000000564f587220 */ /* 0x080fe20000410000 */
[----:B------:R-:W-:Y:S01]  /*53d0*/  LOP3.LUT R188, R188, 0xffff0000, RZ, 0xc0, !PT ;  /* 0xffff0000bcbc7812 */ /* 0x000fe200078ec0ff */
[----:B------:R-:W-:Y:S01]  /*53e0*/  IMAD.U32 R184, R184, 0x10000, RZ ;  /* 0x00010000b8b87824 */ /* 0x000fe200078e00ff */
[----:B------:R-:W-:Y:S01]  /*53f0*/  LOP3.LUT R172, R172, 0xffff0000, RZ, 0xc0, !PT ;  /* 0xffff0000acac7812 */ /* 0x000fe200078ec0ff */
[----:B------:R-:W-:Y:S01]  /*5400*/  IMAD.U32 R173, R173, 0x10000, RZ ;  /* 0x00010000adad7824 */ /* 0x000fe200078e00ff */
[----:B------:R-:W-:Y:S01]  /*5410*/  LOP3.LUT R44, R44, 0xffff0000, RZ, 0xc0, !PT ;  /* 0xffff00002c2c7812 */ /* 0x000fe200078ec0ff */
[----:B------:R-:W-:Y:S01]  /*5420*/  FFMA.FTZ R79, R84, R86, -R89 ;  /* 0x00000056544f7223 */ /* 0x000fe20000010859 */
[----:B------:R-:W-:Y:S01]  /*5430*/  FFMA.FTZ R85, R76, R85, -R91 ;  /* 0x000000554c557223 */ /* 0x000fe2000001085b */
[----:B------:R-:W-:Y:S01]  /*5440*/  FFMA.FTZ R84, R84, R87, R88 ;  /* 0x0000005754547223 */ /* 0x000fe20000010058 */
[----:B------:R-:W-:Y:S01]  /*5450*/  FFMA.FTZ R76, R76, R78, R77 ;  /* 0x0000004e4c4c7223 */ /* 0x000fe2000001004d */
[C---:B------:R-:W-:Y:S01]  /*5460*/  FMUL.FTZ R78, R46.reuse, R188 ;  /* 0x000000bc2e4e7220 */ /* 0x040fe20000410000 */
[----:B------:R-:W-:Y:S01]  /*5470*/  FMUL.FTZ R87, R46, R172 ;  /* 0x000000ac2e577220 */ /* 0x000fe20000410000 */
[CC--:B------:R-:W-:Y:S01]  /*5480*/  FMUL.FTZ R46, R44.reuse, R184.reuse ;  /* 0x000000b82c2e7220 */ /* 0x0c0fe20000410000 */
[----:B------:R-:W-:Y:S01]  /*5490*/  FMUL.FTZ R77, R44, R173 ;  /* 0x000000ad2c4d7220 */ /* 0x000fe20000410000 */
[----:B------:R-:W-:Y:S01]  /*54a0*/  IMAD.U32 R47, R47, 0x10000, RZ ;  /* 0x000100002f2f7824 */ /* 0x000fe200078e00ff */
[----:B------:R-:W-:Y:S01]  /*54b0*/  F2FP.BF16.F32.PACK_AB R76, R76, R85 ;  /* 0x000000554c4c723e */ /* 0x000fe200000010ff */
[C---:B------:R-:W-:Y:S01]  /*54c0*/  FFMA.FTZ R46, R45.reuse, R173, -R46 ;  /* 0x000000ad2d2e7223 */ /* 0x040fe2000001082e */
[----:B------:R-:W-:Y:S01]  /*54d0*/  FFMA.FTZ R77, R45, R184, R77 ;  /* 0x000000b82d4d7223 */ /* 0x000fe2000001004d */
[C---:B------:R-:W-:Y:S01]  /*54e0*/  FFMA.FTZ R78, R47.reuse, R172, -R78 ;  /* 0x000000ac2f4e7223 */ /* 0x040fe2000001084e */
[----:B------:R-:W-:Y:S01]  /*54f0*/  FFMA.FTZ R87, R47, R188, R87 ;  /* 0x000000bc2f577223 */ /* 0x000fe20000010057 */
[----:B------:R-:W-:-:S02]  /*5500*/  F2FP.BF16.F32.PACK_AB R45, R84, R79 ;  /* 0x0000004f542d723e */ /* 0x000fc400000010ff */
[----:B------:R-:W-:Y:S01]  /*5510*/  F2FP.BF16.F32.PACK_AB R44, R77, R46 ;  /* 0x0000002e4d2c723e */ /* 0x000fe200000010ff */
[----:B------:R-:W-:Y:S01]  /*5520*/  IMAD.MOV.U32 R46, RZ, RZ, R76 ;  /* 0x000000ffff2e7224 */ /* 0x000fe200078e004c */
[----:B------:R-:W-:-:S07]  /*5530*/  F2FP.BF16.F32.PACK_AB R47, R87, R78 ;  /* 0x0000004e572f723e */ /* 0x000fce00000010ff */
.L_x_466:
[----:B------:R-:W-:Y:S05]  /*5540*/  BSYNC B3 ;  /* 0x0000000000037941 */ /* 0x000fea0003800000 */
.L_x_465:
[----:B------:R-:W-:Y:S01]  /*5550*/  ULDC.64 UR4, c[0x0][0x2e8] ;  /* 0x0000ba0000047ab9 */ /* 0x000fe20000000a00 */
[----:B------:R-:W-:Y:S01]  /*5560*/  ULDC.64 UR6, c[0x0][0x208] ;  /* 0x0000820000067ab9 */ /* 0x000fe20000000a00 */
[----:B------:R-:W-:-:S04]  /*5570*/  LEA R76, P3, R82, UR4, 0x1 ;  /* 0x00000004524c7c11 */ /* 0x000fc8000f8608ff */
[----:B------:R-:W-:-:S05]  /*5580*/  LEA.HI.X R77, R82, UR5, R83, 0x1, P3 ;  /* 0x00000005524d7c11 */ /* 0x000fca00098f0c53 */
[----:B--2---:R4:W-:Y:S04]  /*5590*/  STG.E.128 desc[UR6][R76.64], R44 ;  /* 0x0000002c4c007986 */ /* 0x0049e8000c101d06 */
.L_x_464:
[----:B------:R-:W-:Y:S05]  /*55a0*/  BSYNC B2 ;  /* 0x0000000000027941 */ /* 0x000fea0003800000 */
.L_x_463:
[----:B------:R-:W-:Y:S05]  /*55b0*/  @P1 BRA `(.L_x_462) ;  /* 0x0000000000e41947 */ /* 0x000fea0003800000 */
[----:B0-234-:R0:W2:Y:S01]  /*55c0*/  LDS.128 R44, [R5+0x25c00] ;  /* 0x025c0000052c7984 */ /* 0x01d0a20000000c00 */
[----:B------:R-:W-:Y:S01]  /*55d0*/  IADD3 R81, P3, R81, R14, RZ ;  /* 0x0000000e51517210 */ /* 0x000fe20007f7e0ff */
[----:B------:R-:W-:Y:S04]  /*55e0*/  BSSY B2, `(.L_x_467) ;  /* 0x0000031000027945 */ /* 0x000fe80003800000 */
[----:B------:R-:W-:Y:S01]  /*55f0*/  IMAD.X R80, R80, 0x1, R11, P3 ;  /* 0x0000000150507824 */ /* 0x000fe200018e060b */
[----:B------:R-:W-:-:S13]  /*5600*/  ISETP.GE.AND P3, PT, R220, R92, PT ;  /* 0x0000005cdc00720c */ /* 0x000fda0003f66270 */
[----:B0-----:R-:W-:Y:S05]  /*5610*/  @P3 BRA `(.L_x_468) ;  /* 0x0000000000b43947 */ /* 0x001fea0003800000 */
[----:B------:R-:W-:Y:S02]  /*5620*/  SHF.R.U64 R77, R74, 0x10, R75 ;  /* 0x000000104a4d7819 */ /* 0x000fe4000000124b */
[----:B------:R-:W-:Y:S01]  /*5630*/  SHF.R.U64 R78, R72, 0x10, R73 ;  /* 0x00000010484e7819 */ /* 0x000fe20000001249 */
[----:B--2---:R-:W-:Y:S01]  /*5640*/  IMAD.U32 R72, R46, 0x10000, RZ ;  /* 0x000100002e487824 */ /* 0x004fe200078e00ff */
[----:B------:R-:W-:Y:S01]  /*5650*/  SHF.R.U32.HI R74, RZ, 0x10, R75 ;  /* 0x00000010ff4a7819 */ /* 0x000fe2000001164b */
[----:B------:R-:W-:Y:S01]  /*5660*/  IMAD.U32 R75, R45, 0x10000, RZ ;  /* 0x000100002d4b7824 */ /* 0x000fe200078e00ff */
[----:B------:R-:W-:Y:S02]  /*5670*/  SHF.R.U32.HI R76, RZ, 0x10, R73 ;  /* 0x00000010ff4c7819 */ /* 0x000fe40000011649 */
[----:B------:R-:W-:Y:S02]  /*5680*/  PRMT R153, R153, 0x5410, R78 ;  /* 0x0000541099997816 */ /* 0x000fe4000000004e */
[----:B------:R-:W-:-:S02]  /*5690*/  PRMT R166, R166, 0x5410, R77 ;  /* 0x00005410a6a67816 */ /* 0x000fc4000000004d */
[----:B------:R-:W-:Y:S02]  /*56a0*/  PRMT R167, R167, 0x5410, R74 ;  /* 0x00005410a7a77816 */ /* 0x000fe4000000004a */
[----:B------:R-:W-:Y:S02]  /*56b0*/  PRMT R155, R155, 0x5410, R76 ;  /* 0x000054109b9b7816 */ /* 0x000fe4000000004c */
[----:B------:R-:W-:Y:S01]  /*56c0*/  LOP3.LUT R73, R46, 0xffff0000, RZ, 0xc0, !PT ;  /* 0xffff00002e497812 */ /* 0x000fe200078ec0ff */
[----:B------:R-:W-:Y:S01]  /*56d0*/  IMAD.U32 R79, R167, 0x10000, RZ ;  /* 0x00010000a74f7824 */ /* 0x000fe200078e00ff */
[----:B------:R-:W-:Y:S01]  /*56e0*/  LOP3.LUT R74, R45, 0xffff0000, RZ, 0xc0, !PT ;  /* 0xffff00002d4a7812 */ /* 0x000fe200078ec0ff */
[----:B------:R-:W-:Y:S01]  /*56f0*/  IMAD.U32 R77, R155, 0x10000, RZ ;  /* 0x000100009b4d7824 */ /* 0x000fe200078e00ff */
[----:B------:R-:W-:Y:S01]  /*5700*/  LOP3.LUT R78, R166, 0xffff0000, RZ, 0xc0, !PT ;  /* 0xffff0000a64e7812 */ /* 0x000fe200078ec0ff */
[----:B------:R-:W-:Y:S01]  /*5710*/  FMUL.FTZ R85, R73, R79 ;  /* 0x0000004f49557220 */ /* 0x000fe20000410000 */
[----:B------:R-:W-:Y:S01]  /*5720*/  LOP3.LUT R76, R153, 0xffff0000, RZ, 0xc0, !PT ;  /* 0xffff0000994c7812 */ /* 0x000fe200078ec0ff */
[----:B------:R-:W-:Y:S01]  /*5730*/  FMUL.FTZ R73, R73, R77 ;  /* 0x0000004d49497220 */ /* 0x000fe20000410000 */
[----:B------:R-:W-:Y:S01]  /*5740*/  LOP3.LUT R46, R47, 0xffff0000, RZ, 0xc0, !PT ;  /* 0xffff00002f2e7812 */ /* 0x000fe200078ec0ff */
[C---:B------:R-:W-:Y:S01]  /*5750*/  FMUL.FTZ R82, R74.reuse, R78 ;  /* 0x0000004e4a527220 */ /* 0x040fe20000410000 */
[----:B------:R-:W-:Y:S01]  /*5760*/  LOP3.LUT R167, R167, 0xffff0000, RZ, 0xc0, !PT ;  /* 0xffff0000a7a77812 */ /* 0x000fe200078ec0ff */
[----:B------:R-:W-:Y:S01]  /*5770*/  FMUL.FTZ R83, R74, R76 ;  /* 0x0000004c4a537220 */ /* 0x000fe20000410000 */
[----:B------:R-:W-:Y:S01]  /*5780*/  LOP3.LUT R155, R155, 0xffff0000, RZ, 0xc0, !PT ;  /* 0xffff00009b9b7812 */ /* 0x000fe200078ec0ff */
[----:B------:R-:W-:Y:S01]  /*5790*/  IMAD.U32 R166, R166, 0x10000, RZ ;  /* 0x00010000a6a67824 */ /* 0x000fe200078e00ff */
[----:B------:R-:W-:Y:S01]  /*57a0*/  LOP3.LUT R74, R44, 0xffff0000, RZ, 0xc0, !PT ;  /* 0xffff00002c4a7812 */ /* 0x000fe200078ec0ff */
[----:B------:R-:W-:-:S02]  /*57b0*/  IMAD.U32 R153, R153, 0x10000, RZ ;  /* 0x0001000099997824 */ /* 0x000fc400078e00ff */
[C---:B------:R-:W-:Y:S01]  /*57c0*/  FFMA.FTZ R83, R75.reuse, R78, R83 ;  /* 0x0000004e4b537223 */ /* 0x040fe20000010053 */
[----:B------:R-:W-:Y:S02]  /*57d0*/  IMAD.U32 R45, R44, 0x10000, RZ ;  /* 0x000100002c2d7824 */ /* 0x000fe400078e00ff */
[----:B------:R-:W-:Y:S01]  /*57e0*/  FFMA.FTZ R44, R75, R76, -R82 ;  /* 0x0000004c4b2c7223 */ /* 0x000fe20000010852 */
[C---:B------:R-:W-:Y:S01]  /*57f0*/  FFMA.FTZ R85, R72.reuse, R77, -R85 ;  /* 0x0000004d48557223 */ /* 0x040fe20000010855 */
[----:B------:R-:W-:Y:S01]  /*5800*/  FFMA.FTZ R72, R72, R79, R73 ;  /* 0x0000004f48487223 */ /* 0x000fe20000010049 */
[C---:B------:R-:W-:Y:S01]  /*5810*/  FMUL.FTZ R76, R46.reuse, R167 ;  /* 0x000000a72e4c7220 */ /* 0x040fe20000410000 */
[----:B------:R-:W-:Y:S01]  /*5820*/  FMUL.FTZ R78, R46, R155 ;  /* 0x0000009b2e4e7220 */ /* 0x000fe20000410000 */
[----:B------:R-:W-:Y:S02]  /*5830*/  IMAD.U32 R47, R47, 0x10000, RZ ;  /* 0x000100002f2f7824 */ /* 0x000fe400078e00ff */
[CC--:B------:R-:W-:Y:S01]  /*5840*/  FMUL.FTZ R46, R74.reuse, R166.reuse ;  /* 0x000000a64a2e7220 */ /* 0x0c0fe20000410000 */
[----:B------:R-:W-:Y:S01]  /*5850*/  FMUL.FTZ R73, R74, R153 ;  /* 0x000000994a497220 */ /* 0x000fe20000410000 */
[----:B------:R-:W-:Y:S01]  /*5860*/  F2FP.BF16.F32.PACK_AB R72, R72, R85 ;  /* 0x000000554848723e */ /* 0x000fe200000010ff */
[----:B------:R-:W-:Y:S01]  /*5870*/  FFMA.FTZ R76, R47, R155, -R76 ;  /* 0x0000009b2f4c7223 */ /* 0x000fe2000001084c */
[C---:B------:R-:W-:Y:S01]  /*5880*/  FFMA.FTZ R46, R45.reuse, R153, -R46 ;  /* 0x000000992d2e7223 */ /* 0x040fe2000001082e */
[----:B------:R-:W-:Y:S01]  /*5890*/  FFMA.FTZ R73, R45, R166, R73 ;  /* 0x000000a62d497223 */ /* 0x000fe20000010049 */
[----:B------:R-:W-:Y:S01]  /*58a0*/  FFMA.FTZ R47, R47, R167, R78 ;  /* 0x000000a72f2f7223 */ /* 0x000fe2000001004e */
[----:B------:R-:W-:-:S03]  /*58b0*/  F2FP.BF16.F32.PACK_AB R45, R83, R44 ;  /* 0x0000002c532d723e */ /* 0x000fc600000010ff */
[----:B------:R-:W-:Y:S01]  /*58c0*/  F2FP.BF16.F32.PACK_AB R44, R73, R46 ;  /* 0x0000002e492c723e */ /* 0x000fe200000010ff */
[----:B------:R-:W-:Y:S01]  /*58d0*/  IMAD.MOV.U32 R46, RZ, RZ, R72 ;  /* 0x000000ffff2e7224 */ /* 0x000fe200078e0048 */
[----:B------:R-:W-:-:S07]  /*58e0*/  F2FP.BF16.F32.PACK_AB R47, R47, R76 ;  /* 0x0000004c2f2f723e */ /* 0x000fce00000010ff */
.L_x_468:
[----:B------:R-:W-:Y:S05]  /*58f0*/  BSYNC B2 ;  /* 0x0000000000027941 */ /* 0x000fea0003800000 */
.L_x_467:
[----:B------:R-:W-:Y:S01]  /*5900*/  ULDC.64 UR4, c[0x0][0x2e8] ;  /* 0x0000ba0000047ab9 */ /* 0x000fe20000000a00 */
[----:B------:R-:W-:Y:S01]  /*5910*/  ULDC.64 UR6, c[0x0][0x208] ;  /* 0x0000820000067ab9 */ /* 0x000fe20000000a00 */
[----:B------:R-:W-:-:S04]  /*5920*/  LEA R72, P3, R81, UR4, 0x1 ;  /* 0x0000000451487c11 */ /* 0x000fc8000f8608ff */
[----:B------:R-:W-:-:S05]  /*5930*/  LEA.HI.X R73, R81, UR5, R80, 0x1, P3 ;  /* 0x0000000551497c11 */ /* 0x000fca00098f0c50 */
[----:B--2---:R0:W-:Y:S04]  /*5940*/  STG.E.128 desc[UR6][R72.64], R44 ;  /* 0x0000002c48007986 */ /* 0x0041e8000c101d06 */
.L_x_462:
[----:B------:R-:W-:Y:S05]  /*5950*/  BSYNC B1 ;  /* 0x0000000000017941 */ /* 0x000fea0003800000 */
.L_x_461:
[----:B------:R-:W-:Y:S01]  /*5960*/  LOP3.LUT P3, RZ, R90, 0x8, RZ, 0xc0, !PT ;  /* 0x000000085aff7812 */ /* 0x000fe2000786c0ff */
[----:B------:R-:W-:-:S12]  /*5970*/  BSSY B1, `(.L_x_469) ;  /* 0x000007b000017945 */ /* 0x000fd80003800000 */
[----:B------:R-:W-:Y:S05]  /*5980*/  @P3 BRA `(.L_x_470) ;  /* 0x0000000400e43947 */ /* 0x000fea0003800000 */
[----:B0-----:R-:W-:Y:S01]  /*5990*/  IADD3 R73, P3, P4, R127, R136, R16 ;  /* 0x000000887f497210 */ /* 0x001fe20007c7e010 */
[----:B------:R-:W-:Y:S03]  /*59a0*/  BSSY B2, `(.L_x_471) ;  /* 0x000003c000027945 */ /* 0x000fe60003800000 */
[----:B------:R-:W-:Y:S01]  /*59b0*/  IADD3.X R72, R126, R93, R17, P3, P4 ;  /* 0x0000005d7e487210 */ /* 0x000fe20001fe8411 */
[----:B------:R-:W-:Y:S08]  /*59c0*/  @P0 BRA `(.L_x_472) ;  /* 0x0000000000e40947 */ /* 0x000ff00003800000 */
[----:B--234-:R0:W2:Y:S01]  /*59d0*/  LDS.128 R44, [R5+0x21400] ;  /* 0x02140000052c7984 */ /* 0x01c0a20000000c00 */
[----:B------:R-:W-:Y:S01]  /*59e0*/  IADD3 R74, P3, R73, R100, RZ ;  /* 0x00000064494a7210 */ /* 0x000fe20007f7e0ff */
[----:B------:R-:W-:Y:S04]  /*59f0*/  BSSY B3, `(.L_x_473) ;  /* 0x0000031000037945 */ /* 0x000fe80003800000 */
[----:B------:R-:W-:Y:S01]  /*5a00*/  IMAD.X R75, R72, 0x1, R15, P3 ;  /* 0x00000001484b7824 */ /* 0x000fe200018e060f */
[----:B------:R-:W-:-:S13]  /*5a10*/  ISETP.GE.AND P3, PT, R18, R92, PT ;  /* 0x0000005c1200720c */ /* 0x000fda0003f66270 */
[----:B0-----:R-:W-:Y:S05]  /*5a20*/  @P3 BRA `(.L_x_474) ;  /* 0x0000000000b43947 */ /* 0x001fea0003800000 */
[----:B------:R-:W-:Y:S02]  /*5a30*/  SHF.R.U64 R77, R70, 0x10, R71 ;  /* 0x00000010464d7819 */ /* 0x000fe40000001247 */
[----:B------:R-:W-:Y:S02]  /*5a40*/  SHF.R.U64 R79, R68, 0x10, R69 ;  /* 0x00000010444f7819 */ /* 0x000fe40000001245 */
[----:B------:R-:W-:Y:S02]  /*5a50*/  SHF.R.U32.HI R70, RZ, 0x10, R71 ;  /* 0x00000010ff467819 */ /* 0x000fe40000011647 */
[----:B------:R-:W-:Y:S01]  /*5a60*/  SHF.R.U32.HI R76, RZ, 0x10, R69 ;  /* 0x00000010ff4c7819 */ /* 0x000fe20000011645 */
[----:B--2---:R-:W-:Y:S01]  /*5a70*/  IMAD.U32 R69, R46, 0x10000, RZ ;  /* 0x000100002e457824 */ /* 0x004fe200078e00ff */
        /* <DEDUP_REMOVED lines=9> */
[----:B------:R-:W-:Y:S01]  /*5b10*/  IMAD.U32 R202, R202, 0x10000, RZ ;  /* 0x00010000caca7824 */ /* 0x000fe200078e00ff */
[----:B------:R-:W-:Y:S01]  /*5b20*/  LOP3.LUT R71, R46, 0xffff0000, RZ, 0xc0, !PT ;  /* 0xffff00002e477812 */ /* 0x000fe200078ec0ff */
[C---:B------:R-:W-:Y:S01]  /*5b30*/  IMAD.U32 R46, R47.reuse, 0x10000, RZ ;  /* 0x000100002f2e7824 */ /* 0x040fe200078e00ff */
[----:B------:R-:W-:Y:S01]  /*5b40*/  LOP3.LUT R68, R47, 0xffff0000, RZ, 0xc0, !PT ;  /* 0xffff00002f447812 */ /* 0x000fe200078ec0ff */
[----:B------:R-:W-:Y:S01]  /*5b50*/  FMUL.FTZ R82, R70, R77 ;  /* 0x0000004d46527220 */ /* 0x000fe20000410000 */
[----:B------:R-:W-:-:S02]  /*5b60*/  IMAD.U32 R47, R45, 0x10000, RZ ;  /* 0x000100002d2f7824 */ /* 0x000fc400078e00ff */
[----:B------:R-:W-:Y:S01]  /*5b70*/  FMUL.FTZ R70, R70, R76 ;  /* 0x0000004c46467220 */ /* 0x000fe20000410000 */
[----:B------:R-:W-:Y:S01]  /*5b80*/  FMUL.FTZ R84, R71, R80 ;  /* 0x0000005047547220 */ /* 0x000fe20000410000 */
[----:B------:R-:W-:Y:S01]  /*5b90*/  LOP3.LUT R203, R203, 0xffff0000, RZ, 0xc0, !PT ;  /* 0xffff0000cbcb7812 */ /* 0x000fe200078ec0ff */
[C---:B------:R-:W-:Y:S02]  /*5ba0*/  IMAD.U32 R45, R44.reuse, 0x10000, RZ ;  /* 0x000100002c2d7824 */ /* 0x040fe400078e00ff */
[----:B------:R-:W-:Y:S01]  /*5bb0*/  FFMA.FTZ R77, R47, R77, R70 ;  /* 0x0000004d2f4d7223 */ /* 0x000fe20000010046 */
[-C--:B------:R-:W-:Y:S01]  /*5bc0*/  FMUL.FTZ R70, R71, R78.reuse ;  /* 0x0000004e47467220 */ /* 0x080fe20000410000 */
[----:B------:R-:W-:Y:S01]  /*5bd0*/  LOP3.LUT R201, R201, 0xffff0000, RZ, 0xc0, !PT ;  /* 0xffff0000c9c97812 */ /* 0x000fe200078ec0ff */
[C---:B------:R-:W-:Y:S01]  /*5be0*/  FFMA.FTZ R84, R69.reuse, R78, -R84 ;  /* 0x0000004e45547223 */ /* 0x040fe20000010854 */
[----:B------:R-:W-:Y:S01]  /*5bf0*/  LOP3.LUT R44, R44, 0xffff0000, RZ, 0xc0, !PT ;  /* 0xffff00002c2c7812 */ /* 0x000fe200078ec0ff */
[----:B------:R-:W-:Y:S01]  /*5c00*/  FFMA.FTZ R69, R69, R80, R70 ;  /* 0x0000005045457223 */ /* 0x000fe20000010046 */
[----:B------:R-:W-:-:S02]  /*5c10*/  IMAD.U32 R200, R200, 0x10000, RZ ;  /* 0x00010000c8c87824 */ /* 0x000fc400078e00ff */
[C---:B------:R-:W-:Y:S01]  /*5c20*/  FMUL.FTZ R71, R68.reuse, R203 ;  /* 0x000000cb44477220 */ /* 0x040fe20000410000 */
[-C--:B------:R-:W-:Y:S01]  /*5c30*/  FMUL.FTZ R70, R68, R201.reuse ;  /* 0x000000c944467220 */ /* 0x080fe20000410000 */
[----:B------:R-:W-:Y:S01]  /*5c40*/  FFMA.FTZ R82, R47, R76, -R82 ;  /* 0x0000004c2f527223 */ /* 0x000fe20000010852 */
[C---:B------:R-:W-:Y:S01]  /*5c50*/  FMUL.FTZ R68, R44.reuse, R202 ;  /* 0x000000ca2c447220 */ /* 0x040fe20000410000 */
[-C--:B------:R-:W-:Y:S01]  /*5c60*/  FMUL.FTZ R47, R44, R200.reuse ;  /* 0x000000c82c2f7220 */ /* 0x080fe20000410000 */
[C---:B------:R-:W-:Y:S01]  /*5c70*/  FFMA.FTZ R71, R46.reuse, R201, -R71 ;  /* 0x000000c92e477223 */ /* 0x040fe20000010847 */
[----:B------:R-:W-:Y:S01]  /*5c80*/  FFMA.FTZ R70, R46, R203, R70 ;  /* 0x000000cb2e467223 */ /* 0x000fe20000010046 */
[C---:B------:R-:W-:Y:S01]  /*5c90*/  FFMA.FTZ R68, R45.reuse, R200, -R68 ;  /* 0x000000c82d447223 */ /* 0x040fe20000010844 */
[----:B------:R-:W-:Y:S01]  /*5ca0*/  FFMA.FTZ R47, R45, R202, R47 ;  /* 0x000000ca2d2f7223 */ /* 0x000fe2000001002f */
[----:B------:R-:W-:Y:S02]  /*5cb0*/  F2FP.BF16.F32.PACK_AB R45, R77, R82 ;  /* 0x000000524d2d723e */ /* 0x000fe400000010ff */
[----:B------:R-:W-:-:S02]  /*5cc0*/  F2FP.BF16.F32.PACK_AB R70, R70, R71 ;  /* 0x000000474646723e */ /* 0x000fc400000010ff */
[----:B------:R-:W-:Y:S02]  /*5cd0*/  F2FP.BF16.F32.PACK_AB R44, R47, R68 ;  /* 0x000000442f2c723e */ /* 0x000fe400000010ff */
[----:B------:R-:W-:Y:S01]  /*5ce0*/  F2FP.BF16.F32.PACK_AB R46, R69, R84 ;  /* 0x00000054452e723e */ /* 0x000fe200000010ff */
[----:B------:R-:W-:-:S07]  /*5cf0*/  IMAD.MOV.U32 R47, RZ, RZ, R70 ;  /* 0x000000ffff2f7224 */ /* 0x000fce00078e0046 */
.L_x_474:
[----:B------:R-:W-:Y:S05]  /*5d00*/  BSYNC B3 ;  /* 0x0000000000037941 */ /* 0x000fea0003800000 */
.L_x_473:
[----:B------:R-:W-:Y:S01]  /*5d10*/  ULDC.64 UR4, c[0x0][0x2e8] ;  /* 0x0000ba0000047ab9 */ /* 0x000fe20000000a00 */
[----:B------:R-:W-:Y:S01]  /*5d20*/  ULDC.64 UR6, c[0x0][0x208] ;  /* 0x0000820000067ab9 */ /* 0x000fe20000000a00 */
[----:B------:R-:W-:-:S04]  /*5d30*/  LEA R68, P3, R74, UR4, 0x1 ;  /* 0x000000044a447c11 */ /* 0x000fc8000f8608ff */
[----:B------:R-:W-:-:S05]  /*5d40*/  LEA.HI.X R69, R74, UR5, R75, 0x1, P3 ;  /* 0x000000054a457c11 */ /* 0x000fca00098f0c4b */
[----:B--2---:R0:W-:Y:S04]  /*5d50*/  STG.E.128 desc[UR6][R68.64], R44 ;  /* 0x0000002c44007986 */ /* 0x0041e8000c101d06 */
.L_x_472:
[----:B------:R-:W-:Y:S05]  /*5d60*/  BSYNC B2 ;  /* 0x0000000000027941 */ /* 0x000fea0003800000 */
.L_x_471:
[----:B------:R-:W-:Y:S05]  /*5d70*/  @P1 BRA `(.L_x_470) ;  /* 0x0000000000e81947 */ /* 0x000fea0003800000 */
[----:B0-234-:R0:W2:Y:S01]  /*5d80*/  LDS.128 R44, [R5+0x26c00] ;  /* 0x026c0000052c7984 */ /* 0x01d0a20000000c00 */
[----:B------:R-:W-:Y:S01]  /*5d90*/  IADD3 R73, P3, R73, R14, RZ ;  /* 0x0000000e49497210 */ /* 0x000fe20007f7e0ff */
[----:B------:R-:W-:Y:S04]  /*5da0*/  BSSY B2, `(.L_x_475) ;  /* 0x0000032000027945 */ /* 0x000fe80003800000 */
[----:B------:R-:W-:Y:S01]  /*5db0*/  IMAD.X R72, R72, 0x1, R11, P3 ;  /* 0x0000000148487824 */ /* 0x000fe200018e060b */
[----:B------:R-:W-:-:S13]  /*5dc0*/  ISETP.GE.AND P3, PT, R220, R92, PT ;  /* 0x0000005cdc00720c */ /* 0x000fda0003f66270 */
[----:B0-----:R-:W-:Y:S05]  /*5dd0*/  @P3 BRA `(.L_x_476) ;  /* 0x0000000000b83947 */ /* 0x001fea0003800000 */
[----:B------:R-:W-:Y:S01]  /*5de0*/  SHF.R.U64 R68, R66, 0x10, R67 ;  /* 0x0000001042447819 */ /* 0x000fe20000001243 */
[----:B--2---:R-:W-:Y:S01]  /*5df0*/  IMAD.U32 R66, R47, 0x10000, RZ ;  /* 0x000100002f427824 */ /* 0x004fe200078e00ff */
[----:B------:R-:W-:Y:S01]  /*5e00*/  SHF.R.U64 R70, R64, 0x10, R65 ;  /* 0x0000001040467819 */ /* 0x000fe20000001241 */
[----:B------:R-:W-:Y:S01]  /*5e10*/  IMAD.U32 R64, R46, 0x10000, RZ ;  /* 0x000100002e407824 */ /* 0x000fe200078e00ff */
[----:B------:R-:W-:Y:S02]  /*5e20*/  SHF.R.U32.HI R69, RZ, 0x10, R67 ;  /* 0x00000010ff457819 */ /* 0x000fe40000011643 */
[----:B------:R-:W-:Y:S02]  /*5e30*/  SHF.R.U32.HI R71, RZ, 0x10, R65 ;  /* 0x00000010ff477819 */ /* 0x000fe40000011641 */
[----:B------:R-:W-:Y:S02]  /*5e40*/  PRMT R197, R197, 0x5410, R68 ;  /* 0x00005410c5c57816 */ /* 0x000fe40000000044 */
[----:B------:R-:W-:-:S02]  /*5e50*/  PRMT R169, R169, 0x5410, R70 ;  /* 0x00005410a9a97816 */ /* 0x000fc40000000046 */
[----:B------:R-:W-:Y:S02]  /*5e60*/  PRMT R198, R198, 0x5410, R69 ;  /* 0x00005410c6c67816 */ /* 0x000fe40000000045 */
[----:B------:R-:W-:Y:S02]  /*5e70*/  LOP3.LUT R67, R47, 0xffff0000, RZ, 0xc0, !PT ;  /* 0xffff00002f437812 */ /* 0x000fe400078ec0ff */
[----:B------:R-:W-:Y:S01]  /*5e80*/  PRMT R168, R168, 0x5410, R71 ;  /* 0x00005410a8a87816 */ /* 0x000fe20000000047 */
[----:B------:R-:W-:Y:S01]  /*5e90*/  IMAD.U32 R71, R198, 0x10000, RZ ;  /* 0x00010000c6477824 */ /* 0x000fe200078e00ff */
[----:B------:R-:W-:Y:S02]  /*5ea0*/  LOP3.LUT R47, R45, 0xffff0000, RZ, 0xc0, !PT ;  /* 0xffff00002d2f7812 */ /* 0x000fe400078ec0ff */
[----:B------:R-:W-:Y:S01]  /*5eb0*/  LOP3.LUT R70, R197, 0xffff0000, RZ, 0xc0, !PT ;  /* 0xffff0000c5467812 */ /* 0x000fe200078ec0ff */
[----:B------:R-:W-:Y:S01]  /*5ec0*/  IMAD.U32 R69, R168, 0x10000, RZ ;  /* 0x00010000a8457824 */ /* 0x000fe200078e00ff */
[----:B------:R-:W-:Y:S01]  /*5ed0*/  LOP3.LUT R68, R169, 0xffff0000, RZ, 0xc0, !PT ;  /* 0xffff0000a9447812 */ /* 0x000fe200078ec0ff */
[----:B------:R-:W-:Y:S01]  /*5ee0*/  IMAD.U32 R197, R197, 0x10000, RZ ;  /* 0x00010000c5c57824 */ /* 0x000fe200078e00ff */
[----:B------:R-:W-:Y:S01]  /*5ef0*/  LOP3.LUT R65, R46, 0xffff0000, RZ, 0xc0, !PT ;  /* 0xffff00002e417812 */ /* 0x000fe200078ec0ff */
[----:B------:R-:W-:-:S02]  /*5f00*/  IMAD.U32 R46, R45, 0x10000, RZ ;  /* 0x000100002d2e7824 */ /* 0x000fc400078e00ff */
[C---:B------:R-:W-:Y:S01]  /*5f10*/  FMUL.FTZ R75, R47.reuse, R70 ;  /* 0x000000462f4b7220 */ /* 0x040fe20000410000 */
[C---:B------:R-:W-:Y:S02]  /*5f20*/  IMAD.U32 R45, R44.reuse, 0x10000, RZ ;  /* 0x000100002c2d7824 */ /* 0x040fe400078e00ff */
[-C--:B------:R-:W-:Y:S01]  /*5f30*/  FMUL.FTZ R47, R47, R68.reuse ;  /* 0x000000442f2f7220 */ /* 0x080fe20000410000 */
[----:B------:R-:W-:Y:S01]  /*5f40*/  LOP3.LUT R44, R44, 0xffff0000, RZ, 0xc0, !PT ;  /* 0xffff00002c2c7812 */ /* 0x000fe200078ec0ff */
[C---:B------:R-:W-:Y:S01]  /*5f50*/  FMUL.FTZ R77, R65.reuse, R71 ;  /* 0x00000047414d7220 */ /* 0x040fe20000410000 */
[----:B------:R-:W-:Y:S01]  /*5f60*/  LOP3.LUT R198, R198, 0xffff0000, RZ, 0xc0, !PT ;  /* 0xffff0000c6c67812 */ /* 0x000fe200078ec0ff */
[-C--:B------:R-:W-:Y:S01]  /*5f70*/  FMUL.FTZ R65, R65, R69.reuse ;  /* 0x0000004541417220 */ /* 0x080fe20000410000 */
[----:B------:R-:W-:Y:S01]  /*5f80*/  LOP3.LUT R168, R168, 0xffff0000, RZ, 0xc0, !PT ;  /* 0xffff0000a8a87812 */ /* 0x000fe200078ec0ff */
[----:B------:R-:W-:Y:S02]  /*5f90*/  IMAD.U32 R169, R169, 0x10000, RZ ;  /* 0x00010000a9a97824 */ /* 0x000fe400078e00ff */
[C---:B------:R-:W-:Y:S01]  /*5fa0*/  FFMA.FTZ R75, R46.reuse, R68, -R75 ;  /* 0x000000442e4b7223 */ /* 0x040fe2000001084b */
[----:B------:R-:W-:Y:S01]  /*5fb0*/  FFMA.FTZ R70, R46, R70, R47 ;  /* 0x000000462e467223 */ /* 0x000fe2000001002f */
[----:B------:R-:W-:Y:S01]  /*5fc0*/  FFMA.FTZ R77, R64, R69, -R77 ;  /* 0x00000045404d7223 */ /* 0x000fe2000001084d */
[----:B------:R-:W-:Y:S01]  /*5fd0*/  FMUL.FTZ R46, R44, R197 ;  /* 0x000000c52c2e7220 */ /* 0x000fe20000410000 */
[----:B------:R-:W-:Y:S01]  /*5fe0*/  FFMA.FTZ R64, R64, R71, R65 ;  /* 0x0000004740407223 */ /* 0x000fe20000010041 */
[C---:B------:R-:W-:Y:S01]  /*5ff0*/  FMUL.FTZ R47, R67.reuse, R198 ;  /* 0x000000c6432f7220 */ /* 0x040fe20000410000 */
[-C--:B------:R-:W-:Y:S01]  /*6000*/  FMUL.FTZ R44, R44, R169.reuse ;  /* 0x000000a92c2c7220 */ /* 0x080fe20000410000 */
[-C--:B------:R-:W-:Y:S01]  /*6010*/  FMUL.FTZ R67, R67, R168.reuse ;  /* 0x000000a843437220 */ /* 0x080fe20000410000 */
[C---:B------:R-:W-:Y:S01]  /*6020*/  FFMA.FTZ R46, R45.reuse, R169, -R46 ;  /* 0x000000a92d2e7223 */ /* 0x040fe2000001082e */
[C---:B------:R-:W-:Y:S01]  /*6030*/  FFMA.FTZ R47, R66.reuse, R168, -R47 ;  /* 0x000000a8422f7223 */ /* 0x040fe2000001082f */
[----:B------:R-:W-:Y:S01]  /*6040*/  FFMA.FTZ R45, R45, R197, R44 ;  /* 0x000000c52d2d7223 */ /* 0x000fe2000001002c */
[----:B------:R-:W-:Y:S01]  /*6050*/  FFMA.FTZ R66, R66, R198, R67 ;  /* 0x000000c642427223 */ /* 0x000fe20000010043 */
[----:B------:R-:W-:-:S02]  /*6060*/  F2FP.BF16.F32.PACK_AB R70, R70, R75 ;  /* 0x0000004b4646723e */ /* 0x000fc400000010ff */
[----:B------:R-:W-:Y:S02]  /*6070*/  F2FP.BF16.F32.PACK_AB R64, R64, R77 ;  /* 0x0000004d4040723e */ /* 0x000fe400000010ff */
[----:B------:R-:W-:Y:S01]  /*6080*/  F2FP.BF16.F32.PACK_AB R44, R45, R46 ;  /* 0x0000002e2d2c723e */ /* 0x000fe200000010ff */
[----:B------:R-:W-:Y:S01]  /*6090*/  IMAD.MOV.U32 R45, RZ, RZ, R70 ;  /* 0x000000ffff2d7224 */ /* 0x000fe200078e0046 */
[----:B------:R-:W-:Y:S01]  /*60a0*/  F2FP.BF16.F32.PACK_AB R47, R66, R47 ;  /* 0x0000002f422f723e */ /* 0x000fe200000010ff */
[----:B------:R-:W-:-:S07]  /*60b0*/  IMAD.MOV.U32 R46, RZ, RZ, R64 ;  /* 0x000000ffff2e7224 */ /* 0x000fce00078e0040 */
.L_x_476:
[----:B------:R-:W-:Y:S05]  /*60c0*/  BSYNC B2 ;  /* 0x0000000000027941 */ /* 0x000fea0003800000 */
.L_x_475:
[----:B------:R-:W-:Y:S01]  /*60d0*/  ULDC.64 UR4, c[0x0][0x2e8] ;  /* 0x0000ba0000047ab9 */ /* 0x000fe20000000a00 */
[----:B------:R-:W-:Y:S01]  /*60e0*/  ULDC.64 UR6, c[0x0][0x208] ;  /* 0x0000820000067ab9 */ /* 0x000fe20000000a00 */
[----:B------:R-:W-:-:S04]  /*60f0*/  LEA R64, P3, R73, UR4, 0x1 ;  /* 0x0000000449407c11 */ /* 0x000fc8000f8608ff */
[----:B------:R-:W-:-:S05]  /*6100*/  LEA.HI.X R65, R73, UR5, R72, 0x1, P3 ;  /* 0x0000000549417c11 */ /* 0x000fca00098f0c48 */
[----:B--2---:R0:W-:Y:S04]  /*6110*/  STG.E.128 desc[UR6][R64.64], R44 ;  /* 0x0000002c40007986 */ /* 0x0041e8000c101d06 */
.L_x_470:
[----:B------:R-:W-:Y:S05]  /*6120*/  BSYNC B1 ;  /* 0x0000000000017941 */ /* 0x000fea0003800000 */
.L_x_469:
        /* <DEDUP_REMOVED lines=13> */
[----:B------:R-:W-:Y:S02]  /*6200*/  SHF.R.U32.HI R68, RZ, 0x10, R63 ;  /* 0x00000010ff447819 */ /* 0x000fe4000001163f */
[----:B------:R-:W-:Y:S02]  /*6210*/  SHF.R.U32.HI R71, RZ, 0x10, R61 ;  /* 0x00000010ff477819 */ /* 0x000fe4000001163d */
[----:B------:R-:W-:Y:S01]  /*6220*/  SHF.R.U64 R69, R62, 0x10, R63 ;  /* 0x000000103e457819 */ /* 0x000fe2000000123f */
[----:B--2---:R-:W-:Y:S01]  /*6230*/  IMAD.U32 R62, R47, 0x10000, RZ ;  /* 0x000100002f3e7824 */ /* 0x004fe200078e00ff */
[----:B------:R-:W-:Y:S02]  /*6240*/  PRMT R199, R199, 0x5410, R68 ;  /* 0x00005410c7c77816 */ /* 0x000fe40000000044 */
[----:B------:R-:W-:Y:S01]  /*6250*/  SHF.R.U64 R73, R60, 0x10, R61 ;  /* 0x000000103c497819 */ /* 0x000fe2000000123d */
[----:B------:R-:W-:Y:S01]  /*6260*/  IMAD.U32 R60, R46, 0x10000, RZ ;  /* 0x000100002e3c7824 */ /* 0x000fe200078e00ff */
[----:B------:R-:W-:Y:S01]  /*6270*/  PRMT R194, R194, 0x5410, R71 ;  /* 0x00005410c2c27816 */ /* 0x000fe20000000047 */
[----:B------:R-:W-:Y:S01]  /*6280*/  IMAD.U32 R71, R199, 0x10000, RZ ;  /* 0x00010000c7477824 */ /* 0x000fe200078e00ff */
[----:B------:R-:W-:-:S02]  /*6290*/  PRMT R196, R196, 0x5410, R69 ;  /* 0x00005410c4c47816 */ /* 0x000fc40000000045 */
[----:B------:R-:W-:Y:S01]  /*62a0*/  LOP3.LUT R61, R46, 0xffff0000, RZ, 0xc0, !PT ;  /* 0xffff00002e3d7812 */ /* 0x000fe200078ec0ff */
[----:B------:R-:W-:Y:S01]  /*62b0*/  IMAD.U32 R69, R194, 0x10000, RZ ;  /* 0x00010000c2457824 */ /* 0x000fe200078e00ff */
[----:B------:R-:W-:Y:S01]  /*62c0*/  LOP3.LUT R63, R47, 0xffff0000, RZ, 0xc0, !PT ;  /* 0xffff00002f3f7812 */ /* 0x000fe200078ec0ff */
[----:B------:R-:W-:Y:S01]  /*62d0*/  IMAD.U32 R46, R45, 0x10000, RZ ;  /* 0x000100002d2e7824 */ /* 0x000fe200078e00ff */
[----:B------:R-:W-:Y:S01]  /*62e0*/  PRMT R192, R192, 0x5410, R73 ;  /* 0x00005410c0c07816 */ /* 0x000fe20000000049 */
[----:B------:R-:W-:Y:S01]  /*62f0*/  FMUL.FTZ R75, R61, R71 ;  /* 0x000000473d4b7220 */ /* 0x000fe20000410000 */
[----:B------:R-:W-:Y:S01]  /*6300*/  LOP3.LUT R47, R45, 0xffff0000, RZ, 0xc0, !PT ;  /* 0xffff00002d2f7812 */ /* 0x000fe200078ec0ff */
[-C--:B------:R-:W-:Y:S01]  /*6310*/  FMUL.FTZ R61, R61, R69.reuse ;  /* 0x000000453d3d7220 */ /* 0x080fe20000410000 */
[----:B------:R-:W-:Y:S01]  /*6320*/  LOP3.LUT R70, R196, 0xffff0000, RZ, 0xc0, !PT ;  /* 0xffff0000c4467812 */ /* 0x000fe200078ec0ff */
[----:B------:R-:W-:Y:S01]  /*6330*/  IMAD.U32 R45, R44, 0x10000, RZ ;  /* 0x000100002c2d7824 */ /* 0x000fe200078e00ff */
[----:B------:R-:W-:Y:S01]  /*6340*/  LOP3.LUT R68, R192, 0xffff0000, RZ, 0xc0, !PT ;  /* 0xffff0000c0447812 */ /* 0x000fe200078ec0ff */
[----:B------:R-:W-:Y:S01]  /*6350*/  FFMA.FTZ R75, R60, R69, -R75 ;  /* 0x000000453c4b7223 */ /* 0x000fe2000001084b */
[----:B------:R-:W-:Y:S01]  /*6360*/  LOP3.LUT R199, R199, 0xffff0000, RZ, 0xc0, !PT ;  /* 0xffff0000c7c77812 */ /* 0x000fe200078ec0ff */
[C---:B------:R-:W-:Y:S01]  /*6370*/  FMUL.FTZ R73, R47.reuse, R70 ;  /* 0x000000462f497220 */ /* 0x040fe20000410000 */
[----:B------:R-:W-:Y:S01]  /*6380*/  LOP3.LUT R194, R194, 0xffff0000, RZ, 0xc0, !PT ;  /* 0xffff0000c2c27812 */ /* 0x000fe200078ec0ff */
[-C--:B------:R-:W-:Y:S01]  /*6390*/  FMUL.FTZ R47, R47, R68.reuse ;  /* 0x000000442f2f7220 */ /* 0x080fe20000410000 */
[----:B------:R-:W-:Y:S01]  /*63a0*/  LOP3.LUT R44, R44, 0xffff0000, RZ, 0xc0, !PT ;  /* 0xffff00002c2c7812 */ /* 0x000fe200078ec0ff */
[----:B------:R-:W-:Y:S01]  /*63b0*/  FFMA.FTZ R73, R46, R68, -R73 ;  /* 0x000000442e497223 */ /* 0x000fe20000010849 */
[----:B------:R-:W-:Y:S01]  /*63c0*/  FFMA.FTZ R60, R60, R71, R61 ;  /* 0x000000473c3c7223 */ /* 0x000fe2000001003d */
[----:B------:R-:W-:-:S02]  /*63d0*/  IMAD.U32 R196, R196, 0x10000, RZ ;  /* 0x00010000c4c47824 */ /* 0x000fc400078e00ff */
[CC--:B------:R-:W-:Y:S01]  /*63e0*/  FMUL.FTZ R61, R63.reuse, R199.reuse ;  /* 0x000000c73f3d7220 */ /* 0x0c0fe20000410000 */
[----:B------:R-:W-:Y:S02]  /*63f0*/  IMAD.U32 R192, R192, 0x10000, RZ ;  /* 0x00010000c0c07824 */ /* 0x000fe400078e00ff */
[----:B------:R-:W-:Y:S01]  /*6400*/  FMUL.FTZ R68, R63, R194 ;  /* 0x000000c23f447220 */ /* 0x000fe20000410000 */
[----:B------:R-:W-:Y:S01]  /*6410*/  FFMA.FTZ R70, R46, R70, R47 ;  /* 0x000000462e467223 */ /* 0x000fe2000001002f */
[C---:B------:R-:W-:Y:S01]  /*6420*/  FMUL.FTZ R46, R44.reuse, R196 ;  /* 0x000000c42c2e7220 */ /* 0x040fe20000410000 */
[----:B------:R-:W-:Y:S01]  /*6430*/  FMUL.FTZ R47, R44, R192 ;  /* 0x000000c02c2f7220 */ /* 0x000fe20000410000 */
[C---:B------:R-:W-:Y:S01]  /*6440*/  FFMA.FTZ R61, R62.reuse, R194, -R61 ;  /* 0x000000c23e3d7223 */ /* 0x040fe2000001083d */
[----:B------:R-:W-:Y:S01]  /*6450*/  FFMA.FTZ R68, R62, R199, R68 ;  /* 0x000000c73e447223 */ /* 0x000fe20000010044 */
[C---:B------:R-:W-:Y:S01]  /*6460*/  FFMA.FTZ R46, R45.reuse, R192, -R46 ;  /* 0x000000c02d2e7223 */ /* 0x040fe2000001082e */
[----:B------:R-:W-:Y:S01]  /*6470*/  FFMA.FTZ R47, R45, R196, R47 ;  /* 0x000000c42d2f7223 */ /* 0x000fe2000001002f */
[----:B------:R-:W-:-:S02]  /*6480*/  F2FP.BF16.F32.PACK_AB R60, R60, R75 ;  /* 0x0000004b3c3c723e */ /* 0x000fc400000010ff */
[----:B------:R-:W-:Y:S02]  /*6490*/  F2FP.BF16.F32.PACK_AB R61, R68, R61 ;  /* 0x0000003d443d723e */ /* 0x000fe400000010ff */
[----:B------:R-:W-:Y:S01]  /*64a0*/  F2FP.BF16.F32.PACK_AB R44, R47, R46 ;  /* 0x0000002e2f2c723e */ /* 0x000fe200000010ff */
[----:B------:R-:W-:Y:S01]  /*64b0*/  IMAD.MOV.U32 R46, RZ, RZ, R60 ;  /* 0x000000ffff2e7224 */ /* 0x000fe200078e003c */
[----:B------:R-:W-:Y:S01]  /*64c0*/  F2FP.BF16.F32.PACK_AB R45, R70, R73 ;  /* 0x00000049462d723e */ /* 0x000fe200000010ff */
[----:B------:R-:W-:-:S07]  /*64d0*/  IMAD.MOV.U32 R47, RZ, RZ, R61 ;  /* 0x000000ffff2f7224 */ /* 0x000fce00078e003d */
.L_x_482:
[----:B------:R-:W-:Y:S05]  /*64e0*/  BSYNC B3 ;  /* 0x0000000000037941 */ /* 0x000fea0003800000 */
.L_x_481:
[----:B------:R-:W-:Y:S01]  /*64f0*/  ULDC.64 UR4, c[0x0][0x2e8] ;  /* 0x0000ba0000047ab9 */ /* 0x000fe20000000a00 */
[----:B------:R-:W-:Y:S01]  /*6500*/  ULDC.64 UR6, c[0x0][0x208] ;  /* 0x0000820000067ab9 */ /* 0x000fe20000000a00 */
[----:B------:R-:W-:-:S04]  /*6510*/  LEA R60, P3, R66, UR4, 0x1 ;  /* 0x00000004423c7c11 */ /* 0x000fc8000f8608ff */
[----:B------:R-:W-:-:S05]  /*6520*/  LEA.HI.X R61, R66, UR5, R67, 0x1, P3 ;  /* 0x00000005423d7c11 */ /* 0x000fca00098f0c43 */
[----:B--2---:R0:W-:Y:S04]  /*6530*/  STG.E.128 desc[UR6][R60.64], R44 ;  /* 0x0000002c3c007986 */ /* 0x0041e8000c101d06 */
.L_x_480:
[----:B------:R-:W-:Y:S05]  /*6540*/  BSYNC B2 ;  /* 0x0000000000027941 */ /* 0x000fea0003800000 */
.L_x_479:
        /* <DEDUP_REMOVED lines=31> */
[-C--:B------:R-:W-:Y:S01]  /*6740*/  FMUL.FTZ R57, R57, R61.reuse ;  /* 0x0000003d39397220 */ /* 0x080fe20000410000 */
[----:B------:R-:W-:Y:S01]  /*6750*/  LOP3.LUT R189, R189, 0xffff0000, RZ, 0xc0, !PT ;  /* 0xffff0000bdbd7812 */ /* 0x000fe200078ec0ff */
[----:B------:R-:W-:Y:S01]  /*6760*/  IMAD.U32 R181, R181, 0x10000, RZ ;  /* 0x00010000b5b57824 */ /* 0x000fe200078e00ff */
[----:B------:R-:W-:Y:S01]  /*6770*/  LOP3.LUT R182, R182, 0xffff0000, RZ, 0xc0, !PT ;  /* 0xffff0000b6b67812 */ /* 0x000fe200078ec0ff */
[C---:B------:R-:W-:Y:S01]  /*6780*/  FFMA.FTZ R65, R46.reuse, R60, -R65 ;  /* 0x0000003c2e417223 */ /* 0x040fe20000010841 */
[----:B------:R-:W-:Y:S01]  /*6790*/  FFMA.FTZ R62, R46, R62, R47 ;  /* 0x0000003e2e3e7223 */ /* 0x000fe2000001002f */
[----:B------:R-:W-:Y:S01]  /*67a0*/  FFMA.FTZ R67, R56, R61, -R67 ;  /* 0x0000003d38437223 */ /* 0x000fe20000010843 */
[----:B------:R-:W-:Y:S01]  /*67b0*/  FMUL.FTZ R46, R44, R183 ;  /* 0x000000b72c2e7220 */ /* 0x000fe20000410000 */
[----:B------:R-:W-:Y:S01]  /*67c0*/  FFMA.FTZ R56, R56, R63, R57 ;  /* 0x0000003f38387223 */ /* 0x000fe20000010039 */
[----:B------:R-:W-:Y:S01]  /*67d0*/  FMUL.FTZ R44, R44, R181 ;  /* 0x000000b52c2c7220 */ /* 0x000fe20000410000 */
[C---:B------:R-:W-:Y:S01]  /*67e0*/  FMUL.FTZ R47, R59.reuse, R189 ;  /* 0x000000bd3b2f7220 */ /* 0x040fe20000410000 */
[-C--:B------:R-:W-:Y:S01]  /*67f0*/  FMUL.FTZ R60, R59, R182.reuse ;  /* 0x000000b63b3c7220 */ /* 0x080fe20000410000 */
        /* <DEDUP_REMOVED lines=10> */
.L_x_484:
[----:B------:R-:W-:Y:S05]  /*68a0*/  BSYNC B2 ;  /* 0x0000000000027941 */ /* 0x000fea0003800000 */
.L_x_483:
[----:B------:R-:W-:Y:S01]  /*68b0*/  ULDC.64 UR4, c[0x0][0x2e8] ;  /* 0x0000ba0000047ab9 */ /* 0x000fe20000000a00 */
[----:B------:R-:W-:Y:S01]  /*68c0*/  ULDC.64 UR6, c[0x0][0x208] ;  /* 0x0000820000067ab9 */ /* 0x000fe20000000a00 */
[----:B------:R-:W-:-:S04]  /*68d0*/  LEA R56, P3, R66, UR4, 0x1 ;  /* 0x0000000442387c11 */ /* 0x000fc8000f8608ff */
[----:B------:R-:W-:-:S05]  /*68e0*/  LEA.HI.X R57, R66, UR5, R69, 0x1, P3 ;  /* 0x0000000542397c11 */ /* 0x000fca00098f0c45 */
[----:B--2---:R0:W-:Y:S04]  /*68f0*/  STG.E.128 desc[UR6][R56.64], R44 ;  /* 0x0000002c38007986 */ /* 0x0041e8000c101d06 */
.L_x_478:
[----:B------:R-:W-:Y:S05]  /*6900*/  BSYNC B1 ;  /* 0x0000000000017941 */ /* 0x000fea0003800000 */
.L_x_477:
[----:B------:R-:W-:Y:S05]  /*6910*/  @P5 BRA `(.L_x_485) ;  /* 0x00000054008c5947 */ /* 0x000fea0003800000 */
[----:B------:R-:W-:Y:S01]  /*6920*/  IADD3 R137, P3, P4, R133, R136, R16 ;  /* 0x0000008885897210 */ /* 0x000fe20007c7e010 */
[----:B------:R-:W-:Y:S03]  /*6930*/  BSSY B1, `(.L_x_486) ;  /* 0x000003d000017945 */ /* 0x000fe60003800000 */
[----:B0-----:R-:W-:Y:S01]  /*6940*/  IADD3.X R64, R132, R93, R17, P3, P4 ;  /* 0x0000005d84407210 */ /* 0x001fe20001fe8411 */
[----:B------:R-:W-:Y:S08]  /*6950*/  @P0 BRA `(.L_x_487) ;  /* 0x0000000000e80947 */ /* 0x000ff00003800000 */
[----:B--234-:R0:W2:Y:S01]  /*6960*/  LDS.128 R44, [R5+0x23400] ;  /* 0x02340000052c7984 */ /* 0x01c0a20000000c00 */
        /* <DEDUP_REMOVED lines=38> */
[-C--:B------:R-:W-:Y:S01]  /*6bd0*/  FMUL.FTZ R44, R44, R178.reuse ;  /* 0x000000b22c2c7220 */ /* 0x080fe20000410000 */
        /* <DEDUP_REMOVED lines=12> */
.L_x_489:
[----:B------:R-:W-:Y:S05]  /*6ca0*/  BSYNC B2 ;  /* 0x0000000000027941 */ /* 0x000fea0003800000 */
.L_x_488:
[----:B------:R-:W-:Y:S01]  /*6cb0*/  ULDC.64 UR4, c[0x0][0x2e8] ;  /* 0x0000ba0000047ab9 */ /* 0x000fe20000000a00 */
[----:B------:R-:W-:Y:S01]  /*6cc0*/  ULDC.64 UR6, c[0x0][0x208] ;  /* 0x0000820000067ab9 */ /* 0x000fe20000000a00 */
[----:B------:R-:W-:-:S04]  /*6cd0*/  LEA R52, P3, R60, UR4, 0x1 ;  /* 0x000000043c347c11 */ /* 0x000fc8000f8608ff */
[----:B------:R-:W-:-:S05]  /*6ce0*/  LEA.HI.X R53, R60, UR5, R65, 0x1, P3 ;  /* 0x000000053c357c11 */ /* 0x000fca00098f0c41 */
[----:B--2---:R0:W-:Y:S04]  /*6cf0*/  STG.E.128 desc[UR6][R52.64], R44 ;  /* 0x0000002c34007986 */ /* 0x0041e8000c101d06 */
.L_x_487:
[----:B------:R-:W-:Y:S05]  /*6d00*/  BSYNC B1 ;  /* 0x0000000000017941 */ /* 0x000fea0003800000 */
.L_x_486:
        /* <DEDUP_REMOVED lines=53> */
.L_x_491:
[----:B------:R-:W-:Y:S05]  /*7060*/  BSYNC B1 ;  /* 0x0000000000017941 */ /* 0x000fea0003800000 */
.L_x_490:
[----:B------:R-:W-:Y:S01]  /*7070*/  ULDC.64 UR4, c[0x0][0x2e8] ;  /* 0x0000ba0000047ab9 */ /* 0x000fe20000000a00 */
[----:B------:R-:W-:Y:S01]  /*7080*/  ULDC.64 UR6, c[0x0][0x208] ;  /* 0x0000820000067ab9 */ /* 0x000fe20000000a00 */
[----:B------:R-:W-:-:S04]  /*7090*/  LEA R48, P3, R56, UR4, 0x1 ;  /* 0x0000000438307c11 */ /* 0x000fc8000f8608ff */
[----:B------:R-:W-:-:S05]  /*70a0*/  LEA.HI.X R49, R56, UR5, R61, 0x1, P3 ;  /* 0x0000000538317c11 */ /* 0x000fca00098f0c3d */
[----:B--2---:R0:W-:Y:S01]  /*70b0*/  STG.E.128 desc[UR6][R48.64], R44 ;  /* 0x0000002c30007986 */ /* 0x0041e2000c101d06 */
[----:B------:R-:W-:Y:S05]  /*70c0*/  BRA `(.L_x_485) ;  /* 0x0000004c00a07947 */ /* 0x000fea0003800000 */
.L_x_429:
[----:B------:R-:W-:Y:S01]  /*70d0*/  VIADD R44, R22, 0x20 ;  /* 0x00000020162c7836 */ /* 0x000fe20000000000 */
[----:B------:R-:W-:-:S04]  /*70e0*/  ULDC.64 UR4, c[0x0][0x208] ;  /* 0x0000820000047ab9 */ /* 0x000fc80000000a00 */
[----:B------:R-:W-:Y:S01]  /*70f0*/  ISETP.GE.AND P4, PT, R44, R4, PT ;  /* 0x000000042c00720c */ /* 0x000fe20003f86270 */
[----:B------:R-:W-:-:S03]  /*7100*/  VIADD R44, R22, 0x40 ;  /* 0x00000040162c7836 */ /* 0x000fc60000000000 */
[----:B------:R-:W-:-:S13]  /*7110*/  ISETP.GE.OR P4, PT, R16, R92, P4 ;  /* 0x0000005c1000720c */ /* 0x000fda0002786670 */
[----:B------:R-:W-:Y:S01]  /*7120*/  @!P4 IADD3 R58, P2, P3, R106, R96, R37 ;  /* 0x000000606a3ac210 */ /* 0x000fe20007b5e025 */
[----:B------:R-:W1:Y:S03]  /*7130*/  @!P4 LDC.64 R62, c[0x0][0x400] ;  /* 0x00010000ff3ecb82 */ /* 0x000e660000000a00 */
[----:B------:R-:W-:Y:S02]  /*7140*/  @!P4 IADD3.X R59, R27, R3, R40, P2, P3 ;  /* 0x000000031b3bc210 */ /* 0x000fe400017e6428 */
[----:B------:R-:W-:-:S04]  /*7150*/  @!P4 IADD3 R56, P2, P3, R112, R94, R31 ;  /* 0x0000005e7038c210 */ /* 0x000fc80007b5e01f */
[----:B------:R-:W-:Y:S02]  /*7160*/  @!P4 IADD3.X R57, R10, R0, R34, P2, P3 ;  /* 0x000000000a39c210 */ /* 0x000fe400017e6422 */
[----:B------:R-:W-:Y:S01]  /*7170*/  ISETP.GE.AND P3, PT, R44, R4, PT ;  /* 0x000000042c00720c */ /* 0x000fe20003f66270 */
[----:B------:R-:W-:-:S03]  /*7180*/  VIADD R44, R22, 0x80 ;  /* 0x00000080162c7836 */ /* 0x000fc60000000000 */
[----:B------:R-:W-:-:S13]  /*7190*/  ISETP.GE.OR P3, PT, R16, R92, P3 ;  /* 0x0000005c1000720c */ /* 0x000fda0001f66670 */
[----:B------:R-:W-:Y:S01]  /*71a0*/  @!P3 IADD3 R50, P2, P5, R106, R36, R96 ;  /* 0x000000246a32b210 */ /* 0x000fe20007d5e060 */
[----:B------:R-:W2:Y:S03]  /*71b0*/  @!P3 LDC.64 R68, c[0x0][0x3e8] ;  /* 0x0000fa00ff44bb82 */ /* 0x000ea60000000a00 */
[----:B0-----:R-:W-:Y:S02]  /*71c0*/  @!P3 IADD3.X R51, R27, R39, R3, P2, P5 ;  /* 0x000000271b33b210 */ /* 0x001fe400017ea403 */
[----:B------:R-:W-:-:S03]  /*71d0*/  @!P3 IADD3 R48, P2, P5, R112, R30, R94 ;  /* 0x0000001e7030b210 */ /* 0x000fc60007d5e05e */
[----:B------:R-:W0:Y:S01]  /*71e0*/  @!P3 LDC.64 R70, c[0x0][0x400] ;  /* 0x00010000ff46bb82 */ /* 0x000e220000000a00 */
[----:B------:R-:W-:Y:S02]  /*71f0*/  @!P3 IADD3.X R49, R10, R33, R0, P2, P5 ;  /* 0x000000210a31b210 */ /* 0x000fe400017ea400 */
[----:B------:R-:W-:-:S04]  /*7200*/  ISETP.GE.AND P2, PT, R44, R4, PT ;  /* 0x000000042c00720c */ /* 0x000fc80003f46270 */
[----:B------:R-:W-:-:S13]  /*7210*/  ISETP.GE.OR P2, PT, R16, R92, P2 ;  /* 0x0000005c1000720c */ /* 0x000fda0001746670 */
[----:B------:R-:W-:Y:S01]  /*7220*/  @!P2 IADD3 R46, P5, P6, R106, R35, R96 ;  /* 0x000000236a2ea210 */ /* 0x000fe20007ebe060 */
[----:B------:R-:W3:Y:S03]  /*7230*/  @!P2 LDC.64 R76, c[0x0][0x3e8] ;  /* 0x0000fa00ff4cab82 */ /* 0x000ee60000000a00 */
[----:B------:R-:W-:Y:S02]  /*7240*/  @!P2 IADD3.X R47, R27, R38, R3, P5, P6 ;  /* 0x000000261b2fa210 */ /* 0x000fe40002fec403 */
[----:B------:R-:W-:-:S03]  /*7250*/  @!P2 IADD3 R44, P5, P6, R112, R29, R94 ;  /* 0x0000001d702ca210 */ /* 0x000fc60007ebe05e */
[----:B------:R-:W4:Y:S01]  /*7260*/  @!P2 LDC.64 R78, c[0x0][0x400] ;  /* 0x00010000ff4eab82 */ /* 0x000f220000000a00 */
[----:B------:R-:W-:Y:S02]  /*7270*/  @!P2 IADD3.X R45, R10, R32, R0, P5, P6 ;  /* 0x000000200a2da210 */ /* 0x000fe40002fec400 */
[----:B------:R-:W-:-:S04]  /*7280*/  ISETP.GE.AND P5, PT, R22, R4, PT ;  /* 0x000000041600720c */ /* 0x000fc80003fa6270 */
[----:B------:R-:W-:-:S13]  /*7290*/  ISETP.GE.OR P5, PT, R16, R92, P5 ;  /* 0x0000005c1000720c */ /* 0x000fda0002fa6670 */
[----:B------:R-:W1:Y:S01]  /*72a0*/  @!P5 LDC.64 R52, c[0x0][0x3e8] ;  /* 0x0000fa00ff34db82 */ /* 0x000e620000000a00 */
[----:B------:R-:W-:-:S05]  /*72b0*/  @!P5 IADD3 R54, P6, R106, R96, RZ ;  /* 0x000000606a36d210 */ /* 0x000fca0007fde0ff */
[----:B------:R-:W-:Y:S01]  /*72c0*/  @!P5 IMAD.X R55, R3, 0x1, R27, P6 ;  /* 0x000000010337d824 */ /* 0x000fe200030e061b */
[----:B-1----:R-:W-:-:S04]  /*72d0*/  @!P5 LEA R52, P6, R54, R52, 0x1 ;  /* 0x000000343634d211 */ /* 0x002fc800078c08ff */
[----:B------:R-:W-:Y:S02]  /*72e0*/  @!P5 LEA.HI.X R53, R54, R53, R55, 0x1, P6 ;  /* 0x000000353635d211 */ /* 0x000fe400030f0c37 */
[----:B------:R-:W1:Y:S01]  /*72f0*/  @!P5 LDC.64 R54, c[0x0][0x400] ;  /* 0x00010000ff36db82 */ /* 0x000e620000000a00 */
[----:B------:R-:W-:-:S05]  /*7300*/  @!P5 IADD3 R60, P6, R112, R94, RZ ;  /* 0x0000005e703cd210 */ /* 0x000fca0007fde0ff */
[----:B------:R-:W-:Y:S01]  /*7310*/  @!P5 IMAD.X R61, R0, 0x1, R10, P6 ;  /* 0x00000001003dd824 */ /* 0x000fe200030e060a */
[----:B-1----:R-:W-:-:S04]  /*7320*/  @!P5 LEA R54, P6, R60, R54, 0x1 ;  /* 0x000000363c36d211 */ /* 0x002fc800078c08ff */
[----:B------:R-:W-:Y:S02]  /*7330*/  @!P5 LEA.HI.X R55, R60, R55, R61, 0x1, P6 ;  /* 0x000000373c37d211 */ /* 0x000fe400030f0c3d */
[----:B------:R-:W1:Y:S02]  /*7340*/  @!P4 LDC.64 R60, c[0x0][0x3e8] ;  /* 0x0000fa00ff3ccb82 */ /* 0x000e640000000a00 */
[----:B-1----:R-:W-:-:S04]  /*7350*/  @!P4 LEA R60, P6, R58, R60, 0x1 ;  /* 0x0000003c3a3cc211 */ /* 0x002fc800078c08ff */
[----:B------:R-:W-:Y:S02]  /*7360*/  @!P4 LEA.HI.X R61, R58, R61, R59, 0x1, P6 ;  /* 0x0000003d3a3dc211 */ /* 0x000fe400030f0c3b */
[----:B------:R-:W-:-:S04]  /*7370*/  @!P4 LEA R62, P6, R56, R62, 0x1 ;  /* 0x0000003e383ec211 */ /* 0x000fc800078c08ff */
[----:B------:R-:W-:Y:S02]  /*7380*/  @!P4 LEA.HI.X R63, R56, R63, R57, 0x1, P6 ;  /* 0x0000003f383fc211 */ /* 0x000fe400030f0c39 */
[----:B--2---:R-:W-:-:S04]  /*7390*/  @!P3 LEA R68, P6, R50, R68, 0x1 ;  /* 0x000000443244b211 */ /* 0x004fc800078c08ff */
[----:B------:R-:W-:Y:S02]  /*73a0*/  @!P3 LEA.HI.X R69, R50, R69, R51, 0x1, P6 ;  /* 0x000000453245b211 */ /* 0x000fe400030f0c33 */
[----:B------:R-:W-:Y:S02]  /*73b0*/  CS2R R50, SRZ ;  /* 0x0000000000327805 */ /* 0x000fe4000001ff00 */
[----:B0-----:R-:W-:-:S04]  /*73c0*/  @!P3 LEA R70, P6, R48, R70, 0x1 ;  /* 0x000000463046b211 */ /* 0x001fc800078c08ff */
[----:B------:R-:W-:Y:S02]  /*73d0*/  @!P3 LEA.HI.X R71, R48, R71, R49, 0x1, P6 ;  /* 0x000000473047b211 */ /* 0x000fe400030f0c31 */
[----:B------:R-:W-:Y:S02]  /*73e0*/  CS2R R48, SRZ ;  /* 0x0000000000307805 */ /* 0x000fe4000001ff00 */
[----:B---3--:R-:W-:-:S04]  /*73f0*/  @!P2 LEA R76, P6, R46, R76, 0x1 ;  /* 0x0000004c2e4ca211 */ /* 0x008fc800078c08ff */
[----:B------:R-:W-:Y:S02]  /*7400*/  @!P2 LEA.HI.X R77, R46, R77, R47, 0x1, P6 ;  /* 0x0000004d2e4da211 */ /* 0x000fe400030f0c2f */
[----:B------:R-:W-:Y:S02]  /*7410*/  CS2R R46, SRZ ;  /* 0x00000000002e7805 */ /* 0x000fe4000001ff00 */
[C---:B----4-:R-:W-:Y:S01]  /*7420*/  @!P2 LEA R78, P6, R44.reuse, R78, 0x1 ;  /* 0x0000004e2c4ea211 */ /* 0x050fe200078c08ff */
[----:B------:R0:W5:Y:S03]  /*7430*/  @!P5 LDG.E.128 R48, desc[UR4][R54.64] ;  /* 0x000000043630d981 */ /* 0x000166000c1e1d00 */
[----:B------:R-:W-:Y:S02]  /*7440*/  @!P2 LEA.HI.X R79, R44, R79, R45, 0x1, P6 ;  /* 0x0000004f2c4fa211 */ /* 0x000fe400030f0c2d */
[----:B------:R-:W-:-:S02]  /*7450*/  CS2R R44, SRZ ;  /* 0x00000000002c7805 */ /* 0x000fc4000001ff00 */
[----:B------:R-:W-:Y:S02]  /*7460*/  CS2R R58, SRZ ;  /* 0x00000000003a7805 */ /* 0x000fe4000001ff00 */
[----:B------:R-:W-:Y:S02]  /*7470*/  CS2R R56, SRZ ;  /* 0x0000000000387805 */ /* 0x000fe4000001ff00 */
[----:B------:R1:W5:Y:S01]  /*7480*/  @!P5 LDG.E.128 R44, desc[UR4][R52.64] ;  /* 0x00000004342cd981 */ /* 0x000362000c1e1d00 */
[----:B0-----:R-:W-:Y:S02]  /*7490*/  CS2R R54, SRZ ;  /* 0x0000000000367805 */ /* 0x001fe4000001ff00 */
[----:B------:R-:W-:Y:S02]  /*74a0*/  CS2R R66, SRZ ;  /* 0x0000000000427805 */ /* 0x000fe4000001ff00 */
[----:B------:R-:W-:Y:S01]  /*74b0*/  CS2R R64, SRZ ;  /* 0x0000000000407805 */ /* 0x000fe2000001ff00 */
[----:B------:R0:W5:Y:S01]  /*74c0*/  @!P4 LDG.E.128 R56, desc[UR4][R62.64] ;  /* 0x000000043e38c981 */ /* 0x000162000c1e1d00 */
[----:B------:R-:W-:-:S04]  /*74d0*/  VIADD R81, R22, 0x60 ;  /* 0x0000006016517836 */ /* 0x000fc80000000000 */
[----:B------:R-:W5:Y:S01]  /*74e0*/  @!P3 LDG.E.128 R64, desc[UR4][R70.64] ;  /* 0x000000044640b981 */ /* 0x000f62000c1e1d00 */
[----:B-1----:R-:W-:Y:S02]  /*74f0*/  CS2R R52, SRZ ;  /* 0x0000000000347805 */ /* 0x002fe4000001ff00 */
[----:B0-----:R-:W-:-:S04]  /*7500*/  CS2R R62, SRZ ;  /* 0x00000000003e7805 */ /* 0x001fc8000001ff00 */
[----:B------:R0:W5:Y:S02]  /*7510*/  @!P4 LDG.E.128 R52, desc[UR4][R60.64] ;  /* 0x000000043c34c981 */ /* 0x000164000c1e1d00 */
[----:B0-----:R-:W-:-:S06]  /*7520*/  CS2R R60, SRZ ;  /* 0x00000000003c7805 */ /* 0x001fcc000001ff00 */
[----:B------:R0:W5:Y:S01]  /*7530*/  @!P3 LDG.E.128 R60, desc[UR4][R68.64] ;  /* 0x00000004443cb981 */ /* 0x000162000c1e1d00 */
[----:B------:R-:W-:-:S04]  /*7540*/  ISETP.GE.AND P3, PT, R81, R4, PT ;  /* 0x000000045100720c */ /* 0x000fc80003f66270 */
[----:B------:R-:W-:Y:S02]  /*7550*/  ISETP.GE.OR P3, PT, R16, R92, P3 ;  /* 0x0000005c1000720c */ /* 0x000fe40001f66670 */
[----:B------:R-:W-:Y:S02]  /*7560*/  CS2R R70, SRZ ;  /* 0x0000000000467805 */ /* 0x000fe4000001ff00 */
[----:B------:R-:W-:Y:S02]  /*7570*/  CS2R R74, SRZ ;  /* 0x00000000004a7805 */ /* 0x000fe4000001ff00 */
[----:B------:R-:W-:Y:S02]  /*7580*/  CS2R R72, SRZ ;  /* 0x0000000000487805 */ /* 0x000fe4000001ff00 */
[----:B0-----:R-:W-:Y:S01]  /*7590*/  CS2R R68, SRZ ;  /* 0x0000000000447805 */ /* 0x001fe2000001ff00 */
[----:B------:R-:W-:Y:S01]  /*75a0*/  VIADD R80, R22, 0xa0 ;  /* 0x000000a016507836 */ /* 0x000fe20000000000 */
[----:B------:R-:W-:Y:S02]  /*75b0*/  BSSY B1, `(.L_x_492) ;  /* 0x0000025000017945 */ /* 0x000fe40003800000 */
[----:B------:R0:W5:Y:S04]  /*75c0*/  @!P2 LDG.E.128 R72, desc[UR4][R78.64] ;  /* 0x000000044e48a981 */ /* 0x000168000c1e1d00 */
[----:B------:R1:W5:Y:S01]  /*75d0*/  @!P2 LDG.E.128 R68, desc[UR4][R76.64] ;  /* 0x000000044c44a981 */ /* 0x000362000c1e1d00 */
[----:B------:R-:W-:-:S02]  /*75e0*/  ISETP.GE.AND P2, PT, R80, R4, PT ;  /* 0x000000045000720c */ /* 0x000fc40003f46270 */
[----:B------:R-:W-:Y:S02]  /*75f0*/  CS2R R90, SRZ ;  /* 0x00000000005a7805 */ /* 0x000fe4000001ff00 */
[----:B------:R-:W-:Y:S02]  /*7600*/  CS2R R82, SRZ ;  /* 0x0000000000527805 */ /* 0x000fe4000001ff00 */
[----:B------:R-:W-:Y:S02]  /*7610*/  CS2R R80, SRZ ;  /* 0x0000000000507805 */ /* 0x000fe4000001ff00 */
[----:B------:R-:W-:Y:S02]  /*7620*/  ISETP.GE.OR P2, PT, R16, R92, P2 ;  /* 0x0000005c1000720c */ /* 0x000fe40001746670 */
[----:B0-----:R-:W-:Y:S02]  /*7630*/  CS2R R78, SRZ ;  /* 0x00000000004e7805 */ /* 0x001fe4000001ff00 */
[----:B------:R-:W-:-:S02]  /*7640*/  CS2R R86, SRZ ;  /* 0x0000000000567805 */ /* 0x000fc4000001ff00 */
[----:B------:R-:W-:Y:S02]  /*7650*/  CS2R R84, SRZ ;  /* 0x0000000000547805 */ /* 0x000fe4000001ff00 */
[----:B------:R-:W-:Y:S02]  /*7660*/  CS2R R88, SRZ ;  /* 0x0000000000587805 */ /* 0x000fe4000001ff00 */
[----:B-1----:R-:W-:Y:S01]  /*7670*/  CS2R R76, SRZ ;  /* 0x00000000004c7805 */ /* 0x002fe2000001ff00 */
[----:B------:R-:W-:Y:S06]  /*7680*/  @P3 BRA `(.L_x_493) ;  /* 0x00000000005c3947 */ /* 0x000fec0003800000 */
[----:B------:R-:W0:Y:S01]  /*7690*/  LDC.64 R76, c[0x0][0x3f8] ;  /* 0x0000fe00ff4c7b82 */ /* 0x000e220000000a00 */
[----:B------:R-:W-:Y:S01]  /*76a0*/  IMAD.MOV.U32 R78, RZ, RZ, R96 ;  /* 0x000000ffff4e7224 */ /* 0x000fe200078e0060 */
[----:B------:R-:W-:Y:S01]  /*76b0*/  ULDC.64 UR4, c[0x0][0x3e8] ;  /* 0x0000fa0000047ab9 */ /* 0x000fe20000000a00 */
[----:B------:R-:W-:Y:S01]  /*76c0*/  IMAD.MOV.U32 R79, RZ, RZ, R3 ;  /* 0x000000ffff4f7224 */ /* 0x000fe200078e0003 */
[----:B------:R-:W-:Y:S01]  /*76d0*/  ULDC.64 UR6, c[0x0][0x208] ;  /* 0x0000820000067ab9 */ /* 0x000fe20000000a00 */
[----:B0-----:R-:W-:-:S04]  /*76e0*/  IMAD.WIDE.U32 R78, R76, 0x60, R78 ;  /* 0x000000604c4e7825 */ /* 0x001fc800078e004e */
[----:B------:R-:W-:Y:S01]  /*76f0*/  IMAD R77, R77, 0x60, RZ ;  /* 0x000000604d4d7824 */ /* 0x000fe200078e02ff */
[----:B------:R-:W-:Y:S01]  /*7700*/  IADD3 R88, P3, R106, R78, RZ ;  /* 0x0000004e6a587210 */ /* 0x000fe20007f7e0ff */
[----:B------:R-:W-:-:S03]  /*7710*/  IMAD.MOV.U32 R78, RZ, RZ, R94 ;  /* 0x000000ffff4e7224 */ /* 0x000fc600078e005e */
[----:B------:R-:W-:Y:S01]  /*7720*/  IADD3.X R89, R27, R79, R77, P3, !PT ;  /* 0x0000004f1b597210 */ /* 0x000fe20001ffe44d */
[----:B------:R-:W-:Y:S01]  /*7730*/  IMAD.MOV.U32 R79, RZ, RZ, R0 ;  /* 0x000000ffff4f7224 */ /* 0x000fe200078e0000 */
[----:B------:R-:W0:Y:S02]  /*7740*/  LDC.64 R76, c[0x0][0x408] ;  /* 0x00010200ff4c7b82 */ /* 0x000e240000000a00 */
[----:B0-----:R-:W-:-:S04]  /*7750*/  IMAD.WIDE.U32 R78, R76, 0x60, R78 ;  /* 0x000000604c4e7825 */ /* 0x001fc800078e004e */
        /* <DEDUP_REMOVED lines=8> */
[----:B------:R-:W5:Y:S04]  /*77e0*/  LDG.E.128 R76, desc[UR6][R76.64] ;  /* 0x000000064c4c7981 */ /* 0x000f68000c1e1d00 */
[----:B------:R-:W5:Y:S03]  /*77f0*/  LDG.E.128 R88, desc[UR6][R88.64] ;  /* 0x0000000658587981 */ /* 0x000f66000c1e1d00 */
.L_x_493:
[----:B------:R-:W-:Y:S05]  /*7800*/  BSYNC B1 ;  /* 0x0000000000017941 */ /* 0x000fea0003800000 */
.L_x_492:
[----:B------:R-:W-:Y:S01]  /*7810*/  BSSY B1, `(.L_x_494) ;  /* 0x0000018000017945 */ /* 0x000fe20003800000 */
[----:B------:R-:W-:-:S03]  /*7820*/  ISETP.GE.AND P3, PT, R16, R92, PT ;  /* 0x0000005c1000720c */ /* 0x000fc60003f66270 */
[----:B------:R-:W-:Y:S10]  /*7830*/  @P2 BRA `(.L_x_495) ;  /* 0x0000000000542947 */ /* 0x000ff40003800000 */
[----:B------:R-:W0:Y:S01]  /*7840*/  LDC.64 R80, c[0x0][0x3f8] ;  /* 0x0000fe00ff507b82 */ /* 0x000e220000000a00 */
[----:B------:R-:W-:Y:S01]  /*7850*/  IMAD.MOV.U32 R97, RZ, RZ, R3 ;  /* 0x000000ffff617224 */ /* 0x000fe200078e0003 */
[----:B------:R-:W-:Y:S01]  /*7860*/  ULDC.64 UR4, c[0x0][0x3e8] ;  /* 0x0000fa0000047ab9 */ /* 0x000fe20000000a00 */
[----:B------:R-:W-:Y:S01]  /*7870*/  IMAD.MOV.U32 R95, RZ, RZ, R0 ;  /* 0x000000ffff5f7224 */ /* 0x000fe200078e0000 */
[----:B------:R-:W-:Y:S01]  /*7880*/  ULDC.64 UR6, c[0x0][0x208] ;  /* 0x0000820000067ab9 */ /* 0x000fe20000000a00 */
[----:B0-----:R-:W-:-:S04]  /*7890*/  IMAD.WIDE.U32 R96, R80, 0xa0, R96 ;  /* 0x000000a050607825 */ /* 0x001fc800078e0060 */
[----:B------:R-:W-:Y:S01]  /*78a0*/  IMAD R81, R81, 0xa0, RZ ;  /* 0x000000a051517824 */ /* 0x000fe200078e02ff */
[----:B------:R-:W-:-:S04]  /*78b0*/  IADD3 R3, P2, R106, R96, RZ ;  /* 0x000000606a037210 */ /* 0x000fc80007f5e0ff */
[----:B------:R-:W-:Y:S02]  /*78c0*/  IADD3.X R96, R27, R97, R81, P2, !PT ;  /* 0x000000611b607210 */ /* 0x000fe400017fe451 */
        /* <DEDUP_REMOVED lines=8> */
[----:B------:R-:W-:-:S03]  /*7950*/  LEA R84, P2, R0, UR4, 0x1 ;  /* 0x0000000400547c11 */ /* 0x000fc6000f8408ff */
[----:B------:R-:W5:Y:S01]  /*7960*/  LDG.E.128 R80, desc[UR6][R80.64] ;  /* 0x0000000650507981 */ /* 0x000f62000c1e1d00 */
[----:B------:R-:W-:-:S06]  /*7970*/  LEA.HI.X R85, R0, UR5, R95, 0x1, P2 ;  /* 0x0000000500557c11 */ /* 0x000fcc00090f0c5f */
[----:B------:R-:W5:Y:S03]  /*7980*/  LDG.E.128 R84, desc[UR6][R84.64] ;  /* 0x0000000654547981 */ /* 0x000f66000c1e1d00 */
.L_x_495:
[----:B------:R-:W-:Y:S05]  /*7990*/  BSYNC B1 ;  /* 0x0000000000017941 */ /* 0x000fea0003800000 */
.L_x_494:
[----:B-----5:R-:W-:Y:S01]  /*79a0*/  IMAD.MOV.U32 R0, RZ, RZ, R78 ;  /* 0x000000ffff007224 */ /* 0x020fe200078e004e */
[----:B------:R-:W-:Y:S01]  /*79b0*/  ISETP.NE.AND P2, PT, R224, 0x3, PT ;  /* 0x00000003e000780c */ /* 0x000fe20003f45270 */
[----:B------:R-:W-:Y:S02]  /*79c0*/  IMAD.MOV.U32 R3, RZ, RZ, R79 ;  /* 0x000000ffff037224 */ /* 0x000fe400078e004f */
[----:B------:R-:W-:Y:S02]  /*79d0*/  IMAD.MOV.U32 R92, RZ, RZ, R76 ;  /* 0x000000ffff5c7224 */ /* 0x000fe400078e004c */
[----:B------:R-:W-:-:S03]  /*79e0*/  IMAD.MOV.U32 R94, RZ, RZ, R77 ;  /* 0x000000ffff5e7224 */ /* 0x000fc600078e004d */
[----:B------:R-:W-:Y:S01]  /*79f0*/  PRMT R175, R92, 0x5410, R3 ;  /* 0x000054105caf7816 */ /* 0x000fe20000000003 */
[----:B------:R-:W-:Y:S01]  /*7a00*/  IMAD.MOV.U32 R3, RZ, RZ, R91 ;  /* 0x000000ffff037224 */ /* 0x000fe200078e005b */
[----:B------:R-:W-:Y:S01]  /*7a10*/  PRMT R176, R0, 0x5410, R94 ;  /* 0x0000541000b07816 */ /* 0x000fe2000000005e */
[----:B------:R-:W-:Y:S02]  /*7a20*/  IMAD.MOV.U32 R0, RZ, RZ, R90 ;  /* 0x000000ffff007224 */ /* 0x000fe400078e005a */
[----:B------:R-:W-:Y:S02]  /*7a30*/  IMAD.MOV.U32 R92, RZ, RZ, R88 ;  /* 0x000000ffff5c7224 */ /* 0x000fe400078e0058 */
[----:B------:R-:W-:Y:S01]  /*7a40*/  IMAD.MOV.U32 R94, RZ, RZ, R89 ;  /* 0x000000ffff5e7224 */ /* 0x000fe200078e0059 */
[----:B------:R-:W-:Y:S01]  /*7a50*/  PRMT R182, R0, 0x5410, R3 ;  /* 0x0000541000b67816 */ /* 0x000fe20000000003 */
[----:B------:R-:W-:Y:S02]  /*7a60*/  IMAD.MOV.U32 R0, RZ, RZ, R82 ;  /* 0x000000ffff007224 */ /* 0x000fe400078e0052 */
[----:B------:R-:W-:Y:S01]  /*7a70*/  IMAD.MOV.U32 R3, RZ, RZ, R83 ;  /* 0x000000ffff037224 */ /* 0x000fe200078e0053 */
[----:B------:R-:W-:Y:S01]  /*7a80*/  PRMT R183, R92, 0x5410, R94 ;  /* 0x000054105cb77816 */ /* 0x000fe2000000005e */
[----:B------:R-:W-:-:S02]  /*7a90*/  IMAD.MOV.U32 R92, RZ, RZ, R80 ;  /* 0x000000ffff5c7224 */ /* 0x000fc400078e0050 */
[----:B------:R-:W-:Y:S01]  /*7aa0*/  IMAD.MOV.U32 R94, RZ, RZ, R81 ;  /* 0x000000ffff5e7224 */ /* 0x000fe200078e0051 */
[----:B------:R-:W-:Y:S01]  /*7ab0*/  PRMT R166, R3, 0x5410, R0 ;  /* 0x0000541003a67816 */ /* 0x000fe20000000000 */
        /* <DEDUP_REMOVED lines=9> */
[----:B------:R-:W-:Y:S01]  /*7b50*/  IMAD.MOV.U32 R92, RZ, RZ, R44 ;  /* 0x000000ffff5c7224 */ /* 0x000fe200078e002c */
[----:B------:R-:W-:Y:S01]  /*7b60*/  PRMT R179, R179, 0x5410, R0 ;  /* 0x00005410b3b37816 */ /* 0x000fe20000000000 */
[----:B------:R-:W-:Y:S01]  /*7b70*/  IMAD.MOV.U32 R94, RZ, RZ, R45 ;  /* 0x000000ffff5e7224 */ /* 0x000fe200078e002d */
[----:B------:R-:W-:Y:S01]  /*7b80*/  PRMT R181, R3, 0x7610, R181 ;  /* 0x0000761003b57816 */ /* 0x000fe200000000b5 */
[----:B------:R-:W-:Y:S02]  /*7b90*/  IMAD.MOV.U32 R0, RZ, RZ, R50 ;  /* 0x000000ffff007224 */ /* 0x000fe400078e0032 */
[----:B------:R-:W-:Y:S01]  /*7ba0*/  IMAD.MOV.U32 R3, RZ, RZ, R51 ;  /* 0x000000ffff037224 */ /* 0x000fe200078e0033 */
[----:B------:R-:W-:Y:S01]  /*7bb0*/  PRMT R177, R94, 0x5410, R92 ;  /* 0x000054105eb17816 */ /* 0x000fe2000000005c */
        /* <DEDUP_REMOVED lines=35> */
[----:B------:R-:W-:-:S03]  /*7df0*/  IMAD.MOV.U32 R3, RZ, RZ, R70 ;  /* 0x000000ffff037224 */ /* 0x000fc600078e0046 */
[----:B------:R-:W-:Y:S02]  /*7e00*/  PRMT R186, R92, 0x7610, R186 ;  /* 0x000076105cba7816 */ /* 0x000fe400000000ba */
[----:B------:R-:W-:Y:S01]  /*7e10*/  PRMT R170, R3, 0x5410, R0 ;  /* 0x0000541003aa7816 */ /* 0x000fe20000000000 */
[----:B------:R-:W-:Y:S02]  /*7e20*/  IMAD.MOV.U32 R3, RZ, RZ, R68 ;  /* 0x000000ffff037224 */ /* 0x000fe400078e0044 */
[----:B------:R-:W-:-:S05]  /*7e30*/  IMAD.MOV.U32 R0, RZ, RZ, R69 ;  /* 0x000000ffff007224 */ /* 0x000fca00078e0045 */
[----:B------:R-:W-:Y:S01]  /*7e40*/  PRMT R171, R3, 0x5410, R0 ;  /* 0x0000541003ab7816 */ /* 0x000fe20000000000 */
[----:B------:R-:W-:Y:S02]  /*7e50*/  IMAD.MOV.U32 R3, RZ, RZ, R74 ;  /* 0x000000ffff037224 */ /* 0x000fe400078e004a */
[----:B------:R-:W-:-:S05]  /*7e60*/  IMAD.MOV.U32 R0, RZ, RZ, R75 ;  /* 0x000000ffff007224 */ /* 0x000fca00078e004b */
[----:B------:R-:W-:Y:S01]  /*7e70*/  PRMT R172, R3, 0x5410, R0 ;  /* 0x0000541003ac7816 */ /* 0x000fe20000000000 */
[----:B------:R-:W-:Y:S02]  /*7e80*/  IMAD.MOV.U32 R3, RZ, RZ, R72 ;  /* 0x000000ffff037224 */ /* 0x000fe400078e0048 */
[----:B------:R-:W-:-:S05]  /*7e90*/  IMAD.MOV.U32 R0, RZ, RZ, R73 ;  /* 0x000000ffff007224 */ /* 0x000fca00078e0049 */
[----:B------:R-:W-:Y:S01]  /*7ea0*/  PRMT R173, R3, 0x5410, R0 ;  /* 0x0000541003ad7816 */ /* 0x000fe20000000000 */
[----:B------:R-:W-:Y:S06]  /*7eb0*/  @!P2 BRA `(.L_x_496) ;  /* 0x000000000004a947 */ /* 0x000fec0003800000 */
[----:B------:R-:W-:Y:S01]  /*7ec0*/  BPT.TRAP 0x1 ;  /* 0x000000040000795c */ /* 0x000fe20000300000 */
.L_x_496:
[----:B------:R-:W-:Y:S01]  /*7ed0*/  IMAD R3, R23, 0x8, R2 ;  /* 0x0000000817037824 */ /* 0x000fe200078e0202 */
[----:B------:R-:W-:Y:S01]  /*7ee0*/  SHF.L.U32 R0, R223, 0x1f, RZ ;  /* 0x0000001fdf007819 */ /* 0x000fe200000006ff */
[----:B------:R-:W0:Y:S01]  /*7ef0*/  LDC R153, c[0x0][0x2f4] ;  /* 0x0000bd00ff997b82 */ /* 0x000e220000000800 */
[----:B------:R-:W-:Y:S01]  /*7f00*/  BSSY B1, `(.L_x_497) ;  /* 0x0000005000017945 */ /* 0x000fe20003800000 */
[----:B------:R-:W-:Y:S01]  /*7f10*/  IMAD.MOV.U32 R137, RZ, RZ, R93 ;  /* 0x000000ffff897224 */ /* 0x000fe200078e005d */
[----:B------:R-:W1:Y:S05]  /*7f20*/  SYNCS.PHASECHK.TRANS64.TRYWAIT P4, [R3+URZ+0x34890], R0 ;  /* 0x03489000030075a7 */ /* 0x000e6a000808017f */
[----:B------:R-:W2:Y:S01]  /*7f30*/  LDC.64 R138, c[0x0][0x300] ;  /* 0x0000c000ff8a7b82 */ /* 0x000ea20000000a00 */
[----:B-1----:R-:W-:Y:S05]  /*7f40*/  @!P4 BRA `(.L_x_498) ;  /* 0x00000204004cc947 */ /* 0x002fea0003800000 */
.L_x_804:
[----:B------:R-:W-:Y:S05]  /*7f50*/  BSYNC B1 ;  /* 0x0000000000017941 */ /* 0x000fea0003800000 */
.L_x_497:
[----:B------:R-:W-:Y:S01]  /*7f60*/  ISETP.GE.OR P4, PT, R22, R4, P0 ;  /* 0x000000041600720c */ /* 0x000fe20000786670 */
[----:B------:R-:W-:Y:S01]  /*7f70*/  BSSY B1, `(.L_x_499) ;  /* 0x0000095000017945 */ /* 0x000fe20003800000 */
[----:B0-----:R-:W-:-:S11]  /*7f80*/  IMAD.IADD R155, R153, 0x1, -R43 ;  /* 0x00000001999b7824 */ /* 0x001fd600078e0a2b */
[----:B------:R-:W-:Y:S05]  /*7f90*/  @P4 BRA `(.L_x_500) ;  /* 0x0000000800484947 */ /* 0x000fea0003800000 */
[----:B------:R-:W3:Y:S01]  /*7fa0*/  LDL R92, [R1] ;  /* 0x00000000015c7983 */ /* 0x000ee20000100800 */
[----:B------:R-:W-:Y:S01]  /*7fb0*/  IMAD.SHL.U32 R94, R22, 0x40, RZ ;  /* 0x00000040165e7824 */ /* 0x000fe200078e00ff */
[----:B------:R-:W-:Y:S01]  /*7fc0*/  BSSY B2, `(.L_x_501) ;  /* 0x000007c000027945 */ /* 0x000fe20003800000 */
[----:B------:R-:W0:Y:S03]  /*7fd0*/  S2R R96, SR_TID.X ;  /* 0x0000000000607919 */ /* 0x000e260000002100 */
[----:B------:R-:W-:-:S04]  /*7fe0*/  LOP3.LUT R94, R94, 0x1c0, RZ, 0xc0, !PT ;  /* 0x000001c05e5e7812 */ /* 0x000fc800078ec0ff */
[----:B------:R-:W-:Y:S01]  /*7ff0*/  SHF.R.U32.HI R94, RZ, 0x3, R94 ;  /* 0x00000003ff5e7819 */ /* 0x000fe2000001165e */
[----:B0-----:R-:W-:-:S05]  /*8000*/  VIADD R96, R96, 0xffffff80 ;  /* 0xffffff8060607836 */ /* 0x001fca0000000000 */
[----:B------:R-:W-:-:S04]  /*8010*/  SHF.R.S32.HI R95, RZ, 0x1f, R96 ;  /* 0x0000001fff5f7819 */ /* 0x000fc80000011460 */
[----:B------:R-:W-:Y:S01]  /*8020*/  LEA.HI R95, R95, R96, RZ, 0x6 ;  /* 0x000000605f5f7211 */ /* 0x000fe200078f30ff */
[----:B------:R-:W-:-:S04]  /*8030*/  IMAD.SHL.U32 R96, R22, 0x40, RZ ;  /* 0x0000004016607824 */ /* 0x000fc800078e00ff */
[----:B------:R-:W-:-:S05]  /*8040*/  IMAD.SHL.U32 R95, R95, 0x8, RZ ;  /* 0x000000085f5f7824 */ /* 0x000fca00078e00ff */
[----:B------:R-:W-:Y:S02]  /*8050*/  LOP3.LUT R95, R95, 0xfffffe00, RZ, 0xc0, !PT ;  /* 0xfffffe005f5f7812 */ /* 0x000fe400078ec0ff */
[----:B---3--:R-:W-:-:S04]  /*8060*/  LOP3.LUT P5, RZ, R92, 0x1, RZ, 0xc0, !PT ;  /* 0x000000015cff7812 */ /* 0x008fc800078ac0ff */
[----:B------:R-:W-:-:S04]  /*8070*/  SEL R92, R43, R155, !P5 ;  /* 0x0000009b2b5c7207 */ /* 0x000fc80006800000 */
[----:B------:R-:W-:-:S04]  /*8080*/  SHF.R.S32.HI R93, RZ, 0x1f, R92 ;  /* 0x0000001fff5d7819 */ /* 0x000fc8000001145c */
[----:B------:R-:W-:-:S04]  /*8090*/  LEA.HI R92, R93, R92, RZ, 0x4 ;  /* 0x0000005c5d5c7211 */ /* 0x000fc800078f20ff */
[----:B------:R-:W-:-:S04]  /*80a0*/  LEA.HI.SX32 R92, R92, R9, 0x1c ;  /* 0x000000095c5c7211 */ /* 0x000fc800078fe2ff */
[----:B------:R-:W-:Y:S01]  /*80b0*/  SHF.R.S32.HI R93, RZ, 0x1f, R92 ;  /* 0x0000001fff5d7819 */ /* 0x000fe2000001145c */
[----:B------:R-:W-:-:S03]  /*80c0*/  IMAD.SHL.U32 R174, R92, 0x8, RZ ;  /* 0x000000085cae7824 */ /* 0x000fc600078e00ff */
[----:B------:R-:W-:Y:S02]  /*80d0*/  LEA.HI R92, R93, R92, RZ, 0x3 ;  /* 0x0000005c5d5c7211 */ /* 0x000fe400078f18ff */
[----:B------:R-:W-:Y:S02]  /*80e0*/  LOP3.LUT R93, R174, 0x38, RZ, 0xc0, !PT ;  /* 0x00000038ae5d7812 */ /* 0x000fe400078ec0ff */
[----:B------:R-:W-:Y:S02]  /*80f0*/  SHF.R.S32.HI R92, RZ, 0x3, R92 ;  /* 0x00000003ff5c7819 */ /* 0x000fe4000001145c */
[----:B------:R-:W-:-:S03]  /*8100*/  LOP3.LUT R93, R93, 0x1c0, R96, 0xf8, !PT ;  /* 0x000001c05d5d7812 */ /* 0x000fc600078ef860 */
[----:B------:R-:W-:Y:S01]  /*8110*/  IMAD R92, R92, 0x2c00, R95 ;  /* 0x00002c005c5c7824 */ /* 0x000fe200078e025f */
[----:B------:R-:W-:-:S05]  /*8120*/  LOP3.LUT R93, R93, R94, RZ, 0x3c, !PT ;  /* 0x0000005e5d5d7212 */ /* 0x000fca00078e3cff */
[----:B------:R-:W-:-:S04]  /*8130*/  IMAD.IADD R92, R92, 0x1, R93 ;  /* 0x000000015c5c7824 */ /* 0x000fc800078e025d */
[C---:B------:R-:W-:Y:S02]  /*8140*/  IMAD R96, R23.reuse, 0x5800, R92 ;  /* 0x0000580017607824 */ /* 0x040fe400078e025c */
[----:B------:R-:W-:Y:S02]  /*8150*/  IMAD R92, R23, 0x5800, R146 ;  /* 0x00005800175c7824 */ /* 0x000fe400078e0292 */
[--C-:B------:R-:W-:Y:S02]  /*8160*/  IMAD R96, R96, 0x2, R2.reuse ;  /* 0x0000000260607824 */ /* 0x100fe400078e0202 */
[----:B------:R-:W-:-:S04]  /*8170*/  IMAD R92, R92, 0x2, R2 ;  /* 0x000000025c5c7824 */ /* 0x000fc800078e0202 */
[----:B------:R-:W0:Y:S04]  /*8180*/  LDS.128 R96, [R96+0x1e400] ;  /* 0x01e4000060607984 */ /* 0x000e280000000c00 */
[----:B------:R-:W3:Y:S01]  /*8190*/  LDS.128 R92, [R92+0x1e400] ;  /* 0x01e400005c5c7984 */ /* 0x000ee20000000c00 */
[----:B------:R-:W-:Y:S05]  /*81a0*/  @P3 BRA `(.L_x_502) ;  /* 0x0000000400743947 */ /* 0x000fea0003800000 */
[--C-:B------:R-:W-:Y:S02]  /*81b0*/  SHF.R.U64 R44, R44, 0x10, R45.reuse ;  /* 0x000000102c2c7819 */ /* 0x100fe4000000122d */
[----:B------:R-:W-:Y:S02]  /*81c0*/  SHF.R.U32.HI R45, RZ, 0x10, R45 ;  /* 0x00000010ff2d7819 */ /* 0x000fe4000001162d */
[C---:B------:R-:W-:Y:S02]  /*81d0*/  PRMT R44, R177.reuse, 0x5432, R44 ;  /* 0x00005432b12c7816 */ /* 0x040fe4000000002c */
[----:B------:R-:W-:Y:S02]  /*81e0*/  PRMT R45, R177, 0x5410, R45 ;  /* 0x00005410b12d7816 */ /* 0x000fe4000000002d */
[----:B------:R-:W-:Y:S02]  /*81f0*/  SHF.R.U64 R46, R46, 0x10, R47 ;  /* 0x000000102e2e7819 */ /* 0x000fe4000000122f */
[----:B------:R-:W-:-:S02]  /*8200*/  SHF.R.U32.HI R177, RZ, 0x10, R49 ;  /* 0x00000010ffb17819 */ /* 0x000fc40000011631 */
[----:B------:R-:W-:Y:S02]  /*8210*/  SHF.R.U64 R48, R48, 0x10, R49 ;  /* 0x0000001030307819 */ /* 0x000fe40000001231 */
[----:B------:R-:W-:Y:S02]  /*8220*/  SHF.R.U64 R49, R50, 0x10, R51 ;  /* 0x0000001032317819 */ /* 0x000fe40000001233 */
[----:B------:R-:W-:Y:S02]  /*8230*/  PRMT R50, R179, 0x5432, R46 ;  /* 0x00005432b3327816 */ /* 0x000fe4000000002e */
[----:B------:R-:W-:Y:S02]  /*8240*/  SHF.R.U32.HI R47, RZ, 0x10, R47 ;  /* 0x00000010ff2f7819 */ /* 0x000fe4000001162f */
[----:B------:R-:W-:Y:S01]  /*8250*/  PRMT R46, R180, 0x5410, R177 ;  /* 0x00005410b42e7816 */ /* 0x000fe200000000b1 */
[----:B------:R-:W-:Y:S01]  /*8260*/  IMAD.U32 R177, R45, 0x10000, RZ ;  /* 0x000100002db17824 */ /* 0x000fe200078e00ff */
[----:B------:R-:W-:-:S02]  /*8270*/  SHF.R.U32.HI R51, RZ, 0x10, R51 ;  /* 0x00000010ff337819 */ /* 0x000fc40000011633 */
[----:B------:R-:W-:Y:S01]  /*8280*/  PRMT R47, R181, 0x5410, R47 ;  /* 0x00005410b52f7816 */ /* 0x000fe2000000002f */
[----:B0-----:R-:W-:Y:S01]  /*8290*/  IMAD.U32 R181, R97, 0x10000, RZ ;  /* 0x0001000061b57824 */ /* 0x001fe200078e00ff */
[----:B------:R-:W-:Y:S01]  /*82a0*/  PRMT R48, R178, 0x5432, R48 ;  /* 0x00005432b2307816 */ /* 0x000fe20000000030 */
[----:B------:R-:W-:Y:S01]  /*82b0*/  IMAD.U32 R180, R46, 0x10000, RZ ;  /* 0x000100002eb47824 */ /* 0x000fe200078e00ff */
[----:B------:R-:W-:Y:S01]  /*82c0*/  PRMT R49, R179, 0x5410, R49 ;  /* 0x00005410b3317816 */ /* 0x000fe20000000031 */
[----:B---3--:R-:W-:Y:S01]  /*82d0*/  IMAD.U32 R179, R93, 0x10000, RZ ;  /* 0x000100005db37824 */ /* 0x008fe200078e00ff */
[----:B------:R-:W-:Y:S01]  /*82e0*/  PRMT R51, R178, 0x5410, R51 ;  /* 0x00005410b2337816 */ /* 0x000fe20000000033 */
[-C--:B------:R-:W-:Y:S01]  /*82f0*/  FMUL.FTZ R178, R181, R180.reuse ;  /* 0x000000b4b5b27220 */ /* 0x080fe20000410000 */
[----:B------:R-:W-:Y:S02]  /*8300*/  LOP3.LUT R46, R46, 0xffff0000, RZ, 0xc0, !PT ;  /* 0xffff00002e2e7812 */ /* 0x000fe400078ec0ff */
[----:B------:R-:W-:Y:S01]  /*8310*/  LOP3.LUT R97, R97, 0xffff0000, RZ, 0xc0, !PT ;  /* 0xffff000061617812 */ /* 0x000fe200078ec0ff */
[-C--:B------:R-:W-:Y:S01]  /*8320*/  FFMA.FTZ R178, R179, R177.reuse, -R178 ;  /* 0x000000b1b3b27223 */ /* 0x080fe200000108b2 */
[----:B------:R-:W-:Y:S01]  /*8330*/  FMUL.FTZ R177, R181, R177 ;  /* 0x000000b1b5b17220 */ /* 0x000fe20000410000 */
[----:B------:R-:W-:Y:S01]  /*8340*/  LOP3.LUT R93, R93, 0xffff0000, RZ, 0xc0, !PT ;  /* 0xffff00005d5d7812 */ /* 0x000fe200078ec0ff */
[C---:B------:R-:W-:Y:S01]  /*8350*/  IMAD.U32 R181, R99.reuse, 0x10000, RZ ;  /* 0x0001000063b57824 */ /* 0x040fe200078e00ff */
[----:B------:R-:W-:Y:S01]  /*8360*/  LOP3.LUT R99, R99, 0xffff0000, RZ, 0xc0, !PT ;  /* 0xffff000063637812 */ /* 0x000fe200078ec0ff */
[----:B------:R-:W-:Y:S01]  /*8370*/  FFMA.FTZ R177, R179, R180, R177 ;  /* 0x000000b4b3b17223 */ /* 0x000fe200000100b1 */
[----:B------:R-:W-:Y:S01]  /*8380*/  LOP3.LUT R179, R45, 0xffff0000, RZ, 0xc0, !PT ;  /* 0xffff00002db37812 */ /* 0x000fe200078ec0ff */
[----:B------:R-:W-:Y:S01]  /*8390*/  FMUL.FTZ R45, R97, R46 ;  /* 0x0000002e612d7220 */ /* 0x000fe20000410000 */
[C---:B------:R-:W-:Y:S01]  /*83a0*/  IMAD.U32 R180, R51.reuse, 0x10000, RZ ;  /* 0x0001000033b47824 */ /* 0x040fe200078e00ff */
[----:B------:R-:W-:-:S02]  /*83b0*/  LOP3.LUT R51, R51, 0xffff0000, RZ, 0xc0, !PT ;  /* 0xffff000033337812 */ /* 0x000fc400078ec0ff */
[-C--:B------:R-:W-:Y:S01]  /*83c0*/  FMUL.FTZ R97, R97, R179.reuse ;  /* 0x000000b361617220 */ /* 0x080fe20000410000 */
[----:B------:R-:W-:Y:S01]  /*83d0*/  FFMA.FTZ R45, R93, R179, -R45 ;  /* 0x000000b35d2d7223 */ /* 0x000fe2000001082d */
[----:B------:R-:W-:Y:S02]  /*83e0*/  IMAD.U32 R179, R95, 0x10000, RZ ;  /* 0x000100005fb37824 */ /* 0x000fe400078e00ff */
[----:B------:R-:W-:Y:S01]  /*83f0*/  FFMA.FTZ R46, R93, R46, R97 ;  /* 0x0000002e5d2e7223 */ /* 0x000fe20000010061 */
[----:B------:R-:W-:Y:S02]  /*8400*/  IMAD.U32 R97, R47, 0x10000, RZ ;  /* 0x000100002f617824 */ /* 0x000fe400078e00ff */
[----:B------:R-:W-:Y:S01]  /*8410*/  FMUL.FTZ R93, R181, R180 ;  /* 0x000000b4b55d7220 */ /* 0x000fe20000410000 */
[----:B------:R-:W-:Y:S02]  /*8420*/  F2FP.BF16.F32.PACK_AB R45, R45, R178 ;  /* 0x000000b22d2d723e */ /* 0x000fe400000010ff */
[----:B------:R-:W-:Y:S01]  /*8430*/  F2FP.BF16.F32.PACK_AB R46, R46, R177 ;  /* 0x000000b12e2e723e */ /* 0x000fe200000010ff */
[-C--:B------:R-:W-:Y:S01]  /*8440*/  FFMA.FTZ R93, R179, R97.reuse, -R93 ;  /* 0x00000061b35d7223 */ /* 0x080fe2000001085d */
[----:B------:R-:W-:-:S04]  /*8450*/  FMUL.FTZ R97, R181, R97 ;  /* 0x00000061b5617220 */ /* 0x000fc80000410000 */
[----:B------:R-:W-:Y:S01]  /*8460*/  FFMA.FTZ R97, R179, R180, R97 ;  /* 0x000000b4b3617223 */ /* 0x000fe20000010061 */
[----:B------:R-:W-:Y:S02]  /*8470*/  LOP3.LUT R179, R47, 0xffff0000, RZ, 0xc0, !PT ;  /* 0xffff00002fb37812 */ /* 0x000fe400078ec0ff */
[----:B------:R-:W-:Y:S01]  /*8480*/  LOP3.LUT R47, R95, 0xffff0000, RZ, 0xc0, !PT ;  /* 0xffff00005f2f7812 */ /* 0x000fe200078ec0ff */
[C---:B------:R-:W-:Y:S02]  /*8490*/  FMUL.FTZ R95, R99.reuse, R51 ;  /* 0x00000033635f7220 */ /* 0x040fe40000410000 */
[-C--:B------:R-:W-:Y:S02]  /*84a0*/  FMUL.FTZ R99, R99, R179.reuse ;  /* 0x000000b363637220 */ /* 0x080fe40000410000 */
[C---:B------:R-:W-:Y:S02]  /*84b0*/  FFMA.FTZ R95, R47.reuse, R179, -R95 ;  /* 0x000000b32f5f7223 */ /* 0x040fe4000001085f */
[----:B------:R-:W-:Y:S01]  /*84c0*/  FFMA.FTZ R99, R47, R51, R99 ;  /* 0x000000332f637223 */ /* 0x000fe20000010063 */
[C---:B------:R-:W-:Y:S01]  /*84d0*/  IMAD.U32 R51, R48.reuse, 0x10000, RZ ;  /* 0x0001000030337824 */ /* 0x040fe200078e00ff */
[----:B------:R-:W-:Y:S01]  /*84e0*/  LOP3.LUT R48, R48, 0xffff0000, RZ, 0xc0, !PT ;  /* 0xffff000030307812 */ /* 0x000fe200078ec0ff */
[----:B------:R-:W-:Y:S01]  /*84f0*/  IMAD.U32 R47, R92, 0x10000, RZ ;  /* 0x000100005c2f7824 */ /* 0x000fe200078e00ff */
[----:B------:R-:W-:Y:S01]  /*8500*/  F2FP.BF16.F32.PACK_AB R95, R95, R93 ;  /* 0x0000005d5f5f723e */ /* 0x000fe200000010ff */
[----:B------:R-:W-:Y:S01]  /*8510*/  IMAD.U32 R93, R96, 0x10000, RZ ;  /* 0x00010000605d7824 */ /* 0x000fe200078e00ff */
[----:B------:R-:W-:Y:S01]  /*8520*/  F2FP.BF16.F32.PACK_AB R99, R99, R97 ;  /* 0x000000616363723e */ /* 0x000fe200000010ff */
[C---:B------:R-:W-:Y:S01]  /*8530*/  IMAD.U32 R97, R44.reuse, 0x10000, RZ ;  /* 0x000100002c617824 */ /* 0x040fe200078e00ff */
[----:B------:R-:W-:Y:S01]  /*8540*/  LOP3.LUT R44, R44, 0xffff0000, RZ, 0xc0, !PT ;  /* 0xffff00002c2c7812 */ /* 0x000fe200078ec0ff */
[----:B------:R-:W-:-:S02]  /*8550*/  FMUL.FTZ R177, R93, R51 ;  /* 0x000000335db17220 */ /* 0x000fc40000410000 */
[-C--:B------:R-:W-:Y:S02]  /*8560*/  FMUL.FTZ R93, R93, R97.reuse ;  /* 0x000000615d5d7220 */ /* 0x080fe40000410000 */
[C---:B------:R-:W-:Y:S01]  /*8570*/  FFMA.FTZ R177, R47.reuse, R97, -R177 ;  /* 0x000000612fb17223 */ /* 0x040fe200000108b1 */
[----:B------:R-:W-:Y:S02]  /*8580*/  IMAD.U32 R97, R98, 0x10000, RZ ;  /* 0x0001000062617824 */ /* 0x000fe400078e00ff */
[----:B------:R-:W-:Y:S01]  /*8590*/  FFMA.FTZ R93, R47, R51, R93 ;  /* 0x000000332f5d7223 */ /* 0x000fe2000001005d */
[----:B------:R-:W-:Y:S02]  /*85a0*/  LOP3.LUT R47, R96, 0xffff0000, RZ, 0xc0, !PT ;  /* 0xffff0000602f7812 */ /* 0x000fe400078ec0ff */
[----:B------:R-:W-:-:S03]  /*85b0*/  LOP3.LUT R51, R92, 0xffff0000, RZ, 0xc0, !PT ;  /* 0xffff00005c337812 */ /* 0x000fc600078ec0ff */
[C---:B------:R-:W-:Y:S01]  /*85c0*/  FMUL.FTZ R92, R47.reuse, R48 ;  /* 0x000000302f5c7220 */ /* 0x040fe20000410000 */
[----:B------:R-:W-:-:S03]  /*85d0*/  FMUL.FTZ R47, R47, R44 ;  /* 0x0000002c2f2f7220 */ /* 0x000fc60000410000 */
[C---:B------:R-:W-:Y:S01]  /*85e0*/  FFMA.FTZ R44, R51.reuse, R44, -R92 ;  /* 0x0000002c332c7223 */ /* 0x040fe2000001085c */
[----:B------:R-:W-:Y:S01]  /*85f0*/  FFMA.FTZ R47, R51, R48, R47 ;  /* 0x00000030332f7223 */ /* 0x000fe2000001002f */
[C---:B------:R-:W-:Y:S01]  /*8600*/  IMAD.U32 R51, R49.reuse, 0x10000, RZ ;  /* 0x0001000031337824 */ /* 0x040fe200078e00ff */
[----:B------:R-:W-:Y:S01]  /*8610*/  LOP3.LUT R49, R49, 0xffff0000, RZ, 0xc0, !PT ;  /* 0xffff000031317812 */ /* 0x000fe200078ec0ff */
[C---:B------:R-:W-:Y:S01]  /*8620*/  IMAD.U32 R92, R50.reuse, 0x10000, RZ ;  /* 0x00010000325c7824 */ /* 0x040fe200078e00ff */
[----:B------:R-:W-:Y:S01]  /*8630*/  LOP3.LUT R50, R50, 0xffff0000, RZ, 0xc0, !PT ;  /* 0xffff000032327812 */ /* 0x000fe200078ec0ff */
[C---:B------:R-:W-:Y:S01]  /*8640*/  FMUL.FTZ R96, R97.reuse, R51 ;  /* 0x0000003361607220 */ /* 0x040fe20000410000 */
[----:B------:R-:W-:Y:S02]  /*8650*/  IMAD.U32 R48, R94, 0x10000, RZ ;  /* 0x000100005e307824 */ /* 0x000fe400078e00ff */
[-C--:B------:R-:W-:Y:S01]  /*8660*/  FMUL.FTZ R97, R97, R92.reuse ;  /* 0x0000005c61617220 */ /* 0x080fe20000410000 */
[----:B------:R-:W-:Y:S01]  /*8670*/  F2FP.BF16.F32.PACK_AB R44, R44, R177 ;  /* 0x000000b12c2c723e */ /* 0x000fe200000010ff */
[----:B------:R-:W-:-:S02]  /*8680*/  FFMA.FTZ R96, R48, R92, -R96 ;  /* 0x0000005c30607223 */ /* 0x000fc40000010860 */
[----:B------:R-:W-:Y:S01]  /*8690*/  FFMA.FTZ R97, R48, R51, R97 ;  /* 0x0000003330617223 */ /* 0x000fe20000010061 */
[----:B------:R-:W-:Y:S02]  /*86a0*/  LOP3.LUT R48, R98, 0xffff0000, RZ, 0xc0, !PT ;  /* 0xffff000062307812 */ /* 0x000fe400078ec0ff */
[----:B------:R-:W-:Y:S02]  /*86b0*/  LOP3.LUT R51, R94, 0xffff0000, RZ, 0xc0, !PT ;  /* 0xffff00005e337812 */ /* 0x000fe400078ec0ff */
[----:B------:R-:W-:Y:S01]  /*86c0*/  F2FP.BF16.F32.PACK_AB R47, R47, R93 ;  /* 0x0000005d2f2f723e */ /* 0x000fe200000010ff */
[CC--:B------:R-:W-:Y:S01]  /*86d0*/  FMUL.FTZ R92, R48.reuse, R49.reuse ;  /* 0x00000031305c7220 */ /* 0x0c0fe20000410000 */
[-C--:B------:R-:W-:Y:S01]  /*86e0*/  FMUL.FTZ R48, R48, R50.reuse ;  /* 0x0000003230307220 */ /* 0x080fe20000410000 */
[----:B------:R-:W-:Y:S02]  /*86f0*/  IMAD.MOV.U32 R93, RZ, RZ, R45 ;  /* 0x000000ffff5d7224 */ /* 0x000fe400078e002d */
[C---:B------:R-:W-:Y:S01]  /*8700*/  FFMA.FTZ R92, R51.reuse, R50, -R92 ;  /* 0x00000032335c7223 */ /* 0x040fe2000001085c */
[----:B------:R-:W-:-:S04]  /*8710*/  FFMA.FTZ R48, R51, R49, R48 ;  /* 0x0000003133307223 */ /* 0x000fc80000010030 */
[----:B------:R-:W-:Y:S01]  /*8720*/  F2FP.BF16.F32.PACK_AB R94, R92, R96 ;  /* 0x000000605c5e723e */ /* 0x000fe200000010ff */
[----:B------:R-:W-:Y:S01]  /*8730*/  IMAD.MOV.U32 R92, RZ, RZ, R44 ;  /* 0x000000ffff5c7224 */ /* 0x000fe200078e002c */
[----:B------:R-:W-:Y:S01]  /*8740*/  F2FP.BF16.F32.PACK_AB R48, R48, R97 ;  /* 0x000000613030723e */ /* 0x000fe200000010ff */
[----:B------:R-:W-:Y:S02]  /*8750*/  IMAD.MOV.U32 R96, RZ, RZ, R47 ;  /* 0x000000ffff607224 */ /* 0x000fe400078e002f */
[----:B------:R-:W-:Y:S02]  /*8760*/  IMAD.MOV.U32 R97, RZ, RZ, R46 ;  /* 0x000000ffff617224 */ /* 0x000fe400078e002e */
[----:B------:R-:W-:-:S07]  /*8770*/  IMAD.MOV.U32 R98, RZ, RZ, R48 ;  /* 0x000000ffff627224 */ /* 0x000fce00078e0030 */
.L_x_502:
[----:B------:R-:W-:Y:S05]  /*8780*/  BSYNC B2 ;  /* 0x0000000000027941 */ /* 0x000fea0003800000 */
.L_x_501:
[----:B------:R-:W-:Y:S01]  /*8790*/  SHF.R.S32.HI R44, RZ, 0x1f, R22 ;  /* 0x0000001fff2c7819 */ /* 0x000fe20000011416 */
[----:B------:R-:W-:Y:S01]  /*87a0*/  ULDC.64 UR4, c[0x0][0x2e8] ;  /* 0x0000ba0000047ab9 */ /* 0x000fe20000000a00 */
[----:B------:R-:W-:Y:S01]  /*87b0*/  ISETP.GE.AND P4, PT, R174, R153, PT ;  /* 0x00000099ae00720c */ /* 0x000fe20003f86270 */
[----:B------:R-:W-:Y:S02]  /*87c0*/  ULDC.64 UR6, c[0x0][0x208] ;  /* 0x0000820000067ab9 */ /* 0x000fe40000000a00 */
[-C--:B--2---:R-:W-:Y:S02]  /*87d0*/  IMAD R46, R44, R138.reuse, RZ ;  /* 0x0000008a2c2e7224 */ /* 0x084fe400078e02ff */
[----:B------:R-:W-:-:S04]  /*87e0*/  IMAD.WIDE.U32 R44, R22, R138, R136 ;  /* 0x0000008a162c7225 */ /* 0x000fc800078e0088 */
[----:B------:R-:W-:-:S04]  /*87f0*/  IMAD R46, R22, R139, R46 ;  /* 0x0000008b162e7224 */ /* 0x000fc800078e022e */
[----:B------:R-:W-:Y:S01]  /*8800*/  IMAD.IADD R45, R46, 0x1, R45 ;  /* 0x000000012e2d7824 */ /* 0x000fe200078e022d */
[--C-:B------:R-:W-:Y:S02]  /*8810*/  @!P4 SHF.R.S32.HI R47, RZ, 0x1f, R174.reuse ;  /* 0x0000001fff2fc819 */ /* 0x100fe400000114ae */
[----:B------:R-:W-:-:S04]  /*8820*/  @!P4 IADD3 R174, P5, P6, R100, R44, R174 ;  /* 0x0000002c64aec210 */ /* 0x000fc80007ebe0ae */
[----:B------:R-:W-:Y:S02]  /*8830*/  @!P4 IADD3.X R47, R15, R45, R47, P5, P6 ;  /* 0x0000002d0f2fc210 */ /* 0x000fe40002fec42f */
[----:B------:R-:W-:-:S04]  /*8840*/  IADD3 R46, P5, P6, R100, R44, R21 ;  /* 0x0000002c642e7210 */ /* 0x000fc80007ebe015 */
[----:B------:R-:W-:Y:S02]  /*8850*/  IADD3.X R45, R15, R45, R8, P5, P6 ;  /* 0x0000002d0f2d7210 */ /* 0x000fe40002fec408 */
[----:B------:R-:W-:-:S04]  /*8860*/  LEA R44, P5, R46, UR4, 0x1 ;  /* 0x000000042e2c7c11 */ /* 0x000fc8000f8a08ff */
[----:B------:R-:W-:Y:S02]  /*8870*/  LEA.HI.X R45, R46, UR5, R45, 0x1, P5 ;  /* 0x000000052e2d7c11 */ /* 0x000fe4000a8f0c2d */
[----:B------:R-:W-:-:S03]  /*8880*/  @!P4 LEA R46, P5, R174, UR4, 0x1 ;  /* 0x00000004ae2ecc11 */ /* 0x000fc6000f8a08ff */
[----:B---3--:R3:W-:Y:S01]  /*8890*/  STG.E.128 desc[UR6][R44.64], R92 ;  /* 0x0000005c2c007986 */ /* 0x0087e2000c101d06 */
[----:B------:R-:W-:-:S05]  /*88a0*/  @!P4 LEA.HI.X R47, R174, UR5, R47, 0x1, P5 ;  /* 0x00000005ae2fcc11 */ /* 0x000fca000a8f0c2f */
[----:B0-----:R3:W-:Y:S04]  /*88b0*/  @!P4 STG.E.128 desc[UR6][R46.64], R96 ;  /* 0x000000602e00c986 */ /* 0x0017e8000c101d06 */
.L_x_500:
[----:B------:R-:W-:Y:S05]  /*88c0*/  BSYNC B1 ;  /* 0x0000000000017941 */ /* 0x000fea0003800000 */
.L_x_499:
[----:B---3--:R-:W-:Y:S01]  /*88d0*/  VIADD R45, R22, 0x20 ;  /* 0x00000020162d7836 */ /* 0x008fe20000000000 */
[----:B------:R-:W-:Y:S04]  /*88e0*/  BSSY B1, `(.L_x_503) ;  /* 0x0000091000017945 */ /* 0x000fe80003800000 */
[----:B------:R-:W-:-:S13]  /*88f0*/  ISETP.GE.OR P4, PT, R45, R4, P0 ;  /* 0x000000042d00720c */ /* 0x000fda0000786670 */
[----:B------:R-:W-:Y:S05]  /*8900*/  @P4 BRA `(.L_x_504) ;  /* 0x0000000800384947 */ /* 0x000fea0003800000 */
[----:B------:R-:W3:Y:S04]  /*8910*/  LDL R44, [R1] ;  /* 0x00000000012c7983 */ /* 0x000ee80000100800 */
[----:B------:R-:W4:Y:S01]  /*8920*/  LDL R47, [R1+0x48] ;  /* 0x00004800012f7983 */ /* 0x000f220000100800 */
[----:B--2---:R-:W-:Y:S01]  /*8930*/  IMAD.WIDE.U32 R92, R45, R138, R136 ;  /* 0x0000008a2d5c7225 */ /* 0x004fe200078e0088 */
[----:B------:R-:W-:Y:S03]  /*8940*/  BSSY B2, `(.L_x_505) ;  /* 0x000007e000027945 */ /* 0x000fe60003800000 */
[----:B------:R-:W-:Y:S01]  /*8950*/  VIADD R46, R22, 0x20 ;  /* 0x00000020162e7836 */ /* 0x000fe20000000000 */
[----:B------:R-:W-:Y:S01]  /*8960*/  IADD3 R94, P4, P5, R100, R92, R21 ;  /* 0x0000005c645e7210 */ /* 0x000fe20007d9e015 */
[----:B------:R-:W-:-:S02]  /*8970*/  VIADD R48, R22, 0x20 ;  /* 0x0000002016307836 */ /* 0x000fc40000000000 */
[----:B------:R-:W-:Y:S02]  /*8980*/  IMAD.SHL.U32 R46, R46, 0x40, RZ ;  /* 0x000000402e2e7824 */ /* 0x000fe400078e00ff */
[----:B------:R-:W-:-:S03]  /*8990*/  IMAD.SHL.U32 R48, R48, 0x40, RZ ;  /* 0x0000004030307824 */ /* 0x000fc600078e00ff */
[----:B------:R-:W-:Y:S02]  /*89a0*/  LOP3.LUT R46, R46, 0x1c0, RZ, 0xc0, !PT ;  /* 0x000001c02e2e7812 */ /* 0x000fe400078ec0ff */
[----:B------:R-:W-:Y:S02]  /*89b0*/  LOP3.LUT R48, R48, 0x1c0, RZ, 0xc0, !PT ;  /* 0x000001c030307812 */ /* 0x000fe400078ec0ff */
[----:B------:R-:W-:Y:S02]  /*89c0*/  SHF.R.U32.HI R46, RZ, 0x3, R46 ;  /* 0x00000003ff2e7819 */ /* 0x000fe4000001162e */
[----:B---3--:R-:W-:Y:S01]  /*89d0*/  LOP3.LUT P6, RZ, R44, 0x1, RZ, 0xc0, !PT ;  /* 0x000000012cff7812 */ /* 0x008fe200078cc0ff */
[----:B------:R-:W-:-:S04]  /*89e0*/  IMAD R44, R154, R138, RZ ;  /* 0x0000008a9a2c7224 */ /* 0x000fc800078e02ff */
[----:B------:R-:W-:Y:S01]  /*89f0*/  IMAD R45, R45, R139, R44 ;  /* 0x0000008b2d2d7224 */ /* 0x000fe200078e022c */
[----:B------:R-:W-:-:S03]  /*8a00*/  SEL R44, R43, R155, !P6 ;  /* 0x0000009b2b2c7207 */ /* 0x000fc60007000000 */
[----:B------:R-:W-:Y:S01]  /*8a10*/  IMAD.IADD R96, R93, 0x1, R45 ;  /* 0x000000015d607824 */ /* 0x000fe200078e022d */
[----:B------:R-:W-:-:S04]  /*8a20*/  SHF.R.S32.HI R45, RZ, 0x1f, R44 ;  /* 0x0000001fff2d7819 */ /* 0x000fc8000001142c */
[----:B------:R-:W-:Y:S02]  /*8a30*/  LEA.HI R44, R45, R44, RZ, 0x4 ;  /* 0x0000002c2d2c7211 */ /* 0x000fe400078f20ff */
[----:B------:R-:W-:Y:S02]  /*8a40*/  IADD3.X R95, R15, R96, R8, P4, P5 ;  /* 0x000000600f5f7210 */ /* 0x000fe400027ea408 */
[----:B------:R-:W-:-:S04]  /*8a50*/  LEA.HI.SX32 R97, R44, R9, 0x1c ;  /* 0x000000092c617211 */ /* 0x000fc800078fe2ff */
[----:B------:R-:W-:-:S04]  /*8a60*/  SHF.R.S32.HI R44, RZ, 0x1f, R97 ;  /* 0x0000001fff2c7819 */ /* 0x000fc80000011461 */
[----:B------:R-:W-:Y:S01]  /*8a70*/  LEA.HI R45, R44, R97, RZ, 0x3 ;  /* 0x000000612c2d7211 */ /* 0x000fe200078f18ff */
[----:B------:R-:W-:-:S03]  /*8a80*/  IMAD.SHL.U32 R97, R97, 0x8, RZ ;  /* 0x0000000861617824 */ /* 0x000fc600078e00ff */
[----:B------:R-:W-:Y:S02]  /*8a90*/  SHF.R.S32.HI R45, RZ, 0x3, R45 ;  /* 0x00000003ff2d7819 */ /* 0x000fe4000001142d */
[----:B------:R-:W-:-:S03]  /*8aa0*/  LOP3.LUT R44, R48, 0x38, R97, 0xf8, !PT ;  /* 0x00000038302c7812 */ /* 0x000fc600078ef861 */
[----:B----4-:R-:W-:Y:S01]  /*8ab0*/  IMAD R45, R45, 0x2c00, R47 ;  /* 0x00002c002d2d7824 */ /* 0x010fe200078e022f */
[----:B------:R-:W-:Y:S01]  /*8ac0*/  LOP3.LUT R44, R44, R46, RZ, 0x3c, !PT ;  /* 0x0000002e2c2c7212 */ /* 0x000fe200078e3cff */
[----:B------:R-:W-:-:S04]  /*8ad0*/  IMAD R47, R23, 0x5800, R145 ;  /* 0x00005800172f7824 */ /* 0x000fc800078e0291 */
[----:B------:R-:W-:-:S04]  /*8ae0*/  IMAD.IADD R44, R45, 0x1, R44 ;  /* 0x000000012d2c7824 */ /* 0x000fc800078e022c */
[----:B------:R-:W-:Y:S02]  /*8af0*/  IMAD R45, R23, 0x5800, R44 ;  /* 0x00005800172d7824 */ /* 0x000fe400078e022c */
[--C-:B------:R-:W-:Y:S02]  /*8b00*/  IMAD R44, R47, 0x2, R2.reuse ;  /* 0x000000022f2c7824 */ /* 0x100fe400078e0202 */
[----:B------:R-:W-:-:S04]  /*8b10*/  IMAD R48, R45, 0x2, R2 ;  /* 0x000000022d307824 */ /* 0x000fc800078e0202 */
[----:B------:R-:W0:Y:S04]  /*8b20*/  LDS.128 R44, [R44+0x1e400] ;  /* 0x01e400002c2c7984 */ /* 0x000e280000000c00 */
[----:B------:R-:W2:Y:S01]  /*8b30*/  LDS.128 R48, [R48+0x1e400] ;  /* 0x01e4000030307984 */ /* 0x000ea20000000c00 */
[----:B------:R-:W-:Y:S05]  /*8b40*/  @P3 BRA `(.L_x_506) ;  /* 0x0000000400743947 */ /* 0x000fea0003800000 */
[----:B------:R-:W-:Y:S01]  /*8b50*/  SHF.R.U64 R98, R52, 0x10, R53 ;  /* 0x0000001034627819 */ /* 0x000fe20000001235 */
[----:B--2---:R-:W-:Y:S01]  /*8b60*/  IMAD.U32 R178, R49, 0x10000, RZ ;  /* 0x0001000031b27824 */ /* 0x004fe200078e00ff */
[--C-:B------:R-:W-:Y:S02]  /*8b70*/  SHF.R.U64 R52, R54, 0x10, R55.reuse ;  /* 0x0000001036347819 */ /* 0x100fe40000001237 */
[----:B------:R-:W-:Y:S02]  /*8b80*/  SHF.R.U32.HI R174, RZ, 0x10, R55 ;  /* 0x00000010ffae7819 */ /* 0x000fe40000011637 */
[----:B------:R-:W-:Y:S02]  /*8b90*/  SHF.R.U32.HI R55, RZ, 0x10, R57 ;  /* 0x00000010ff377819 */ /* 0x000fe40000011639 */
[----:B------:R-:W-:Y:S01]  /*8ba0*/  SHF.R.U32.HI R99, RZ, 0x10, R53 ;  /* 0x00000010ff637819 */ /* 0x000fe20000011635 */
[----:B0-----:R-:W-:Y:S01]  /*8bb0*/  IMAD.U32 R53, R45, 0x10000, RZ ;  /* 0x000100002d357824 */ /* 0x001fe200078e00ff */
[----:B------:R-:W-:-:S02]  /*8bc0*/  PRMT R55, R191, 0x5410, R55 ;  /* 0x00005410bf377816 */ /* 0x000fc40000000037 */
[----:B------:R-:W-:Y:S02]  /*8bd0*/  PRMT R99, R188, 0x5410, R99 ;  /* 0x00005410bc637816 */ /* 0x000fe40000000063 */
[----:B------:R-:W-:Y:S01]  /*8be0*/  LOP3.LUT R45, R45, 0xffff0000, RZ, 0xc0, !PT ;  /* 0xffff00002d2d7812 */ /* 0x000fe200078ec0ff */
[C---:B------:R-:W-:Y:S01]  /*8bf0*/  IMAD.U32 R177, R55.reuse, 0x10000, RZ ;  /* 0x0001000037b17824 */ /* 0x040fe200078e00ff */
[----:B------:R-:W-:Y:S01]  /*8c00*/  LOP3.LUT R55, R55, 0xffff0000, RZ, 0xc0, !PT ;  /* 0xffff000037377812 */ /* 0x000fe200078ec0ff */
[C---:B------:R-:W-:Y:S01]  /*8c10*/  IMAD.U32 R54, R99.reuse, 0x10000, RZ ;  /* 0x0001000063367824 */ /* 0x040fe200078e00ff */
[----:B------:R-:W-:Y:S01]  /*8c20*/  LOP3.LUT R99, R99, 0xffff0000, RZ, 0xc0, !PT ;  /* 0xffff000063637812 */ /* 0x000fe200078ec0ff */
[-C--:B------:R-:W-:Y:S01]  /*8c30*/  FMUL.FTZ R179, R178, R177.reuse ;  /* 0x000000b1b2b37220 */ /* 0x080fe20000410000 */
[----:B------:R-:W-:Y:S01]  /*8c40*/  PRMT R174, R190, 0x5432, R174 ;  /* 0x00005432beae7816 */ /* 0x000fe200000000ae */
[-C--:B------:R-:W-:Y:S01]  /*8c50*/  FMUL.FTZ R178, R178, R54.reuse ;  /* 0x00000036b2b27220 */ /* 0x080fe20000410000 */
[----:B------:R-:W-:Y:S01]  /*8c60*/  PRMT R98, R191, 0x5432, R98 ;  /* 0x00005432bf627816 */ /* 0x000fe20000000062 */
[C---:B------:R-:W-:Y:S01]  /*8c70*/  FFMA.FTZ R54, R53.reuse, R54, -R179 ;  /* 0x0000003635367223 */ /* 0x040fe200000108b3 */
[----:B------:R-:W-:Y:S01]  /*8c80*/  SHF.R.U64 R58, R58, 0x10, R59 ;  /* 0x000000103a3a7819 */ /* 0x000fe2000000123b */
[----:B------:R-:W-:Y:S01]  /*8c90*/  FFMA.FTZ R53, R53, R177, R178 ;  /* 0x000000b135357223 */ /* 0x000fe200000100b2 */
[----:B------:R-:W-:Y:S01]  /*8ca0*/  LOP3.LUT R177, R49, 0xffff0000, RZ, 0xc0, !PT ;  /* 0xffff000031b17812 */ /* 0x000fe200078ec0ff */
[----:B------:R-:W-:Y:S01]  /*8cb0*/  IMAD.U32 R178, R51, 0x10000, RZ ;  /* 0x0001000033b27824 */ /* 0x000fe200078e00ff */
[----:B------:R-:W-:-:S02]  /*8cc0*/  PRMT R58, R188, 0x5432, R58 ;  /* 0x00005432bc3a7816 */ /* 0x000fc4000000003a */
[----:B------:R-:W-:Y:S01]  /*8cd0*/  PRMT R52, R189, 0x5432, R52 ;  /* 0x00005432bd347816 */ /* 0x000fe20000000034 */
[C---:B------:R-:W-:Y:S01]  /*8ce0*/  FMUL.FTZ R49, R177.reuse, R55 ;  /* 0x00000037b1317220 */ /* 0x040fe20000410000 */
[----:B------:R-:W-:-:S03]  /*8cf0*/  FMUL.FTZ R177, R177, R99 ;  /* 0x00000063b1b17220 */ /* 0x000fc60000410000 */
[C---:B------:R-:W-:Y:S01]  /*8d00*/  FFMA.FTZ R49, R45.reuse, R99, -R49 ;  /* 0x000000632d317223 */ /* 0x040fe20000010831 */
[----:B------:R-:W-:Y:S01]  /*8d10*/  SHF.R.U32.HI R99, RZ, 0x10, R59 ;  /* 0x00000010ff637819 */ /* 0x000fe2000001163b */
[----:B------:R-:W-:Y:S01]  /*8d20*/  FFMA.FTZ R45, R45, R55, R177 ;  /* 0x000000372d2d7223 */ /* 0x000fe200000100b1 */
[----:B------:R-:W-:Y:S01]  /*8d30*/  SHF.R.U64 R55, R56, 0x10, R57 ;  /* 0x0000001038377819 */ /* 0x000fe20000001239 */
[C---:B------:R-:W-:Y:S01]  /*8d40*/  IMAD.U32 R57, R174.reuse, 0x10000, RZ ;  /* 0x00010000ae397824 */ /* 0x040fe200078e00ff */
[----:B------:R-:W-:Y:S01]  /*8d50*/  PRMT R99, R189, 0x5410, R99 ;  /* 0x00005410bd637816 */ /* 0x000fe20000000063 */
[C---:B------:R-:W-:Y:S01]  /*8d60*/  IMAD.U32 R56, R47.reuse, 0x10000, RZ ;  /* 0x000100002f387824 */ /* 0x040fe200078e00ff */
[----:B------:R-:W-:Y:S02]  /*8d70*/  LOP3.LUT R174, R174, 0xffff0000, RZ, 0xc0, !PT ;  /* 0xffff0000aeae7812 */ /* 0x000fe400078ec0ff */
[----:B------:R-:W-:Y:S01]  /*8d80*/  LOP3.LUT R47, R47, 0xffff0000, RZ, 0xc0, !PT ;  /* 0xffff00002f2f7812 */ /* 0x000fe200078ec0ff */
[C---:B------:R-:W-:Y:S01]  /*8d90*/  IMAD.U32 R177, R99.reuse, 0x10000, RZ ;  /* 0x0001000063b17824 */ /* 0x040fe200078e00ff */
[----:B------:R-:W-:-:S02]  /*8da0*/  LOP3.LUT R99, R99, 0xffff0000, RZ, 0xc0, !PT ;  /* 0xffff000063637812 */ /* 0x000fc400078ec0ff */
[----:B------:R-:W-:Y:S01]  /*8db0*/  PRMT R55, R190, 0x5410, R55 ;  /* 0x00005410be377816 */ /* 0x000fe20000000037 */
[C---:B------:R-:W-:Y:S01]  /*8dc0*/  FMUL.FTZ R179, R178.reuse, R177 ;  /* 0x000000b1b2b37220 */ /* 0x040fe20000410000 */
[-C--:B------:R-:W-:Y:S01]  /*8dd0*/  FMUL.FTZ R178, R178, R57.reuse ;  /* 0x00000039b2b27220 */ /* 0x080fe20000410000 */
[----:B------:R-:W-:Y:S02]  /*8de0*/  LOP3.LUT R59, R44, 0xffff0000, RZ, 0xc0, !PT ;  /* 0xffff00002c3b7812 */ /* 0x000fe400078ec0ff */
[C---:B------:R-:W-:Y:S01]  /*8df0*/  FFMA.FTZ R57, R56.reuse, R57, -R179 ;  /* 0x0000003938397223 */ /* 0x040fe200000108b3 */
[----:B------:R-:W-:Y:S01]  /*8e00*/  FFMA.FTZ R56, R56, R177, R178 ;  /* 0x000000b138387223 */ /* 0x000fe200000100b2 */
[----:B------:R-:W-:Y:S01]  /*8e10*/  LOP3.LUT R177, R51, 0xffff0000, RZ, 0xc0, !PT ;  /* 0xffff000033b17812 */ /* 0x000fe200078ec0ff */
[C---:B------:R-:W-:Y:S01]  /*8e20*/  IMAD.U32 R178, R98.reuse, 0x10000, RZ ;  /* 0x0001000062b27824 */ /* 0x040fe200078e00ff */
[----:B------:R-:W-:Y:S02]  /*8e30*/  LOP3.LUT R98, R98, 0xffff0000, RZ, 0xc0, !PT ;  /* 0xffff000062627812 */ /* 0x000fe400078ec0ff */
[----:B------:R-:W-:Y:S01]  /*8e40*/  F2FP.BF16.F32.PACK_AB R49, R49, R54 ;  /* 0x000000363131723e */ /* 0x000fe200000010ff */
[C---:B------:R-:W-:Y:S01]  /*8e50*/  FMUL.FTZ R51, R177.reuse, R99 ;  /* 0x00000063b1337220 */ /* 0x040fe20000410000 */
[----:B------:R-:W-:Y:S01]  /*8e60*/  FMUL.FTZ R177, R177, R174 ;  /* 0x000000aeb1b17220 */ /* 0x000fe20000410000 */
[----:B------:R-:W-:-:S02]  /*8e70*/  F2FP.BF16.F32.PACK_AB R53, R45, R53 ;  /* 0x000000352d35723e */ /* 0x000fc400000010ff */
[C---:B------:R-:W-:Y:S01]  /*8e80*/  FFMA.FTZ R51, R47.reuse, R174, -R51 ;  /* 0x000000ae2f337223 */ /* 0x040fe20000010833 */
[----:B------:R-:W-:Y:S01]  /*8e90*/  FFMA.FTZ R47, R47, R99, R177 ;  /* 0x000000632f2f7223 */ /* 0x000fe200000100b1 */
[C---:B------:R-:W-:Y:S01]  /*8ea0*/  IMAD.U32 R177, R48.reuse, 0x10000, RZ ;  /* 0x0001000030b17824 */ /* 0x040fe200078e00ff */
[----:B------:R-:W-:Y:S01]  /*8eb0*/  LOP3.LUT R48, R48, 0xffff0000, RZ, 0xc0, !PT ;  /* 0xffff000030307812 */ /* 0x000fe200078ec0ff */
[C---:B------:R-:W-:Y:S01]  /*8ec0*/  IMAD.U32 R174, R55.reuse, 0x10000, RZ ;  /* 0x0001000037ae7824 */ /* 0x040fe200078e00ff */
[----:B------:R-:W-:Y:S01]  /*8ed0*/  LOP3.LUT R55, R55, 0xffff0000, RZ, 0xc0, !PT ;  /* 0xffff000037377812 */ /* 0x000fe200078ec0ff */
[----:B------:R-:W-:Y:S01]  /*8ee0*/  IMAD.U32 R99, R44, 0x10000, RZ ;  /* 0x000100002c637824 */ /* 0x000fe200078e00ff */
[----:B------:R-:W-:Y:S01]  /*8ef0*/  F2FP.BF16.F32.PACK_AB R51, R51, R57 ;  /* 0x000000393333723e */ /* 0x000fe200000010ff */
[C---:B------:R-:W-:Y:S01]  /*8f00*/  FMUL.FTZ R179, R177.reuse, R174 ;  /* 0x000000aeb1b37220 */ /* 0x040fe20000410000 */
[----:B------:R-:W-:Y:S01]  /*8f10*/  FMUL.FTZ R177, R177, R178 ;  /* 0x000000b2b1b17220 */ /* 0x000fe20000410000 */
[CC--:B------:R-:W-:Y:S01]  /*8f20*/  FMUL.FTZ R44, R48.reuse, R55.reuse ;  /* 0x00000037302c7220 */ /* 0x0c0fe20000410000 */
[----:B------:R-:W-:Y:S01]  /*8f30*/  FMUL.FTZ R48, R48, R98 ;  /* 0x0000006230307220 */ /* 0x000fe20000410000 */
[C---:B------:R-:W-:Y:S01]  /*8f40*/  FFMA.FTZ R179, R99.reuse, R178, -R179 ;  /* 0x000000b263b37223 */ /* 0x040fe200000108b3 */
[----:B------:R-:W-:Y:S01]  /*8f50*/  FFMA.FTZ R177, R99, R174, R177 ;  /* 0x000000ae63b17223 */ /* 0x000fe200000100b1 */
[C---:B------:R-:W-:Y:S01]  /*8f60*/  FFMA.FTZ R44, R59.reuse, R98, -R44 ;  /* 0x000000623b2c7223 */ /* 0x040fe2000001082c */
[----:B------:R-:W-:Y:S01]  /*8f70*/  FFMA.FTZ R48, R59, R55, R48 ;  /* 0x000000373b307223 */ /* 0x000fe20000010030 */
[C---:B------:R-:W-:Y:S01]  /*8f80*/  IMAD.U32 R174, R50.reuse, 0x10000, RZ ;  /* 0x0001000032ae7824 */ /* 0x040fe200078e00ff */
[----:B------:R-:W-:Y:S01]  /*8f90*/  LOP3.LUT R50, R50, 0xffff0000, RZ, 0xc0, !PT ;  /* 0xffff000032327812 */ /* 0x000fe200078ec0ff */
[C---:B------:R-:W-:Y:S01]  /*8fa0*/  IMAD.U32 R59, R58.reuse, 0x10000, RZ ;  /* 0x000100003a3b7824 */ /* 0x040fe200078e00ff */
[----:B------:R-:W-:Y:S01]  /*8fb0*/  LOP3.LUT R58, R58, 0xffff0000, RZ, 0xc0, !PT ;  /* 0xffff00003a3a7812 */ /* 0x000fe200078ec0ff */
[C---:B------:R-:W-:Y:S01]  /*8fc0*/  IMAD.U32 R98, R52.reuse, 0x10000, RZ ;  /* 0x0001000034627824 */ /* 0x040fe200078e00ff */
[----:B------:R-:W-:Y:S01]  /*8fd0*/  LOP3.LUT R52, R52, 0xffff0000, RZ, 0xc0, !PT ;  /* 0xffff000034347812 */ /* 0x000fe200078ec0ff */
[----:B------:R-:W-:Y:S01]  /*8fe0*/  FMUL.FTZ R99, R174, R59 ;  /* 0x0000003bae637220 */ /* 0x000fe20000410000 */
[----:B------:R-:W-:-:S02]  /*8ff0*/  IMAD.U32 R55, R46, 0x10000, RZ ;  /* 0x000100002e377824 */ /* 0x000fc400078e00ff */
[-C--:B------:R-:W-:Y:S01]  /*9000*/  FMUL.FTZ R174, R174, R98.reuse ;  /* 0x00000062aeae7220 */ /* 0x080fe20000410000 */
[----:B------:R-:W-:Y:S01]  /*9010*/  LOP3.LUT R46, R46, 0xffff0000, RZ, 0xc0, !PT ;  /* 0xffff00002e2e7812 */ /* 0x000fe200078ec0ff */
[----:B------:R-:W-:Y:S02]  /*9020*/  IMAD.MOV.U32 R45, RZ, RZ, R49 ;  /* 0x000000ffff2d7224 */ /* 0x000fe400078e0031 */
[C---:B------:R-:W-:Y:S01]  /*9030*/  FFMA.FTZ R99, R55.reuse, R98, -R99 ;  /* 0x0000006237637223 */ /* 0x040fe20000010863 */
[----:B------:R-:W-:Y:S01]  /*9040*/  FFMA.FTZ R174, R55, R59, R174 ;  /* 0x0000003b37ae7223 */ /* 0x000fe200000100ae */
[C---:B------:R-:W-:Y:S01]  /*9050*/  FMUL.FTZ R55, R50.reuse, R58 ;  /* 0x0000003a32377220 */ /* 0x040fe20000410000 */
[----:B------:R-:W-:Y:S01]  /*9060*/  FMUL.FTZ R50, R50, R52 ;  /* 0x0000003432327220 */ /* 0x000fe20000410000 */
[----:B------:R-:W-:Y:S01]  /*9070*/  F2FP.BF16.F32.PACK_AB R56, R47, R56 ;  /* 0x000000382f38723e */ /* 0x000fe200000010ff */
[----:B------:R-:W-:Y:S02]  /*9080*/  IMAD.MOV.U32 R47, RZ, RZ, R51 ;  /* 0x000000ffff2f7224 */ /* 0x000fe400078e0033 */
[C---:B------:R-:W-:Y:S01]  /*9090*/  FFMA.FTZ R55, R46.reuse, R52, -R55 ;  /* 0x000000342e377223 */ /* 0x040fe20000010837 */
[----:B------:R-:W-:Y:S01]  /*90a0*/  FFMA.FTZ R50, R46, R58, R50 ;  /* 0x0000003a2e327223 */ /* 0x000fe20000010032 */
[----:B------:R-:W-:Y:S01]  /*90b0*/  F2FP.BF16.F32.PACK_AB R44, R44, R179 ;  /* 0x000000b32c2c723e */ /* 0x000fe200000010ff */
[----:B------:R-:W-:Y:S01]  /*90c0*/  IMAD.MOV.U32 R49, RZ, RZ, R53 ;  /* 0x000000ffff317224 */ /* 0x000fe200078e0035 */
[----:B------:R-:W-:Y:S01]  /*90d0*/  F2FP.BF16.F32.PACK_AB R48, R48, R177 ;  /* 0x000000b13030723e */ /* 0x000fe200000010ff */
[----:B------:R-:W-:Y:S01]  /*90e0*/  IMAD.MOV.U32 R51, RZ, RZ, R56 ;  /* 0x000000ffff337224 */ /* 0x000fe200078e0038 */
[----:B------:R-:W-:-:S02]  /*90f0*/  F2FP.BF16.F32.PACK_AB R55, R55, R99 ;  /* 0x000000633737723e */ /* 0x000fc400000010ff */
[----:B------:R-:W-:-:S03]  /*9100*/  F2FP.BF16.F32.PACK_AB R50, R50, R174 ;  /* 0x000000ae3232723e */ /* 0x000fc600000010ff */
[----:B------:R-:W-:-:S07]  /*9110*/  IMAD.MOV.U32 R46, RZ, RZ, R55 ;  /* 0x000000ffff2e7224 */ /* 0x000fce00078e0037 */
.L_x_506:
[----:B------:R-:W-:Y:S05]  /*9120*/  BSYNC B2 ;  /* 0x0000000000027941 */ /* 0x000fea0003800000 */
.L_x_505:
[----:B------:R-:W-:Y:S01]  /*9130*/  ISETP.GE.AND P4, PT, R97, R153, PT ;  /* 0x000000996100720c */ /* 0x000fe20003f86270 */
[----:B------:R-:W-:Y:S01]  /*9140*/  ULDC.64 UR4, c[0x0][0x2e8] ;  /* 0x0000ba0000047ab9 */ /* 0x000fe20000000a00 */
[----:B------:R-:W-:-:S11]  /*9150*/  ULDC.64 UR6, c[0x0][0x208] ;  /* 0x0000820000067ab9 */ /* 0x000fd60000000a00 */
[--C-:B------:R-:W-:Y:S02]  /*9160*/  @!P4 SHF.R.S32.HI R55, RZ, 0x1f, R97.reuse ;  /* 0x0000001fff37c819 */ /* 0x100fe40000011461 */
[----:B------:R-:W-:-:S04]  /*9170*/  @!P4 IADD3 R92, P5, P6, R100, R92, R97 ;  /* 0x0000005c645cc210 */ /* 0x000fc80007ebe061 */
[----:B------:R-:W-:Y:S02]  /*9180*/  @!P4 IADD3.X R55, R15, R96, R55, P5, P6 ;  /* 0x000000600f37c210 */ /* 0x000fe40002fec437 */
[----:B------:R-:W-:-:S04]  /*9190*/  LEA R52, P5, R94, UR4, 0x1 ;  /* 0x000000045e347c11 */ /* 0x000fc8000f8a08ff */
[----:B------:R-:W-:Y:S02]  /*91a0*/  LEA.HI.X R53, R94, UR5, R95, 0x1, P5 ;  /* 0x000000055e357c11 */ /* 0x000fe4000a8f0c5f */
[----:B------:R-:W-:-:S03]  /*91b0*/  @!P4 LEA R54, P5, R92, UR4, 0x1 ;  /* 0x000000045c36cc11 */ /* 0x000fc6000f8a08ff */
[----:B0-----:R0:W-:Y:S01]  /*91c0*/  STG.E.128 desc[UR6][R52.64], R44 ;  /* 0x0000002c34007986 */ /* 0x0011e2000c101d06 */
[----:B------:R-:W-:-:S05]  /*91d0*/  @!P4 LEA.HI.X R55, R92, UR5, R55, 0x1, P5 ;  /* 0x000000055c37cc11 */ /* 0x000fca000a8f0c37 */
[----:B--2---:R0:W-:Y:S04]  /*91e0*/  @!P4 STG.E.128 desc[UR6][R54.64], R48 ;  /* 0x000000303600c986 */ /* 0x0041e8000c101d06 */
.L_x_504:
[----:B------:R-:W-:Y:S05]  /*91f0*/  BSYNC B1 ;  /* 0x0000000000017941 */ /* 0x000fea0003800000 */
.L_x_503:
[----:B0-----:R-:W-:Y:S01]  /*9200*/  VIADD R45, R22, 0x40 ;  /* 0x00000040162d7836 */ /* 0x001fe20000000000 */
        /* <DEDUP_REMOVED lines=24> */
[----:B------:R-:W-:Y:S01]  /*9390*/  SHF.R.S32.HI R45, RZ, 0x1f, R44 ;  /* 0x0000001fff2d7819 */ /* 0x000fe2000001142c */
[----:B------:R-:W-:-:S03]  /*93a0*/  IMAD.SHL.U32 R57, R44, 0x8, RZ ;  /* 0x000000082c397824 */ /* 0x000fc600078e00ff */
[----:B------:R-:W-:Y:S02]  /*93b0*/  LEA.HI R45, R45, R44, RZ, 0x3 ;  /* 0x0000002c2d2d7211 */ /* 0x000fe400078f18ff */
[----:B------:R-:W-:Y:S02]  /*93c0*/  LOP3.LUT R44, R48, 0x38, R57, 0xf8, !PT ;  /* 0x00000038302c7812 */ /* 0x000fe400078ef839 */
[----:B------:R-:W-:Y:S02]  /*93d0*/  SHF.R.S32.HI R45, RZ, 0x3, R45 ;  /* 0x00000003ff2d7819 */ /* 0x000fe4000001142d */
[----:B------:R-:W-:-:S03]  /*93e0*/  LOP3.LUT R44, R44, R46, RZ, 0x3c, !PT ;  /* 0x0000002e2c2c7212 */ /* 0x000fc600078e3cff */
[----:B----4-:R-:W-:-:S04]  /*93f0*/  IMAD R45, R45, 0x2c00, R47 ;  /* 0x00002c002d2d7824 */ /* 0x010fc800078e022f */
[----:B------:R-:W-:Y:S02]  /*9400*/  IMAD.IADD R44, R45, 0x1, R44 ;  /* 0x000000012d2c7824 */ /* 0x000fe400078e022c */
[C---:B------:R-:W-:Y:S02]  /*9410*/  IMAD R45, R23.reuse, 0x5800, R144 ;  /* 0x00005800172d7824 */ /* 0x040fe400078e0290 */
[----:B------:R-:W-:Y:S02]  /*9420*/  IMAD R47, R23, 0x5800, R44 ;  /* 0x00005800172f7824 */ /* 0x000fe400078e022c */
[--C-:B------:R-:W-:Y:S02]  /*9430*/  IMAD R45, R45, 0x2, R2.reuse ;  /* 0x000000022d2d7824 */ /* 0x100fe400078e0202 */
[----:B------:R-:W-:-:S04]  /*9440*/  IMAD R48, R47, 0x2, R2 ;  /* 0x000000022f307824 */ /* 0x000fc800078e0202 */
[----:B------:R-:W0:Y:S04]  /*9450*/  LDS.128 R44, [R45+0x1e400] ;  /* 0x01e400002d2c7984 */ /* 0x000e280000000c00 */
[----:B------:R-:W2:Y:S01]  /*9460*/  LDS.128 R48, [R48+0x1e400] ;  /* 0x01e4000030307984 */ /* 0x000ea20000000c00 */
[----:B------:R-:W-:Y:S05]  /*9470*/  @P3 BRA `(.L_x_510) ;  /* 0x0000000400703947 */ /* 0x000fea0003800000 */
[----:B------:R-:W-:Y:S01]  /*9480*/  SHF.R.U32.HI R58, RZ, 0x10, R61 ;  /* 0x00000010ff3a7819 */ /* 0x000fe2000001163d */
[----:B--2---:R-:W-:Y:S01]  /*9490*/  IMAD.U32 R94, R49, 0x10000, RZ ;  /* 0x00010000315e7824 */ /* 0x004fe200078e00ff */
[----:B------:R-:W-:Y:S01]  /*94a0*/  SHF.R.U32.HI R92, RZ, 0x10, R65 ;  /* 0x00000010ff5c7819 */ /* 0x000fe20000011641 */
[----:B------:R-:W-:Y:S01]  /*94b0*/  IMAD.U32 R98, R51, 0x10000, RZ ;  /* 0x0001000033627824 */ /* 0x000fe200078e00ff */
[C---:B------:R-:W-:Y:S02]  /*94c0*/  PRMT R58, R187.reuse, 0x5432, R58 ;  /* 0x00005432bb3a7816 */ /* 0x040fe4000000003a */
[----:B------:R-:W-:Y:S01]  /*94d0*/  PRMT R187, R187, 0x5410, R92 ;  /* 0x00005410bbbb7816 */ /* 0x000fe2000000005c */
[----:B0-----:R-:W-:Y:S01]  /*94e0*/  IMAD.U32 R92, R45, 0x10000, RZ ;  /* 0x000100002d5c7824 */ /* 0x001fe200078e00ff */
[----:B------:R-:W-:Y:S01]  /*94f0*/  LOP3.LUT R49, R49, 0xffff0000, RZ, 0xc0, !PT ;  /* 0xffff000031317812 */ /* 0x000fe200078ec0ff */
[C---:B------:R-:W-:Y:S01]  /*9500*/  IMAD.U32 R93, R58.reuse, 0x10000, RZ ;  /* 0x000100003a5d7824 */ /* 0x040fe200078e00ff */
[----:B------:R-:W-:Y:S01]  /*9510*/  LOP3.LUT R58, R58, 0xffff0000, RZ, 0xc0, !PT ;  /* 0xffff00003a3a7812 */ /* 0x000fe200078ec0ff */
[----:B------:R-:W-:Y:S01]  /*9520*/  IMAD.U32 R59, R187, 0x10000, RZ ;  /* 0x00010000bb3b7824 */ /* 0x000fe200078e00ff */
[----:B------:R-:W-:-:S02]  /*9530*/  LOP3.LUT R45, R45, 0xffff0000, RZ, 0xc0, !PT ;  /* 0xffff00002d2d7812 */ /* 0x000fc400078ec0ff */
[----:B------:R-:W-:Y:S01]  /*9540*/  SHF.R.U64 R60, R60, 0x10, R61 ;  /* 0x000000103c3c7819 */ /* 0x000fe2000000123d */
[C---:B------:R-:W-:Y:S01]  /*9550*/  FMUL.FTZ R95, R94.reuse, R59 ;  /* 0x0000003b5e5f7220 */ /* 0x040fe20000410000 */
[-C--:B------:R-:W-:Y:S01]  /*9560*/  FMUL.FTZ R94, R94, R93.reuse ;  /* 0x0000005d5e5e7220 */ /* 0x080fe20000410000 */
[----:B------:R-:W-:Y:S02]  /*9570*/  LOP3.LUT R61, R51, 0xffff0000, RZ, 0xc0, !PT ;  /* 0xffff0000333d7812 */ /* 0x000fe400078ec0ff */
[C---:B------:R-:W-:Y:S01]  /*9580*/  FFMA.FTZ R93, R92.reuse, R93, -R95 ;  /* 0x0000005d5c5d7223 */ /* 0x040fe2000001085f */
[----:B------:R-:W-:Y:S01]  /*9590*/  FFMA.FTZ R92, R92, R59, R94 ;  /* 0x0000003b5c5c7223 */ /* 0x000fe2000001005e */
[----:B------:R-:W-:Y:S02]  /*95a0*/  LOP3.LUT R59, R187, 0xffff0000, RZ, 0xc0, !PT ;  /* 0xffff0000bb3b7812 */ /* 0x000fe400078ec0ff */
[----:B------:R-:W-:Y:S02]  /*95b0*/  SHF.R.U64 R64, R64, 0x10, R65 ;  /* 0x0000001040407819 */ /* 0x000fe40000001241 */
[----:B------:R-:W-:Y:S01]  /*95c0*/  PRMT R60, R184, 0x5432, R60 ;  /* 0x00005432b83c7816 */ /* 0x000fe2000000003c */
[C---:B------:R-:W-:Y:S01]  /*95d0*/  FMUL.FTZ R94, R49.reuse, R59 ;  /* 0x0000003b315e7220 */ /* 0x040fe20000410000 */
[----:B------:R-:W-:Y:S01]  /*95e0*/  FMUL.FTZ R49, R49, R58 ;  /* 0x0000003a31317220 */ /* 0x000fe20000410000 */
[----:B------:R-:W-:-:S02]  /*95f0*/  PRMT R64, R185, 0x5432, R64 ;  /* 0x00005432b9407816 */ /* 0x000fc40000000040 */
[C---:B------:R-:W-:Y:S01]  /*9600*/  FFMA.FTZ R58, R45.reuse, R58, -R94 ;  /* 0x0000003a2d3a7223 */ /* 0x040fe2000001085e */
[----:B------:R-:W-:Y:S01]  /*9610*/  FFMA.FTZ R45, R45, R59, R49 ;  /* 0x0000003b2d2d7223 */ /* 0x000fe20000010031 */
[----:B------:R-:W-:Y:S01]  /*9620*/  SHF.R.U32.HI R49, RZ, 0x10, R67 ;  /* 0x00000010ff317819 */ /* 0x000fe20000011643 */
[C---:B------:R-:W-:Y:S01]  /*9630*/  IMAD.U32 R94, R47.reuse, 0x10000, RZ ;  /* 0x000100002f5e7824 */ /* 0x040fe200078e00ff */
[----:B------:R-:W-:Y:S02]  /*9640*/  SHF.R.U32.HI R59, RZ, 0x10, R63 ;  /* 0x00000010ff3b7819 */ /* 0x000fe4000001163f */
[C---:B------:R-:W-:Y:S02]  /*9650*/  PRMT R49, R186.reuse, 0x5410, R49 ;  /* 0x00005410ba317816 */ /* 0x040fe40000000031 */
[----:B------:R-:W-:Y:S02]  /*9660*/  PRMT R59, R186, 0x5432, R59 ;  /* 0x00005432ba3b7816 */ /* 0x000fe4000000003b */
[----:B------:R-:W-:Y:S01]  /*9670*/  LOP3.LUT R47, R47, 0xffff0000, RZ, 0xc0, !PT ;  /* 0xffff00002f2f7812 */ /* 0x000fe200078ec0ff */
[C---:B------:R-:W-:Y:S01]  /*9680*/  IMAD.U32 R95, R49.reuse, 0x10000, RZ ;  /* 0x00010000315f7824 */ /* 0x040fe200078e00ff */
[----:B------:R-:W-:Y:S01]  /*9690*/  LOP3.LUT R49, R49, 0xffff0000, RZ, 0xc0, !PT ;  /* 0xffff000031317812 */ /* 0x000fe200078ec0ff */
[C---:B------:R-:W-:Y:S01]  /*96a0*/  IMAD.U32 R96, R59.reuse, 0x10000, RZ ;  /* 0x000100003b607824 */ /* 0x040fe200078e00ff */
[----:B------:R-:W-:Y:S01]  /*96b0*/  LOP3.LUT R59, R59, 0xffff0000, RZ, 0xc0, !PT ;  /* 0xffff00003b3b7812 */ /* 0x000fe200078ec0ff */
[----:B------:R-:W-:Y:S01]  /*96c0*/  FMUL.FTZ R97, R98, R95 ;  /* 0x0000005f62617220 */ /* 0x000fe20000410000 */
[----:B------:R-:W-:Y:S01]  /*96d0*/  SHF.R.U64 R63, R62, 0x10, R63 ;  /* 0x000000103e3f7819 */ /* 0x000fe2000000123f */
[C---:B------:R-:W-:Y:S01]  /*96e0*/  FMUL.FTZ R51, R61.reuse, R49 ;  /* 0x000000313d337220 */ /* 0x040fe20000410000 */
[-C--:B------:R-:W-:Y:S01]  /*96f0*/  FMUL.FTZ R98, R98, R96.reuse ;  /* 0x0000006062627220 */ /* 0x080fe20000410000 */
[-C--:B------:R-:W-:Y:S01]  /*9700*/  FMUL.FTZ R61, R61, R59.reuse ;  /* 0x0000003b3d3d7220 */ /* 0x080fe20000410000 */
[C---:B------:R-:W-:Y:S01]  /*9710*/  FFMA.FTZ R97, R94.reuse, R96, -R97 ;  /* 0x000000605e617223 */ /* 0x040fe20000010861 */
[C---:B------:R-:W-:Y:S01]  /*9720*/  FFMA.FTZ R51, R47.reuse, R59, -R51 ;  /* 0x0000003b2f337223 */ /* 0x040fe20000010833 */
[----:B------:R-:W-:Y:S01]  /*9730*/  FFMA.FTZ R98, R94, R95, R98 ;  /* 0x0000005f5e627223 */ /* 0x000fe20000010062 */
[----:B------:R-:W-:Y:S01]  /*9740*/  FFMA.FTZ R61, R47, R49, R61 ;  /* 0x000000312f3d7223 */ /* 0x000fe2000001003d */
[----:B------:R-:W-:Y:S01]  /*9750*/  IMAD.U32 R94, R48, 0x10000, RZ ;  /* 0x00010000305e7824 */ /* 0x000fe200078e00ff */
[----:B------:R-:W-:Y:S01]  /*9760*/  SHF.R.U64 R66, R66, 0x10, R67 ;  /* 0x0000001042427819 */ /* 0x000fe20000001243 */
[----:B------:R-:W-:Y:S01]  /*9770*/  IMAD.U32 R49, R64, 0x10000, RZ ;  /* 0x0001000040317824 */ /* 0x000fe200078e00ff */
[----:B------:R-:W-:Y:S01]  /*9780*/  LOP3.LUT R48, R48, 0xffff0000, RZ, 0xc0, !PT ;  /* 0xffff000030307812 */ /* 0x000fe200078ec0ff */
[C---:B------:R-:W-:Y:S01]  /*9790*/  IMAD.U32 R59, R60.reuse, 0x10000, RZ ;  /* 0x000100003c3b7824 */ /* 0x040fe200078e00ff */
[----:B------:R-:W-:Y:S01]  /*97a0*/  LOP3.LUT R67, R60, 0xffff0000, RZ, 0xc0, !PT ;  /* 0xffff00003c437812 */ /* 0x000fe200078ec0ff */
[----:B------:R-:W-:Y:S01]  /*97b0*/  FMUL.FTZ R65, R94, R49 ;  /* 0x000000315e417220 */ /* 0x000fe20000410000 */
[----:B------:R-:W-:-:S02]  /*97c0*/  IMAD.U32 R47, R44, 0x10000, RZ ;  /* 0x000100002c2f7824 */ /* 0x000fc400078e00ff */
[----:B------:R-:W-:Y:S01]  /*97d0*/  FMUL.FTZ R94, R94, R59 ;  /* 0x0000003b5e5e7220 */ /* 0x000fe20000410000 */
[----:B------:R-:W-:Y:S01]  /*97e0*/  PRMT R184, R184, 0x5410, R63 ;  /* 0x00005410b8b87816 */ /* 0x000fe2000000003f */
[----:B------:R-:W-:Y:S01]  /*97f0*/  FMUL.FTZ R99, R48, R67 ;  /* 0x0000004330637220 */ /* 0x000fe20000410000 */
[----:B------:R-:W-:Y:S01]  /*9800*/  PRMT R185, R185, 0x5410, R66 ;  /* 0x00005410b9b97816 */ /* 0x000fe20000000042 */
[C---:B------:R-:W-:Y:S01]  /*9810*/  FFMA.FTZ R94, R47.reuse, R49, R94 ;  /* 0x000000312f5e7223 */ /* 0x040fe2000001005e */
[----:B------:R-:W-:Y:S01]  /*9820*/  LOP3.LUT R49, R64, 0xffff0000, RZ, 0xc0, !PT ;  /* 0xffff000040317812 */ /* 0x000fe200078ec0ff */
[----:B------:R-:W-:Y:S01]  /*9830*/  FFMA.FTZ R65, R47, R59, -R65 ;  /* 0x0000003b2f417223 */ /* 0x000fe20000010841 */
[----:B------:R-:W-:Y:S01]  /*9840*/  LOP3.LUT R44, R44, 0xffff0000, RZ, 0xc0, !PT ;  /* 0xffff00002c2c7812 */ /* 0x000fe200078ec0ff */
[C---:B------:R-:W-:Y:S01]  /*9850*/  IMAD.U32 R47, R46.reuse, 0x10000, RZ ;  /* 0x000100002e2f7824 */ /* 0x040fe200078e00ff */
[----:B------:R-:W-:Y:S01]  /*9860*/  LOP3.LUT R59, R46, 0xffff0000, RZ, 0xc0, !PT ;  /* 0xffff00002e3b7812 */ /* 0x000fe200078ec0ff */
[----:B------:R-:W-:-:S02]  /*9870*/  IMAD.U32 R46, R50, 0x10000, RZ ;  /* 0x00010000322e7824 */ /* 0x000fc400078e00ff */
[----:B------:R-:W-:Y:S01]  /*9880*/  FMUL.FTZ R95, R48, R49 ;  /* 0x00000031305f7220 */ /* 0x000fe20000410000 */
[----:B------:R-:W-:Y:S01]  /*9890*/  IMAD.U32 R63, R184, 0x10000, RZ ;  /* 0x00010000b83f7824 */ /* 0x000fe200078e00ff */
[----:B------:R-:W-:Y:S01]  /*98a0*/  LOP3.LUT R50, R50, 0xffff0000, RZ, 0xc0, !PT ;  /* 0xffff000032327812 */ /* 0x000fe200078ec0ff */
[C---:B------:R-:W-:Y:S01]  /*98b0*/  IMAD.U32 R62, R185.reuse, 0x10000, RZ ;  /* 0x00010000b93e7824 */ /* 0x040fe200078e00ff */
[----:B------:R-:W-:Y:S01]  /*98c0*/  LOP3.LUT R184, R184, 0xffff0000, RZ, 0xc0, !PT ;  /* 0xffff0000b8b87812 */ /* 0x000fe200078ec0ff */
[C---:B------:R-:W-:Y:S01]  /*98d0*/  FFMA.FTZ R48, R44.reuse, R67, -R95 ;  /* 0x000000432c307223 */ /* 0x040fe2000001085f */
[----:B------:R-:W-:Y:S01]  /*98e0*/  LOP3.LUT R60, R185, 0xffff0000, RZ, 0xc0, !PT ;  /* 0xffff0000b93c7812 */ /* 0x000fe200078ec0ff */
[----:B------:R-:W-:Y:S01]  /*98f0*/  FFMA.FTZ R49, R44, R49, R99 ;  /* 0x000000312c317223 */ /* 0x000fe20000010063 */
[C---:B------:R-:W-:Y:S01]  /*9900*/  FMUL.FTZ R44, R46.reuse, R62 ;  /* 0x0000003e2e2c7220 */ /* 0x040fe20000410000 */
[-C--:B------:R-:W-:Y:S01]  /*9910*/  FMUL.FTZ R67, R46, R63.reuse ;  /* 0x0000003f2e437220 */ /* 0x080fe20000410000 */
[C---:B------:R-:W-:Y:S01]  /*9920*/  FMUL.FTZ R95, R50.reuse, R184 ;  /* 0x000000b8325f7220 */ /* 0x040fe20000410000 */
[----:B------:R-:W-:Y:S01]  /*9930*/  FMUL.FTZ R46, R50, R60 ;  /* 0x0000003c322e7220 */ /* 0x000fe20000410000 */
[C---:B------:R-:W-:Y:S01]  /*9940*/  FFMA.FTZ R63, R47.reuse, R63, -R44 ;  /* 0x0000003f2f3f7223 */ /* 0x040fe2000001082c */
[----:B------:R-:W-:Y:S01]  /*9950*/  FFMA.FTZ R47, R47, R62, R67 ;  /* 0x0000003e2f2f7223 */ /* 0x000fe20000010043 */
[----:B------:R-:W-:Y:S01]  /*9960*/  FFMA.FTZ R60, R59, R60, R95 ;  /* 0x0000003c3b3c7223 */ /* 0x000fe2000001005f */
[----:B------:R-:W-:Y:S01]  /*9970*/  F2FP.BF16.F32.PACK_AB R51, R51, R97 ;  /* 0x000000613333723e */ /* 0x000fe200000010ff */
[----:B------:R-:W-:Y:S01]  /*9980*/  FFMA.FTZ R46, R59, R184, -R46 ;  /* 0x000000b83b2e7223 */ /* 0x000fe2000001082e */
[----:B------:R-:W-:-:S02]  /*9990*/  F2FP.BF16.F32.PACK_AB R58, R58, R93 ;  /* 0x0000005d3a3a723e */ /* 0x000fc400000010ff */
[----:B------:R-:W-:Y:S02]  /*99a0*/  F2FP.BF16.F32.PACK_AB R92, R45, R92 ;  /* 0x0000005c2d5c723e */ /* 0x000fe400000010ff */
[----:B------:R-:W-:Y:S01]  /*99b0*/  F2FP.BF16.F32.PACK_AB R61, R61, R98 ;  /* 0x000000623d3d723e */ /* 0x000fe200000010ff */
[----:B------:R-:W-:Y:S01]  /*99c0*/  IMAD.MOV.U32 R45, RZ, RZ, R58 ;  /* 0x000000ffff2d7224 */ /* 0x000fe200078e003a */
[----:B------:R-:W-:Y:S02]  /*99d0*/  F2FP.BF16.F32.PACK_AB R44, R48, R65 ;  /* 0x00000041302c723e */ /* 0x000fe400000010ff */
[----:B------:R-:W-:Y:S01]  /*99e0*/  F2FP.BF16.F32.PACK_AB R50, R60, R47 ;  /* 0x0000002f3c32723e */ /* 0x000fe200000010ff */
[----:B------:R-:W-:Y:S01]  /*99f0*/  IMAD.MOV.U32 R47, RZ, RZ, R51 ;  /* 0x000000ffff2f7224 */ /* 0x000fe200078e0033 */
[----:B------:R-:W-:Y:S01]  /*9a00*/  F2FP.BF16.F32.PACK_AB R48, R49, R94 ;  /* 0x0000005e3130723e */ /* 0x000fe200000010ff */
[----:B------:R-:W-:Y:S01]  /*9a10*/  IMAD.MOV.U32 R49, RZ, RZ, R92 ;  /* 0x000000ffff317224 */ /* 0x000fe200078e005c */
[----:B------:R-:W-:Y:S01]  /*9a20*/  F2FP.BF16.F32.PACK_AB R46, R46, R63 ;  /* 0x0000003f2e2e723e */ /* 0x000fe200000010ff */
[----:B------:R-:W-:-:S07]  /*9a30*/  IMAD.MOV.U32 R51, RZ, RZ, R61 ;  /* 0x000000ffff337224 */ /* 0x000fce00078e003d */
.L_x_510:
[----:B------:R-:W-:Y:S05]  /*9a40*/  BSYNC B2 ;  /* 0x0000000000027941 */ /* 0x000fea0003800000 */
.L_x_509:
        /* <DEDUP_REMOVED lines=12> */
.L_x_508:
[----:B------:R-:W-:Y:S05]  /*9b10*/  BSYNC B1 ;  /* 0x0000000000017941 */ /* 0x000fea0003800000 */
.L_x_507:
        /* <DEDUP_REMOVED lines=40> */
[----:B------:R-:W-:Y:S01]  /*9da0*/  SHF.R.U64 R60, R88, 0x10, R89 ;  /* 0x00000010583c7819 */ /* 0x000fe20000001259 */
[----:B0-----:R-:W-:Y:S01]  /*9db0*/  IMAD.U32 R62, R45, 0x10000, RZ ;  /* 0x000100002d3e7824 */ /* 0x001fe200078e00ff */
[----:B------:R-:W-:Y:S01]  /*9dc0*/  SHF.R.U64 R58, R76, 0x10, R77 ;  /* 0x000000104c3a7819 */ /* 0x000fe2000000124d */
[----:B--2---:R-:W-:Y:S01]  /*9dd0*/  IMAD.U32 R76, R49, 0x10000, RZ ;  /* 0x00010000314c7824 */ /* 0x004fe200078e00ff */
[----:B------:R-:W-:Y:S01]  /*9de0*/  SHF.R.U32.HI R88, RZ, 0x10, R89 ;  /* 0x00000010ff587819 */ /* 0x000fe20000011659 */
[----:B------:R-:W-:Y:S01]  /*9df0*/  IMAD.U32 R66, R47, 0x10000, RZ ;  /* 0x000100002f427824 */ /* 0x000fe200078e00ff */
[----:B------:R-:W-:Y:S01]  /*9e00*/  SHF.R.U32.HI R77, RZ, 0x10, R77 ;  /* 0x00000010ff4d7819 */ /* 0x000fe2000001164d */
[----:B------:R-:W-:Y:S01]  /*9e10*/  IMAD.U32 R65, R46, 0x10000, RZ ;  /* 0x000100002e417824 */ /* 0x000fe200078e00ff */
[----:B------:R-:W-:Y:S02]  /*9e20*/  PRMT R88, R183, 0x5432, R88 ;  /* 0x00005432b7587816 */ /* 0x000fe40000000058 */
[----:B------:R-:W-:-:S02]  /*9e30*/  SHF.R.U64 R59, R78, 0x10, R79 ;  /* 0x000000104e3b7819 */ /* 0x000fc4000000124f */
[----:B------:R-:W-:Y:S01]  /*9e40*/  SHF.R.U64 R61, R90, 0x10, R91 ;  /* 0x000000105a3d7819 */ /* 0x000fe2000000125b */
[----:B------:R-:W-:Y:S01]  /*9e50*/  IMAD.U32 R89, R88, 0x10000, RZ ;  /* 0x0001000058597824 */ /* 0x000fe200078e00ff */
[----:B------:R-:W-:Y:S02]  /*9e60*/  PRMT R77, R176, 0x5432, R77 ;  /* 0x00005432b04d7816 */ /* 0x000fe4000000004d */
[----:B------:R-:W-:Y:S01]  /*9e70*/  SHF.R.U32.HI R91, RZ, 0x10, R91 ;  /* 0x00000010ff5b7819 */ /* 0x000fe2000001165b */
[----:B------:R-:W-:Y:S01]  /*9e80*/  FMUL.FTZ R93, R76, R89 ;  /* 0x000000594c5d7220 */ /* 0x000fe20000410000 */
[----:B------:R-:W-:Y:S01]  /*9e90*/  SHF.R.U32.HI R78, RZ, 0x10, R79 ;  /* 0x00000010ff4e7819 */ /* 0x000fe2000001164f */
[----:B------:R-:W-:Y:S01]  /*9ea0*/  IMAD.U32 R79, R51, 0x10000, RZ ;  /* 0x00010000334f7824 */ /* 0x000fe200078e00ff */
[----:B------:R-:W-:Y:S01]  /*9eb0*/  PRMT R176, R176, 0x5410, R59 ;  /* 0x00005410b0b07816 */ /* 0x000fe2000000003b */
[----:B------:R-:W-:Y:S01]  /*9ec0*/  IMAD.U32 R59, R77, 0x10000, RZ ;  /* 0x000100004d3b7824 */ /* 0x000fe200078e00ff */
[----:B------:R-:W-:-:S02]  /*9ed0*/  PRMT R91, R182, 0x5432, R91 ;  /* 0x00005432b65b7816 */ /* 0x000fc4000000005b */
[----:B------:R-:W-:Y:S01]  /*9ee0*/  LOP3.LUT R64, R49, 0xffff0000, RZ, 0xc0, !PT ;  /* 0xffff000031407812 */ /* 0x000fe200078ec0ff */
[-C--:B------:R-:W-:Y:S01]  /*9ef0*/  FMUL.FTZ R95, R76, R59.reuse ;  /* 0x0000003b4c5f7220 */ /* 0x080fe20000410000 */
[----:B------:R-:W-:Y:S01]  /*9f00*/  PRMT R78, R175, 0x5432, R78 ;  /* 0x00005432af4e7816 */ /* 0x000fe2000000004e */
[C---:B------:R-:W-:Y:S01]  /*9f10*/  FFMA.FTZ R59, R62.reuse, R59, -R93 ;  /* 0x0000003b3e3b7223 */ /* 0x040fe2000001085d */
[----:B------:R-:W-:Y:S01]  /*9f20*/  PRMT R183, R183, 0x5410, R60 ;  /* 0x00005410b7b77816 */ /* 0x000fe2000000003c */
[----:B------:R-:W-:Y:S01]  /*9f30*/  FFMA.FTZ R62, R62, R89, R95 ;  /* 0x000000593e3e7223 */ /* 0x000fe2000001005f */
[----:B------:R-:W-:Y:S01]  /*9f40*/  LOP3.LUT R88, R88, 0xffff0000, RZ, 0xc0, !PT ;  /* 0xffff000058587812 */ /* 0x000fe200078ec0ff */
[----:B------:R-:W-:Y:S01]  /*9f50*/  IMAD.U32 R76, R78, 0x10000, RZ ;  /* 0x000100004e4c7824 */ /* 0x000fe200078e00ff */
[----:B------:R-:W-:Y:S01]  /*9f60*/  LOP3.LUT R60, R77, 0xffff0000, RZ, 0xc0, !PT ;  /* 0xffff00004d3c7812 */ /* 0x000fe200078ec0ff */
[----:B------:R-:W-:Y:S01]  /*9f70*/  IMAD.U32 R77, R91, 0x10000, RZ ;  /* 0x000100005b4d7824 */ /* 0x000fe200078e00ff */
[----:B------:R-:W-:Y:S01]  /*9f80*/  LOP3.LUT R63, R45, 0xffff0000, RZ, 0xc0, !PT ;  /* 0xffff00002d3f7812 */ /* 0x000fe200078ec0ff */
[C---:B------:R-:W-:Y:S01]  /*9f90*/  FMUL.FTZ R90, R64.reuse, R88 ;  /* 0x00000058405a7220 */ /* 0x040fe20000410000 */
[----:B------:R-:W-:Y:S01]  /*9fa0*/  PRMT R58, R175, 0x5410, R58 ;  /* 0x00005410af3a7816 */ /* 0x000fe2000000003a */
[-C--:B------:R-:W-:Y:S01]  /*9fb0*/  FMUL.FTZ R64, R64, R60.reuse ;  /* 0x0000003c40407220 */ /* 0x080fe20000410000 */
[----:B------:R-:W-:Y:S01]  /*9fc0*/  FMUL.FTZ R89, R79, R77 ;  /* 0x0000004d4f597220 */ /* 0x000fe20000410000 */
[----:B------:R-:W-:Y:S01]  /*9fd0*/  FFMA.FTZ R60, R63, R60, -R90 ;  /* 0x0000003c3f3c7223 */ /* 0x000fe2000001085a */
[----:B------:R-:W-:Y:S01]  /*9fe0*/  FMUL.FTZ R92, R79, R76 ;  /* 0x0000004c4f5c7220 */ /* 0x000fe20000410000 */
[----:B------:R-:W-:Y:S01]  /*9ff0*/  FFMA.FTZ R63, R63, R88, R64 ;  /* 0x000000583f3f7223 */ /* 0x000fe20000010040 */
[----:B------:R-:W-:Y:S01]  /*a000*/  FFMA.FTZ R64, R66, R76, -R89 ;  /* 0x0000004c42407223 */ /* 0x000fe20000010859 */
[----:B------:R-:W-:-:S02]  /*a010*/  IMAD.U32 R49, R48, 0x10000, RZ ;  /* 0x0001000030317824 */ /* 0x000fc400078e00ff */
[----:B------:R-:W-:Y:S01]  /*a020*/  FFMA.FTZ R66, R66, R77, R92 ;  /* 0x0000004d42427223 */ /* 0x000fe2000001005c */
[----:B------:R-:W-:Y:S01]  /*a030*/  IMAD.U32 R76, R58, 0x10000, RZ ;  /* 0x000100003a4c7824 */ /* 0x000fe200078e00ff */
[----:B------:R-:W-:Y:S01]  /*a040*/  LOP3.LUT R48, R48, 0xffff0000, RZ, 0xc0, !PT ;  /* 0xffff000030307812 */ /* 0x000fe200078ec0ff */
[C---:B------:R-:W-:Y:S01]  /*a050*/  IMAD.U32 R88, R183.reuse, 0x10000, RZ ;  /* 0x00010000b7587824 */ /* 0x040fe200078e00ff */
[----:B------:R-:W-:Y:S01]  /*a060*/  LOP3.LUT R183, R183, 0xffff0000, RZ, 0xc0, !PT ;  /* 0xffff0000b7b77812 */ /* 0x000fe200078ec0ff */
[----:B------:R-:W-:Y:S01]  /*a070*/  IMAD.U32 R45, R44, 0x10000, RZ ;  /* 0x000100002c2d7824 */ /* 0x000fe200078e00ff */
[----:B------:R-:W-:Y:S01]  /*a080*/  LOP3.LUT R77, R58, 0xffff0000, RZ, 0xc0, !PT ;  /* 0xffff00003a4d7812 */ /* 0x000fe200078ec0ff */
[C---:B------:R-:W-:Y:S01]  /*a090*/  FMUL.FTZ R58, R49.reuse, R88 ;  /* 0x00000058313a7220 */ /* 0x040fe20000410000 */
[----:B------:R-:W-:Y:S01]  /*a0a0*/  PRMT R61, R182, 0x5410, R61 ;  /* 0x00005410b63d7816 */ /* 0x000fe2000000003d */
[-C--:B------:R-:W-:Y:S01]  /*a0b0*/  FMUL.FTZ R79, R49, R76.reuse ;  /* 0x0000004c314f7220 */ /* 0x080fe20000410000 */
[----:B------:R-:W-:Y:S01]  /*a0c0*/  LOP3.LUT R51, R51, 0xffff0000, RZ, 0xc0, !PT ;  /* 0xffff000033337812 */ /* 0x000fe200078ec0ff */
[C---:B------:R-:W-:Y:S01]  /*a0d0*/  FMUL.FTZ R89, R48.reuse, R183 ;  /* 0x000000b730597220 */ /* 0x040fe20000410000 */
[----:B------:R-:W-:Y:S01]  /*a0e0*/  LOP3.LUT R90, R91, 0xffff0000, RZ, 0xc0, !PT ;  /* 0xffff00005b5a7812 */ /* 0x000fe200078ec0ff */
[-C--:B------:R-:W-:Y:S01]  /*a0f0*/  FMUL.FTZ R91, R48, R77.reuse ;  /* 0x0000004d305b7220 */ /* 0x080fe20000410000 */
[----:B------:R-:W-:Y:S01]  /*a100*/  LOP3.LUT R78, R78, 0xffff0000, RZ, 0xc0, !PT ;  /* 0xffff00004e4e7812 */ /* 0x000fe200078ec0ff */
[C---:B------:R-:W-:Y:S01]  /*a110*/  FFMA.FTZ R49, R45.reuse, R76, -R58 ;  /* 0x0000004c2d317223 */ /* 0x040fe2000001083a */
[----:B------:R-:W-:Y:S01]  /*a120*/  LOP3.LUT R44, R44, 0xffff0000, RZ, 0xc0, !PT ;  /* 0xffff00002c2c7812 */ /* 0x000fe200078ec0ff */
[----:B------:R-:W-:Y:S01]  /*a130*/  FFMA.FTZ R79, R45, R88, R79 ;  /* 0x000000582d4f7223 */ /* 0x000fe2000001004f */
[----:B------:R-:W-:Y:S01]  /*a140*/  LOP3.LUT R67, R46, 0xffff0000, RZ, 0xc0, !PT ;  /* 0xffff00002e437812 */ /* 0x000fe200078ec0ff */
[C---:B------:R-:W-:Y:S01]  /*a150*/  IMAD.U32 R46, R50.reuse, 0x10000, RZ ;  /* 0x00010000322e7824 */ /* 0x040fe200078e00ff */
[----:B------:R-:W-:Y:S01]  /*a160*/  LOP3.LUT R47, R47, 0xffff0000, RZ, 0xc0, !PT ;  /* 0xffff00002f2f7812 */ /* 0x000fe200078ec0ff */
[----:B------:R-:W-:Y:S01]  /*a170*/  IMAD.U32 R48, R61, 0x10000, RZ ;  /* 0x000100003d307824 */ /* 0x000fe200078e00ff */
[----:B------:R-:W-:Y:S01]  /*a180*/  LOP3.LUT R50, R50, 0xffff0000, RZ, 0xc0, !PT ;  /* 0xffff000032327812 */ /* 0x000fe200078ec0ff */
[----:B------:R-:W-:Y:S01]  /*a190*/  FMUL.FTZ R92, R51, R90 ;  /* 0x0000005a335c7220 */ /* 0x000fe20000410000 */
[C---:B------:R-:W-:Y:S01]  /*a1a0*/  IMAD.U32 R45, R176.reuse, 0x10000, RZ ;  /* 0x00010000b02d7824 */ /* 0x040fe200078e00ff */
[----:B------:R-:W-:Y:S01]  /*a1b0*/  LOP3.LUT R61, R61, 0xffff0000, RZ, 0xc0, !PT ;  /* 0xffff00003d3d7812 */ /* 0x000fe200078ec0ff */
[-C--:B------:R-:W-:Y:S01]  /*a1c0*/  FMUL.FTZ R94, R51, R78.reuse ;  /* 0x0000004e335e7220 */ /* 0x080fe20000410000 */
[----:B------:R-:W-:Y:S01]  /*a1d0*/  LOP3.LUT R176, R176, 0xffff0000, RZ, 0xc0, !PT ;  /* 0xffff0000b0b07812 */ /* 0x000fe200078ec0ff */
[----:B------:R-:W-:Y:S01]  /*a1e0*/  FFMA.FTZ R58, R44, R77, -R89 ;  /* 0x0000004d2c3a7223 */ /* 0x000fe20000010859 */
[C---:B------:R-:W-:Y:S01]  /*a1f0*/  FFMA.FTZ R51, R47.reuse, R78, -R92 ;  /* 0x0000004e2f337223 */ /* 0x040fe2000001085c */
[C---:B------:R-:W-:Y:S01]  /*a200*/  FMUL.FTZ R76, R46.reuse, R48 ;  /* 0x000000302e4c7220 */ /* 0x040fe20000410000 */
[----:B------:R-:W-:Y:S01]  /*a210*/  FMUL.FTZ R77, R46, R45 ;  /* 0x0000002d2e4d7220 */ /* 0x000fe20000410000 */
[----:B------:R-:W-:Y:S01]  /*a220*/  FFMA.FTZ R47, R47, R90, R94 ;  /* 0x0000005a2f2f7223 */ /* 0x000fe2000001005e */
[C---:B------:R-:W-:Y:S01]  /*a230*/  FMUL.FTZ R46, R50.reuse, R61 ;  /* 0x0000003d322e7220 */ /* 0x040fe20000410000 */
[-C--:B------:R-:W-:Y:S01]  /*a240*/  FMUL.FTZ R50, R50, R176.reuse ;  /* 0x000000b032327220 */ /* 0x080fe20000410000 */
[----:B------:R-:W-:Y:S01]  /*a250*/  FFMA.FTZ R76, R65, R45, -R76 ;  /* 0x0000002d414c7223 */ /* 0x000fe2000001084c */
[----:B------:R-:W-:Y:S01]  /*a260*/  FFMA.FTZ R44, R44, R183, R91 ;  /* 0x000000b72c2c7223 */ /* 0x000fe2000001005b */
[----:B------:R-:W-:Y:S01]  /*a270*/  FFMA.FTZ R45, R67, R176, -R46 ;  /* 0x000000b0432d7223 */ /* 0x000fe2000001082e */
[----:B------:R-:W-:Y:S01]  /*a280*/  F2FP.BF16.F32.PACK_AB R51, R51, R64 ;  /* 0x000000403333723e */ /* 0x000fe200000010ff */
[----:B------:R-:W-:Y:S01]  /*a290*/  FFMA.FTZ R77, R65, R48, R77 ;  /* 0x00000030414d7223 */ /* 0x000fe2000001004d */
[----:B------:R-:W-:Y:S01]  /*a2a0*/  FFMA.FTZ R50, R67, R61, R50 ;  /* 0x0000003d43327223 */ /* 0x000fe20000010032 */
[----:B------:R-:W-:-:S02]  /*a2b0*/  F2FP.BF16.F32.PACK_AB R59, R60, R59 ;  /* 0x0000003b3c3b723e */ /* 0x000fc400000010ff */
[----:B------:R-:W-:Y:S02]  /*a2c0*/  F2FP.BF16.F32.PACK_AB R62, R63, R62 ;  /* 0x0000003e3f3e723e */ /* 0x000fe400000010ff */
[----:B------:R-:W-:Y:S01]  /*a2d0*/  F2FP.BF16.F32.PACK_AB R66, R47, R66 ;  /* 0x000000422f42723e */ /* 0x000fe200000010ff */
[----:B------:R-:W-:Y:S01]  /*a2e0*/  IMAD.MOV.U32 R47, RZ, RZ, R51 ;  /* 0x000000ffff2f7224 */ /* 0x000fe200078e0033 */
[----:B------:R-:W-:Y:S01]  /*a2f0*/  F2FP.BF16.F32.PACK_AB R58, R58, R49 ;  /* 0x000000313a3a723e */ /* 0x000fe200000010ff */
[----:B------:R-:W-:Y:S01]  /*a300*/  IMAD.MOV.U32 R49, RZ, RZ, R62 ;  /* 0x000000ffff317224 */ /* 0x000fe200078e003e */
[----:B------:R-:W-:Y:S01]  /*a310*/  F2FP.BF16.F32.PACK_AB R48, R44, R79 ;  /* 0x0000004f2c30723e */ /* 0x000fe200000010ff */
[----:B------:R-:W-:Y:S01]  /*a320*/  IMAD.MOV.U32 R51, RZ, RZ, R66 ;  /* 0x000000ffff337224 */ /* 0x000fe200078e0042 */
[----:B------:R-:W-:Y:S01]  /*a330*/  F2FP.BF16.F32.PACK_AB R46, R45, R76 ;  /* 0x0000004c2d2e723e */ /* 0x000fe200000010ff */
[----:B------:R-:W-:Y:S01]  /*a340*/  IMAD.MOV.U32 R44, RZ, RZ, R58 ;  /* 0x000000ffff2c7224 */ /* 0x000fe200078e003a */
[----:B------:R-:W-:Y:S01]  /*a350*/  F2FP.BF16.F32.PACK_AB R50, R50, R77 ;  /* 0x0000004d3232723e */ /* 0x000fe200000010ff */
[----:B------:R-:W-:-:S07]  /*a360*/  IMAD.MOV.U32 R45, RZ, RZ, R59 ;  /* 0x000000ffff2d7224 */ /* 0x000fce00078e003b */
.L_x_514:
[----:B------:R-:W-:Y:S05]  /*a370*/  BSYNC B2 ;  /* 0x0000000000027941 */ /* 0x000fea0003800000 */
.L_x_513:
        /* <DEDUP_REMOVED lines=12> */
.L_x_512:
[----:B------:R-:W-:Y:S05]  /*a440*/  BSYNC B1 ;  /* 0x0000000000017941 */ /* 0x000fea0003800000 */
.L_x_511:
        /* <DEDUP_REMOVED lines=9> */
[----:B------:R-:W-:-:S03]  /*a4e0*/  IADD3 R54, P4, P5, R100, R52, R21 ;  /* 0x0000003464367210 */ /* 0x000fc60007d9e015 */
[----:B------:R-:W-:-:S05]  /*a4f0*/  IMAD.SHL.U32 R47, R47, 0x40, RZ ;  /* 0x000000402f2f7824 */ /* 0x000fca00078e00ff */
[----:B------:R-:W-:Y:S02]  /*a500*/  LOP3.LUT R47, R47, 0x1c0, RZ, 0xc0, !PT ;  /* 0x000001c02f2f7812 */ /* 0x000fe400078ec0ff */
        /* <DEDUP_REMOVED lines=26> */
[----:B------:R-:W-:Y:S01]  /*a6b0*/  SHF.R.U32.HI R70, RZ, 0x10, R73 ;  /* 0x00000010ff467819 */ /* 0x000fe20000011649 */
[----:B0-----:R-:W-:Y:S01]  /*a6c0*/  IMAD.U32 R61, R45, 0x10000, RZ ;  /* 0x000100002d3d7824 */ /* 0x001fe200078e00ff */
[--C-:B------:R-:W-:Y:S01]  /*a6d0*/  SHF.R.U64 R78, R68, 0x10, R69.reuse ;  /* 0x00000010444e7819 */ /* 0x100fe20000001245 */
[----:B------:R-:W-:Y:S01]  /*a6e0*/  IMAD.U32 R67, R47, 0x10000, RZ ;  /* 0x000100002f437824 */ /* 0x000fe200078e00ff */
[----:B------:R-:W-:Y:S01]  /*a6f0*/  SHF.R.U32.HI R76, RZ, 0x10, R69 ;  /* 0x00000010ff4c7819 */ /* 0x000fe20000011645 */
[----:B------:R-:W-:Y:S01]  /*a700*/  IMAD.U32 R69, R51, 0x10000, RZ ;  /* 0x0001000033457824 */ /* 0x000fe200078e00ff */
[----:B------:R-:W-:Y:S01]  /*a710*/  PRMT R70, R173, 0x5432, R70 ;  /* 0x00005432ad467816 */ /* 0x000fe20000000046 */
[----:B------:R-:W-:Y:S01]  /*a720*/  IMAD.U32 R59, R48, 0x10000, RZ ;  /* 0x00010000303b7824 */ /* 0x000fe200078e00ff */
[----:B------:R-:W-:Y:S01]  /*a730*/  PRMT R65, R171, 0x5410, R78 ;  /* 0x00005410ab417816 */ /* 0x000fe2000000004e */
[----:B------:R-:W-:Y:S01]  /*a740*/  IMAD.U32 R58, R44, 0x10000, RZ ;  /* 0x000100002c3a7824 */ /* 0x000fe200078e00ff */
[----:B------:R-:W-:-:S02]  /*a750*/  SHF.R.U64 R62, R72, 0x10, R73 ;  /* 0x00000010483e7819 */ /* 0x000fc40000001249 */
[----:B------:R-:W-:Y:S02]  /*a760*/  PRMT R171, R171, 0x5432, R76 ;  /* 0x00005432abab7816 */ /* 0x000fe4000000004c */
[----:B------:R-:W-:Y:S01]  /*a770*/  SHF.R.U32.HI R77, RZ, 0x10, R71 ;  /* 0x00000010ff4d7819 */ /* 0x000fe20000011647 */
[----:B------:R-:W-:Y:S01]  /*a780*/  IMAD.U32 R71, R70, 0x10000, RZ ;  /* 0x0001000046477824 */ /* 0x000fe200078e00ff */
[--C-:B------:R-:W-:Y:S02]  /*a790*/  SHF.R.U64 R73, R74, 0x10, R75.reuse ;  /* 0x000000104a497819 */ /* 0x100fe4000000124b */
[----:B------:R-:W-:Y:S01]  /*a7a0*/  SHF.R.U32.HI R75, RZ, 0x10, R75 ;  /* 0x00000010ff4b7819 */ /* 0x000fe2000001164b */
[----:B------:R-:W-:Y:S01]  /*a7b0*/  FMUL.FTZ R72, R64, R71 ;  /* 0x0000004740487220 */ /* 0x000fe20000410000 */
[----:B------:R-:W-:Y:S01]  /*a7c0*/  LOP3.LUT R63, R51, 0xffff0000, RZ, 0xc0, !PT ;  /* 0xffff0000333f7812 */ /* 0x000fe200078ec0ff */
        /* <DEDUP_REMOVED lines=17> */
[-C--:B------:R-:W-:Y:S01]  /*a8e0*/  FMUL.FTZ R71, R68, R171.reuse ;  /* 0x000000ab44477220 */ /* 0x080fe20000410000 */
[C---:B------:R-:W-:Y:S01]  /*a8f0*/  FMUL.FTZ R68, R69.reuse, R72 ;  /* 0x0000004845447220 */ /* 0x040fe20000410000 */
[-C--:B------:R-:W-:Y:S01]  /*a900*/  FMUL.FTZ R69, R69, R70.reuse ;  /* 0x0000004645457220 */ /* 0x080fe20000410000 */
[----:B------:R-:W-:Y:S01]  /*a910*/  LOP3.LUT R170, R170, 0xffff0000, RZ, 0xc0, !PT ;  /* 0xffff0000aaaa7812 */ /* 0x000fe200078ec0ff */
[C---:B------:R-:W-:Y:S01]  /*a920*/  FFMA.FTZ R64, R66.reuse, R171, -R75 ;  /* 0x000000ab42407223 */ /* 0x040fe2000001084b */
[----:B------:R-:W-:Y:S01]  /*a930*/  FFMA.FTZ R74, R66, R73, R71 ;  /* 0x00000049424a7223 */ /* 0x000fe20000010047 */
[C---:B------:R-:W-:Y:S01]  /*a940*/  FFMA.FTZ R70, R67.reuse, R70, -R68 ;  /* 0x0000004643467223 */ /* 0x040fe20000010844 */
[----:B------:R-:W-:Y:S01]  /*a950*/  FFMA.FTZ R69, R67, R72, R69 ;  /* 0x0000004843457223 */ /* 0x000fe20000010045 */
[----:B------:R-:W-:-:S02]  /*a960*/  IMAD.U32 R66, R65, 0x10000, RZ ;  /* 0x0001000041427824 */ /* 0x000fc400078e00ff */
[----:B------:R-:W-:Y:S01]  /*a970*/  FMUL.FTZ R71, R63, R172 ;  /* 0x000000ac3f477220 */ /* 0x000fe20000410000 */
[----:B------:R-:W-:Y:S02]  /*a980*/  IMAD.U32 R67, R173, 0x10000, RZ ;  /* 0x00010000ad437824 */ /* 0x000fe400078e00ff */
[----:B------:R-:W-:Y:S01]  /*a990*/  FMUL.FTZ R73, R63, R170 ;  /* 0x000000aa3f497220 */ /* 0x000fe20000410000 */
[----:B------:R-:W-:Y:S01]  /*a9a0*/  LOP3.LUT R48, R48, 0xffff0000, RZ, 0xc0, !PT ;  /* 0xffff000030307812 */ /* 0x000fe200078ec0ff */
[-C--:B------:R-:W-:Y:S01]  /*a9b0*/  FMUL.FTZ R68, R59, R66.reuse ;  /* 0x000000423b447220 */ /* 0x080fe20000410000 */
[----:B------:R-:W-:Y:S01]  /*a9c0*/  LOP3.LUT R173, R173, 0xffff0000, RZ, 0xc0, !PT ;  /* 0xffff0000adad7812 */ /* 0x000fe200078ec0ff */
[-C--:B------:R-:W-:Y:S01]  /*a9d0*/  FMUL.FTZ R63, R59, R67.reuse ;  /* 0x000000433b3f7220 */ /* 0x080fe20000410000 */
[----:B------:R-:W-:Y:S01]  /*a9e0*/  LOP3.LUT R65, R65, 0xffff0000, RZ, 0xc0, !PT ;  /* 0xffff000041417812 */ /* 0x000fe200078ec0ff */
[----:B------:R-:W-:Y:S01]  /*a9f0*/  IMAD.U32 R45, R46, 0x10000, RZ ;  /* 0x000100002e2d7824 */ /* 0x000fe200078e00ff */
[----:B------:R-:W-:Y:S01]  /*aa00*/  LOP3.LUT R60, R47, 0xffff0000, RZ, 0xc0, !PT ;  /* 0xffff00002f3c7812 */ /* 0x000fe200078ec0ff */
[----:B------:R-:W-:Y:S01]  /*aa10*/  FFMA.FTZ R63, R58, R66, -R63 ;  /* 0x000000423a3f7223 */ /* 0x000fe2000001083f */
[----:B------:R-:W-:Y:S01]  /*aa20*/  LOP3.LUT R44, R44, 0xffff0000, RZ, 0xc0, !PT ;  /* 0xffff00002c2c7812 */ /* 0x000fe200078ec0ff */
[----:B------:R-:W-:Y:S01]  /*aa30*/  FFMA.FTZ R68, R58, R67, R68 ;  /* 0x000000433a447223 */ /* 0x000fe20000010044 */
[----:B------:R-:W-:Y:S01]  /*aa40*/  LOP3.LUT R47, R46, 0xffff0000, RZ, 0xc0, !PT ;  /* 0xffff00002e2f7812 */ /* 0x000fe200078ec0ff */
[----:B------:R-:W-:-:S02]  /*aa50*/  IMAD.U32 R46, R50, 0x10000, RZ ;  /* 0x00010000322e7824 */ /* 0x000fc400078e00ff */
[C---:B------:R-:W-:Y:S01]  /*aa60*/  FMUL.FTZ R59, R48.reuse, R173 ;  /* 0x000000ad303b7220 */ /* 0x040fe20000410000 */
[-C--:B------:R-:W-:Y:S01]  /*aa70*/  FMUL.FTZ R67, R48, R65.reuse ;  /* 0x0000004130437220 */ /* 0x080fe20000410000 */
[----:B------:R-:W-:Y:S01]  /*aa80*/  IMAD.U32 R58, R62, 0x10000, RZ ;  /* 0x000100003e3a7824 */ /* 0x000fe200078e00ff */
[----:B------:R-:W-:Y:S01]  /*aa90*/  LOP3.LUT R50, R50, 0xffff0000, RZ, 0xc0, !PT ;  /* 0xffff000032327812 */ /* 0x000fe200078ec0ff */
[C---:B------:R-:W-:Y:S01]  /*aaa0*/  IMAD.U32 R48, R49.reuse, 0x10000, RZ ;  /* 0x0001000031307824 */ /* 0x040fe200078e00ff */
[----:B------:R-:W-:Y:S01]  /*aab0*/  LOP3.LUT R62, R62, 0xffff0000, RZ, 0xc0, !PT ;  /* 0xffff00003e3e7812 */ /* 0x000fe200078ec0ff */
[C---:B------:R-:W-:Y:S01]  /*aac0*/  FFMA.FTZ R71, R60.reuse, R170, -R71 ;  /* 0x000000aa3c477223 */ /* 0x040fe20000010847 */
[----:B------:R-:W-:Y:S01]  /*aad0*/  LOP3.LUT R49, R49, 0xffff0000, RZ, 0xc0, !PT ;  /* 0xffff000031317812 */ /* 0x000fe200078ec0ff */
[----:B------:R-:W-:Y:S01]  /*aae0*/  FFMA.FTZ R172, R60, R172, R73 ;  /* 0x000000ac3cac7223 */ /* 0x000fe20000010049 */
[C---:B------:R-:W-:Y:S01]  /*aaf0*/  FFMA.FTZ R60, R44.reuse, R65, -R59 ;  /* 0x000000412c3c7223 */ /* 0x040fe2000001083b */
[----:B------:R-:W-:Y:S01]  /*ab00*/  FFMA.FTZ R67, R44, R173, R67 ;  /* 0x000000ad2c437223 */ /* 0x000fe20000010043 */
[C---:B------:R-:W-:Y:S01]  /*ab10*/  FMUL.FTZ R44, R46.reuse, R58 ;  /* 0x0000003a2e2c7220 */ /* 0x040fe20000410000 */
        /* <DEDUP_REMOVED lines=9> */
[----:B------:R-:W-:Y:S02]  /*abb0*/  F2FP.BF16.F32.PACK_AB R45, R64, R51 ;  /* 0x00000033402d723e */ /* 0x000fe400000010ff */
[----:B------:R-:W-:Y:S01]  /*abc0*/  F2FP.BF16.F32.PACK_AB R46, R49, R44 ;  /* 0x0000002c312e723e */ /* 0x000fe200000010ff */
[----:B------:R-:W-:Y:S01]  /*abd0*/  IMAD.MOV.U32 R44, RZ, RZ, R60 ;  /* 0x000000ffff2c7224 */ /* 0x000fe200078e003c */
[----:B------:R-:W-:Y:S01]  /*abe0*/  F2FP.BF16.F32.PACK_AB R47, R71, R70 ;  /* 0x00000046472f723e */ /* 0x000fe200000010ff */
[----:B------:R-:W-:Y:S01]  /*abf0*/  IMAD.MOV.U32 R49, RZ, RZ, R61 ;  /* 0x000000ffff317224 */ /* 0x000fe200078e003d */
[----:B------:R-:W-:Y:S02]  /*ac00*/  F2FP.BF16.F32.PACK_AB R51, R172, R69 ;  /* 0x00000045ac33723e */ /* 0x000fe400000010ff */
[----:B------:R-:W-:-:S02]  /*ac10*/  F2FP.BF16.F32.PACK_AB R48, R67, R68 ;  /* 0x000000444330723e */ /* 0x000fc400000010ff */
[----:B------:R-:W-:-:S07]  /*ac20*/  F2FP.BF16.F32.PACK_AB R50, R62, R59 ;  /* 0x0000003b3e32723e */ /* 0x000fce00000010ff */
.L_x_518:
[----:B------:R-:W-:Y:S05]  /*ac30*/  BSYNC B2 ;  /* 0x0000000000027941 */ /* 0x000fea0003800000 */
.L_x_517:
        /* <DEDUP_REMOVED lines=12> */
.L_x_516:
[----:B------:R-:W-:Y:S05]  /*ad00*/  BSYNC B1 ;  /* 0x0000000000017941 */ /* 0x000fea0003800000 */
.L_x_515:
[----:B0-----:R-:W-:Y:S02]  /*ad10*/  VIADD R45, R22, 0xa0 ;  /* 0x000000a0162d7836 */ /* 0x001fe40000000000 */
[-C--:B--2---:R-:W-:Y:S02]  /*ad20*/  IMAD R44, R148, R138.reuse, RZ ;  /* 0x0000008a942c7224 */ /* 0x084fe400078e02ff */
[C---:B------:R-:W-:Y:S01]  /*ad30*/  IMAD.WIDE.U32 R136, R45.reuse, R138, R136 ;  /* 0x0000008a2d887225 */ /* 0x040fe200078e0088 */
[----:B------:R-:W-:-:S03]  /*ad40*/  ISETP.GE.OR P4, PT, R45, R4, P0 ;  /* 0x000000042d00720c */ /* 0x000fc60000786670 */
[----:B------:R-:W-:-:S10]  /*ad50*/  IMAD R139, R45, R139, R44 ;  /* 0x0000008b2d8b7224 */ /* 0x000fd400078e022c */
[----:B------:R-:W-:Y:S05]  /*ad60*/  @P4 BRA `(.L_x_485) ;  /* 0x0000001000784947 */ /* 0x000fea0003800000 */
[----:B------:R-:W2:Y:S01]  /*ad70*/  LDL R45, [R1] ;  /* 0x00000000012d7983 */ /* 0x000ea20000100800 */
[----:B------:R-:W0:Y:S03]  /*ad80*/  LDC.64 R52, c[0x0][0x2e8] ;  /* 0x0000ba00ff347b82 */ /* 0x000e260000000a00 */
[----:B------:R-:W3:Y:S01]  /*ad90*/  LDL R46, [R1+0x64] ;  /* 0x00006400012e7983 */ /* 0x000ee20000100800 */
[----:B------:R-:W-:Y:S01]  /*ada0*/  IMAD.IADD R56, R137, 0x1, R139 ;  /* 0x0000000189387824 */ /* 0x000fe200078e028b */
[----:B------:R-:W-:Y:S01]  /*adb0*/  IADD3 R44, P4, P5, R100, R136, R21 ;  /* 0x00000088642c7210 */ /* 0x000fe20007d9e015 */
[----:B------:R-:W-:Y:S01]  /*adc0*/  VIADD R47, R22, 0xa0 ;  /* 0x000000a0162f7836 */ /* 0x000fe20000000000 */
[----:B------:R-:W-:Y:S03]  /*add0*/  BSSY B1, `(.L_x_519) ;  /* 0x0000075000017945 */ /* 0x000fe60003800000 */
[----:B------:R-:W-:-:S05]  /*ade0*/  IMAD.SHL.U32 R47, R47, 0x40, RZ ;  /* 0x000000402f2f7824 */ /* 0x000fca00078e00ff */
[----:B------:R-:W-:Y:S02]  /*adf0*/  LOP3.LUT R47, R47, 0x1c0, RZ, 0xc0, !PT ;  /* 0x000001c02f2f7812 */ /* 0x000fe400078ec0ff */
[----:B--2---:R-:W-:Y:S02]  /*ae00*/  LOP3.LUT P6, RZ, R45, 0x1, RZ, 0xc0, !PT ;  /* 0x000000012dff7812 */ /* 0x004fe400078cc0ff */
[----:B------:R-:W-:Y:S02]  /*ae10*/  IADD3.X R45, R15, R56, R8, P4, P5 ;  /* 0x000000380f2d7210 */ /* 0x000fe400027ea408 */
[C---:B0-----:R-:W-:Y:S02]  /*ae20*/  LEA R54, P4, R44.reuse, R52, 0x1 ;  /* 0x000000342c367211 */ /* 0x041fe400078808ff */
[----:B------:R-:W-:Y:S02]  /*ae30*/  SEL R155, R43, R155, !P6 ;  /* 0x0000009b2b9b7207 */ /* 0x000fe40007000000 */
[----:B------:R-:W-:-:S02]  /*ae40*/  LEA.HI.X R55, R44, R53, R45, 0x1, P4 ;  /* 0x000000352c377211 */ /* 0x000fc400020f0c2d */
[----:B------:R-:W-:-:S04]  /*ae50*/  SHF.R.S32.HI R44, RZ, 0x1f, R155 ;  /* 0x0000001fff2c7819 */ /* 0x000fc8000001149b */
[----:B------:R-:W-:-:S04]  /*ae60*/  LEA.HI R44, R44, R155, RZ, 0x4 ;  /* 0x0000009b2c2c7211 */ /* 0x000fc800078f20ff */
[----:B------:R-:W-:-:S04]  /*ae70*/  LEA.HI.SX32 R44, R44, R9, 0x1c ;  /* 0x000000092c2c7211 */ /* 0x000fc800078fe2ff */
[----:B------:R-:W-:Y:S01]  /*ae80*/  SHF.R.S32.HI R45, RZ, 0x1f, R44 ;  /* 0x0000001fff2d7819 */ /* 0x000fe2000001142c */
[----:B------:R-:W-:-:S03]  /*ae90*/  IMAD.SHL.U32 R57, R44, 0x8, RZ ;  /* 0x000000082c397824 */ /* 0x000fc600078e00ff */
[----:B------:R-:W-:-:S04]  /*aea0*/  LEA.HI R45, R45, R44, RZ, 0x3 ;  /* 0x0000002c2d2d7211 */ /* 0x000fc800078f18ff */
[----:B------:R-:W-:Y:S02]  /*aeb0*/  SHF.R.S32.HI R44, RZ, 0x3, R45 ;  /* 0x00000003ff2c7819 */ /* 0x000fe4000001142d */
[----:B------:R-:W-:-:S03]  /*aec0*/  LOP3.LUT R45, R47, 0x38, R57, 0xf8, !PT ;  /* 0x000000382f2d7812 */ /* 0x000fc600078ef839 */
[----:B---3--:R-:W-:Y:S01]  /*aed0*/  IMAD R44, R44, 0x2c00, R46 ;  /* 0x00002c002c2c7824 */ /* 0x008fe200078e022e */
[----:B------:R-:W-:-:S05]  /*aee0*/  LOP3.LUT R45, R45, R164, RZ, 0x3c, !PT ;  /* 0x000000a42d2d7212 */ /* 0x000fca00078e3cff */
        /* <DEDUP_REMOVED lines=10> */
[----:B------:R-:W-:Y:S01]  /*af90*/  SHF.R.U64 R68, R84, 0x10, R85 ;  /* 0x0000001054447819 */ /* 0x000fe20000001255 */
[----:B0-----:R-:W-:Y:S01]  /*afa0*/  IMAD.U32 R59, R45, 0x10000, RZ ;  /* 0x000100002d3b7824 */ /* 0x001fe200078e00ff */
[----:B------:R-:W-:Y:S01]  /*afb0*/  SHF.R.U32.HI R80, RZ, 0x10, R81 ;  /* 0x00000010ff507819 */ /* 0x000fe20000011651 */
[----:B------:R-:W-:Y:S01]  /*afc0*/  IMAD.U32 R65, R51, 0x10000, RZ ;  /* 0x0001000033417824 */ /* 0x000fe200078e00ff */
[----:B------:R-:W-:Y:S01]  /*afd0*/  SHF.R.U32.HI R84, RZ, 0x10, R85 ;  /* 0x00000010ff547819 */ /* 0x000fe20000011655 */
[----:B------:R-:W-:Y:S01]  /*afe0*/  IMAD.U32 R61, R48, 0x10000, RZ ;  /* 0x00010000303d7824 */ /* 0x000fe200078e00ff */
[C---:B------:R-:W-:Y:S01]  /*aff0*/  PRMT R66, R167.reuse, 0x5410, R66 ;  /* 0x00005410a7427816 */ /* 0x040fe20000000042 */
[----:B------:R-:W-:Y:S01]  /*b000*/  IMAD.U32 R58, R44, 0x10000, RZ ;  /* 0x000100002c3a7824 */ /* 0x000fe200078e00ff */
[----:B------:R-:W-:-:S02]  /*b010*/  PRMT R167, R167, 0x5432, R80 ;  /* 0x00005432a7a77816 */ /* 0x000fc40000000050 */
[----:B------:R-:W-:Y:S02]  /*b020*/  PRMT R69, R169, 0x5432, R84 ;  /* 0x00005432a9457816 */ /* 0x000fe40000000054 */
[--C-:B------:R-:W-:Y:S02]  /*b030*/  SHF.R.U64 R71, R86, 0x10, R87.reuse ;  /* 0x0000001056477819 */ /* 0x100fe40000001257 */
[----:B------:R-:W-:Y:S01]  /*b040*/  SHF.R.U32.HI R87, RZ, 0x10, R87 ;  /* 0x00000010ff577819 */ /* 0x000fe20000011657 */
[----:B------:R-:W-:Y:S01]  /*b050*/  IMAD.U32 R70, R69, 0x10000, RZ ;  /* 0x0001000045467824 */ /* 0x000fe200078e00ff */
[--C-:B------:R-:W-:Y:S02]  /*b060*/  SHF.R.U64 R67, R82, 0x10, R83.reuse ;  /* 0x0000001052437819 */ /* 0x100fe40000001253 */
[----:B------:R-:W-:Y:S01]  /*b070*/  PRMT R169, R169, 0x5410, R68 ;  /* 0x00005410a9a97816 */ /* 0x000fe20000000044 */
[----:B------:R-:W-:Y:S01]  /*b080*/  IMAD.U32 R68, R167, 0x10000, RZ ;  /* 0x00010000a7447824 */ /* 0x000fe200078e00ff */
[----:B------:R-:W-:Y:S01]  /*b090*/  SHF.R.U32.HI R83, RZ, 0x10, R83 ;  /* 0x00000010ff537819 */ /* 0x000fe20000011653 */
[C---:B------:R-:W-:Y:S01]  /*b0a0*/  FMUL.FTZ R72, R63.reuse, R70 ;  /* 0x000000463f487220 */ /* 0x040fe20000410000 */
[C---:B------:R-:W-:Y:S01]  /*b0b0*/  PRMT R71, R168.reuse, 0x5410, R71 ;  /* 0x00005410a8477816 */ /* 0x040fe20000000047 */
[-C--:B------:R-:W-:Y:S01]  /*b0c0*/  FMUL.FTZ R74, R63, R68.reuse ;  /* 0x000000443f4a7220 */ /* 0x080fe20000410000 */
[----:B------:R-:W-:Y:S01]  /*b0d0*/  PRMT R168, R168, 0x5432, R87 ;  /* 0x00005432a8a87816 */ /* 0x000fe20000000057 */
[C---:B------:R-:W-:Y:S01]  /*b0e0*/  FFMA.FTZ R72, R59.reuse, R68, -R72 ;  /* 0x000000443b487223 */ /* 0x040fe20000010848 */
[C---:B------:R-:W-:Y:S01]  /*b0f0*/  PRMT R67, R166.reuse, 0x5432, R67 ;  /* 0x00005432a6437816 */ /* 0x040fe20000000043 */
[----:B------:R-:W-:Y:S01]  /*b100*/  FFMA.FTZ R74, R59, R70, R74 ;  /* 0x000000463b4a7223 */ /* 0x000fe2000001004a */
[----:B------:R-:W-:Y:S01]  /*b110*/  PRMT R166, R166, 0x5410, R83 ;  /* 0x00005410a6a67816 */ /* 0x000fe20000000053 */
[----:B------:R-:W-:Y:S01]  /*b120*/  IMAD.U32 R63, R168, 0x10000, RZ ;  /* 0x00010000a83f7824 */ /* 0x000fe200078e00ff */
[----:B------:R-:W-:-:S02]  /*b130*/  LOP3.LUT R64, R49, 0xffff0000, RZ, 0xc0, !PT ;  /* 0xffff000031407812 */ /* 0x000fc400078ec0ff */
[----:B------:R-:W-:Y:S01]  /*b140*/  LOP3.LUT R69, R69, 0xffff0000, RZ, 0xc0, !PT ;  /* 0xffff000045457812 */ /* 0x000fe200078ec0ff */
[----:B------:R-:W-:Y:S01]  /*b150*/  IMAD.U32 R59, R166, 0x10000, RZ ;  /* 0x00010000a63b7824 */ /* 0x000fe200078e00ff */
[----:B------:R-:W-:Y:S01]  /*b160*/  LOP3.LUT R167, R167, 0xffff0000, RZ, 0xc0, !PT ;  /* 0xffff0000a7a77812 */ /* 0x000fe200078ec0ff */
[----:B------:R-:W-:Y:S01]  /*b170*/  FMUL.FTZ R77, R65, R63 ;  /* 0x0000003f414d7220 */ /* 0x000fe20000410000 */
[----:B------:R-:W-:Y:S01]  /*b180*/  LOP3.LUT R62, R48, 0xffff0000, RZ, 0xc0, !PT ;  /* 0xffff0000303e7812 */ /* 0x000fe200078ec0ff */
[----:B------:R-:W-:Y:S01]  /*b190*/  IMAD.U32 R48, R47, 0x10000, RZ ;  /* 0x000100002f307824 */ /* 0x000fe200078e00ff */
[----:B------:R-:W-:Y:S01]  /*b1a0*/  LOP3.LUT R60, R45, 0xffff0000, RZ, 0xc0, !PT ;  /* 0xffff00002d3c7812 */ /* 0x000fe200078ec0ff */
[C---:B------:R-:W-:Y:S01]  /*b1b0*/  FMUL.FTZ R73, R64.reuse, R69 ;  /* 0x0000004540497220 */ /* 0x040fe20000410000 */
[----:B------:R-:W-:Y:S01]  /*b1c0*/  FMUL.FTZ R75, R64, R167 ;  /* 0x000000a7404b7220 */ /* 0x000fe20000410000 */
[----:B------:R-:W-:Y:S01]  /*b1d0*/  LOP3.LUT R51, R51, 0xffff0000, RZ, 0xc0, !PT ;  /* 0xffff000033337812 */ /* 0x000fe200078ec0ff */
[-C--:B------:R-:W-:Y:S01]  /*b1e0*/  FMUL.FTZ R64, R65, R59.reuse ;  /* 0x0000003b41407220 */ /* 0x080fe20000410000 */
[----:B------:R-:W-:Y:S01]  /*b1f0*/  LOP3.LUT R168, R168, 0xffff0000, RZ, 0xc0, !PT ;  /* 0xffff0000a8a87812 */ /* 0x000fe200078ec0ff */
[----:B------:R-:W-:Y:S01]  /*b200*/  FFMA.FTZ R77, R48, R59, -R77 ;  /* 0x0000003b304d7223 */ /* 0x000fe2000001084d */
[----:B------:R-:W-:Y:S01]  /*b210*/  LOP3.LUT R166, R166, 0xffff0000, RZ, 0xc0, !PT ;  /* 0xffff0000a6a67812 */ /* 0x000fe200078ec0ff */
[----:B------:R-:W-:Y:S01]  /*b220*/  IMAD.U32 R59, R169, 0x10000, RZ ;  /* 0x00010000a93b7824 */ /* 0x000fe200078e00ff */
[----:B------:R-:W-:Y:S01]  /*b230*/  LOP3.LUT R49, R47, 0xffff0000, RZ, 0xc0, !PT ;  /* 0xffff00002f317812 */ /* 0x000fe200078ec0ff */
[C---:B------:R-:W-:Y:S01]  /*b240*/  FFMA.FTZ R73, R60.reuse, R167, -R73 ;  /* 0x000000a73c497223 */ /* 0x040fe20000010849 */
[----:B------:R-:W-:Y:S01]  /*b250*/  FFMA.FTZ R75, R60, R69, R75 ;  /* 0x000000453c4b7223 */ /* 0x000fe2000001004b */
[----:B------:R-:W-:Y:S01]  /*b260*/  FFMA.FTZ R63, R48, R63, R64 ;  /* 0x0000003f303f7223 */ /* 0x000fe20000010040 */
[C---:B------:R-:W-:Y:S01]  /*b270*/  FMUL.FTZ R60, R51.reuse, R168 ;  /* 0x000000a8333c7220 */ /* 0x040fe20000410000 */
[----:B------:R-:W-:Y:S01]  /*b280*/  FMUL.FTZ R64, R51, R166 ;  /* 0x000000a633407220 */ /* 0x000fe20000410000 */
[----:B------:R-:W-:-:S02]  /*b290*/  IMAD.U32 R48, R66, 0x10000, RZ ;  /* 0x0001000042307824 */ /* 0x000fc400078e00ff */
[----:B------:R-:W-:Y:S01]  /*b2a0*/  FMUL.FTZ R51, R61, R59 ;  /* 0x0000003b3d337220 */ /* 0x000fe20000410000 */
[----:B------:R-:W-:Y:S01]  /*b2b0*/  LOP3.LUT R169, R169, 0xffff0000, RZ, 0xc0, !PT ;  /* 0xffff0000a9a97812 */ /* 0x000fe200078ec0ff */
[C---:B------:R-:W-:Y:S01]  /*b2c0*/  FFMA.FTZ R166, R49.reuse, R166, -R60 ;  /* 0x000000a631a67223 */ /* 0x040fe2000001083c */
[----:B------:R-:W-:Y:S01]  /*b2d0*/  FFMA.FTZ R168, R49, R168, R64 ;  /* 0x000000a831a87223 */ /* 0x000fe20000010040 */
[----:B------:R-:W-:Y:S02]  /*b2e0*/  IMAD.U32 R47, R50, 0x10000, RZ ;  /* 0x00010000322f7824 */ /* 0x000fe400078e00ff */
[-C--:B------:R-:W-:Y:S01]  /*b2f0*/  FMUL.FTZ R60, R61, R48.reuse ;  /* 0x000000303d3c7220 */ /* 0x080fe20000410000 */
[----:B------:R-:W-:Y:S01]  /*b300*/  FFMA.FTZ R51, R58, R48, -R51 ;  /* 0x000000303a337223 */ /* 0x000fe20000010833 */
[----:B------:R-:W-:Y:S01]  /*b310*/  IMAD.U32 R49, R71, 0x10000, RZ ;  /* 0x0001000047317824 */ /* 0x000fe200078e00ff */
[----:B------:R-:W-:Y:S01]  /*b320*/  LOP3.LUT R45, R44, 0xffff0000, RZ, 0xc0, !PT ;  /* 0xffff00002c2d7812 */ /* 0x000fe200078ec0ff */
[----:B------:R-:W-:Y:S01]  /*b330*/  IMAD.U32 R48, R67, 0x10000, RZ ;  /* 0x0001000043307824 */ /* 0x000fe200078e00ff */
[----:B------:R-:W-:Y:S01]  /*b340*/  LOP3.LUT R50, R50, 0xffff0000, RZ, 0xc0, !PT ;  /* 0xffff000032327812 */ /* 0x000fe200078ec0ff */
[----:B------:R-:W-:Y:S01]  /*b350*/  FMUL.FTZ R64, R62, R169 ;  /* 0x000000a93e407220 */ /* 0x000fe20000410000 */
[----:B------:R-:W-:Y:S01]  /*b360*/  LOP3.LUT R66, R66, 0xffff0000, RZ, 0xc0, !PT ;  /* 0xffff000042427812 */ /* 0x000fe200078ec0ff */
[----:B------:R-:W-:Y:S01]  /*b370*/  IMAD.U32 R44, R46, 0x10000, RZ ;  /* 0x000100002e2c7824 */ /* 0x000fe200078e00ff */
[----:B------:R-:W-:Y:S01]  /*b380*/  LOP3.LUT R71, R71, 0xffff0000, RZ, 0xc0, !PT ;  /* 0xffff000047477812 */ /* 0x000fe200078ec0ff */
[----:B------:R-:W-:Y:S01]  /*b390*/  FFMA.FTZ R60, R58, R59, R60 ;  /* 0x0000003b3a3c7223 */ /* 0x000fe2000001003c */
[----:B------:R-:W-:Y:S01]  /*b3a0*/  LOP3.LUT R67, R67, 0xffff0000, RZ, 0xc0, !PT ;  /* 0xffff000043437812 */ /* 0x000fe200078ec0ff */
[C---:B------:R-:W-:Y:S01]  /*b3b0*/  FMUL.FTZ R59, R47.reuse, R49 ;  /* 0x000000312f3b7220 */ /* 0x040fe20000410000 */
[----:B------:R-:W-:Y:S01]  /*b3c0*/  LOP3.LUT R46, R46, 0xffff0000, RZ, 0xc0, !PT ;  /* 0xffff00002e2e7812 */ /* 0x000fe200078ec0ff */
[----:B------:R-:W-:Y:S01]  /*b3d0*/  FMUL.FTZ R58, R47, R48 ;  /* 0x000000302f3a7220 */ /* 0x000fe20000410000 */
[CC--:B------:R-:W-:Y:S01]  /*b3e0*/  FFMA.FTZ R64, R45.reuse, R66.reuse, -R64 ;  /* 0x000000422d407223 */ /* 0x0c0fe20000010840 */
[----:B------:R-:W-:Y:S01]  /*b3f0*/  FMUL.FTZ R47, R50, R71 ;  /* 0x00000047322f7220 */ /* 0x000fe20000410000 */
[----:B------:R-:W-:Y:S01]  /*b400*/  FMUL.FTZ R62, R62, R66 ;  /* 0x000000423e3e7220 */ /* 0x000fe20000410000 */
[----:B------:R-:W-:Y:S01]  /*b410*/  FMUL.FTZ R50, R50, R67 ;  /* 0x0000004332327220 */ /* 0x000fe20000410000 */
[C---:B------:R-:W-:Y:S01]  /*b420*/  FFMA.FTZ R59, R44.reuse, R48, -R59 ;  /* 0x000000302c3b7223 */ /* 0x040fe2000001083b */
[----:B------:R-:W-:Y:S01]  /*b430*/  FFMA.FTZ R58, R44, R49, R58 ;  /* 0x000000312c3a7223 */ /* 0x000fe2000001003a */
[----:B------:R-:W-:Y:S01]  /*b440*/  FFMA.FTZ R44, R46, R67, -R47 ;  /* 0x000000432e2c7223 */ /* 0x000fe2000001082f */
[----:B------:R-:W-:Y:S01]  /*b450*/  FFMA.FTZ R45, R45, R169, R62 ;  /* 0x000000a92d2d7223 */ /* 0x000fe2000001003e */
[----:B------:R-:W-:Y:S01]  /*b460*/  F2FP.BF16.F32.PACK_AB R51, R64, R51 ;  /* 0x000000334033723e */ /* 0x000fe200000010ff */
        /* <DEDUP_REMOVED lines=9> */
[----:B------:R-:W-:Y:S02]  /*b500*/  F2FP.BF16.F32.PACK_AB R49, R75, R74 ;  /* 0x0000004a4b31723e */ /* 0x000fe400000010ff */
[----:B------:R-:W-:-:S07]  /*b510*/  F2FP.BF16.F32.PACK_AB R50, R71, R58 ;  /* 0x0000003a4732723e */ /* 0x000fce00000010ff */
.L_x_520:
[----:B------:R-:W-:Y:S05]  /*b520*/  BSYNC B1 ;  /* 0x0000000000017941 */ /* 0x000fea0003800000 */
.L_x_519:
[----:B------:R-:W-:Y:S01]  /*b530*/  ISETP.GE.AND P3, PT, R57, R153, PT ;  /* 0x000000993900720c */ /* 0x000fe20003f66270 */
[----:B------:R-:W-:Y:S02]  /*b540*/  ULDC.64 UR4, c[0x0][0x208] ;  /* 0x0000820000047ab9 */ /* 0x000fe40000000a00 */
[----:B0-----:R0:W-:Y:S10]  /*b550*/  STG.E.128 desc[UR4][R54.64], R44 ;  /* 0x0000002c36007986 */ /* 0x0011f4000c101d04 */
[----:B------:R-:W-:Y:S05]  /*b560*/  @P3 BRA `(.L_x_485) ;  /* 0x0000000800783947 */ /* 0x000fea0003800000 */
[--C-:B0-----:R-:W-:Y:S01]  /*b570*/  SHF.R.S32.HI R44, RZ, 0x1f, R57.reuse ;  /* 0x0000001fff2c7819 */ /* 0x101fe20000011439 */
[----:B------:R-:W-:Y:S01]  /*b580*/  ULDC.64 UR4, c[0x0][0x208] ;  /* 0x0000820000047ab9 */ /* 0x000fe20000000a00 */
[----:B------:R-:W-:-:S04]  /*b590*/  IADD3 R57, P3, P4, R100, R136, R57 ;  /* 0x0000008864397210 */ /* 0x000fc80007c7e039 */
[----:B------:R-:W-:Y:S02]  /*b5a0*/  IADD3.X R56, R15, R56, R44, P3, P4 ;  /* 0x000000380f387210 */ /* 0x000fe40001fe842c */
[----:B------:R-:W-:-:S04]  /*b5b0*/  LEA R52, P3, R57, R52, 0x1 ;  /* 0x0000003439347211 */ /* 0x000fc800078608ff */
[----:B------:R-:W-:-:S05]  /*b5c0*/  LEA.HI.X R53, R57, R53, R56, 0x1, P3 ;  /* 0x0000003539357211 */ /* 0x000fca00018f0c38 */
[----:B--2---:R0:W-:Y:S01]  /*b5d0*/  STG.E.128 desc[UR4][R52.64], R48 ;  /* 0x0000003034007986 */ /* 0x0041e2000c101d04 */
[----:B------:R-:W-:Y:S05]  /*b5e0*/  BRA `(.L_x_485) ;  /* 0x0000000800587947 */ /* 0x000fea0003800000 */
.L_x_428:
[----:B------:R-:W-:-:S13]  /*b5f0*/  ISETP.NE.AND P2, PT, R224, 0x3, PT ;  /* 0x00000003e000780c */ /* 0x000fda0003f45270 */
[----:B------:R-:W-:Y:S05]  /*b600*/  @!P2 BRA `(.L_x_521) ;  /* 0x000000000004a947 */ /* 0x000fea0003800000 */
[----:B------:R-:W-:Y:S01]  /*b610*/  BPT.TRAP 0x1 ;  /* 0x000000040000795c */ /* 0x000fe20000300000 */
.L_x_521:
[----:B------:R-:W-:Y:S01]  /*b620*/  SHF.R.S32.HI R3, RZ, 0x1f, R24 ;  /* 0x0000001fff037819 */ /* 0x000fe20000011418 */
[----:B------:R-:W-:Y:S01]  /*b630*/  IMAD R0, R41, R24, RZ ;  /* 0x0000001829007224 */ /* 0x000fe200078e02ff */
[----:B------:R-:W-:Y:S01]  /*b640*/  BSSY B1, `(.L_x_522) ;  /* 0x000000a000017945 */ /* 0x000fe20003800000 */
[----:B------:R-:W-:Y:S02]  /*b650*/  IMAD R4, R24, -0xb0, R25 ;  /* 0xffffff5018047824 */ /* 0x000fe400078e0219 */
[----:B------:R-:W-:Y:S01]  /*b660*/  IMAD R45, R3, R156, R0 ;  /* 0x0000009c032d7224 */ /* 0x000fe200078e0200 */
[----:B------:R-:W-:Y:S01]  /*b670*/  SHF.L.U32 R0, R223, 0x1f, RZ ;  /* 0x0000001fdf007819 */ /* 0x000fe200000006ff */
[----:B------:R-:W-:Y:S01]  /*b680*/  IMAD R3, R23, 0x8, R2 ;  /* 0x0000000817037824 */ /* 0x000fe200078e0202 */
[----:B------:R-:W-:Y:S01]  /*b690*/  VIMNMX R4, R4, 0xb0, PT ;  /* 0x000000b004047848 */ /* 0x000fe20003fe0100 */
[----:B------:R-:W-:Y:S02]  /*b6a0*/  IMAD.WIDE.U32 R52, R156, R24, RZ ;  /* 0x000000189c347225 */ /* 0x000fe400078e00ff */
[----:B------:R-:W1:Y:S02]  /*b6b0*/  SYNCS.PHASECHK.TRANS64.TRYWAIT P3, [R3+URZ+0x34890], R0 ;  /* 0x03489000030075a7 */ /* 0x000e64000806017f */
[----:B------:R-:W-:Y:S01]  /*b6c0*/  IMAD.IADD R58, R45, 0x1, R53 ;  /* 0x000000012d3a7824 */ /* 0x000fe200078e0235 */
[----:B-1----:R-:W-:Y:S06]  /*b6d0*/  @!P3 BRA `(.L_x_523) ;  /* 0x000001cc007cb947 */ /* 0x002fec0003800000 */
.L_x_805:
[----:B------:R-:W-:Y:S05]  /*b6e0*/  BSYNC B1 ;  /* 0x0000000000017941 */ /* 0x000fea0003800000 */
.L_x_522:
[----:B------:R-:W-:Y:S01]  /*b6f0*/  ISETP.GE.AND P3, PT, R22, R4, PT ;  /* 0x000000041600720c */ /* 0x000fe20003f66270 */
[----:B------:R-:W-:-:S12]  /*b700*/  BSSY B1, `(.L_x_524) ;  /* 0x0000011000017945 */ /* 0x000fd80003800000 */
[----:B------:R-:W-:Y:S05]  /*b710*/  @P3 BRA `(.L_x_525) ;  /* 0x00000000003c3947 */ /* 0x000fea0003800000 */
[----:B------:R-:W2:Y:S01]  /*b720*/  @!P0 LDC.64 R54, c[0x0][0x2e8] ;  /* 0x0000ba00ff368b82 */ /* 0x000ea20000000a00 */
[----:B------:R-:W-:Y:S01]  /*b730*/  @!P0 IADD3 R46, P3, R20, R52, RZ ;  /* 0x00000034142e8210 */ /* 0x000fe20007f7e0ff */
[----:B0-----:R-:W-:Y:S01]  /*b740*/  @!P1 LDS.128 R48, [R5+0x23c00] ;  /* 0x023c000005309984 */ /* 0x001fe20000000c00 */
[----:B------:R-:W-:-:S03]  /*b750*/  ULDC.64 UR4, c[0x0][0x208] ;  /* 0x0000820000047ab9 */ /* 0x000fc60000000a00 */
[----:B------:R-:W-:Y:S01]  /*b760*/  @!P0 IMAD.X R47, R58, 0x1, R13, P3 ;  /* 0x000000013a2f8824 */ /* 0x000fe200018e060d */
[----:B------:R-:W-:Y:S01]  /*b770*/  @!P1 IADD3 R44, P3, R12, R52, RZ ;  /* 0x000000340c2c9210 */ /* 0x000fe20007f7e0ff */
[----:B------:R-:W0:Y:S04]  /*b780*/  @!P1 LDC.64 R56, c[0x0][0x2e8] ;  /* 0x0000ba00ff389b82 */ /* 0x000e280000000a00 */
[----:B------:R-:W-:Y:S01]  /*b790*/  @!P1 IMAD.X R45, R58, 0x1, R7, P3 ;  /* 0x000000013a2d9824 */ /* 0x000fe200018e0607 */
[----:B--2---:R-:W-:-:S04]  /*b7a0*/  @!P0 LEA R54, P3, R46, R54, 0x1 ;  /* 0x000000362e368211 */ /* 0x004fc800078608ff */
[----:B------:R-:W-:Y:S02]  /*b7b0*/  @!P0 LEA.HI.X R55, R46, R55, R47, 0x1, P3 ;  /* 0x000000372e378211 */ /* 0x000fe400018f0c2f */
[----:B0-----:R-:W-:-:S04]  /*b7c0*/  @!P1 LEA R56, P3, R44, R56, 0x1 ;  /* 0x000000382c389211 */ /* 0x001fc800078608ff */
[----:B------:R-:W-:Y:S02]  /*b7d0*/  @!P1 LEA.HI.X R57, R44, R57, R45, 0x1, P3 ;  /* 0x000000392c399211 */ /* 0x000fe400018f0c2d */
[----:B------:R-:W0:Y:S04]  /*b7e0*/  @!P0 LDS.128 R44, [R5+0x1e400] ;  /* 0x01e40000052c8984 */ /* 0x000e280000000c00 */
[----:B0-----:R2:W-:Y:S04]  /*b7f0*/  @!P0 STG.E.128 desc[UR4][R54.64], R44 ;  /* 0x0000002c36008986 */ /* 0x0015e8000c101d04 */
[----:B------:R2:W-:Y:S02]  /*b800*/  @!P1 STG.E.128 desc[UR4][R56.64], R48 ;  /* 0x0000003038009986 */ /* 0x0005e4000c101d04 */
.L_x_525:
[----:B------:R-:W-:Y:S05]  /*b810*/  BSYNC B1 ;  /* 0x0000000000017941 */ /* 0x000fea0003800000 */
.L_x_524:
[----:B--2---:R-:W-:Y:S01]  /*b820*/  VIADD R44, R22, 0x20 ;  /* 0x00000020162c7836 */ /* 0x004fe20000000000 */
[----:B------:R-:W-:Y:S04]  /*b830*/  BSSY B1, `(.L_x_526) ;  /* 0x0000014000017945 */ /* 0x000fe80003800000 */
[----:B------:R-:W-:-:S13]  /*b840*/  ISETP.GE.AND P3, PT, R44, R4, PT ;  /* 0x000000042c00720c */ /* 0x000fda0003f66270 */
[----:B------:R-:W-:Y:S05]  /*b850*/  @P3 BRA `(.L_x_527) ;  /* 0x0000000000443947 */ /* 0x000fea0003800000 */
[----:B------:R-:W2:Y:S01]  /*b860*/  @!P0 LDC.64 R54, c[0x0][0x2e8] ;  /* 0x0000ba00ff368b82 */ /* 0x000ea20000000a00 */
[----:B------:R-:W-:Y:S01]  /*b870*/  IADD3 R45, P3, R116, R52, RZ ;  /* 0x00000034742d7210 */ /* 0x000fe20007f7e0ff */
[----:B------:R-:W-:-:S04]  /*b880*/  ULDC.64 UR4, c[0x0][0x208] ;  /* 0x0000820000047ab9 */ /* 0x000fc80000000a00 */
[----:B------:R-:W-:Y:S01]  /*b890*/  IMAD.X R48, R58, 0x1, R117, P3 ;  /* 0x000000013a307824 */ /* 0x000fe200018e0675 */
[C---:B------:R-:W-:Y:S01]  /*b8a0*/  @!P0 IADD3 R46, P3, R45.reuse, R20, RZ ;  /* 0x000000142d2e8210 */ /* 0x040fe20007f7e0ff */
[----:B------:R-:W3:Y:S04]  /*b8b0*/  @!P1 LDC.64 R56, c[0x0][0x2e8] ;  /* 0x0000ba00ff389b82 */ /* 0x000ee80000000a00 */
[----:B------:R-:W-:Y:S01]  /*b8c0*/  @!P0 IMAD.X R47, R48, 0x1, R13, P3 ;  /* 0x00000001302f8824 */ /* 0x000fe200018e060d */
[----:B------:R-:W-:-:S05]  /*b8d0*/  @!P1 IADD3 R44, P3, R45, R12, RZ ;  /* 0x0000000c2d2c9210 */ /* 0x000fca0007f7e0ff */
[----:B------:R-:W-:Y:S02]  /*b8e0*/  @!P1 IMAD.X R45, R48, 0x1, R7, P3 ;  /* 0x00000001302d9824 */ /* 0x000fe400018e0607 */
[----:B0-----:R-:W-:Y:S01]  /*b8f0*/  @!P1 LDS.128 R48, [R5+0x24c00] ;  /* 0x024c000005309984 */ /* 0x001fe20000000c00 */
[----:B--2---:R-:W-:-:S04]  /*b900*/  @!P0 LEA R54, P3, R46, R54, 0x1 ;  /* 0x000000362e368211 */ /* 0x004fc800078608ff */
[----:B------:R-:W-:Y:S02]  /*b910*/  @!P0 LEA.HI.X R55, R46, R55, R47, 0x1, P3 ;  /* 0x000000372e378211 */ /* 0x000fe400018f0c2f */
[----:B---3--:R-:W-:-:S04]  /*b920*/  @!P1 LEA R56, P3, R44, R56, 0x1 ;  /* 0x000000382c389211 */ /* 0x008fc800078608ff */
[----:B------:R-:W-:Y:S02]  /*b930*/  @!P1 LEA.HI.X R57, R44, R57, R45, 0x1, P3 ;  /* 0x000000392c399211 */ /* 0x000fe400018f0c2d */
[----:B------:R-:W0:Y:S04]  /*b940*/  @!P0 LDS.128 R44, [R5+0x1f400] ;  /* 0x01f40000052c8984 */ /* 0x000e280000000c00 */
[----:B0-----:R2:W-:Y:S04]  /*b950*/  @!P0 STG.E.128 desc[UR4][R54.64], R44 ;  /* 0x0000002c36008986 */ /* 0x0015e8000c101d04 */
[----:B------:R2:W-:Y:S02]  /*b960*/  @!P1 STG.E.128 desc[UR4][R56.64], R48 ;  /* 0x0000003038009986 */ /* 0x0005e4000c101d04 */
.L_x_527:
[----:B------:R-:W-:Y:S05]  /*b970*/  BSYNC B1 ;  /* 0x0000000000017941 */ /* 0x000fea0003800000 */
.L_x_526:
[----:B--2---:R-:W-:Y:S01]  /*b980*/  VIADD R44, R22, 0x40 ;  /* 0x00000040162c7836 */ /* 0x004fe20000000000 */
[----:B------:R-:W-:Y:S04]  /*b990*/  BSSY B1, `(.L_x_528) ;  /* 0x0000014000017945 */ /* 0x000fe80003800000 */
[----:B------:R-:W-:-:S13]  /*b9a0*/  ISETP.GE.AND P3, PT, R44, R4, PT ;  /* 0x000000042c00720c */ /* 0x000fda0003f66270 */
[----:B------:R-:W-:Y:S05]  /*b9b0*/  @P3 BRA `(.L_x_529) ;  /* 0x0000000000443947 */ /* 0x000fea0003800000 */
[----:B------:R-:W2:Y:S01]  /*b9c0*/  @!P0 LDC.64 R54, c[0x0][0x2e8] ;  /* 0x0000ba00ff368b82 */ /* 0x000ea20000000a00 */
[----:B------:R-:W-:Y:S01]  /*b9d0*/  LEA R45, P3, R42, R52, 0x6 ;  /* 0x000000342a2d7211 */ /* 0x000fe200078630ff */
        /* <DEDUP_REMOVED lines=15> */
.L_x_529:
[----:B------:R-:W-:Y:S05]  /*bad0*/  BSYNC B1 ;  /* 0x0000000000017941 */ /* 0x000fea0003800000 */
.L_x_528:
[----:B--2---:R-:W-:Y:S01]  /*bae0*/  VIADD R44, R22, 0x60 ;  /* 0x00000060162c7836 */ /* 0x004fe20000000000 */
[----:B------:R-:W-:Y:S04]  /*baf0*/  BSSY B1, `(.L_x_530) ;  /* 0x0000018000017945 */ /* 0x000fe80003800000 */
[----:B------:R-:W-:-:S13]  /*bb00*/  ISETP.GE.AND P3, PT, R44, R4, PT ;  /* 0x000000042c00720c */ /* 0x000fda0003f66270 */
[----:B------:R-:W-:Y:S05]  /*bb10*/  @P3 BRA `(.L_x_531) ;  /* 0x0000000000543947 */ /* 0x000fea0003800000 */
[----:B------:R-:W2:Y:S01]  /*bb20*/  LDC.64 R44, c[0x0][0x300] ;  /* 0x0000c000ff2c7b82 */ /* 0x000ea20000000a00 */
[----:B------:R-:W-:Y:S01]  /*bb30*/  IMAD.MOV.U32 R46, RZ, RZ, R52 ;  /* 0x000000ffff2e7224 */ /* 0x000fe200078e0034 */
[----:B------:R-:W-:Y:S01]  /*bb40*/  ULDC.64 UR4, c[0x0][0x208] ;  /* 0x0000820000047ab9 */ /* 0x000fe20000000a00 */
[----:B------:R-:W-:-:S05]  /*bb50*/  IMAD.MOV.U32 R47, RZ, RZ, R58 ;  /* 0x000000ffff2f7224 */ /* 0x000fca00078e003a */
[----:B------:R-:W3:Y:S08]  /*bb60*/  @!P0 LDC.64 R54, c[0x0][0x2e8] ;  /* 0x0000ba00ff368b82 */ /* 0x000ef00000000a00 */
[----:B------:R-:W4:Y:S01]  /*bb70*/  @!P1 LDC.64 R56, c[0x0][0x2e8] ;  /* 0x0000ba00ff389b82 */ /* 0x000f220000000a00 */
[----:B--2---:R-:W-:-:S04]  /*bb80*/  IMAD.WIDE.U32 R46, R44, 0x60, R46 ;  /* 0x000000602c2e7825 */ /* 0x004fc800078e002e */
[----:B------:R-:W-:-:S04]  /*bb90*/  IMAD R45, R45, 0x60, RZ ;  /* 0x000000602d2d7824 */ /* 0x000fc800078e02ff */
[----:B------:R-:W-:Y:S01]  /*bba0*/  IMAD.IADD R44, R47, 0x1, R45 ;  /* 0x000000012f2c7824 */ /* 0x000fe200078e022d */
[----:B------:R-:W-:-:S05]  /*bbb0*/  @!P0 IADD3 R45, P3, R20, R46, RZ ;  /* 0x0000002e142d8210 */ /* 0x000fca0007f7e0ff */
[----:B------:R-:W-:Y:S01]  /*bbc0*/  @!P0 IMAD.X R48, R44, 0x1, R13, P3 ;  /* 0x000000012c308824 */ /* 0x000fe200018e060d */
[----:B------:R-:W-:-:S05]  /*bbd0*/  @!P1 IADD3 R46, P3, R12, R46, RZ ;  /* 0x0000002e0c2e9210 */ /* 0x000fca0007f7e0ff */
[----:B------:R-:W-:Y:S01]  /*bbe0*/  @!P1 IMAD.X R44, R44, 0x1, R7, P3 ;  /* 0x000000012c2c9824 */ /* 0x000fe200018e0607 */
[----:B---3--:R-:W-:-:S04]  /*bbf0*/  @!P0 LEA R54, P3, R45, R54, 0x1 ;  /* 0x000000362d368211 */ /* 0x008fc800078608ff */
[----:B------:R-:W-:Y:S02]  /*bc00*/  @!P0 LEA.HI.X R55, R45, R55, R48, 0x1, P3 ;  /* 0x000000372d378211 */ /* 0x000fe400018f0c30 */
[C---:B----4-:R-:W-:Y:S01]  /*bc10*/  @!P1 LEA R56, P3, R46.reuse, R56, 0x1 ;  /* 0x000000382e389211 */ /* 0x050fe200078608ff */
[----:B0-----:R-:W-:Y:S03]  /*bc20*/  @!P1 LDS.128 R48, [R5+0x26c00] ;  /* 0x026c000005309984 */ /* 0x001fe60000000c00 */
[----:B------:R-:W-:Y:S02]  /*bc30*/  @!P1 LEA.HI.X R57, R46, R57, R44, 0x1, P3 ;  /* 0x000000392e399211 */ /* 0x000fe400018f0c2c */
[----:B------:R-:W0:Y:S04]  /*bc40*/  @!P0 LDS.128 R44, [R5+0x21400] ;  /* 0x02140000052c8984 */ /* 0x000e280000000c00 */
[----:B0-----:R2:W-:Y:S04]  /*bc50*/  @!P0 STG.E.128 desc[UR4][R54.64], R44 ;  /* 0x0000002c36008986 */ /* 0x0015e8000c101d04 */
[----:B------:R2:W-:Y:S02]  /*bc60*/  @!P1 STG.E.128 desc[UR4][R56.64], R48 ;  /* 0x0000003038009986 */ /* 0x0005e4000c101d04 */
.L_x_531:
[----:B------:R-:W-:Y:S05]  /*bc70*/  BSYNC B1 ;  /* 0x0000000000017941 */ /* 0x000fea0003800000 */
.L_x_530:
        /* <DEDUP_REMOVED lines=21> */
.L_x_533:
[----:B------:R-:W-:Y:S05]  /*bdd0*/  BSYNC B1 ;  /* 0x0000000000017941 */ /* 0x000fea0003800000 */
.L_x_532:
[----:B--2---:R-:W-:-:S05]  /*bde0*/  VIADD R44, R22, 0xa0 ;  /* 0x000000a0162c7836 */ /* 0x004fca0000000000 */
[----:B------:R-:W-:-:S13]  /*bdf0*/  ISETP.GE.AND P3, PT, R44, R4, PT ;  /* 0x000000042c00720c */ /* 0x000fda0003f66270 */
[----:B------:R-:W-:Y:S05]  /*be00*/  @P3 BRA `(.L_x_485) ;  /* 0x0000000000503947 */ /* 0x000fea0003800000 */
[----:B------:R-:W2:Y:S01]  /*be10*/  LDC.64 R44, c[0x0][0x300] ;  /* 0x0000c000ff2c7b82 */ /* 0x000ea20000000a00 */
[----:B------:R-:W-:Y:S01]  /*be20*/  IMAD.MOV.U32 R53, RZ, RZ, R58 ;  /* 0x000000ffff357224 */ /* 0x000fe200078e003a */
[----:B------:R-:W-:-:S06]  /*be30*/  ULDC.64 UR4, c[0x0][0x208] ;  /* 0x0000820000047ab9 */ /* 0x000fcc0000000a00 */
[----:B------:R-:W3:Y:S01]  /*be40*/  @!P1 LDC.64 R54, c[0x0][0x2e8] ;  /* 0x0000ba00ff369b82 */ /* 0x000ee20000000a00 */
[----:B--2---:R-:W-:-:S04]  /*be50*/  IMAD.WIDE.U32 R52, R44, 0xa0, R52 ;  /* 0x000000a02c347825 */ /* 0x004fc800078e0034 */
[----:B------:R-:W-:Y:S01]  /*be60*/  IMAD R45, R45, 0xa0, RZ ;  /* 0x000000a02d2d7824 */ /* 0x000fe200078e02ff */
[----:B------:R-:W-:-:S03]  /*be70*/  @!P0 IADD3 R46, P3, R20, R52, RZ ;  /* 0x00000034142e8210 */ /* 0x000fc60007f7e0ff */
[----:B------:R-:W-:-:S04]  /*be80*/  IMAD.IADD R48, R53, 0x1, R45 ;  /* 0x0000000135307824 */ /* 0x000fc800078e022d */
[----:B------:R-:W-:Y:S01]  /*be90*/  @!P0 IMAD.X R47, R48, 0x1, R13, P3 ;  /* 0x00000001302f8824 */ /* 0x000fe200018e060d */
[----:B------:R-:W-:Y:S02]  /*bea0*/  @!P1 IADD3 R44, P3, R12, R52, RZ ;  /* 0x000000340c2c9210 */ /* 0x000fe40007f7e0ff */
[----:B------:R-:W2:Y:S03]  /*beb0*/  @!P0 LDC.64 R52, c[0x0][0x2e8] ;  /* 0x0000ba00ff348b82 */ /* 0x000ea60000000a00 */
        /* <DEDUP_REMOVED lines=9> */
.L_x_485:
[----:B------:R-:W-:Y:S05]  /*bf50*/  BSYNC B0 ;  /* 0x0000000000007941 */ /* 0x000fea0003800000 */
.L_x_427:
[----:B0-234-:R-:W0:Y:S01]  /*bf60*/  S2R R44, SR_TID.X ;  /* 0x00000000002c7919 */ /* 0x01de220000002100 */
[----:B------:R-:W-:Y:S01]  /*bf70*/  @!PT LDS RZ, [RZ] ;  /* 0x00000000fffff984 */ /* 0x000fe20000000800 */
[----:B------:R-:W-:Y:S01]  /*bf80*/  @!PT LDS RZ, [RZ] ;  /* 0x00000000fffff984 */ /* 0x000fe20000000800 */
[----:B------:R-:W-:Y:S01]  /*bf90*/  @!PT LDS RZ, [RZ] ;  /* 0x00000000fffff984 */ /* 0x000fe20000000800 */
[----:B------:R-:W-:Y:S01]  /*bfa0*/  @!PT LDS RZ, [RZ] ;  /* 0x00000000fffff984 */ /* 0x000fe20000000800 */
[----:B------:R2:W-:Y:S06]  /*bfb0*/  MEMBAR.ALL.CTA ;  /* 0x0000000000007992 */ /* 0x0005ec0000008000 */
[----:B--2---:R-:W2:Y:S01]  /*bfc0*/  FENCE.VIEW.ASYNC.S ;  /* 0x00000000000073c6 */ /* 0x004ea20000000000 */
[----:B------:R-:W-:Y:S05]  /*bfd0*/  WARPSYNC.ALL ;  /* 0x0000000000007948 */ /* 0x000fea0003800000 */
[----:B------:R-:W-:Y:S01]  /*bfe0*/  BSSY B0, `(.L_x_534) ;  /* 0x0000009000007945 */ /* 0x000fe20003800000 */
[----:B0-----:R-:W-:Y:S01]  /*bff0*/  LOP3.LUT R44, R44, 0x7f, RZ, 0xc0, !PT ;  /* 0x0000007f2c2c7812 */ /* 0x001fe200078ec0ff */
[----:B--2---:R0:W-:Y:S03]  /*c000*/  BAR.SYNC.DEFER_BLOCKING R163, 0x80 ;  /* 0x000200a30000751d */ /* 0x0041e60000010000 */
[----:B------:R-:W-:-:S13]  /*c010*/  ISETP.NE.AND P3, PT, R44, RZ, PT ;  /* 0x000000ff2c00720c */ /* 0x000fda0003f65270 */
[----:B------:R-:W-:-:S05]  /*c020*/  @!P3 VIADD R44, R3, 0x348a0 ;  /* 0x000348a0032cb836 */ /* 0x000fca0000000000 */
[----:B------:R-:W-:-:S04]  /*c030*/  @!P3 PRMT R44, RZ, 0x654, R44 ;  /* 0x00000654ff2cb816 */ /* 0x000fc8000000002c */
[----:B------:R0:W-:Y:S01]  /*c040*/  @!P3 SYNCS.ARRIVE.TRANS64.RED.A1T0 RZ, [R44+URZ], RZ ;  /* 0x000000ff2cffb9a7 */ /* 0x0001e2000810043f */
[----:B------:R-:W-:Y:S05]  /*c050*/  @!P2 BRA `(.L_x_535) ;  /* 0x000000000004a947 */ /* 0x000fea0003800000 */
[----:B------:R-:W-:Y:S01]  /*c060*/  BPT.TRAP 0x1 ;  /* 0x000000040000795c */ /* 0x000fe20000300000 */
.L_x_535:
[----:B------:R-:W-:Y:S05]  /*c070*/  BSYNC B0 ;  /* 0x0000000000007941 */ /* 0x000fea0003800000 */
.L_x_534:
[----:B------:R-:W2:Y:S01]  /*c080*/  SYNCS.PHASECHK.TRANS64.TRYWAIT P2, [R3+URZ+0x348b0], R0 ;  /* 0x0348b000030075a7 */ /* 0x000ea2000804017f */
[----:B------:R-:W-:Y:S01]  /*c090*/  ULDC UR60, c[0x0][0x2f4] ;  /* 0x0000bd00003c7ab9 */ /* 0x000fe20000000800 */
[----:B------:R-:W-:Y:S01]  /*c0a0*/  ULDC.64 UR38, c[0x0][0x328] ;  /* 0x0000ca0000267ab9 */ /* 0x000fe20000000a00 */
[----:B------:R-:W-:Y:S01]  /*c0b0*/  ULDC.64 UR36, c[0x0][0x318] ;  /* 0x0000c60000247ab9 */ /* 0x000fe20000000a00 */
[----:B------:R-:W-:Y:S01]  /*c0c0*/  BSSY B0, `(.L_x_536) ;  /* 0x0000003000007945 */ /* 0x000fe20003800000 */
[----:B------:R-:W-:-:S03]  /*c0d0*/  IMAD.WIDE R48, R24, 0xb0, R118 ;  /* 0x000000b018307825 */ /* 0x000fc600078e0276 */
[----:B--2---:R-:W-:Y:S05]  /*c0e0*/  @!P2 BRA `(.L_x_537) ;  /* 0x000001c4000ca947 */ /* 0x004fea0003800000 */
.L_x_806:
[----:B------:R-:W-:Y:S05]  /*c0f0*/  BSYNC B0 ;  /* 0x0000000000007941 */ /* 0x000fea0003800000 */
.L_x_536:
[----:B------:R-:W-:Y:S01]  /*c100*/  ISETP.GE.AND P2, PT, R22, R4, PT ;  /* 0x000000041600720c */ /* 0x000fe20003f46270 */
[----:B------:R-:W-:-:S12]  /*c110*/  BSSY B0, `(.L_x_538) ;  /* 0x0000011000007945 */ /* 0x000fd80003800000 */
[----:B------:R-:W-:Y:S05]  /*c120*/  @P2 BRA `(.L_x_539) ;  /* 0x00000000003c2947 */ /* 0x000fea0003800000 */
[----:B------:R-:W-:Y:S01]  /*c130*/  IMAD R47, R49, UR38, RZ ;  /* 0x00000026312f7c24 */ /* 0x000fe2000f8e02ff */
[----:B------:R-:W-:Y:S01]  /*c140*/  ULDC.64 UR4, c[0x0][0x208] ;  /* 0x0000820000047ab9 */ /* 0x000fe20000000a00 */
[----:B0-----:R-:W-:Y:S02]  /*c150*/  IMAD.MOV.U32 R44, RZ, RZ, R102 ;  /* 0x000000ffff2c7224 */ /* 0x001fe400078e0066 */
[----:B------:R-:W-:Y:S02]  /*c160*/  IMAD.MOV.U32 R45, RZ, RZ, R6 ;  /* 0x000000ffff2d7224 */ /* 0x000fe400078e0006 */
[C---:B------:R-:W-:Y:S02]  /*c170*/  IMAD R47, R48.reuse, UR39, R47 ;  /* 0x00000027302f7c24 */ /* 0x040fe4000f8e022f */
[----:B------:R-:W-:-:S04]  /*c180*/  IMAD.WIDE.U32 R44, R48, UR38, R44 ;  /* 0x00000026302c7c25 */ /* 0x000fc8000f8e002c */
[----:B------:R-:W-:Y:S01]  /*c190*/  IMAD.IADD R45, R45, 0x1, R47 ;  /* 0x000000012d2d7824 */ /* 0x000fe200078e022f */
[----:B------:R-:W-:-:S04]  /*c1a0*/  LEA R50, P2, R44, UR36, 0x1 ;  /* 0x000000242c327c11 */ /* 0x000fc8000f8408ff */
[----:B------:R-:W-:Y:S02]  /*c1b0*/  LEA.HI.X R51, R44, UR37, R45, 0x1, P2 ;  /* 0x000000252c337c11 */ /* 0x000fe400090f0c2d */
[----:B------:R-:W-:-:S13]  /*c1c0*/  ISETP.GE.AND P2, PT, R16, UR60, PT ;  /* 0x0000003c10007c0c */ /* 0x000fda000bf46270 */
[----:B------:R-:W0:Y:S04]  /*c1d0*/  @!P2 LDS.128 R44, [R5+0x400] ;  /* 0x00040000052ca984 */ /* 0x000e280000000c00 */
[----:B0-----:R-:W-:Y:S01]  /*c1e0*/  @!P2 STG.E.128 desc[UR4][R50.64], R44 ;  /* 0x0000002c3200a986 */ /* 0x001fe2000c101d04 */
[----:B------:R-:W-:-:S13]  /*c1f0*/  ISETP.GE.AND P2, PT, R221, UR60, PT ;  /* 0x0000003cdd007c0c */ /* 0x000fda000bf46270 */
[----:B------:R-:W0:Y:S04]  /*c200*/  @!P2 LDS.128 R44, [R5+0x5c00] ;  /* 0x005c0000052ca984 */ /* 0x000e280000000c00 */
[----:B0-----:R3:W-:Y:S02]  /*c210*/  @!P2 STG.E.128 desc[UR4][R50.64+0x80], R44 ;  /* 0x0000802c3200a986 */ /* 0x0017e4000c101d04 */
.L_x_539:
[----:B------:R-:W-:Y:S05]  /*c220*/  BSYNC B0 ;  /* 0x0000000000007941 */ /* 0x000fea0003800000 */
.L_x_538:
[----:B-12---:R-:W-:Y:S01]  /*c230*/  VIADD R0, R22, 0x20 ;  /* 0x0000002016007836 */ /* 0x006fe20000000000 */
[----:B------:R-:W-:Y:S04]  /*c240*/  BSSY B0, `(.L_x_540) ;  /* 0x0000014000007945 */ /* 0x000fe80003800000 */
[----:B------:R-:W-:-:S13]  /*c250*/  ISETP.GE.AND P2, PT, R0, R4, PT ;  /* 0x000000040000720c */ /* 0x000fda0003f46270 */
[----:B------:R-:W-:Y:S05]  /*c260*/  @P2 BRA `(.L_x_541) ;  /* 0x0000000000442947 */ /* 0x000fea0003800000 */
[----:B---3--:R-:W-:Y:S01]  /*c270*/  IADD3 R47, P2, R48, 0x20, RZ ;  /* 0x00000020302f7810 */ /* 0x008fe20007f5e0ff */
[----:B0-----:R-:W-:Y:S01]  /*c280*/  IMAD.MOV.U32 R44, RZ, RZ, R102 ;  /* 0x000000ffff2c7224 */ /* 0x001fe200078e0066 */
[----:B------:R-:W-:Y:S01]  /*c290*/  ULDC.64 UR4, c[0x0][0x208] ;  /* 0x0000820000047ab9 */ /* 0x000fe20000000a00 */
[----:B------:R-:W-:Y:S02]  /*c2a0*/  IMAD.MOV.U32 R45, RZ, RZ, R6 ;  /* 0x000000ffff2d7224 */ /* 0x000fe400078e0006 */
[----:B------:R-:W-:Y:S02]  /*c2b0*/  IMAD.X R0, RZ, RZ, R49, P2 ;  /* 0x000000ffff007224 */ /* 0x000fe400010e0631 */
[----:B------:R-:W-:-:S04]  /*c2c0*/  IMAD.WIDE.U32 R44, R47, UR38, R44 ;  /* 0x000000262f2c7c25 */ /* 0x000fc8000f8e002c */
[----:B------:R-:W-:Y:S01]  /*c2d0*/  IMAD R0, R0, UR38, RZ ;  /* 0x0000002600007c24 */ /* 0x000fe2000f8e02ff */
[----:B------:R-:W-:-:S03]  /*c2e0*/  LEA R50, P2, R44, UR36, 0x1 ;  /* 0x000000242c327c11 */ /* 0x000fc6000f8408ff */
[----:B------:R-:W-:-:S04]  /*c2f0*/  IMAD R47, R47, UR39, R0 ;  /* 0x000000272f2f7c24 */ /* 0x000fc8000f8e0200 */
[----:B------:R-:W-:-:S05]  /*c300*/  IMAD.IADD R45, R45, 0x1, R47 ;  /* 0x000000012d2d7824 */ /* 0x000fca00078e022f */
[----:B------:R-:W-:Y:S02]  /*c310*/  LEA.HI.X R51, R44, UR37, R45, 0x1, P2 ;  /* 0x000000252c337c11 */ /* 0x000fe400090f0c2d */
[----:B------:R-:W-:-:S13]  /*c320*/  ISETP.GE.AND P2, PT, R16, UR60, PT ;  /* 0x0000003c10007c0c */ /* 0x000fda000bf46270 */
[----:B------:R-:W0:Y:S04]  /*c330*/  @!P2 LDS.128 R44, [R5+0x1400] ;  /* 0x00140000052ca984 */ /* 0x000e280000000c00 */
[----:B0-----:R-:W-:Y:S01]  /*c340*/  @!P2 STG.E.128 desc[UR4][R50.64], R44 ;  /* 0x0000002c3200a986 */ /* 0x001fe2000c101d04 */
[----:B------:R-:W-:-:S13]  /*c350*/  ISETP.GE.AND P2, PT, R221, UR60, PT ;  /* 0x0000003cdd007c0c */ /* 0x000fda000bf46270 */
[----:B------:R-:W0:Y:S04]  /*c360*/  @!P2 LDS.128 R44, [R5+0x6c00] ;  /* 0x006c0000052ca984 */ /* 0x000e280000000c00 */
[----:B0-----:R1:W-:Y:S02]  /*c370*/  @!P2 STG.E.128 desc[UR4][R50.64+0x80], R44 ;  /* 0x0000802c3200a986 */ /* 0x0013e4000c101d04 */
.L_x_541:
[----:B------:R-:W-:Y:S05]  /*c380*/  BSYNC B0 ;  /* 0x0000000000007941 */ /* 0x000fea0003800000 */
.L_x_540:
[----:B------:R-:W-:Y:S01]  /*c390*/  VIADD R0, R22, 0x40 ;  /* 0x0000004016007836 */ /* 0x000fe20000000000 */
[----:B------:R-:W-:Y:S04]  /*c3a0*/  BSSY B0, `(.L_x_542) ;  /* 0x0000014000007945 */ /* 0x000fe80003800000 */
[----:B------:R-:W-:-:S13]  /*c3b0*/  ISETP.GE.AND P2, PT, R0, R4, PT ;  /* 0x000000040000720c */ /* 0x000fda0003f46270 */
[----:B------:R-:W-:Y:S05]  /*c3c0*/  @P2 BRA `(.L_x_543) ;  /* 0x0000000000442947 */ /* 0x000fea0003800000 */
[----:B-1-3--:R-:W-:Y:S01]  /*c3d0*/  IADD3 R47, P2, R48, 0x40, RZ ;  /* 0x00000040302f7810 */ /* 0x00afe20007f5e0ff */
        /* <DEDUP_REMOVED lines=16> */
.L_x_543:
[----:B------:R-:W-:Y:S05]  /*c4e0*/  BSYNC B0 ;  /* 0x0000000000007941 */ /* 0x000fea0003800000 */
.L_x_542:
[----:B------:R-:W-:Y:S01]  /*c4f0*/  VIADD R0, R22, 0x60 ;  /* 0x0000006016007836 */ /* 0x000fe20000000000 */
[----:B------:R-:W-:Y:S04]  /*c500*/  BSSY B0, `(.L_x_544) ;  /* 0x0000014000007945 */ /* 0x000fe80003800000 */
[----:B------:R-:W-:-:S13]  /*c510*/  ISETP.GE.AND P2, PT, R0, R4, PT ;  /* 0x000000040000720c */ /* 0x000fda0003f46270 */
[----:B------:R-:W-:Y:S05]  /*c520*/  @P2 BRA `(.L_x_545) ;  /* 0x0000000000442947 */ /* 0x000fea0003800000 */
[----:B-123--:R-:W-:Y:S01]  /*c530*/  IADD3 R47, P2, R48, 0x60, RZ ;  /* 0x00000060302f7810 */ /* 0x00efe20007f5e0ff */
        /* <DEDUP_REMOVED lines=16> */
.L_x_545:
[----:B------:R-:W-:Y:S05]  /*c640*/  BSYNC B0 ;  /* 0x0000000000007941 */ /* 0x000fea0003800000 */
.L_x_544:
[----:B------:R-:W-:Y:S01]  /*c650*/  VIADD R0, R22, 0x80 ;  /* 0x0000008016007836 */ /* 0x000fe20000000000 */
[----:B------:R-:W-:Y:S04]  /*c660*/  BSSY B0, `(.L_x_546) ;  /* 0x0000014000007945 */ /* 0x000fe80003800000 */
[----:B------:R-:W-:-:S13]  /*c670*/  ISETP.GE.AND P2, PT, R0, R4, PT ;  /* 0x000000040000720c */ /* 0x000fda0003f46270 */
[----:B------:R-:W-:Y:S05]  /*c680*/  @P2 BRA `(.L_x_547) ;  /* 0x0000000000442947 */ /* 0x000fea0003800000 */
[----:B-1234-:R-:W-:Y:S01]  /*c690*/  IADD3 R47, P2, R48, 0x80, RZ ;  /* 0x00000080302f7810 */ /* 0x01efe20007f5e0ff */
        /* <DEDUP_REMOVED lines=16> */
.L_x_547:
[----:B------:R-:W-:Y:S05]  /*c7a0*/  BSYNC B0 ;  /* 0x0000000000007941 */ /* 0x000fea0003800000 */
.L_x_546:
[----:B------:R-:W-:Y:S01]  /*c7b0*/  VIADD R0, R22, 0xa0 ;  /* 0x000000a016007836 */ /* 0x000fe20000000000 */
[----:B------:R-:W-:Y:S04]  /*c7c0*/  BSSY B0, `(.L_x_548) ;  /* 0x0000014000007945 */ /* 0x000fe80003800000 */
[----:B------:R-:W-:-:S13]  /*c7d0*/  ISETP.GE.AND P2, PT, R0, R4, PT ;  /* 0x000000040000720c */ /* 0x000fda0003f46270 */
[----:B------:R-:W-:Y:S05]  /*c7e0*/  @P2 BRA `(.L_x_549) ;  /* 0x0000000000442947 */ /* 0x000fea0003800000 */
[----:B01234-:R-:W-:Y:S01]  /*c7f0*/  IADD3 R47, P2, R48, 0xa0, RZ ;  /* 0x000000a0302f7810 */ /* 0x01ffe20007f5e0ff */
[----:B------:R-:W-:Y:S01]  /*c800*/  IMAD.MOV.U32 R44, RZ, RZ, R102 ;  /* 0x000000ffff2c7224 */ /* 0x000fe200078e0066 */
[----:B------:R-:W-:Y:S01]  /*c810*/  ULDC.64 UR4, c[0x0][0x208] ;  /* 0x0000820000047ab9 */ /* 0x000fe20000000a00 */
[----:B------:R-:W-:Y:S02]  /*c820*/  IMAD.MOV.U32 R45, RZ, RZ, R6 ;  /* 0x000000ffff2d7224 */ /* 0x000fe400078e0006 */
[----:B------:R-:W-:Y:S02]  /*c830*/  IMAD.X R48, RZ, RZ, R49, P2 ;  /* 0x000000ffff307224 */ /* 0x000fe400010e0631 */
[----:B------:R-:W-:-:S04]  /*c840*/  IMAD.WIDE.U32 R44, R47, UR38, R44 ;  /* 0x000000262f2c7c25 */ /* 0x000fc8000f8e002c */
[----:B------:R-:W-:-:S04]  /*c850*/  IMAD R48, R48, UR38, RZ ;  /* 0x0000002630307c24 */ /* 0x000fc8000f8e02ff */
[----:B------:R-:W-:Y:S01]  /*c860*/  IMAD R47, R47, UR39, R48 ;  /* 0x000000272f2f7c24 */ /* 0x000fe2000f8e0230 */
[----:B------:R-:W-:-:S03]  /*c870*/  LEA R48, P2, R44, UR36, 0x1 ;  /* 0x000000242c307c11 */ /* 0x000fc6000f8408ff */
        /* <DEDUP_REMOVED lines=8> */
.L_x_549:
[----:B------:R-:W-:Y:S05]  /*c900*/  BSYNC B0 ;  /* 0x0000000000007941 */ /* 0x000fea0003800000 */
.L_x_548:
[----:B------:R-:W5:Y:S01]  /*c910*/  LDL R0, [R1] ;  /* 0x0000000001007983 */ /* 0x000f620000100800 */
[----:B------:R-:W-:Y:S02]  /*c920*/  VIADD R23, R23, 0x1 ;  /* 0x0000000117177836 */ /* 0x000fe40000000000 */
[----:B------:R-:W-:Y:S01]  /*c930*/  @!P3 VIADD R3, R3, 0x348c0 ;  /* 0x000348c00303b836 */ /* 0x000fe20000000000 */
[----:B------:R-:W-:Y:S01]  /*c940*/  @!PT LDS RZ, [RZ] ;  /* 0x00000000fffff984 */ /* 0x000fe20000000800 */
[----:B------:R-:W-:Y:S01]  /*c950*/  @!PT LDS RZ, [RZ] ;  /* 0x00000000fffff984 */ /* 0x000fe20000000800 */
[----:B------:R-:W-:Y:S01]  /*c960*/  @!PT LDS RZ, [RZ] ;  /* 0x00000000fffff984 */ /* 0x000fe20000000800 */
[----:B------:R-:W-:Y:S01]  /*c970*/  @!PT LDS RZ, [RZ] ;  /* 0x00000000fffff984 */ /* 0x000fe20000000800 */
[----:B------:R1:W-:Y:S06]  /*c980*/  MEMBAR.ALL.CTA ;  /* 0x0000000000007992 */ /* 0x0003ec0000008000 */
[----:B-1----:R-:W1:Y:S02]  /*c990*/  FENCE.VIEW.ASYNC.S ;  /* 0x00000000000073c6 */ /* 0x002e640000000000 */
[----:B-1----:R1:W-:Y:S01]  /*c9a0*/  BAR.SYNC.DEFER_BLOCKING R163, 0x80 ;  /* 0x000200a30000751d */ /* 0x0023e20000010000 */
[----:B------:R-:W-:-:S02]  /*c9b0*/  ISETP.NE.AND P2, PT, R23, 0x2, PT ;  /* 0x000000021700780c */ /* 0x000fc40003f45270 */
[----:B------:R-:W-:Y:S02]  /*c9c0*/  @!P3 PRMT R3, RZ, 0x654, R3 ;  /* 0x00000654ff03b816 */ /* 0x000fe40000000003 */
[----:B------:R-:W-:Y:S02]  /*c9d0*/  SEL R23, R23, RZ, P2 ;  /* 0x000000ff17177207 */ /* 0x000fe40001000000 */
[----:B------:R1:W-:Y:S01]  /*c9e0*/  @!P3 SYNCS.ARRIVE.TRANS64.RED.A1T0 RZ, [R3+URZ], RZ ;  /* 0x000000ff03ffb9a7 */ /* 0x0003e2000810043f */
[----:B-----5:R-:W-:Y:S02]  /*c9f0*/  LOP3.LUT P4, RZ, R0, 0x10, RZ, 0xc0, !PT ;  /* 0x0000001000ff7812 */ /* 0x020fe4000788c0ff */
[----:B------:R-:W-:-:S04]  /*ca00*/  SEL R0, RZ, 0x1, P2 ;  /* 0x00000001ff007807 */ /* 0x000fc80001000000 */
[----:B------:R-:W-:-:S07]  /*ca10*/  LOP3.LUT R223, R223, R0, RZ, 0x3c, !PT ;  /* 0x00000000dfdf7212 */ /* 0x000fce00078e3cff */
[----:B-1----:R-:W-:Y:S05]  /*ca20*/  @P4 BRA `(.L_x_550) ;  /* 0xffffff6000a04947 */ /* 0x002fea000383ffff */
[----:B------:R-:W1:Y:S01]  /*ca30*/  S2R R4, SR_TID.X ;  /* 0x0000000000047919 */ /* 0x000e620000002100 */
[----:B------:R-:W-:Y:S02]  /*ca40*/  PLOP3.LUT P0, PT, PT, PT, PT, 0x8, 0x0 ;  /* 0x000000000000781c */ /* 0x000fe40003f0e170 */
[----:B-1----:R-:W-:-:S04]  /*ca50*/  SHF.R.U32.HI R4, RZ, 0x7, R4 ;  /* 0x00000007ff047819 */ /* 0x002fc80000011604 */
[----:B------:R-:W-:-:S13]  /*ca60*/  ISETP.NE.AND P4, PT, R4, 0x1, PT ;  /* 0x000000010400780c */ /* 0x000fda0003f85270 */
[----:B------:R-:W-:Y:S06]  /*ca70*/  @!P4 BAR.ARV 0x9, 0x100 ;  /* 0x024400000000cb1d */ /* 0x000fec0000002000 */
.L_x_422:
[----:B------:R-:W-:Y:S01]  /*ca80*/  IMAD.MOV.U32 R3, RZ, RZ, RZ ;  /* 0x000000ffff037224 */ /* 0x000fe200078e00ff */
[----:B------:R-:W-:Y:S06]  /*ca90*/  @P0 BRA `(.L_x_551) ;  /* 0x00000000000c0947 */ /* 0x000fec0003800000 */
[----:B------:R-:W1:Y:S01]  /*caa0*/  FENCE.VIEW.ASYNC.G ;  /* 0x00000000000073c6 */ /* 0x000e620000000100 */
[----:B------:R-:W-:Y:S05]  /*cab0*/  WARPSYNC.ALL ;  /* 0x0000000000007948 */ /* 0x000fea0003800000 */
[----:B-1----:R-:W-:Y:S06]  /*cac0*/  BAR.ARV 0xc, 0x180 ;  /* 0x0306000000007b1d */ /* 0x002fec0000002000 */
.L_x_551:
[----:B------:R-:W2:Y:S01]  /*cad0*/  LDL R0, [R1] ;  /* 0x0000000001007983 */ /* 0x000ea20000100800 */
[----:B------:R-:W-:Y:S01]  /*cae0*/  BSSY B0, `(.L_x_552) ;  /* 0x0000021000007945 */ /* 0x000fe20003800000 */
[----:B--2---:R-:W-:-:S13]  /*caf0*/  LOP3.LUT P0, RZ, R0, 0x40, RZ, 0xc0, !PT ;  /* 0x0000004000ff7812 */ /* 0x004fda000780c0ff */
[----:B------:R-:W-:Y:S05]  /*cb00*/  @!P0 BRA `(.L_x_553) ;  /* 0x0000000000788947 */ /* 0x000fea0003800000 */
[----:B------:R-:W2:Y:S01]  /*cb10*/  LDL R0, [R1+0x70] ;  /* 0x0000700001007983 */ /* 0x000ea20000100800 */
[----:B------:R-:W-:Y:S01]  /*cb20*/  ULDC UR4, c[0x0][0x9f0] ;  /* 0x00027c0000047ab9 */ /* 0x000fe20000000800 */
[----:B--2---:R-:W-:-:S04]  /*cb30*/  ISETP.NE.AND P0, PT, R0, RZ, PT ;  /* 0x000000ff0000720c */ /* 0x004fc80003f05270 */
        /* <DEDUP_REMOVED lines=27> */
.L_x_553:
[----:B------:R-:W-:Y:S05]  /*ccf0*/  BSYNC B0 ;  /* 0x0000000000007941 */ /* 0x000fea0003800000 */
.L_x_552:
[----:B------:R-:W2:Y:S01]  /*cd00*/  LDL R0, [R1+0x80] ;  /* 0x0000800001007983 */ /* 0x000ea20000100800 */
[----:B------:R-:W-:Y:S02]  /*cd10*/  PLOP3.LUT P0, PT, PT, PT, PT, 0x80, 0x0 ;  /* 0x000000000000781c */ /* 0x000fe40003f0f070 */
        /* <DEDUP_REMOVED lines=18> */
[----:B0--34-:R-:W-:Y:S02]  /*ce40*/  CS2R R50, SRZ ;  /* 0x0000000000327805 */ /* 0x019fe4000001ff00 */
        /* <DEDUP_REMOVED lines=13> */
[----:B--2---:R-:W-:Y:S02]  /*cf20*/  IMAD R4, R0, R3, RZ ;  /* 0x0000000300047224 */ /* 0x004fe400078e02ff */
[----:B------:R-:W-:-:S03]  /*cf30*/  IMAD.MOV.U32 R0, RZ, RZ, RZ ;  /* 0x000000ffff007224 */ /* 0x000fc600078e00ff */
[----:B------:R0:W-:Y:S01]  /*cf40*/  STL [R1+0x4], R4 ;  /* 0x0000040401007387 */ /* 0x0001e20000100800 */
[----:B------:R-:W-:Y:S01]  /*cf50*/  VIADDMNMX R160, R4, R3, R160, PT ;  /* 0x0000000304a07246 */ /* 0x000fe200038001a0 */
[----:B------:R-:W-:-:S03]  /*cf60*/  IMAD.MOV.U32 R3, RZ, RZ, RZ ;  /* 0x000000ffff037224 */ /* 0x000fc600078e00ff */
[----:B------:R-:W-:-:S13]  /*cf70*/  ISETP.GT.AND P1, PT, R160, R4, PT ;  /* 0x00000004a000720c */ /* 0x000fda0003f24270 */
[----:B0-----:R-:W-:Y:S05]  /*cf80*/  @!P1 BRA `(.L_x_554) ;  /* 0x0000010400949947 */ /* 0x001fea0003800000 */
[----:B------:R-:W0:Y:S01]  /*cf90*/  S2R R4, SR_TID.X ;  /* 0x0000000000047919 */ /* 0x000e220000002100 */
[----:B------:R-:W-:Y:S01]  /*cfa0*/  UMOV UR4, 0xffffffff ;  /* 0xffffffff00047882 */ /* 0x000fe20000000000 */
[----:B0-----:R-:W-:-:S05]  /*cfb0*/  VIADD R4, R4, 0xffffff80 ;  /* 0xffffff8004047836 */ /* 0x001fca0000000000 */
[----:B------:R-:W-:-:S04]  /*cfc0*/  SHF.R.S32.HI R0, RZ, 0x1f, R4 ;  /* 0x0000001fff007819 */ /* 0x000fc80000011404 */
[----:B------:R-:W-:-:S04]  /*cfd0*/  LEA.HI R0, R0, R4, RZ, 0x7 ;  /* 0x0000000400007211 */ /* 0x000fc800078f38ff */
[----:B------:R-:W-:Y:S01]  /*cfe0*/  SHF.R.S32.HI R13, RZ, 0x7, R0 ;  /* 0x00000007ff0d7819 */ /* 0x000fe20000011400 */
[----:B------:R-:W-:Y:S06]  /*cff0*/  BRA.DIV UR4, `(.L_x_555) ;  /* 0x000001b6045c7947 */ /* 0x000fec000b800000 */
[----:B------:R-:W0:Y:S04]  /*d000*/  SHFL.IDX PT, R0, R13, RZ, 0x1f ;  /* 0x00001fff0d007589 */ /* 0x000e2800000e0000 */
[----:B0-----:R0:W-:Y:S02]  /*d010*/  STL [R1+0x28], R0 ;  /* 0x0000280001007387 */ /* 0x0011e40000100800 */
.L_x_809:
[----:B------:R-:W0:Y:S04]  /*d020*/  LDL R4, [R1+0x28] ;  /* 0x0000280001047983 */ /* 0x000e280000100800 */
[----:B------:R-:W2:Y:S01]  /*d030*/  LDL R3, [R1+0x84] ;  /* 0x0000840001037983 */ /* 0x000ea20000100800 */
[----:B0-----:R-:W-:-:S04]  /*d040*/  LEA.HI R0, R4, R4, RZ, 0x1 ;  /* 0x0000000404007211 */ /* 0x001fc800078f08ff */
[----:B------:R-:W-:Y:S02]  /*d050*/  LOP3.LUT R0, R0, 0x1e, RZ, 0xc0, !PT ;  /* 0x0000001e00007812 */ /* 0x000fe400078ec0ff */
[----:B--2---:R-:W-:-:S03]  /*d060*/  LOP3.LUT P0, RZ, R3, 0x9f, RZ, 0xc0, !PT ;  /* 0x0000009f03ff7812 */ /* 0x004fc6000780c0ff */
[----:B------:R-:W-:-:S04]  /*d070*/  IMAD.IADD R0, R4, 0x1, -R0 ;  /* 0x0000000104007824 */ /* 0x000fc800078e0a00 */
[----:B------:R-:W-:-:S05]  /*d080*/  IMAD R0, R0, 0x2000, R3 ;  /* 0x0000200000007824 */ /* 0x000fca00078e0203 */
[----:B------:R-:W-:-:S04]  /*d090*/  SHF.R.U32.HI R0, RZ, 0x4, R0 ;  /* 0x00000004ff007819 */ /* 0x000fc80000011600 */
[----:B------:R-:W-:Y:S01]  /*d0a0*/  LOP3.LUT R28, R0, 0x3fff, RZ, 0xc0, !PT ;  /* 0x00003fff001c7812 */ /* 0x000fe200078ec0ff */
[----:B------:R-:W-:Y:S06]  /*d0b0*/  @!P0 BRA `(.L_x_556) ;  /* 0x0000000000408947 */ /* 0x000fec0003800000 */
[----:B------:R-:W-:Y:S01]  /*d0c0*/  MOV R0, 0x0 ;  /* 0x0000000000007802 */ /* 0x000fe20000000f00 */
[----:B------:R-:W-:Y:S01]  /*d0d0*/  ULDC.64 UR4, c[0x4][0xa0] ;  /* 0x0100280000047ab9 */ /* 0x000fe20000000a00 */
[----:B------:R-:W-:Y:S01]  /*d0e0*/  ULDC.64 UR6, c[0x4][0xa8] ;  /* 0x01002a0000067ab9 */ /* 0x000fe20000000a00 */
[----:B------:R-:W-:Y:S01]  /*d0f0*/  IMAD.U32 R4, RZ, RZ, UR4 ;  /* 0x00000004ff047e24 */ /* 0x000fe2000f8e00ff */
[----:B-1----:R0:W1:Y:S01]  /*d100*/  LDC.64 R14, c[0x4][R0] ;  /* 0x01000000000e7b82 */ /* 0x0020620000000a00 */
        /* <DEDUP_REMOVED lines=10> */
[----:B-1---5:R-:W-:Y:S05]  /*d1b0*/  CALL.ABS.NOINC R14 ;  /* 0x000000000e007343 */ /* 0x022fea0003c00000 */
.L_x_556:
[----:B------:R-:W-:Y:S02]  /*d1c0*/  ULDC UR4, c[0x0][0x3f4] ;  /* 0x0000fd0000047ab9 */ /* 0x000fe40000000800 */
[----:B------:R-:W-:-:S13]  /*d1d0*/  ISETP.LT.AND P0, PT, RZ, UR4, PT ;  /* 0x00000004ff007c0c */ /* 0x000fda000bf01270 */
[----:B------:R-:W-:Y:S05]  /*d1e0*/  @P0 BRA `(.L_x_557) ;  /* 0x0000000000400947 */ /* 0x000fea0003800000 */
[----:B------:R-:W2:Y:S02]  /*d1f0*/  LDL R20, [R1+0x78] ;  /* 0x0000780001147983 */ /* 0x000ea40000100800 */
[----:B--2---:R-:W-:-:S04]  /*d200*/  LEA.HI R0, R20, R20, RZ, 0x1 ;  /* 0x0000001414007211 */ /* 0x004fc800078f08ff */
[----:B------:R-:W-:-:S05]  /*d210*/  LOP3.LUT R0, R0, 0xfffffffe, RZ, 0xc0, !PT ;  /* 0xfffffffe00007812 */ /* 0x000fca00078ec0ff */
[----:B------:R-:W-:-:S05]  /*d220*/  IMAD.IADD R0, R20, 0x1, -R0 ;  /* 0x0000000114007824 */ /* 0x000fca00078e0a00 */
[----:B------:R-:W-:-:S04]  /*d230*/  SHF.L.U32 R3, R0, 0x1f, RZ ;  /* 0x0000001f00037819 */ /* 0x000fc800000006ff */
[----:B------:R0:W2:Y:S03]  /*d240*/  SYNCS.PHASECHK.TRANS64.TRYWAIT P0, [R2+URZ+0x34800], R3 ;  /* 0x03480003020075a7 */ /* 0x0000a6000800017f */
[----:B--2---:R-:W-:Y:S05]  /*d250*/  @!P0 NANOSLEEP.SYNCS 0x989680 ;  /* 0x009896800000895d */ /* 0x004fea0003900000 */
[----:B------:R-:W2:Y:S01]  /*d260*/  @!P0 SYNCS.PHASECHK.TRANS64 P0, [R2+URZ+0x34800], R3 ;  /* 0x03480003020085a7 */ /* 0x000ea2000800007f */
[----:B------:R-:W-:Y:S04]  /*d270*/  BSSY B0, `(.L_x_558) ;  /* 0x0000006000007945 */ /* 0x000fe80003800000 */
[----:B--2---:R-:W-:Y:S05]  /*d280*/  @P0 BRA `(.L_x_559) ;  /* 0x0000000000100947 */ /* 0x004fea0003800000 */
.L_x_560:
[----:B--2---:R2:W3:Y:S02]  /*d290*/  SYNCS.PHASECHK.TRANS64.TRYWAIT P0, [R2+URZ+0x34800], R3 ;  /* 0x03480003020075a7 */ /* 0x0044e4000800017f */
[----:B---3--:R-:W-:Y:S05]  /*d2a0*/  @!P0 NANOSLEEP.SYNCS 0x989680 ;  /* 0x009896800000895d */ /* 0x008fea0003900000 */
[----:B------:R-:W3:Y:S02]  /*d2b0*/  @!P0 SYNCS.PHASECHK.TRANS64 P0, [R2+URZ+0x34800], R3 ;  /* 0x03480003020085a7 */ /* 0x000ee4000800007f */
[----:B---3--:R-:W-:Y:S05]  /*d2c0*/  @!P0 BRA `(.L_x_560) ;  /* 0xfffffffc00f08947 */ /* 0x008fea000383ffff */
.L_x_559:
[----:B------:R-:W-:Y:S05]  /*d2d0*/  BSYNC B0 ;  /* 0x0000000000007941 */ /* 0x000fea0003800000 */
.L_x_558:
[----:B------:R-:W-:Y:S05]  /*d2e0*/  BRA `(.L_x_561) ;  /* 0x0000003c002c7947 */ /* 0x000fea0003800000 */
.L_x_557:
[----:B------:R-:W2:Y:S01]  /*d2f0*/  LDL R29, [R1+0x84] ;  /* 0x00008400011d7983 */ /* 0x000ea20000100800 */
[----:B-----5:R-:W-:Y:S01]  /*d300*/  SHF.R.S32.HI R0, RZ, 0x1f, R147 ;  /* 0x0000001fff007819 */ /* 0x020fe20000011493 */
[----:B------:R-:W-:Y:S01]  /*d310*/  ULDC.64 UR4, c[0x0][0x3f8] ;  /* 0x0000fe0000047ab9 */ /* 0x000fe20000000a00 */
[----:B------:R-:W-:Y:S01]  /*d320*/  ULDC.64 UR6, c[0x0][0x408] ;  /* 0x0001020000067ab9 */ /* 0x000fe20000000a00 */
[----:B------:R-:W-:-:S04]  /*d330*/  IMAD.WIDE.U32 R4, R147, UR4, RZ ;  /* 0x0000000493047c25 */ /* 0x000fc8000f8e00ff */
[C---:B------:R-:W-:Y:S02]  /*d340*/  IMAD R6, R0.reuse, UR4, RZ ;  /* 0x0000000400067c24 */ /* 0x040fe4000f8e02ff */
[----:B------:R-:W-:Y:S02]  /*d350*/  IMAD R0, R0, UR6, RZ ;  /* 0x0000000600007c24 */ /* 0x000fe4000f8e02ff */
[C---:B------:R-:W-:Y:S01]  /*d360*/  IMAD R25, R147.reuse, UR5, R6 ;  /* 0x0000000593197c24 */ /* 0x040fe2000f8e0206 */
[----:B------:R-:W-:Y:S01]  /*d370*/  ULDC.64 UR4, c[0x0][0x3e8] ;  /* 0x0000fa0000047ab9 */ /* 0x000fe20000000a00 */
[C---:B------:R-:W-:Y:S01]  /*d380*/  IMAD R27, R147.reuse, UR7, R0 ;  /* 0x00000007931b7c24 */ /* 0x040fe2000f8e0200 */
[----:B------:R-:W-:Y:S01]  /*d390*/  LEA R24, P1, R4, UR4, 0x1 ;  /* 0x0000000404187c11 */ /* 0x000fe2000f8208ff */
[----:B------:R-:W-:Y:S01]  /*d3a0*/  IMAD.WIDE.U32 R6, R147, UR6, RZ ;  /* 0x0000000693067c25 */ /* 0x000fe2000f8e00ff */
[----:B------:R-:W-:-:S03]  /*d3b0*/  ULDC.64 UR6, c[0x0][0x400] ;  /* 0x0001000000067ab9 */ /* 0x000fc60000000a00 */
[----:B------:R-:W-:Y:S01]  /*d3c0*/  IMAD.IADD R25, R25, 0x1, R5 ;  /* 0x0000000119197824 */ /* 0x000fe200078e0205 */
[----:B------:R-:W-:Y:S01]  /*d3d0*/  LEA R26, P2, R6, UR6, 0x1 ;  /* 0x00000006061a7c11 */ /* 0x000fe2000f8408ff */
[----:B------:R-:W-:-:S03]  /*d3e0*/  IMAD.IADD R27, R27, 0x1, R7 ;  /* 0x000000011b1b7824 */ /* 0x000fc600078e0207 */
[----:B------:R-:W-:Y:S02]  /*d3f0*/  LEA.HI.X R25, R4, UR5, R25, 0x1, P1 ;  /* 0x0000000504197c11 */ /* 0x000fe400088f0c19 */
[----:B------:R-:W-:Y:S02]  /*d400*/  LEA.HI.X R27, R6, UR7, R27, 0x1, P2 ;  /* 0x00000007061b7c11 */ /* 0x000fe400090f0c1b */
[----:B--2---:R-:W-:-:S13]  /*d410*/  LOP3.LUT P0, RZ, R29, 0x3ff, RZ, 0xc0, !PT ;  /* 0x000003ff1dff7812 */ /* 0x004fda000780c0ff */
[----:B------:R-:W-:Y:S05]  /*d420*/  @!P0 BRA `(.L_x_562) ;  /* 0x0000000000408947 */ /* 0x000fea0003800000 */
        /* <DEDUP_REMOVED lines=16> */
.L_x_562:
[----:B------:R-:W2:Y:S01]  /*d530*/  LDL R20, [R1+0x4c] ;  /* 0x00004c0001147983 */ /* 0x000ea20000100800 */
[----:B------:R-:W-:Y:S01]  /*d540*/  ULDC.U8 UR4, c[0x0][0x410] ;  /* 0x0001040000047ab9 */ /* 0x000fe20000000000 */
[----:B------:R-:W-:Y:S01]  /*d550*/  BSSY B0, `(.L_x_563) ;  /* 0x000039c000007945 */ /* 0x000fe20003800000 */
[----:B------:R-:W-:Y:S01]  /*d560*/  ISETP.NE.AND P0, PT, RZ, UR4, PT ;  /* 0x00000004ff007c0c */ /* 0x000fe2000bf05270 */
[----:B------:R-:W-:Y:S02]  /*d570*/  IMAD R5, R149, 0x80, R22 ;  /* 0x0000008095057824 */ /* 0x000fe400078e0216 */
[----:B--2---:R-:W-:-:S10]  /*d580*/  IMAD R21, R20, 0x2, R29 ;  /* 0x0000000214157824 */ /* 0x004fd400078e021d */
[----:B------:R-:W-:Y:S05]  /*d590*/  @!P0 BRA `(.L_x_564) ;  /* 0x0000001800ac8947 */ /* 0x000fea0003800000 */
[----:B------:R-:W-:-:S03]  /*d5a0*/  UMOV UR4, 0xffffffff ;  /* 0xffffffff00047882 */ /* 0x000fc60000000000 */
[----:B------:R-:W-:Y:S05]  /*d5b0*/  BRA.DIV UR4, `(.L_x_565) ;  /* 0x000001b204147947 */ /* 0x000fea000b800000 */
[----:B------:R0:W2:Y:S04]  /*d5c0*/  SHFL.IDX PT, R0, R25, RZ, 0x181f ;  /* 0x00181fff19007589 */ /* 0x0000a800000e0000 */
[----:B------:R0:W3:Y:S04]  /*d5d0*/  SHFL.IDX PT, R3, R24, RZ, 0x181f ;  /* 0x00181fff18037589 */ /* 0x0000e800000e0000 */
[----:B------:R0:W4:Y:S04]  /*d5e0*/  SHFL.IDX PT, R4, R27, RZ, 0x181f ;  /* 0x00181fff1b047589 */ /* 0x00012800000e0000 */
[----:B-1----:R0:W1:Y:S02]  /*d5f0*/  SHFL.IDX PT, R14, R26, RZ, 0x181f ;  /* 0x00181fff1a0e7589 */ /* 0x00206400000e0000 */
.L_x_815:
[----:B------:R-:W5:Y:S01]  /*d600*/  LDL R7, [R1+0x78] ;  /* 0x0000780001077983 */ /* 0x000f620000100800 */
[----:B------:R-:W-:Y:S01]  /*d610*/  ULDC UR4, c[0x0][0x448] ;  /* 0x0001120000047ab9 */ /* 0x000fe20000000800 */
[----:B------:R-:W-:Y:S01]  /*d620*/  BSSY B1, `(.L_x_566) ;  /* 0x0000026000017945 */ /* 0x000fe20003800000 */
[----:B------:R-:W-:Y:S01]  /*d630*/  IMAD R20, R161, UR4, RZ ;  /* 0x00000004a1147c24 */ /* 0x000fe2000f8e02ff */
[----:B------:R-:W-:Y:S02]  /*d640*/  CS2R R8, SRZ ;  /* 0x0000000000087805 */ /* 0x000fe4000001ff00 */
[----:B------:R-:W-:Y:S02]  /*d650*/  CS2R R10, SRZ ;  /* 0x00000000000a7805 */ /* 0x000fe4000001ff00 */
[----:B------:R-:W-:Y:S02]  /*d660*/  CS2R R12, SRZ ;  /* 0x00000000000c7805 */ /* 0x000fe4000001ff00 */
[----:B------:R-:W-:-:S02]  /*d670*/  ISETP.GE.AND P0, PT, R5, R20, PT ;  /* 0x000000140500720c */ /* 0x000fc40003f06270 */
[----:B-----5:R-:W-:-:S04]  /*d680*/  LEA.HI R6, R7, R7, RZ, 0x1 ;  /* 0x0000000707067211 */ /* 0x020fc800078f08ff */
[----:B------:R-:W-:-:S05]  /*d690*/  LOP3.LUT R6, R6, 0xfffffffe, RZ, 0xc0, !PT ;  /* 0xfffffffe06067812 */ /* 0x000fca00078ec0ff */
[----:B------:R-:W-:Y:S01]  /*d6a0*/  IMAD.IADD R5, R7, 0x1, -R6 ;  /* 0x0000000107057824 */ /* 0x000fe200078e0a06 */
[----:B------:R-:W-:-:S04]  /*d6b0*/  CS2R R6, SRZ ;  /* 0x0000000000067805 */ /* 0x000fc8000001ff00 */
[----:B------:R-:W-:Y:S01]  /*d6c0*/  SHF.L.U32 R5, R5, 0x1f, RZ ;  /* 0x0000001f05057819 */ /* 0x000fe200000006ff */
[----:B------:R-:W-:Y:S06]  /*d6d0*/  @P0 BRA `(.L_x_567) ;  /* 0x0000000000680947 */ /* 0x000fec0003800000 */
[----:B------:R-:W-:Y:S01]  /*d6e0*/  ULDC UR4, c[0x0][0x3f4] ;  /* 0x0000fd0000047ab9 */ /* 0x000fe20000000800 */
[----:B------:R-:W-:Y:S01]  /*d6f0*/  IMAD.SHL.U32 R30, R220, 0x2, RZ ;  /* 0x00000002dc1e7824 */ /* 0x000fe200078e00ff */
[----:B------:R-:W-:Y:S02]  /*d700*/  ISETP.GE.AND P4, PT, R18, UR4, PT ;  /* 0x0000000412007c0c */ /* 0x000fe4000bf86270 */
[----:B------:R-:W-:Y:S02]  /*d710*/  CS2R R12, SRZ ;  /* 0x00000000000c7805 */ /* 0x000fe4000001ff00 */
[----:B------:R-:W-:Y:S02]  /*d720*/  ISETP.GE.AND P5, PT, R220, UR4, PT ;  /* 0x00000004dc007c0c */ /* 0x000fe4000bfa6270 */
[----:B------:R-:W-:Y:S01]  /*d730*/  SHF.R.S32.HI R9, RZ, 0x1f, R220 ;  /* 0x0000001fff097819 */ /* 0x000fe200000114dc */
[----:B------:R-:W-:Y:S01]  /*d740*/  ULDC.64 UR6, c[0x0][0x208] ;  /* 0x0000820000067ab9 */ /* 0x000fe20000000a00 */
[----:B------:R-:W-:-:S02]  /*d750*/  SHF.R.S32.HI R7, RZ, 0x1f, R18 ;  /* 0x0000001fff077819 */ /* 0x000fc40000011412 */
[----:B------:R-:W-:-:S03]  /*d760*/  SHF.L.U64.HI R9, R220, 0x1, R9 ;  /* 0x00000001dc097819 */ /* 0x000fc60000010209 */
[----:B------:R-:W-:-:S04]  /*d770*/  @!P4 IMAD.SHL.U32 R15, R18, 0x2, RZ ;  /* 0x00000002120fc824 */ /* 0x000fc800078e00ff */
[CC--:B0--3--:R-:W-:Y:S02]  /*d780*/  @!P5 IADD3 R26, P2, R3.reuse, R30.reuse, RZ ;  /* 0x0000001e031ad210 */ /* 0x0c9fe40007f5e0ff */
[----:B-1----:R-:W-:Y:S02]  /*d790*/  @!P5 IADD3 R30, P3, R14, R30, RZ ;  /* 0x0000001e0e1ed210 */ /* 0x002fe40007f7e0ff */
[-C--:B------:R-:W-:Y:S01]  /*d7a0*/  @!P4 IADD3 R24, P0, R3, R15.reuse, RZ ;  /* 0x0000000f0318c210 */ /* 0x080fe20007f1e0ff */
[--C-:B--2---:R-:W-:Y:S01]  /*d7b0*/  @!P5 IMAD.X R27, R0, 0x1, R9.reuse, P2 ;  /* 0x00000001001bd824 */ /* 0x104fe200010e0609 */
[----:B------:R-:W-:Y:S01]  /*d7c0*/  @!P4 IADD3 R14, P1, R14, R15, RZ ;  /* 0x0000000f0e0ec210 */ /* 0x000fe20007f3e0ff */
[----:B----4-:R-:W-:Y:S01]  /*d7d0*/  @!P5 IMAD.X R31, R4, 0x1, R9, P3 ;  /* 0x00000001041fd824 */ /* 0x010fe200018e0609 */
[----:B------:R-:W-:Y:S02]  /*d7e0*/  @!P4 SHF.L.U64.HI R3, R18, 0x1, R7 ;  /* 0x000000011203c819 */ /* 0x000fe40000010207 */
[----:B------:R-:W-:-:S02]  /*d7f0*/  CS2R R8, SRZ ;  /* 0x0000000000087805 */ /* 0x000fc4000001ff00 */
[----:B------:R-:W-:Y:S02]  /*d800*/  CS2R R10, SRZ ;  /* 0x00000000000a7805 */ /* 0x000fe4000001ff00 */
[----:B------:R-:W-:Y:S01]  /*d810*/  CS2R R6, SRZ ;  /* 0x0000000000067805 */ /* 0x000fe2000001ff00 */
[----:B------:R0:W5:Y:S01]  /*d820*/  @!P5 LD.E.64 R12, desc[UR6][R26.64] ;  /* 0x000000061a0cd980 */ /* 0x000162000c101b00 */
[--C-:B------:R-:W-:Y:S02]  /*d830*/  @!P4 IMAD.X R25, R0, 0x1, R3.reuse, P0 ;  /* 0x000000010019c824 */ /* 0x100fe400000e0603 */
[----:B------:R-:W-:Y:S01]  /*d840*/  @!P4 IMAD.X R15, R4, 0x1, R3, P1 ;  /* 0x00000001040fc824 */ /* 0x000fe200008e0603 */
[----:B------:R0:W5:Y:S04]  /*d850*/  @!P5 LD.E.64 R8, desc[UR6][R30.64] ;  /* 0x000000061e08d980 */ /* 0x000168000c101b00 */
[----:B------:R0:W5:Y:S04]  /*d860*/  @!P4 LD.E.64 R10, desc[UR6][R24.64] ;  /* 0x00000006180ac980 */ /* 0x000168000c101b00 */
[----:B------:R0:W5:Y:S02]  /*d870*/  @!P4 LD.E.64 R6, desc[UR6][R14.64] ;  /* 0x000000060e06c980 */ /* 0x000164000c101b00 */
.L_x_567:
[----:B------:R-:W-:Y:S05]  /*d880*/  BSYNC B1 ;  /* 0x0000000000017941 */ /* 0x000fea0003800000 */
.L_x_566:
[----:B------:R-:W4:Y:S01]  /*d890*/  SYNCS.PHASECHK.TRANS64.TRYWAIT P0, [R2+URZ+0x34800], R5 ;  /* 0x03480005020075a7 */ /* 0x000f22000800017f */
[----:B--2---:R-:W-:Y:S01]  /*d8a0*/  IMAD R0, R149, -0x80, R20 ;  /* 0xffffff8095007824 */ /* 0x004fe200078e0214 */
[--C-:B0----5:R-:W-:Y:S01]  /*d8b0*/  SHF.R.U32.HI R30, RZ, 0x10, R11.reuse ;  /* 0x00000010ff1e7819 */ /* 0x121fe2000001160b */
[----:B---3--:R-:W-:Y:S01]  /*d8c0*/  IMAD.MOV.U32 R3, RZ, RZ, R10 ;  /* 0x000000ffff037224 */ /* 0x008fe200078e000a */
[--C-:B------:R-:W-:Y:S01]  /*d8d0*/  SHF.R.U64 R10, R10, 0x10, R11.reuse ;  /* 0x000000100a0a7819 */ /* 0x100fe2000000120b */
[----:B------:R-:W-:Y:S01]  /*d8e0*/  IMAD.MOV.U32 R15, RZ, RZ, R11 ;  /* 0x000000ffff0f7224 */ /* 0x000fe200078e000b */
[--C-:B------:R-:W-:Y:S01]  /*d8f0*/  SHF.R.U64 R29, R12, 0x10, R13.reuse ;  /* 0x000000100c1d7819 */ /* 0x100fe2000000120d */
[----:B------:R-:W-:Y:S01]  /*d900*/  IMAD.MOV.U32 R20, RZ, RZ, R12 ;  /* 0x000000ffff147224 */ /* 0x000fe200078e000c */
[--C-:B------:R-:W-:Y:S01]  /*d910*/  SHF.R.U32.HI R27, RZ, 0x10, R13.reuse ;  /* 0x00000010ff1b7819 */ /* 0x100fe2000001160d */
[----:B------:R-:W-:Y:S01]  /*d920*/  IMAD.MOV.U32 R24, RZ, RZ, R13 ;  /* 0x000000ffff187224 */ /* 0x000fe200078e000d */
[----:B------:R-:W-:Y:S01]  /*d930*/  VIMNMX R11, R0, 0x80, PT ;  /* 0x00000080000b7848 */ /* 0x000fe20003fe0100 */
[----:B------:R-:W-:Y:S01]  /*d940*/  BSSY B1, `(.L_x_568) ;  /* 0x000000f000017945 */ /* 0x000fe20003800000 */
[----:B------:R-:W-:Y:S01]  /*d950*/  IMAD.MOV.U32 R13, RZ, RZ, R6 ;  /* 0x000000ffff0d7224 */ /* 0x000fe200078e0006 */
[--C-:B------:R-:W-:Y:S01]  /*d960*/  SHF.R.U64 R26, R6, 0x10, R7.reuse ;  /* 0x00000010061a7819 */ /* 0x100fe20000001207 */
[--C-:B-1----:R-:W-:Y:S01]  /*d970*/  IMAD.MOV.U32 R14, RZ, RZ, R7.reuse ;  /* 0x000000ffff0e7224 */ /* 0x102fe200078e0007 */
[----:B------:R-:W-:Y:S01]  /*d980*/  SHF.R.U32.HI R25, RZ, 0x10, R7 ;  /* 0x00000010ff197819 */ /* 0x000fe20000011607 */
[--C-:B------:R-:W-:Y:S01]  /*d990*/  IMAD.MOV.U32 R6, RZ, RZ, R9.reuse ;  /* 0x000000ffff067224 */ /* 0x100fe200078e0009 */
[----:B------:R-:W-:Y:S01]  /*d9a0*/  SHF.R.U64 R7, R8, 0x10, R9 ;  /* 0x0000001008077819 */ /* 0x000fe20000001209 */
[----:B----4-:R-:W-:Y:S01]  /*d9b0*/  IMAD.MOV.U32 R4, RZ, RZ, R8 ;  /* 0x000000ffff047224 */ /* 0x010fe200078e0008 */
[----:B------:R-:W-:-:S02]  /*d9c0*/  PRMT R10, R3, 0x5410, R10 ;  /* 0x00005410030a7816 */ /* 0x000fc4000000000a */
[----:B------:R-:W-:Y:S02]  /*d9d0*/  ISETP.GE.AND P1, PT, R22, R11, PT ;  /* 0x0000000b1600720c */ /* 0x000fe40003f26270 */
[----:B------:R-:W-:Y:S02]  /*d9e0*/  SHF.R.U32.HI R9, RZ, 0x10, R9 ;  /* 0x00000010ff097819 */ /* 0x000fe40000011609 */
[----:B------:R-:W-:Y:S02]  /*d9f0*/  PRMT R12, R15, 0x5410, R30 ;  /* 0x000054100f0c7816 */ /* 0x000fe4000000001e */
[----:B------:R-:W-:Y:S02]  /*da00*/  PRMT R0, R20, 0x5410, R29 ;  /* 0x0000541014007816 */ /* 0x000fe4000000001d */
[----:B------:R-:W-:Y:S01]  /*da10*/  PRMT R3, R24, 0x5410, R27 ;  /* 0x0000541018037816 */ /* 0x000fe2000000001b */
[----:B------:R-:W-:Y:S06]  /*da20*/  @!P0 BRA `(.L_x_569) ;  /* 0x000001ac00688947 */ /* 0x000fec0003800000 */
.L_x_816:
[----:B------:R-:W-:Y:S05]  /*da30*/  BSYNC B1 ;  /* 0x0000000000017941 */ /* 0x000fea0003800000 */
.L_x_568:
[----:B------:R-:W-:Y:S01]  /*da40*/  BSSY B1, `(.L_x_570) ;  /* 0x0000059000017945 */ /* 0x000fe20003800000 */
[----:B------:R-:W-:Y:S02]  /*da50*/  PRMT R13, R13, 0x5410, R26 ;  /* 0x000054100d0d7816 */ /* 0x000fe4000000001a */
[----:B------:R-:W-:Y:S02]  /*da60*/  PRMT R14, R14, 0x5410, R25 ;  /* 0x000054100e0e7816 */ /* 0x000fe40000000019 */
[----:B------:R-:W-:Y:S02]  /*da70*/  PRMT R8, R4, 0x5410, R7 ;  /* 0x0000541004087816 */ /* 0x000fe40000000007 */
[----:B------:R-:W-:Y:S01]  /*da80*/  PRMT R9, R6, 0x5410, R9 ;  /* 0x0000541006097816 */ /* 0x000fe20000000009 */
[----:B------:R-:W-:Y:S06]  /*da90*/  @P1 BRA `(.L_x_571) ;  /* 0x00000004004c1947 */ /* 0x000fec0003800000 */
[----:B0-----:R-:W0:Y:S01]  /*daa0*/  LDC R5, c[0x0][0x3f4] ;  /* 0x0000fd00ff057b82 */ /* 0x001e220000000800 */
[----:B------:R-:W-:Y:S01]  /*dab0*/  BSSY B2, `(.L_x_572) ;  /* 0x000002a000027945 */ /* 0x000fe20003800000 */
[-C--:B0-----:R-:W-:Y:S02]  /*dac0*/  ISETP.GE.AND P0, PT, R18, R5.reuse, PT ;  /* 0x000000051200720c */ /* 0x081fe40003f06270 */
[----:B------:R-:W-:-:S11]  /*dad0*/  ISETP.GE.AND P1, PT, R220, R5, PT ;  /* 0x00000005dc00720c */ /* 0x000fd60003f26270 */
[----:B------:R-:W-:Y:S05]  /*dae0*/  @P0 BRA `(.L_x_573) ;  /* 0x0000000000980947 */ /* 0x000fea0003800000 */
[----:B------:R-:W0:Y:S01]  /*daf0*/  LDS.128 R4, [R21] ;  /* 0x0000000015047984 */ /* 0x000e220000000c00 */
[C---:B------:R-:W-:Y:S01]  /*db00*/  IMAD.U32 R29, R13.reuse, 0x10000, RZ ;  /* 0x000100000d1d7824 */ /* 0x040fe200078e00ff */
[----:B------:R-:W-:Y:S01]  /*db10*/  LOP3.LUT R30, R13, 0xffff0000, RZ, 0xc0, !PT ;  /* 0xffff00000d1e7812 */ /* 0x000fe200078ec0ff */
[C---:B------:R-:W-:Y:S01]  /*db20*/  IMAD.U32 R26, R10.reuse, 0x10000, RZ ;  /* 0x000100000a1a7824 */ /* 0x040fe200078e00ff */
[----:B------:R-:W-:Y:S01]  /*db30*/  LOP3.LUT R27, R10, 0xffff0000, RZ, 0xc0, !PT ;  /* 0xffff00000a1b7812 */ /* 0x000fe200078ec0ff */
[C---:B0-----:R-:W-:Y:S01]  /*db40*/  IMAD.U32 R15, R4.reuse, 0x10000, RZ ;  /* 0x00010000040f7824 */ /* 0x041fe200078e00ff */
[----:B------:R-:W-:Y:S01]  /*db50*/  LOP3.LUT R4, R4, 0xffff0000, RZ, 0xc0, !PT ;  /* 0xffff000004047812 */ /* 0x000fe200078ec0ff */
[C---:B------:R-:W-:Y:S01]  /*db60*/  IMAD.U32 R20, R5.reuse, 0x10000, RZ ;  /* 0x0001000005147824 */ /* 0x040fe200078e00ff */
[----:B------:R-:W-:Y:S01]  /*db70*/  LOP3.LUT R5, R5, 0xffff0000, RZ, 0xc0, !PT ;  /* 0xffff000005057812 */ /* 0x000fe200078ec0ff */
[C---:B------:R-:W-:Y:S01]  /*db80*/  IMAD.U32 R24, R6.reuse, 0x10000, RZ ;  /* 0x0001000006187824 */ /* 0x040fe200078e00ff */
[----:B------:R-:W-:Y:S01]  /*db90*/  LOP3.LUT R6, R6, 0xffff0000, RZ, 0xc0, !PT ;  /* 0xffff000006067812 */ /* 0x000fe200078ec0ff */
[C---:B------:R-:W-:Y:S01]  /*dba0*/  FMUL.FTZ R32, R4.reuse, R29 ;  /* 0x0000001d04207220 */ /* 0x040fe20000410000 */
[----:B------:R-:W-:Y:S01]  /*dbb0*/  FMUL.FTZ R4, R4, R26 ;  /* 0x0000001a04047220 */ /* 0x000fe20000410000 */
[----:B------:R-:W-:-:S02]  /*dbc0*/  IMAD.U32 R25, R7, 0x10000, RZ ;  /* 0x0001000007197824 */ /* 0x000fc400078e00ff */
[----:B------:R-:W-:Y:S01]  /*dbd0*/  FMUL.FTZ R31, R5, R30 ;  /* 0x0000001e051f7220 */ /* 0x000fe20000410000 */
[C---:B------:R-:W-:Y:S01]  /*dbe0*/  FFMA.FTZ R32, R15.reuse, R26, -R32 ;  /* 0x0000001a0f207223 */ /* 0x040fe20000010820 */
[----:B------:R-:W-:Y:S01]  /*dbf0*/  FFMA.FTZ R29, R15, R29, R4 ;  /* 0x0000001d0f1d7223 */ /* 0x000fe20000010004 */
[----:B------:R-:W-:Y:S01]  /*dc00*/  LOP3.LUT R7, R7, 0xffff0000, RZ, 0xc0, !PT ;  /* 0xffff000007077812 */ /* 0x000fe200078ec0ff */
[-C--:B------:R-:W-:Y:S01]  /*dc10*/  FMUL.FTZ R33, R5, R27.reuse ;  /* 0x0000001b05217220 */ /* 0x080fe20000410000 */
[C---:B------:R-:W-:Y:S01]  /*dc20*/  LOP3.LUT R26, R14.reuse, 0xffff0000, RZ, 0xc0, !PT ;  /* 0xffff00000e1a7812 */ /* 0x040fe200078ec0ff */
[----:B------:R-:W-:Y:S01]  /*dc30*/  IMAD.U32 R15, R14, 0x10000, RZ ;  /* 0x000100000e0f7824 */ /* 0x000fe200078e00ff */
[C---:B------:R-:W-:Y:S01]  /*dc40*/  LOP3.LUT R4, R12.reuse, 0xffff0000, RZ, 0xc0, !PT ;  /* 0xffff00000c047812 */ /* 0x040fe200078ec0ff */
[----:B------:R-:W-:Y:S02]  /*dc50*/  IMAD.U32 R5, R12, 0x10000, RZ ;  /* 0x000100000c057824 */ /* 0x000fe400078e00ff */
[C---:B------:R-:W-:Y:S01]  /*dc60*/  FFMA.FTZ R31, R20.reuse, R27, -R31 ;  /* 0x0000001b141f7223 */ /* 0x040fe2000001081f */
[----:B------:R-:W-:Y:S01]  /*dc70*/  FFMA.FTZ R20, R20, R30, R33 ;  /* 0x0000001e14147223 */ /* 0x000fe20000010021 */
[C---:B------:R-:W-:Y:S01]  /*dc80*/  FMUL.FTZ R27, R6.reuse, R15 ;  /* 0x0000000f061b7220 */ /* 0x040fe20000410000 */
[-C--:B------:R-:W-:Y:S01]  /*dc90*/  FMUL.FTZ R30, R6, R5.reuse ;  /* 0x00000005061e7220 */ /* 0x080fe20000410000 */
        /* <DEDUP_REMOVED lines=9> */
[----:B------:R-:W-:-:S05]  /*dd30*/  F2FP.BF16.F32.PACK_AB R7, R26, R7 ;  /* 0x000000071a07723e */ /* 0x000fca00000010ff */
[----:B------:R0:W-:Y:S02]  /*dd40*/  STS.128 [R21], R4 ;  /* 0x0000000415007388 */ /* 0x0001e40000000c00 */
.L_x_573:
[----:B------:R-:W-:Y:S05]  /*dd50*/  BSYNC B2 ;  /* 0x0000000000027941 */ /* 0x000fea0003800000 */
.L_x_572:
[----:B------:R-:W-:Y:S05]  /*dd60*/  @P1 BRA `(.L_x_571) ;  /* 0x0000000000981947 */ /* 0x000fea0003800000 */
[----:B0-----:R-:W0:Y:S01]  /*dd70*/  LDS.128 R4, [R21+0x4000] ;  /* 0x0040000015047984 */ /* 0x001e220000000c00 */
        /* <DEDUP_REMOVED lines=36> */
[----:B------:R1:W-:Y:S02]  /*dfc0*/  STS.128 [R21+0x4000], R4 ;  /* 0x0040000415007388 */ /* 0x0003e40000000c00 */
.L_x_571:
[----:B------:R-:W-:Y:S05]  /*dfd0*/  BSYNC B1 ;  /* 0x0000000000017941 */ /* 0x000fea0003800000 */
.L_x_570:
[----:B01----:R-:W-:Y:S01]  /*dfe0*/  VIADD R4, R22, 0x20 ;  /* 0x0000002016047836 */ /* 0x003fe20000000000 */
[----:B------:R-:W-:Y:S04]  /*dff0*/  BSSY B1, `(.L_x_574) ;  /* 0x0000056000017945 */ /* 0x000fe80003800000 */
[----:B------:R-:W-:-:S13]  /*e000*/  ISETP.GE.AND P0, PT, R4, R11, PT ;  /* 0x0000000b0400720c */ /* 0x000fda0003f06270 */
[----:B------:R-:W-:Y:S05]  /*e010*/  @P0 BRA `(.L_x_575) ;  /* 0x00000004004c0947 */ /* 0x000fea0003800000 */
[----:B------:R-:W0:Y:S01]  /*e020*/  LDC R5, c[0x0][0x3f4] ;  /* 0x0000fd00ff057b82 */ /* 0x000e220000000800 */
[----:B------:R-:W-:Y:S01]  /*e030*/  BSSY B2, `(.L_x_576) ;  /* 0x000002a000027945 */ /* 0x000fe20003800000 */
[-C--:B0-----:R-:W-:Y:S02]  /*e040*/  ISETP.GE.AND P0, PT, R18, R5.reuse, PT ;  /* 0x000000051200720c */ /* 0x081fe40003f06270 */
[----:B------:R-:W-:-:S11]  /*e050*/  ISETP.GE.AND P1, PT, R220, R5, PT ;  /* 0x00000005dc00720c */ /* 0x000fd60003f26270 */
[----:B------:R-:W-:Y:S05]  /*e060*/  @P0 BRA `(.L_x_577) ;  /* 0x0000000000980947 */ /* 0x000fea0003800000 */
[----:B------:R-:W0:Y:S01]  /*e070*/  LDS.128 R4, [R21+0x1000] ;  /* 0x0010000015047984 */ /* 0x000e220000000c00 */
[C---:B------:R-:W-:Y:S01]  /*e080*/  IMAD.U32 R31, R13.reuse, 0x10000, RZ ;  /* 0x000100000d1f7824 */ /* 0x040fe200078e00ff */
[----:B------:R-:W-:Y:S01]  /*e090*/  LOP3.LUT R34, R13, 0xffff0000, RZ, 0xc0, !PT ;  /* 0xffff00000d227812 */ /* 0x000fe200078ec0ff */
        /* <DEDUP_REMOVED lines=10> */
[-C--:B------:R-:W-:Y:S01]  /*e140*/  FMUL.FTZ R26, R31, R4.reuse ;  /* 0x000000041f1a7220 */ /* 0x080fe20000410000 */
[----:B------:R-:W-:Y:S01]  /*e150*/  FMUL.FTZ R30, R29, R4 ;  /* 0x000000041d1e7220 */ /* 0x000fe20000410000 */
[----:B------:R-:W-:Y:S01]  /*e160*/  FMUL.FTZ R27, R34, R5 ;  /* 0x00000005221b7220 */ /* 0x000fe20000410000 */
[----:B------:R-:W-:-:S02]  /*e170*/  IMAD.U32 R25, R7, 0x10000, RZ ;  /* 0x0001000007197824 */ /* 0x000fc400078e00ff */
[-C--:B------:R-:W-:Y:S01]  /*e180*/  FFMA.FTZ R4, R29, R15.reuse, -R26 ;  /* 0x0000000f1d047223 */ /* 0x080fe2000001081a */
[----:B------:R-:W-:Y:S01]  /*e190*/  FFMA.FTZ R15, R31, R15, R30 ;  /* 0x0000000f1f0f7223 */ /* 0x000fe2000001001e */
[C---:B------:R-:W-:Y:S01]  /*e1a0*/  FMUL.FTZ R29, R32.reuse, R5 ;  /* 0x00000005201d7220 */ /* 0x040fe20000410000 */
[----:B------:R-:W-:Y:S01]  /*e1b0*/  LOP3.LUT R7, R7, 0xffff0000, RZ, 0xc0, !PT ;  /* 0xffff000007077812 */ /* 0x000fe200078ec0ff */
[-C--:B------:R-:W-:Y:S01]  /*e1c0*/  FFMA.FTZ R5, R32, R20.reuse, -R27 ;  /* 0x0000001420057223 */ /* 0x080fe2000001081b */
[C---:B------:R-:W-:Y:S01]  /*e1d0*/  LOP3.LUT R31, R12.reuse, 0xffff0000, RZ, 0xc0, !PT ;  /* 0xffff00000c1f7812 */ /* 0x040fe200078ec0ff */
[----:B------:R-:W-:Y:S02]  /*e1e0*/  IMAD.U32 R32, R12, 0x10000, RZ ;  /* 0x000100000c207824 */ /* 0x000fe400078e00ff */
[----:B------:R-:W-:Y:S01]  /*e1f0*/  FFMA.FTZ R20, R34, R20, R29 ;  /* 0x0000001422147223 */ /* 0x000fe2000001001d */
[-C--:B------:R-:W-:Y:S01]  /*e200*/  FMUL.FTZ R27, R36, R6.reuse ;  /* 0x00000006241b7220 */ /* 0x080fe20000410000 */
[-C--:B------:R-:W-:Y:S01]  /*e210*/  FMUL.FTZ R26, R33, R7.reuse ;  /* 0x00000007211a7220 */ /* 0x080fe20000410000 */
[C---:B------:R-:W-:Y:S01]  /*e220*/  FMUL.FTZ R29, R32.reuse, R6 ;  /* 0x00000006201d7220 */ /* 0x040fe20000410000 */
[C---:B------:R-:W-:Y:S01]  /*e230*/  FMUL.FTZ R30, R31.reuse, R7 ;  /* 0x000000071f1e7220 */ /* 0x040fe20000410000 */
[-C--:B------:R-:W-:Y:S01]  /*e240*/  FFMA.FTZ R6, R32, R24.reuse, -R27 ;  /* 0x0000001820067223 */ /* 0x080fe2000001081b */
[-C--:B------:R-:W-:Y:S01]  /*e250*/  FFMA.FTZ R7, R31, R25.reuse, -R26 ;  /* 0x000000191f077223 */ /* 0x080fe2000001081a */
[----:B------:R-:W-:Y:S01]  /*e260*/  FFMA.FTZ R29, R36, R24, R29 ;  /* 0x00000018241d7223 */ /* 0x000fe2000001001d */
[----:B------:R-:W-:Y:S01]  /*e270*/  FFMA.FTZ R30, R33, R25, R30 ;  /* 0x00000019211e7223 */ /* 0x000fe2000001001e */
[----:B------:R-:W-:-:S02]  /*e280*/  F2FP.BF16.F32.PACK_AB R4, R15, R4 ;  /* 0x000000040f04723e */ /* 0x000fc400000010ff */
[----:B------:R-:W-:Y:S02]  /*e290*/  F2FP.BF16.F32.PACK_AB R5, R20, R5 ;  /* 0x000000051405723e */ /* 0x000fe400000010ff */
[----:B------:R-:W-:Y:S02]  /*e2a0*/  F2FP.BF16.F32.PACK_AB R6, R29, R6 ;  /* 0x000000061d06723e */ /* 0x000fe400000010ff */
[----:B------:R-:W-:-:S05]  /*e2b0*/  F2FP.BF16.F32.PACK_AB R7, R30, R7 ;  /* 0x000000071e07723e */ /* 0x000fca00000010ff */
[----:B------:R0:W-:Y:S02]  /*e2c0*/  STS.128 [R21+0x1000], R4 ;  /* 0x0010000415007388 */ /* 0x0001e40000000c00 */
.L_x_577:
[----:B------:R-:W-:Y:S05]  /*e2d0*/  BSYNC B2 ;  /* 0x0000000000027941 */ /* 0x000fea0003800000 */
.L_x_576:
[----:B------:R-:W-:Y:S05]  /*e2e0*/  @P1 BRA `(.L_x_575) ;  /* 0x0000000000981947 */ /* 0x000fea0003800000 */
[----:B0-----:R-:W0:Y:S01]  /*e2f0*/  LDS.128 R4, [R21+0x5000] ;  /* 0x0050000015047984 */ /* 0x001e220000000c00 */
        /* <DEDUP_REMOVED lines=37> */
.L_x_575:
[----:B------:R-:W-:Y:S05]  /*e550*/  BSYNC B1 ;  /* 0x0000000000017941 */ /* 0x000fea0003800000 */
.L_x_574:
        /* <DEDUP_REMOVED lines=47> */
.L_x_581:
[----:B------:R-:W-:Y:S05]  /*e850*/  BSYNC B2 ;  /* 0x0000000000027941 */ /* 0x000fea0003800000 */
.L_x_580:
        /* <DEDUP_REMOVED lines=39> */
.L_x_579:
[----:B------:R-:W-:Y:S05]  /*ead0*/  BSYNC B1 ;  /* 0x0000000000017941 */ /* 0x000fea0003800000 */
.L_x_578:
[----:B01----:R-:W-:-:S05]  /*eae0*/  VIADD R4, R22, 0x60 ;  /* 0x0000006016047836 */ /* 0x003fca0000000000 */
        /* <DEDUP_REMOVED lines=22> */
[----:B------:R-:W-:Y:S01]  /*ec50*/  FFMA.FTZ R4, R25, R11, -R20 ;  /* 0x0000000b19047223 */ /* 0x000fe20000010814 */
[----:B------:R-:W-:Y:S01]  /*ec60*/  FMUL.FTZ R20, R27, R5 ;  /* 0x000000051b147220 */ /* 0x000fe20000410000 */
[----:B------:R-:W-:Y:S01]  /*ec70*/  FFMA.FTZ R11, R29, R11, R24 ;  /* 0x0000000b1d0b7223 */ /* 0x000fe20000010018 */
[-C--:B------:R-:W-:Y:S01]  /*ec80*/  FFMA.FTZ R5, R27, R15.reuse, -R26 ;  /* 0x0000000f1b057223 */ /* 0x080fe2000001081a */
[----:B------:R-:W-:Y:S01]  /*ec90*/  LOP3.LUT R7, R7, 0xffff0000, RZ, 0xc0, !PT ;  /* 0xffff000007077812 */ /* 0x000fe200078ec0ff */
[C---:B------:R-:W-:Y:S01]  /*eca0*/  IMAD.U32 R26, R14.reuse, 0x10000, RZ ;  /* 0x000100000e1a7824 */ /* 0x040fe200078e00ff */
[----:B------:R-:W-:Y:S01]  /*ecb0*/  LOP3.LUT R29, R14, 0xffff0000, RZ, 0xc0, !PT ;  /* 0xffff00000e1d7812 */ /* 0x000fe200078ec0ff */
[C---:B------:R-:W-:Y:S01]  /*ecc0*/  IMAD.U32 R24, R12.reuse, 0x10000, RZ ;  /* 0x000100000c187824 */ /* 0x040fe200078e00ff */
[----:B------:R-:W-:Y:S01]  /*ecd0*/  LOP3.LUT R27, R12, 0xffff0000, RZ, 0xc0, !PT ;  /* 0xffff00000c1b7812 */ /* 0x000fe200078ec0ff */
[----:B------:R-:W-:Y:S01]  /*ece0*/  FFMA.FTZ R20, R31, R15, R20 ;  /* 0x0000000f1f147223 */ /* 0x000fe20000010014 */
[-C--:B------:R-:W-:Y:S01]  /*ecf0*/  FMUL.FTZ R15, R26, R6.reuse ;  /* 0x000000061a0f7220 */ /* 0x080fe20000410000 */
[C---:B------:R-:W-:Y:S01]  /*ed00*/  FMUL.FTZ R25, R24.reuse, R6 ;  /* 0x0000000618197220 */ /* 0x040fe20000410000 */
[-C--:B------:R-:W-:Y:S01]  /*ed10*/  FMUL.FTZ R12, R29, R7.reuse ;  /* 0x000000071d0c7220 */ /* 0x080fe20000410000 */
[C---:B------:R-:W-:Y:S01]  /*ed20*/  FMUL.FTZ R14, R27.reuse, R7 ;  /* 0x000000071b0e7220 */ /* 0x040fe20000410000 */
[-C--:B------:R-:W-:Y:S01]  /*ed30*/  FFMA.FTZ R6, R24, R10.reuse, -R15 ;  /* 0x0000000a18067223 */ /* 0x080fe2000001080f */
[----:B------:R-:W-:Y:S01]  /*ed40*/  FFMA.FTZ R25, R26, R10, R25 ;  /* 0x0000000a1a197223 */ /* 0x000fe20000010019 */
[-C--:B------:R-:W-:Y:S01]  /*ed50*/  FFMA.FTZ R7, R27, R13.reuse, -R12 ;  /* 0x0000000d1b077223 */ /* 0x080fe2000001080c */
[----:B------:R-:W-:Y:S01]  /*ed60*/  FFMA.FTZ R14, R29, R13, R14 ;  /* 0x0000000d1d0e7223 */ /* 0x000fe2000001000e */
[----:B------:R-:W-:-:S02]  /*ed70*/  F2FP.BF16.F32.PACK_AB R4, R11, R4 ;  /* 0x000000040b04723e */ /* 0x000fc400000010ff */
[----:B------:R-:W-:Y:S02]  /*ed80*/  F2FP.BF16.F32.PACK_AB R5, R20, R5 ;  /* 0x000000051405723e */ /* 0x000fe400000010ff */
[----:B------:R-:W-:Y:S02]  /*ed90*/  F2FP.BF16.F32.PACK_AB R6, R25, R6 ;  /* 0x000000061906723e */ /* 0x000fe400000010ff */
[----:B------:R-:W-:-:S05]  /*eda0*/  F2FP.BF16.F32.PACK_AB R7, R14, R7 ;  /* 0x000000070e07723e */ /* 0x000fca00000010ff */
[----:B------:R0:W-:Y:S02]  /*edb0*/  STS.128 [R21+0x3000], R4 ;  /* 0x0030000415007388 */ /* 0x0001e40000000c00 */
.L_x_584:
[----:B------:R-:W-:Y:S05]  /*edc0*/  BSYNC B1 ;  /* 0x0000000000017941 */ /* 0x000fea0003800000 */
.L_x_583:
[----:B------:R-:W-:Y:S05]  /*edd0*/  @P1 BRA `(.L_x_582) ;  /* 0x00000020004c1947 */ /* 0x000fea0003800000 */
[----:B0-----:R-:W0:Y:S01]  /*ede0*/  LDS.128 R4, [R21+0x7000] ;  /* 0x0070000015047984 */ /* 0x001e220000000c00 */
[----:B------:R-:W-:Y:S01]  /*edf0*/  IMAD.U32 R14, R0, 0x10000, RZ ;  /* 0x00010000000e7824 */ /* 0x000fe200078e00ff */
[C---:B------:R-:W-:Y:S01]  /*ee00*/  LOP3.LUT R27, R8.reuse, 0xffff0000, RZ, 0xc0, !PT ;  /* 0xffff0000081b7812 */ /* 0x040fe200078ec0ff */
[----:B------:R-:W-:Y:S01]  /*ee10*/  IMAD.U32 R20, R8, 0x10000, RZ ;  /* 0x0001000008147824 */ /* 0x000fe200078e00ff */
[----:B------:R-:W-:Y:S02]  /*ee20*/  LOP3.LUT R25, R0, 0xffff0000, RZ, 0xc0, !PT ;  /* 0xffff000000197812 */ /* 0x000fe400078ec0ff */
        /* <DEDUP_REMOVED lines=16> */
[----:B------:R-:W-:Y:S01]  /*ef30*/  LOP3.LUT R14, R3, 0xffff0000, RZ, 0xc0, !PT ;  /* 0xffff0000030e7812 */ /* 0x000fe200078ec0ff */
[----:B------:R-:W-:Y:S02]  /*ef40*/  IMAD.U32 R20, R9, 0x10000, RZ ;  /* 0x0001000009147824 */ /* 0x000fe400078e00ff */
[----:B------:R-:W-:Y:S01]  /*ef50*/  FFMA.FTZ R10, R27, R11, R10 ;  /* 0x0000000b1b0a7223 */ /* 0x000fe2000001000a */
[----:B------:R-:W-:Y:S02]  /*ef60*/  IMAD.U32 R12, R3, 0x10000, RZ ;  /* 0x00010000030c7824 */ /* 0x000fe400078e00ff */
[-C--:B------:R-:W-:Y:S01]  /*ef70*/  FMUL.FTZ R11, R24, R7.reuse ;  /* 0x00000007180b7220 */ /* 0x080fe20000410000 */
[-C--:B------:R-:W-:Y:S01]  /*ef80*/  FMUL.FTZ R3, R20, R6.reuse ;  /* 0x0000000614037220 */ /* 0x080fe20000410000 */
[----:B------:R-:W-:Y:S01]  /*ef90*/  FMUL.FTZ R13, R14, R7 ;  /* 0x000000070e0d7220 */ /* 0x000fe20000410000 */
[----:B------:R-:W-:Y:S01]  /*efa0*/  FMUL.FTZ R9, R12, R6 ;  /* 0x000000060c097220 */ /* 0x000fe20000410000 */
[----:B------:R-:W-:Y:S01]  /*efb0*/  FFMA.FTZ R7, R14, R8, -R11 ;  /* 0x000000080e077223 */ /* 0x000fe2000001080b */
[----:B------:R-:W-:Y:S01]  /*efc0*/  FFMA.FTZ R3, R12, R0, -R3 ;  /* 0x000000000c037223 */ /* 0x000fe20000010803 */
[----:B------:R-:W-:Y:S01]  /*efd0*/  FFMA.FTZ R8, R24, R8, R13 ;  /* 0x0000000818087223 */ /* 0x000fe2000001000d */
[----:B------:R-:W-:Y:S01]  /*efe0*/  FFMA.FTZ R6, R20, R0, R9 ;  /* 0x0000000014067223 */ /* 0x000fe20000010009 */
[----:B------:R-:W-:-:S02]  /*eff0*/  F2FP.BF16.F32.PACK_AB R4, R15, R4 ;  /* 0x000000040f04723e */ /* 0x000fc400000010ff */
[----:B------:R-:W-:Y:S02]  /*f000*/  F2FP.BF16.F32.PACK_AB R5, R10, R5 ;  /* 0x000000050a05723e */ /* 0x000fe400000010ff */
[----:B------:R-:W-:Y:S02]  /*f010*/  F2FP.BF16.F32.PACK_AB R6, R6, R3 ;  /* 0x000000030606723e */ /* 0x000fe400000010ff */
[----:B------:R-:W-:-:S05]  /*f020*/  F2FP.BF16.F32.PACK_AB R7, R8, R7 ;  /* 0x000000070807723e */ /* 0x000fca00000010ff */
[----:B------:R1:W-:Y:S01]  /*f030*/  STS.128 [R21+0x7000], R4 ;  /* 0x0070000415007388 */ /* 0x0003e20000000c00 */
[----:B------:R-:W-:Y:S05]  /*f040*/  BRA `(.L_x_582) ;  /* 0x0000001c00b07947 */ /* 0x000fea0003800000 */
.L_x_564:
[----:B------:R-:W-:-:S03]  /*f050*/  UMOV UR4, 0xffffffff ;  /* 0xffffffff00047882 */ /* 0x000fc60000000000 */
[----:B------:R-:W-:Y:S05]  /*f060*/  BRA.DIV UR4, `(.L_x_585) ;  /* 0x0000019604ec7947 */ /* 0x000fea000b800000 */
[----:B------:R0:W2:Y:S04]  /*f070*/  SHFL.IDX PT, R0, R25, RZ, 0x181f ;  /* 0x00181fff19007589 */ /* 0x0000a800000e0000 */
[----:B------:R0:W3:Y:S04]  /*f080*/  SHFL.IDX PT, R3, R24, RZ, 0x181f ;  /* 0x00181fff18037589 */ /* 0x0000e800000e0000 */
[----:B------:R0:W4:Y:S04]  /*f090*/  SHFL.IDX PT, R20, R27, RZ, 0x181f ;  /* 0x00181fff1b147589 */ /* 0x00012800000e0000 */
[----:B-1----:R0:W1:Y:S02]  /*f0a0*/  SHFL.IDX PT, R14, R26, RZ, 0x181f ;  /* 0x00181fff1a0e7589 */ /* 0x00206400000e0000 */
.L_x_822:
[----:B------:R-:W5:Y:S01]  /*f0b0*/  LDL R6, [R1+0x78] ;  /* 0x0000780001067983 */ /* 0x000f620000100800 */
[----:B------:R-:W-:Y:S01]  /*f0c0*/  ULDC UR4, c[0x0][0x448] ;  /* 0x0001120000047ab9 */ /* 0x000fe20000000800 */
[----:B------:R-:W0:Y:S01]  /*f0d0*/  LDC R13, c[0x0][0x3f4] ;  /* 0x0000fd00ff0d7b82 */ /* 0x000e220000000800 */
[----:B------:R-:W-:Y:S01]  /*f0e0*/  IMAD R12, R161, UR4, RZ ;  /* 0x00000004a10c7c24 */ /* 0x000fe2000f8e02ff */
[----:B------:R-:W-:Y:S01]  /*f0f0*/  BSSY B1, `(.L_x_586) ;  /* 0x0000018000017945 */ /* 0x000fe20003800000 */
[----:B------:R-:W-:Y:S02]  /*f100*/  CS2R R8, SRZ ;  /* 0x0000000000087805 */ /* 0x000fe4000001ff00 */
[----:B------:R-:W-:Y:S02]  /*f110*/  CS2R R10, SRZ ;  /* 0x00000000000a7805 */ /* 0x000fe4000001ff00 */
[----:B------:R-:W-:Y:S02]  /*f120*/  ISETP.GE.AND P0, PT, R5, R12, PT ;  /* 0x0000000c0500720c */ /* 0x000fe40003f06270 */
[----:B-----5:R-:W-:-:S04]  /*f130*/  LEA.HI R4, R6, R6, RZ, 0x1 ;  /* 0x0000000606047211 */ /* 0x020fc800078f08ff */
[----:B------:R-:W-:-:S05]  /*f140*/  LOP3.LUT R4, R4, 0xfffffffe, RZ, 0xc0, !PT ;  /* 0xfffffffe04047812 */ /* 0x000fca00078ec0ff */
[----:B0-----:R-:W-:Y:S01]  /*f150*/  IMAD.IADD R27, R6, 0x1, -R4 ;  /* 0x00000001061b7824 */ /* 0x001fe200078e0a04 */
[----:B------:R-:W-:Y:S02]  /*f160*/  CS2R R6, SRZ ;  /* 0x0000000000067805 */ /* 0x000fe4000001ff00 */
[----:B------:R-:W-:Y:S02]  /*f170*/  CS2R R4, SRZ ;  /* 0x0000000000047805 */ /* 0x000fe4000001ff00 */
[----:B------:R-:W-:Y:S01]  /*f180*/  SHF.L.U32 R27, R27, 0x1f, RZ ;  /* 0x0000001f1b1b7819 */ /* 0x000fe200000006ff */
[----:B------:R-:W-:Y:S06]  /*f190*/  @P0 BRA `(.L_x_587) ;  /* 0x0000000000340947 */ /* 0x000fec0003800000 */
[----:B------:R-:W-:Y:S01]  /*f1a0*/  ULDC UR4, c[0x0][0x3f4] ;  /* 0x0000fd0000047ab9 */ /* 0x000fe20000000800 */
[C---:B------:R-:W-:Y:S01]  /*f1b0*/  IMAD.SHL.U32 R15, R16.reuse, 0x2, RZ ;  /* 0x00000002100f7824 */ /* 0x040fe200078e00ff */
[C---:B------:R-:W-:Y:S02]  /*f1c0*/  ISETP.GE.AND P2, PT, R16.reuse, UR4, PT ;  /* 0x0000000410007c0c */ /* 0x040fe4000bf46270 */
[----:B------:R-:W-:Y:S02]  /*f1d0*/  SHF.L.U64.HI R9, R16, 0x1, R17 ;  /* 0x0000000110097819 */ /* 0x000fe40000010211 */
[-C--:B---3--:R-:W-:Y:S02]  /*f1e0*/  IADD3 R24, P0, R3, R15.reuse, RZ ;  /* 0x0000000f03187210 */ /* 0x088fe40007f1e0ff */
[----:B-1----:R-:W-:-:S03]  /*f1f0*/  IADD3 R14, P1, R14, R15, RZ ;  /* 0x0000000f0e0e7210 */ /* 0x002fc60007f3e0ff */
[--C-:B--2---:R-:W-:Y:S02]  /*f200*/  IMAD.X R25, R0, 0x1, R9.reuse, P0 ;  /* 0x0000000100197824 */ /* 0x104fe400000e0609 */
[----:B----4-:R-:W-:Y:S01]  /*f210*/  IMAD.X R15, R20, 0x1, R9, P1 ;  /* 0x00000001140f7824 */ /* 0x010fe200008e0609 */
[----:B------:R-:W-:Y:S01]  /*f220*/  CS2R R8, SRZ ;  /* 0x0000000000087805 */ /* 0x000fe2000001ff00 */
[----:B------:R-:W-:Y:S06]  /*f230*/  @P2 BRA `(.L_x_587) ;  /* 0x00000000000c2947 */ /* 0x000fec0003800000 */
[----:B------:R-:W-:Y:S02]  /*f240*/  ULDC.64 UR4, c[0x0][0x208] ;  /* 0x0000820000047ab9 */ /* 0x000fe40000000a00 */
[----:B------:R0:W5:Y:S04]  /*f250*/  LD.E.128 R4, desc[UR4][R24.64] ;  /* 0x0000000418047980 */ /* 0x000168000c101d00 */
[----:B------:R0:W5:Y:S02]  /*f260*/  LD.E.128 R8, desc[UR4][R14.64] ;  /* 0x000000040e087980 */ /* 0x000164000c101d00 */
.L_x_587:
[----:B------:R-:W-:Y:S05]  /*f270*/  BSYNC B1 ;  /* 0x0000000000017941 */ /* 0x000fea0003800000 */
.L_x_586:
[----:B------:R-:W4:Y:S01]  /*f280*/  SYNCS.PHASECHK.TRANS64.TRYWAIT P4, [R2+URZ+0x34800], R27 ;  /* 0x0348001b020075a7 */ /* 0x000f22000808017f */
[----:B--2---:R-:W-:Y:S01]  /*f290*/  IMAD R0, R149, -0x80, R12 ;  /* 0xffffff8095007824 */ /* 0x004fe200078e020c */
[--C-:B-----5:R-:W-:Y:S01]  /*f2a0*/  SHF.R.U64 R31, R6, 0x10, R7.reuse ;  /* 0x00000010061f7819 */ /* 0x120fe20000001207 */
[----:B---3--:R-:W-:Y:S01]  /*f2b0*/  IMAD.MOV.U32 R3, RZ, RZ, R4 ;  /* 0x000000ffff037224 */ /* 0x008fe200078e0004 */
[--C-:B------:R-:W-:Y:S01]  /*f2c0*/  SHF.R.U32.HI R29, RZ, 0x10, R7.reuse ;  /* 0x00000010ff1d7819 */ /* 0x100fe20000011607 */
[----:B01----:R-:W-:Y:S01]  /*f2d0*/  IMAD.MOV.U32 R14, RZ, RZ, R7 ;  /* 0x000000ffff0e7224 */ /* 0x003fe200078e0007 */
[----:B------:R-:W-:Y:S01]  /*f2e0*/  SHF.R.U64 R26, R4, 0x10, R5 ;  /* 0x00000010041a7819 */ /* 0x000fe20000001205 */
[----:B------:R-:W-:Y:S01]  /*f2f0*/  IMAD.MOV.U32 R15, RZ, RZ, R8 ;  /* 0x000000ffff0f7224 */ /* 0x000fe200078e0008 */
[----:B------:R-:W-:Y:S01]  /*f300*/  SHF.R.U64 R8, R8, 0x10, R9 ;  /* 0x0000001008087819 */ /* 0x000fe20000001209 */
[----:B------:R-:W-:Y:S01]  /*f310*/  IMAD.MOV.U32 R24, RZ, RZ, R5 ;  /* 0x000000ffff187224 */ /* 0x000fe200078e0005 */
[--C-:B------:R-:W-:Y:S01]  /*f320*/  SHF.R.U32.HI R7, RZ, 0x10, R9.reuse ;  /* 0x00000010ff077819 */ /* 0x100fe20000011609 */
[----:B----4-:R-:W-:Y:S01]  /*f330*/  IMAD.MOV.U32 R20, RZ, RZ, R9 ;  /* 0x000000ffff147224 */ /* 0x010fe200078e0009 */
[----:B------:R-:W-:Y:S01]  /*f340*/  SHF.R.U32.HI R33, RZ, 0x10, R5 ;  /* 0x00000010ff217819 */ /* 0x000fe20000011605 */
[----:B------:R-:W-:Y:S01]  /*f350*/  VIADD R34, R22, 0x20 ;  /* 0x0000002016227836 */ /* 0x000fe20000000000 */
[----:B------:R-:W-:Y:S01]  /*f360*/  ISETP.GE.AND P0, PT, R16, R13, PT ;  /* 0x0000000d1000720c */ /* 0x000fe20003f06270 */
[----:B------:R-:W-:Y:S01]  /*f370*/  VIADD R32, R22, 0x40 ;  /* 0x0000004016207836 */ /* 0x000fe20000000000 */
[----:B------:R-:W-:Y:S01]  /*f380*/  VIMNMX R9, R0, 0x80, PT ;  /* 0x0000008000097848 */ /* 0x000fe20003fe0100 */
[----:B------:R-:W-:Y:S01]  /*f390*/  IMAD.MOV.U32 R12, RZ, RZ, R6 ;  /* 0x000000ffff0c7224 */ /* 0x000fe200078e0006 */
[--C-:B------:R-:W-:Y:S01]  /*f3a0*/  SHF.R.U64 R5, R10, 0x10, R11.reuse ;  /* 0x000000100a057819 */ /* 0x100fe2000000120b */
[----:B------:R-:W-:Y:S01]  /*f3b0*/  IMAD.MOV.U32 R4, RZ, RZ, R10 ;  /* 0x000000ffff047224 */ /* 0x000fe200078e000a */
[--C-:B------:R-:W-:Y:S01]  /*f3c0*/  SHF.R.U32.HI R6, RZ, 0x10, R11.reuse ;  /* 0x00000010ff067819 */ /* 0x100fe2000001160b */
[----:B------:R-:W-:Y:S01]  /*f3d0*/  IMAD.MOV.U32 R25, RZ, RZ, R11 ;  /* 0x000000ffff197224 */ /* 0x000fe200078e000b */
[----:B------:R-:W-:Y:S01]  /*f3e0*/  BSSY B1, `(.L_x_588) ;  /* 0x000000f000017945 */ /* 0x000fe20003800000 */
[----:B------:R-:W-:Y:S01]  /*f3f0*/  VIADD R30, R22, 0x60 ;  /* 0x00000060161e7836 */ /* 0x000fe20000000000 */
[----:B------:R-:W-:-:S02]  /*f400*/  PRMT R0, R3, 0x5410, R26 ;  /* 0x0000541003007816 */ /* 0x000fc4000000001a */
[-C--:B------:R-:W-:Y:S02]  /*f410*/  ISETP.GE.OR P3, PT, R22, R9.reuse, P0 ;  /* 0x000000091600720c */ /* 0x080fe40000766670 */
[-C--:B------:R-:W-:Y:S02]  /*f420*/  ISETP.GE.OR P2, PT, R34, R9.reuse, P0 ;  /* 0x000000092200720c */ /* 0x080fe40000746670 */
[-C--:B------:R-:W-:Y:S02]  /*f430*/  ISETP.GE.OR P1, PT, R32, R9.reuse, P0 ;  /* 0x000000092000720c */ /* 0x080fe40000726670 */
[----:B------:R-:W-:Y:S02]  /*f440*/  PRMT R3, R24, 0x5410, R33 ;  /* 0x0000541018037816 */ /* 0x000fe40000000021 */
[----:B------:R-:W-:Y:S02]  /*f450*/  ISETP.GE.OR P0, PT, R30, R9, P0 ;  /* 0x000000091e00720c */ /* 0x000fe40000706670 */
[----:B------:R-:W-:-:S02]  /*f460*/  PRMT R12, R12, 0x5410, R31 ;  /* 0x000054100c0c7816 */ /* 0x000fc4000000001f */
[----:B------:R-:W-:Y:S02]  /*f470*/  PRMT R14, R14, 0x5410, R29 ;  /* 0x000054100e0e7816 */ /* 0x000fe4000000001d */
[----:B------:R-:W-:Y:S02]  /*f480*/  PRMT R15, R15, 0x5410, R8 ;  /* 0x000054100f0f7816 */ /* 0x000fe40000000008 */
[----:B------:R-:W-:Y:S02]  /*f490*/  PRMT R20, R20, 0x5410, R7 ;  /* 0x0000541014147816 */ /* 0x000fe40000000007 */
[----:B------:R-:W-:Y:S02]  /*f4a0*/  PRMT R24, R4, 0x5410, R5 ;  /* 0x0000541004187816 */ /* 0x000fe40000000005 */
[----:B------:R-:W-:Y:S01]  /*f4b0*/  PRMT R25, R25, 0x5410, R6 ;  /* 0x0000541019197816 */ /* 0x000fe20000000006 */
[----:B------:R-:W-:Y:S06]  /*f4c0*/  @!P4 BRA `(.L_x_589) ;  /* 0x000001940044c947 */ /* 0x000fec0003800000 */
.L_x_823:
[----:B------:R-:W-:Y:S05]  /*f4d0*/  BSYNC B1 ;  /* 0x0000000000017941 */ /* 0x000fea0003800000 */
.L_x_588:
[----:B------:R-:W-:Y:S04]  /*f4e0*/  BSSY B1, `(.L_x_590) ;  /* 0x0000069000017945 */ /* 0x000fe80003800000 */
[----:B------:R-:W-:Y:S05]  /*f4f0*/  @P3 BRA `(.L_x_591) ;  /* 0x00000004009c3947 */ /* 0x000fea0003800000 */
[----:B------:R-:W1:Y:S01]  /*f500*/  S2R R5, SR_TID.X ;  /* 0x0000000000057919 */ /* 0x000e620000002100 */
[----:B------:R-:W-:Y:S01]  /*f510*/  IMAD.SHL.U32 R6, R22, 0x40, RZ ;  /* 0x0000004016067824 */ /* 0x000fe200078e00ff */
[C---:B------:R-:W-:Y:S01]  /*f520*/  LOP3.LUT R39, R15.reuse, 0xffff0000, RZ, 0xc0, !PT ;  /* 0xffff00000f277812 */ /* 0x040fe200078ec0ff */
[----:B------:R-:W-:Y:S01]  /*f530*/  IMAD.U32 R38, R15, 0x10000, RZ ;  /* 0x000100000f267824 */ /* 0x000fe200078e00ff */
[----:B------:R-:W2:Y:S01]  /*f540*/  S2R R8, SR_TID.X ;  /* 0x0000000000087919 */ /* 0x000ea20000002100 */
[C---:B------:R-:W-:Y:S01]  /*f550*/  IMAD.U32 R36, R0.reuse, 0x10000, RZ ;  /* 0x0001000000247824 */ /* 0x040fe200078e00ff */
[----:B------:R-:W-:Y:S01]  /*f560*/  LOP3.LUT R37, R0, 0xffff0000, RZ, 0xc0, !PT ;  /* 0xffff000000257812 */ /* 0x000fe200078ec0ff */
[----:B-1----:R-:W-:Y:S02]  /*f570*/  VIADD R5, R5, 0xffffff80 ;  /* 0xffffff8005057836 */ /* 0x002fe40000000000 */
[----:B--2---:R-:W-:-:S03]  /*f580*/  VIADD R8, R8, 0xffffff80 ;  /* 0xffffff8008087836 */ /* 0x004fc60000000000 */
[----:B------:R-:W-:-:S04]  /*f590*/  SHF.R.S32.HI R4, RZ, 0x1f, R5 ;  /* 0x0000001fff047819 */ /* 0x000fc80000011405 */
[----:B------:R-:W-:-:S04]  /*f5a0*/  LEA.HI R4, R4, R5, RZ, 0x3 ;  /* 0x0000000504047211 */ /* 0x000fc800078f18ff */
[----:B------:R-:W-:-:S05]  /*f5b0*/  LOP3.LUT R4, R4, 0xfffffff8, RZ, 0xc0, !PT ;  /* 0xfffffff804047812 */ /* 0x000fca00078ec0ff */
[----:B------:R-:W-:-:S05]  /*f5c0*/  IMAD.IADD R4, R5, 0x1, -R4 ;  /* 0x0000000105047824 */ /* 0x000fca00078e0a04 */
[----:B------:R-:W-:-:S04]  /*f5d0*/  LEA.HI R4, R13, R4, RZ, 0x1d ;  /* 0x000000040d047211 */ /* 0x000fc800078fe8ff */
[----:B------:R-:W-:Y:S01]  /*f5e0*/  SHF.R.S32.HI R7, RZ, 0x1f, R4 ;  /* 0x0000001fff077819 */ /* 0x000fe20000011404 */
[----:B------:R-:W-:-:S03]  /*f5f0*/  IMAD.SHL.U32 R5, R4, 0x8, RZ ;  /* 0x0000000804057824 */ /* 0x000fc600078e00ff */
[----:B------:R-:W-:Y:S02]  /*f600*/  LEA.HI R7, R7, R4, RZ, 0x3 ;  /* 0x0000000407077211 */ /* 0x000fe400078f18ff */
[----:B------:R-:W-:-:S03]  /*f610*/  LOP3.LUT R5, R5, 0x38, RZ, 0xc0, !PT ;  /* 0x0000003805057812 */ /* 0x000fc600078ec0ff */
[----:B------:R-:W-:Y:S01]  /*f620*/  IMAD.SHL.U32 R7, R7, 0x400, RZ ;  /* 0x0000040007077824 */ /* 0x000fe200078e00ff */
[----:B------:R-:W-:Y:S02]  /*f630*/  LOP3.LUT R5, R5, 0x1c0, R6, 0xf8, !PT ;  /* 0x000001c005057812 */ /* 0x000fe400078ef806 */
[----:B------:R-:W-:Y:S02]  /*f640*/  SHF.R.S32.HI R6, RZ, 0x1f, R8 ;  /* 0x0000001fff067819 */ /* 0x000fe40000011408 */
[----:B------:R-:W-:Y:S02]  /*f650*/  LOP3.LUT R7, R7, 0x7fffe000, RZ, 0xc0, !PT ;  /* 0x7fffe00007077812 */ /* 0x000fe400078ec0ff */
[----:B------:R-:W-:Y:S01]  /*f660*/  LEA.HI R6, R6, R8, RZ, 0x6 ;  /* 0x0000000806067211 */ /* 0x000fe200078f30ff */
[----:B------:R-:W-:-:S04]  /*f670*/  IMAD.SHL.U32 R8, R22, 0x40, RZ ;  /* 0x0000004016087824 */ /* 0x000fc800078e00ff */
[----:B------:R-:W-:Y:S01]  /*f680*/  IMAD.SHL.U32 R6, R6, 0x8, RZ ;  /* 0x0000000806067824 */ /* 0x000fe200078e00ff */
[----:B------:R-:W-:-:S04]  /*f690*/  LOP3.LUT R8, R8, 0x1c0, RZ, 0xc0, !PT ;  /* 0x000001c008087812 */ /* 0x000fc800078ec0ff */
[----:B------:R-:W-:Y:S02]  /*f6a0*/  SHF.R.U32.HI R8, RZ, 0x3, R8 ;  /* 0x00000003ff087819 */ /* 0x000fe40000011608 */
[----:B------:R-:W-:Y:S02]  /*f6b0*/  LOP3.LUT R6, R6, 0xfffffe00, RZ, 0xc0, !PT ;  /* 0xfffffe0006067812 */ /* 0x000fe400078ec0ff */
[----:B------:R-:W-:-:S04]  /*f6c0*/  LOP3.LUT R4, R5, R8, RZ, 0x3c, !PT ;  /* 0x0000000805047212 */ /* 0x000fc800078e3cff */
[----:B------:R-:W-:Y:S02]  /*f6d0*/  IADD3 R9, R4, R7, R6 ;  /* 0x0000000704097210 */ /* 0x000fe40007ffe006 */
[----:B------:R-:W0:Y:S03]  /*f6e0*/  LDS.128 R4, [R21] ;  /* 0x0000000015047984 */ /* 0x000e260000000c00 */
[----:B------:R-:W-:-:S05]  /*f6f0*/  IMAD R26, R9, 0x2, R2 ;  /* 0x00000002091a7824 */ /* 0x000fca00078e0202 */
[----:B------:R-:W1:Y:S01]  /*f700*/  LDS.128 R8, [R26+0x16400] ;  /* 0x016400001a087984 */ /* 0x000e620000000c00 */
[C---:B0-----:R-:W-:Y:S01]  /*f710*/  IMAD.U32 R27, R4.reuse, 0x10000, RZ ;  /* 0x00010000041b7824 */ /* 0x041fe200078e00ff */
[----:B------:R-:W-:Y:S01]  /*f720*/  LOP3.LUT R4, R4, 0xffff0000, RZ, 0xc0, !PT ;  /* 0xffff000004047812 */ /* 0x000fe200078ec0ff */
[C---:B------:R-:W-:Y:S01]  /*f730*/  IMAD.U32 R29, R5.reuse, 0x10000, RZ ;  /* 0x00010000051d7824 */ /* 0x040fe200078e00ff */
[----:B------:R-:W-:Y:S01]  /*f740*/  LOP3.LUT R5, R5, 0xffff0000, RZ, 0xc0, !PT ;  /* 0xffff000005057812 */ /* 0x000fe200078ec0ff */
[C---:B------:R-:W-:Y:S01]  /*f750*/  IMAD.U32 R30, R6.reuse, 0x10000, RZ ;  /* 0x00010000061e7824 */ /* 0x040fe200078e00ff */
[----:B------:R-:W-:Y:S01]  /*f760*/  LOP3.LUT R6, R6, 0xffff0000, RZ, 0xc0, !PT ;  /* 0xffff000006067812 */ /* 0x000fe200078ec0ff */
[C---:B------:R-:W-:Y:S01]  /*f770*/  IMAD.U32 R31, R7.reuse, 0x10000, RZ ;  /* 0x00010000071f7824 */ /* 0x040fe200078e00ff */
[----:B------:R-:W-:Y:S01]  /*f780*/  LOP3.LUT R7, R7, 0xffff0000, RZ, 0xc0, !PT ;  /* 0xffff000007077812 */ /* 0x000fe200078ec0ff */
[C---:B-1----:R-:W-:Y:S01]  /*f790*/  IMAD.U32 R32, R8.reuse, 0x10000, RZ ;  /* 0x0001000008207824 */ /* 0x042fe200078e00ff */
[----:B------:R-:W-:Y:S01]  /*f7a0*/  LOP3.LUT R8, R8, 0xffff0000, RZ, 0xc0, !PT ;  /* 0xffff000008087812 */ /* 0x000fe200078ec0ff */
[C---:B------:R-:W-:Y:S01]  /*f7b0*/  IMAD.U32 R33, R9.reuse, 0x10000, RZ ;  /* 0x0001000009217824 */ /* 0x040fe200078e00ff */
[----:B------:R-:W-:Y:S01]  /*f7c0*/  LOP3.LUT R9, R9, 0xffff0000, RZ, 0xc0, !PT ;  /* 0xffff000009097812 */ /* 0x000fe200078ec0ff */
[C---:B------:R-:W-:Y:S01]  /*f7d0*/  FMUL.FTZ R40, R32.reuse, R38 ;  /* 0x0000002620287220 */ /* 0x040fe20000410000 */
[----:B------:R-:W-:Y:S01]  /*f7e0*/  FMUL.FTZ R32, R32, R36 ;  /* 0x0000002420207220 */ /* 0x000fe20000410000 */
[----:B------:R-:W-:Y:S01]  /*f7f0*/  FMUL.FTZ R41, R8, R39 ;  /* 0x0000002708297220 */ /* 0x000fe20000410000 */
[----:B------:R-:W-:-:S02]  /*f800*/  IMAD.U32 R34, R10, 0x10000, RZ ;  /* 0x000100000a227824 */ /* 0x000fc400078e00ff */
[C---:B------:R-:W-:Y:S01]  /*f810*/  FFMA.FTZ R40, R27.reuse, R36, -R40 ;  /* 0x000000241b287223 */ /* 0x040fe20000010828 */
[----:B------:R-:W-:Y:S02]  /*f820*/  IMAD.U32 R36, R20, 0x10000, RZ ;  /* 0x0001000014247824 */ /* 0x000fe400078e00ff */
[----:B------:R-:W-:Y:S01]  /*f830*/  FFMA.FTZ R38, R27, R38, R32 ;  /* 0x000000261b267223 */ /* 0x000fe20000010020 */
[----:B------:R-:W-:Y:S02]  /*f840*/  IMAD.U32 R32, R3, 0x10000, RZ ;  /* 0x0001000003207824 */ /* 0x000fe400078e00ff */
[-C--:B------:R-:W-:Y:S01]  /*f850*/  FMUL.FTZ R27, R8, R37.reuse ;  /* 0x00000025081b7220 */ /* 0x080fe20000410000 */
[C---:B------:R-:W-:Y:S01]  /*f860*/  FMUL.FTZ R8, R33.reuse, R36 ;  /* 0x0000002421087220 */ /* 0x040fe20000410000 */
[----:B------:R-:W-:Y:S01]  /*f870*/  FFMA.FTZ R41, R4, R37, -R41 ;  /* 0x0000002504297223 */ /* 0x000fe20000010829 */
[----:B------:R-:W-:Y:S01]  /*f880*/  FMUL.FTZ R33, R33, R32 ;  /* 0x0000002021217220 */ /* 0x000fe20000410000 */
[----:B------:R-:W-:-:S02]  /*f890*/  IMAD.U32 R37, R24, 0x10000, RZ ;  /* 0x0001000018257824 */ /* 0x000fc400078e00ff */
[----:B------:R-:W-:Y:S01]  /*f8a0*/  FFMA.FTZ R39, R4, R39, R27 ;  /* 0x0000002704277223 */ /* 0x000fe2000001001b */
[----:B------:R-:W-:Y:S01]  /*f8b0*/  LOP3.LUT R10, R10, 0xffff0000, RZ, 0xc0, !PT ;  /* 0xffff00000a0a7812 */ /* 0x000fe200078ec0ff */
[C---:B------:R-:W-:Y:S01]  /*f8c0*/  FFMA.FTZ R36, R29.reuse, R36, R33 ;  /* 0x000000241d247223 */ /* 0x040fe20000010021 */
[----:B------:R-:W-:Y:S01]  /*f8d0*/  FFMA.FTZ R42, R29, R32, -R8 ;  /* 0x000000201d2a7223 */ /* 0x000fe20000010808 */
[----:B------:R-:W-:Y:S02]  /*f8e0*/  IMAD.U32 R27, R12, 0x10000, RZ ;  /* 0x000100000c1b7824 */ /* 0x000fe400078e00ff */
[----:B------:R-:W-:Y:S01]  /*f8f0*/  FMUL.FTZ R43, R34, R37 ;  /* 0x00000025222b7220 */ /* 0x000fe20000410000 */
[----:B------:R-:W-:Y:S01]  /*f900*/  LOP3.LUT R33, R24, 0xffff0000, RZ, 0xc0, !PT ;  /* 0xffff000018217812 */ /* 0x000fe200078ec0ff */
[----:B------:R-:W-:Y:S01]  /*f910*/  IMAD.U32 R35, R11, 0x10000, RZ ;  /* 0x000100000b237824 */ /* 0x000fe200078e00ff */
[----:B------:R-:W-:Y:S01]  /*f920*/  LOP3.LUT R29, R12, 0xffff0000, RZ, 0xc0, !PT ;  /* 0xffff00000c1d7812 */ /* 0x000fe200078ec0ff */
[----:B------:R-:W-:-:S02]  /*f930*/  IMAD.U32 R32, R25, 0x10000, RZ ;  /* 0x0001000019207824 */ /* 0x000fc400078e00ff */
[-C--:B------:R-:W-:Y:S01]  /*f940*/  FMUL.FTZ R45, R34, R27.reuse ;  /* 0x0000001b222d7220 */ /* 0x080fe20000410000 */
[----:B------:R-:W-:Y:S01]  /*f950*/  FFMA.FTZ R43, R30, R27, -R43 ;  /* 0x0000001b1e2b7223 */ /* 0x000fe2000001082b */
[----:B------:R-:W-:Y:S01]  /*f960*/  FMUL.FTZ R27, R10, R33 ;  /* 0x000000210a1b7220 */ /* 0x000fe20000410000 */
[----:B------:R-:W-:Y:S02]  /*f970*/  IMAD.U32 R4, R14, 0x10000, RZ ;  /* 0x000100000e047824 */ /* 0x000fe400078e00ff */
[-C--:B------:R-:W-:Y:S01]  /*f980*/  FMUL.FTZ R10, R10, R29.reuse ;  /* 0x0000001d0a0a7220 */ /* 0x080fe20000410000 */
[----:B------:R-:W-:Y:S01]  /*f990*/  FMUL.FTZ R8, R35, R32 ;  /* 0x0000002023087220 */ /* 0x000fe20000410000 */
[----:B------:R-:W-:Y:S01]  /*f9a0*/  FFMA.FTZ R34, R6, R29, -R27 ;  /* 0x0000001d06227223 */ /* 0x000fe2000001081b */
[----:B------:R-:W-:Y:S01]  /*f9b0*/  FFMA.FTZ R45, R30, R37, R45 ;  /* 0x000000251e2d7223 */ /* 0x000fe2000001002d */
[----:B------:R-:W-:Y:S01]  /*f9c0*/  FFMA.FTZ R44, R6, R33, R10 ;  /* 0x00000021062c7223 */ /* 0x000fe2000001000a */
[-C--:B------:R-:W-:Y:S01]  /*f9d0*/  FFMA.FTZ R29, R31, R4.reuse, -R8 ;  /* 0x000000041f1d7223 */ /* 0x080fe20000010808 */
[----:B------:R-:W-:Y:S01]  /*f9e0*/  LOP3.LUT R11, R11, 0xffff0000, RZ, 0xc0, !PT ;  /* 0xffff00000b0b7812 */ /* 0x000fe200078ec0ff */
[----:B------:R-:W-:Y:S01]  /*f9f0*/  FMUL.FTZ R30, R35, R4 ;  /* 0x00000004231e7220 */ /* 0x000fe20000410000 */
[----:B------:R-:W-:-:S02]  /*fa00*/  LOP3.LUT R8, R20, 0xffff0000, RZ, 0xc0, !PT ;  /* 0xffff000014087812 */ /* 0x000fc400078ec0ff */
[----:B------:R-:W-:Y:S01]  /*fa10*/  LOP3.LUT R10, R25, 0xffff0000, RZ, 0xc0, !PT ;  /* 0xffff0000190a7812 */ /* 0x000fe200078ec0ff */
[----:B------:R-:W-:Y:S01]  /*fa20*/  FFMA.FTZ R31, R31, R32, R30 ;  /* 0x000000201f1f7223 */ /* 0x000fe2000001001e */
[----:B------:R-:W-:Y:S01]  /*fa30*/  LOP3.LUT R4, R3, 0xffff0000, RZ, 0xc0, !PT ;  /* 0xffff000003047812 */ /* 0x000fe200078ec0ff */
[----:B------:R-:W-:Y:S01]  /*fa40*/  FMUL.FTZ R30, R9, R8 ;  /* 0x00000008091e7220 */ /* 0x000fe20000410000 */
[----:B------:R-:W-:Y:S01]  /*fa50*/  LOP3.LUT R6, R14, 0xffff0000, RZ, 0xc0, !PT ;  /* 0xffff00000e067812 */ /* 0x000fe200078ec0ff */
[----:B------:R-:W-:Y:S02]  /*fa60*/  FMUL.FTZ R32, R11, R10 ;  /* 0x0000000a0b207220 */ /* 0x000fe40000410000 */
[-C--:B------:R-:W-:Y:S01]  /*fa70*/  FMUL.FTZ R27, R9, R4.reuse ;  /* 0x00000004091b7220 */ /* 0x080fe20000410000 */
[----:B------:R-:W-:Y:S01]  /*fa80*/  FFMA.FTZ R9, R5, R4, -R30 ;  /* 0x0000000405097223 */ /* 0x000fe2000001081e */
[-C--:B------:R-:W-:Y:S01]  /*fa90*/  FMUL.FTZ R11, R11, R6.reuse ;  /* 0x000000060b0b7220 */ /* 0x080fe20000410000 */
[----:B------:R-:W-:Y:S01]  /*faa0*/  FFMA.FTZ R32, R7, R6, -R32 ;  /* 0x0000000607207223 */ /* 0x000fe20000010820 */
[----:B------:R-:W-:Y:S01]  /*fab0*/  FFMA.FTZ R27, R5, R8, R27 ;  /* 0x00000008051b7223 */ /* 0x000fe2000001001b */
[----:B------:R-:W-:Y:S01]  /*fac0*/  F2FP.BF16.F32.PACK_AB R6, R34, R43 ;  /* 0x0000002b2206723e */ /* 0x000fe200000010ff */
[----:B------:R-:W-:Y:S01]  /*fad0*/  FFMA.FTZ R30, R7, R10, R11 ;  /* 0x0000000a071e7223 */ /* 0x000fe2000001000b */
[----:B------:R-:W-:-:S02]  /*fae0*/  F2FP.BF16.F32.PACK_AB R4, R41, R40 ;  /* 0x000000282904723e */ /* 0x000fc400000010ff */
[----:B------:R-:W-:Y:S02]  /*faf0*/  F2FP.BF16.F32.PACK_AB R5, R9, R42 ;  /* 0x0000002a0905723e */ /* 0x000fe400000010ff */
[----:B------:R-:W-:Y:S02]  /*fb00*/  F2FP.BF16.F32.PACK_AB R7, R32, R29 ;  /* 0x0000001d2007723e */ /* 0x000fe400000010ff */
[----:B------:R-:W-:Y:S02]  /*fb10*/  F2FP.BF16.F32.PACK_AB R10, R44, R45 ;  /* 0x0000002d2c0a723e */ /* 0x000fe400000010ff */
[----:B------:R-:W-:Y:S01]  /*fb20*/  F2FP.BF16.F32.PACK_AB R8, R39, R38 ;  /* 0x000000262708723e */ /* 0x000fe200000010ff */
[----:B------:R1:W-:Y:S01]  /*fb30*/  STS.128 [R21], R4 ;  /* 0x0000000415007388 */ /* 0x0003e20000000c00 */
[----:B------:R-:W-:Y:S02]  /*fb40*/  F2FP.BF16.F32.PACK_AB R9, R27, R36 ;  /* 0x000000241b09723e */ /* 0x000fe400000010ff */
[----:B------:R-:W-:-:S05]  /*fb50*/  F2FP.BF16.F32.PACK_AB R11, R30, R31 ;  /* 0x0000001f1e0b723e */ /* 0x000fca00000010ff */
[----:B------:R1:W-:Y:S02]  /*fb60*/  STS.128 [R26+0x16400], R8 ;  /* 0x016400081a007388 */ /* 0x0003e40000000c00 */
.L_x_591:
[----:B------:R-:W-:Y:S05]  /*fb70*/  BSYNC B1 ;  /* 0x0000000000017941 */ /* 0x000fea0003800000 */
.L_x_590:
[----:B------:R-:W-:Y:S04]  /*fb80*/  BSSY B1, `(.L_x_592) ;  /* 0x000006a000017945 */ /* 0x000fe80003800000 */
[----:B------:R-:W-:Y:S05]  /*fb90*/  @P2 BRA `(.L_x_593) ;  /* 0x0000000400a02947 */ /* 0x000fea0003800000 */
[----:B-1----:R-:W2:Y:S04]  /*fba0*/  LDL R8, [R1+0x48] ;  /* 0x0000480001087983 */ /* 0x002ea80000100800 */
[----:B------:R-:W3:Y:S01]  /*fbb0*/  LDL R10, [R1+0x84] ;  /* 0x00008400010a7983 */ /* 0x000ee20000100800 */
[----:B------:R-:W1:Y:S01]  /*fbc0*/  S2R R5, SR_TID.X ;  /* 0x0000000000057919 */ /* 0x000e620000002100 */
[C---:B------:R-:W-:Y:S02]  /*fbd0*/  VIADD R9, R22.reuse, 0x20 ;  /* 0x0000002016097836 */ /* 0x040fe40000000000 */
[----:B------:R-:W-:Y:S02]  /*fbe0*/  VIADD R11, R22, 0x20 ;  /* 0x00000020160b7836 */ /* 0x000fe40000000000 */
[----:B-1----:R-:W-:-:S05]  /*fbf0*/  VIADD R5, R5, 0xffffff80 ;  /* 0xffffff8005057836 */ /* 0x002fca0000000000 */
[----:B------:R-:W-:-:S04]  /*fc00*/  SHF.R.S32.HI R4, RZ, 0x1f, R5 ;  /* 0x0000001fff047819 */ /* 0x000fc80000011405 */
[----:B------:R-:W-:-:S04]  /*fc10*/  LEA.HI R4, R4, R5, RZ, 0x3 ;  /* 0x0000000504047211 */ /* 0x000fc800078f18ff */
[----:B------:R-:W-:-:S05]  /*fc20*/  LOP3.LUT R4, R4, 0xfffffff8, RZ, 0xc0, !PT ;  /* 0xfffffff804047812 */ /* 0x000fca00078ec0ff */
[----:B------:R-:W-:-:S05]  /*fc30*/  IMAD.IADD R4, R5, 0x1, -R4 ;  /* 0x0000000105047824 */ /* 0x000fca00078e0a04 */
[----:B------:R-:W-:Y:S01]  /*fc40*/  LEA.HI R4, R13, R4, RZ, 0x1d ;  /* 0x000000040d047211 */ /* 0x000fe200078fe8ff */
[----:B------:R-:W-:Y:S02]  /*fc50*/  IMAD.SHL.U32 R11, R11, 0x40, RZ ;  /* 0x000000400b0b7824 */ /* 0x000fe400078e00ff */
[----:B------:R-:W-:Y:S01]  /*fc60*/  IMAD.SHL.U32 R9, R9, 0x40, RZ ;  /* 0x0000004009097824 */ /* 0x000fe200078e00ff */
[----:B------:R-:W-:Y:S01]  /*fc70*/  SHF.R.S32.HI R7, RZ, 0x1f, R4 ;  /* 0x0000001fff077819 */ /* 0x000fe20000011404 */
[----:B------:R-:W-:Y:S01]  /*fc80*/  IMAD.SHL.U32 R5, R4, 0x8, RZ ;  /* 0x0000000804057824 */ /* 0x000fe200078e00ff */
[----:B------:R-:W-:Y:S02]  /*fc90*/  LOP3.LUT R11, R11, 0x1c0, RZ, 0xc0, !PT ;  /* 0x000001c00b0b7812 */ /* 0x000fe400078ec0ff */
[----:B------:R-:W-:Y:S02]  /*fca0*/  LEA.HI R7, R7, R4, RZ, 0x3 ;  /* 0x0000000407077211 */ /* 0x000fe400078f18ff */
[----:B------:R-:W-:-:S02]  /*fcb0*/  LOP3.LUT R9, R9, 0x1c0, RZ, 0xc0, !PT ;  /* 0x000001c009097812 */ /* 0x000fc400078ec0ff */
[----:B------:R-:W-:Y:S01]  /*fcc0*/  LOP3.LUT R4, R11, 0x38, R5, 0xf8, !PT ;  /* 0x000000380b047812 */ /* 0x000fe200078ef805 */
[----:B------:R-:W-:Y:S01]  /*fcd0*/  IMAD.SHL.U32 R7, R7, 0x400, RZ ;  /* 0x0000040007077824 */ /* 0x000fe200078e00ff */
[----:B------:R-:W-:Y:S02]  /*fce0*/  SHF.R.U32.HI R9, RZ, 0x3, R9 ;  /* 0x00000003ff097819 */ /* 0x000fe40000011609 */
[----:B------:R-:W-:Y:S02]  /*fcf0*/  LOP3.LUT R6, R11, 0x38, R16, 0xf8, !PT ;  /* 0x000000380b067812 */ /* 0x000fe400078ef810 */
[----:B------:R-:W-:Y:S02]  /*fd00*/  LOP3.LUT R4, R4, R9, RZ, 0x3c, !PT ;  /* 0x0000000904047212 */ /* 0x000fe400078e3cff */
[----:B------:R-:W-:Y:S01]  /*fd10*/  LOP3.LUT R7, R7, 0x7fffe000, RZ, 0xc0, !PT ;  /* 0x7fffe00007077812 */ /* 0x000fe200078ec0ff */
[C---:B------:R-:W-:Y:S02]  /*fd20*/  IMAD.U32 R38, R15.reuse, 0x10000, RZ ;  /* 0x000100000f267824 */ /* 0x040fe400078e00ff */
[----:B------:R-:W-:Y:S01]  /*fd30*/  IMAD.U32 R36, R0, 0x10000, RZ ;  /* 0x0001000000247824 */ /* 0x000fe200078e00ff */
[----:B------:R-:W-:Y:S01]  /*fd40*/  LOP3.LUT R40, R15, 0xffff0000, RZ, 0xc0, !PT ;  /* 0xffff00000f287812 */ /* 0x000fe200078ec0ff */
[----:B------:R-:W-:-:S02]  /*fd50*/  IMAD.U32 R43, R20, 0x10000, RZ ;  /* 0x00010000142b7824 */ /* 0x000fc400078e00ff */
[----:B------:R-:W-:Y:S02]  /*fd60*/  IMAD.U32 R41, R3, 0x10000, RZ ;  /* 0x0001000003297824 */ /* 0x000fe400078e00ff */
[C---:B------:R-:W-:Y:S01]  /*fd70*/  IMAD.U32 R45, R24.reuse, 0x10000, RZ ;  /* 0x00010000182d7824 */ /* 0x040fe200078e00ff */
[----:B------:R-:W-:Y:S01]  /*fd80*/  LOP3.LUT R42, R24, 0xffff0000, RZ, 0xc0, !PT ;  /* 0xffff0000182a7812 */ /* 0x000fe200078ec0ff */
[----:B------:R-:W-:Y:S01]  /*fd90*/  IMAD.U32 R44, R25, 0x10000, RZ ;  /* 0x00010000192c7824 */ /* 0x000fe200078e00ff */
[----:B--2---:R-:W-:Y:S02]  /*fda0*/  LOP3.LUT R6, R8, R6, R9, 0xf6, !PT ;  /* 0x0000000608067212 */ /* 0x004fe400078ef609 */
[----:B------:R-:W-:-:S05]  /*fdb0*/  IADD3 R9, R4, R7, R8 ;  /* 0x0000000704097210 */ /* 0x000fca0007ffe008 */
[----:B------:R-:W-:Y:S02]  /*fdc0*/  IMAD R21, R9, 0x2, R2 ;  /* 0x0000000209157824 */ /* 0x000fe400078e0202 */
[----:B---3--:R-:W-:-:S03]  /*fdd0*/  IMAD R46, R6, 0x2, R10 ;  /* 0x00000002062e7824 */ /* 0x008fc600078e020a */
[----:B------:R-:W1:Y:S04]  /*fde0*/  LDS.128 R8, [R21+0x16400] ;  /* 0x0164000015087984 */ /* 0x000e680000000c00 */
[----:B------:R-:W2:Y:S01]  /*fdf0*/  LDS.128 R4, [R46] ;  /* 0x000000002e047984 */ /* 0x000ea20000000c00 */
[C---:B-1----:R-:W-:Y:S01]  /*fe00*/  IMAD.U32 R31, R8.reuse, 0x10000, RZ ;  /* 0x00010000081f7824 */ /* 0x042fe200078e00ff */
[----:B------:R-:W-:Y:S01]  /*fe10*/  LOP3.LUT R8, R8, 0xffff0000, RZ, 0xc0, !PT ;  /* 0xffff000008087812 */ /* 0x000fe200078ec0ff */
[----:B--2---:R-:W-:Y:S02]  /*fe20*/  IMAD.U32 R26, R4, 0x10000, RZ ;  /* 0x00010000041a7824 */ /* 0x004fe400078e00ff */
[-C--:B------:R-:W-:Y:S01]  /*fe30*/  FMUL.FTZ R35, R38, R31.reuse ;  /* 0x0000001f26237220 */ /* 0x080fe20000410000 */
[----:B------:R-:W-:-:S03]  /*fe40*/  FMUL.FTZ R31, R36, R31 ;  /* 0x0000001f241f7220 */ /* 0x000fc60000410000 */
[----:B------:R-:W-:Y:S01]  /*fe50*/  FFMA.FTZ R35, R36, R26, -R35 ;  /* 0x0000001a24237223 */ /* 0x000fe20000010823 */
[----:B------:R-:W-:Y:S01]  /*fe60*/  LOP3.LUT R36, R0, 0xffff0000, RZ, 0xc0, !PT ;  /* 0xffff000000247812 */ /* 0x000fe200078ec0ff */
[-C--:B------:R-:W-:Y:S01]  /*fe70*/  FMUL.FTZ R37, R40, R8.reuse ;  /* 0x0000000828257220 */ /* 0x080fe20000410000 */
[----:B------:R-:W-:Y:S01]  /*fe80*/  LOP3.LUT R4, R4, 0xffff0000, RZ, 0xc0, !PT ;  /* 0xffff000004047812 */ /* 0x000fe200078ec0ff */
[----:B------:R-:W-:Y:S02]  /*fe90*/  IMAD.U32 R32, R9, 0x10000, RZ ;  /* 0x0001000009207824 */ /* 0x000fe400078e00ff */
[----:B------:R-:W-:Y:S01]  /*fea0*/  FMUL.FTZ R39, R36, R8 ;  /* 0x0000000824277220 */ /* 0x000fe20000410000 */
[----:B------:R-:W-:Y:S02]  /*feb0*/  IMAD.U32 R33, R10, 0x10000, RZ ;  /* 0x000100000a217824 */ /* 0x000fe400078e00ff */
[----:B------:R-:W-:Y:S01]  /*fec0*/  FFMA.FTZ R8, R36, R4, -R37 ;  /* 0x0000000424087223 */ /* 0x000fe20000010825 */
[----:B------:R-:W-:Y:S01]  /*fed0*/  FFMA.FTZ R31, R38, R26, R31 ;  /* 0x0000001a261f7223 */ /* 0x000fe2000001001f */
[-C--:B------:R-:W-:Y:S01]  /*fee0*/  FMUL.FTZ R36, R43, R32.reuse ;  /* 0x000000202b247220 */ /* 0x080fe20000410000 */
[----:B0-----:R-:W-:Y:S01]  /*fef0*/  IMAD.U32 R27, R5, 0x10000, RZ ;  /* 0x00010000051b7824 */ /* 0x001fe200078e00ff */
[----:B------:R-:W-:Y:S01]  /*ff00*/  LOP3.LUT R10, R10, 0xffff0000, RZ, 0xc0, !PT ;  /* 0xffff00000a0a7812 */ /* 0x000fe200078ec0ff */
[----:B------:R-:W-:Y:S01]  /*ff10*/  FMUL.FTZ R32, R41, R32 ;  /* 0x0000002029207220 */ /* 0x000fe20000410000 */
[----:B------:R-:W-:Y:S01]  /*ff20*/  FFMA.FTZ R26, R40, R4, R39 ;  /* 0x00000004281a7223 */ /* 0x000fe20000010027 */
[----:B------:R-:W-:-:S02]  /*ff30*/  IMAD.U32 R37, R12, 0x10000, RZ ;  /* 0x000100000c257824 */ /* 0x000fc400078e00ff */
[----:B------:R-:W-:Y:S01]  /*ff40*/  FMUL.FTZ R4, R45, R33 ;  /* 0x000000212d047220 */ /* 0x000fe20000410000 */
[----:B------:R-:W-:Y:S01]  /*ff50*/  IMAD.U32 R29, R6, 0x10000, RZ ;  /* 0x00010000061d7824 */ /* 0x000fe200078e00ff */
[----:B------:R-:W-:Y:S01]  /*ff60*/  LOP3.LUT R40, R12, 0xffff0000, RZ, 0xc0, !PT ;  /* 0xffff00000c287812 */ /* 0x000fe200078ec0ff */
[-C--:B------:R-:W-:Y:S01]  /*ff70*/  FFMA.FTZ R36, R41, R27.reuse, -R36 ;  /* 0x0000001b29247223 */ /* 0x080fe20000010824 */
[----:B------:R-:W-:Y:S01]  /*ff80*/  LOP3.LUT R6, R6, 0xffff0000, RZ, 0xc0, !PT ;  /* 0xffff000006067812 */ /* 0x000fe200078ec0ff */
[----:B------:R-:W-:Y:S01]  /*ff90*/  FFMA.FTZ R32, R43, R27, R32 ;  /* 0x0000001b2b207223 */ /* 0x000fe20000010020 */
[----:B------:R-:W-:Y:S01]  /*ffa0*/  FMUL.FTZ R38, R37, R33 ;  /* 0x0000002125267220 */ /* 0x000fe20000410000 */
[----:B------:R-:W-:Y:S02]  /*ffb0*/  IMAD.U32 R34, R11, 0x10000, RZ ;  /* 0x000100000b227824 */ /* 0x000fe400078e00ff */
[----:B------:R-:W-:Y:S01]  /*ffc0*/  FFMA.FTZ R27, R37, R29, -R4 ;  /* 0x0000001d251b7223 */ /* 0x000fe20000010804 */
[----:B------:R-:W-:Y:S01]  /*ffd0*/  FMUL.FTZ R33, R42, R10 ;  /* 0x0000000a2a217220 */ /* 0x000fe20000410000 */
[----:B------:R-:W-:-:S02]  /*ffe0*/  IMAD.U32 R4, R14, 0x10000, RZ ;  /* 0x000100000e047824 */ /* 0x000fc400078e00ff */
[----:B------:R-:W-:Y:S01]  /*fff0*/  FMUL.FTZ R37, R40, R10 ;  /* 0x0000000a28257220 */ /* 0x000fe20000410000 */
[----:B------:R-:W-:Y:S01]  /*10000*/  FFMA.FTZ R10, R45, R29, R38 ;  /* 0x0000001d2d0a7223 */ /* 0x000fe20000010026 */
[----:B------:R-:W-:Y:S01]  /*10010*/  IMAD.U32 R30, R7, 0x10000, RZ ;  /* 0x00010000071e7824 */ /* 0x000fe200078e00ff */
[----:B------:R-:W-:Y:S01]  /*10020*/  LOP3.LUT R9, R9, 0xffff0000, RZ, 0xc0, !PT ;  /* 0xffff000009097812 */ /* 0x000fe200078ec0ff */
[----:B------:R-:W-:Y:S01]  /*10030*/  FMUL.FTZ R29, R44, R34 ;  /* 0x000000222c1d7220 */ /* 0x000fe20000410000 */
[----:B------:R-:W-:Y:S01]  /*10040*/  FFMA.FTZ R38, R40, R6, -R33 ;  /* 0x0000000628267223 */ /* 0x000fe20000010821 */
[----:B------:R-:W-:Y:S01]  /*10050*/  LOP3.LUT R43, R20, 0xffff0000, RZ, 0xc0, !PT ;  /* 0xffff0000142b7812 */ /* 0x000fe200078ec0ff */
[----:B------:R-:W-:Y:S01]  /*10060*/  FMUL.FTZ R33, R4, R34 ;  /* 0x0000002204217220 */ /* 0x000fe20000410000 */
[----:B------:R-:W-:Y:S02]  /*10070*/  LOP3.LUT R11, R11, 0xffff0000, RZ, 0xc0, !PT ;  /* 0xffff00000b0b7812 */ /* 0x000fe400078ec0ff */
[----:B------:R-:W-:-:S02]  /*10080*/  LOP3.LUT R39, R3, 0xffff0000, RZ, 0xc0, !PT ;  /* 0xffff000003277812 */ /* 0x000fc400078ec0ff */
[----:B------:R-:W-:Y:S02]  /*10090*/  LOP3.LUT R45, R25, 0xffff0000, RZ, 0xc0, !PT ;  /* 0xffff0000192d7812 */ /* 0x000fe400078ec0ff */
[----:B------:R-:W-:Y:S01]  /*100a0*/  LOP3.LUT R41, R14, 0xffff0000, RZ, 0xc0, !PT ;  /* 0xffff00000e297812 */ /* 0x000fe200078ec0ff */
[----:B------:R-:W-:Y:S01]  /*100b0*/  FFMA.FTZ R29, R4, R30, -R29 ;  /* 0x0000001e041d7223 */ /* 0x000fe2000001081d */
[----:B------:R-:W-:Y:S01]  /*100c0*/  LOP3.LUT R5, R5, 0xffff0000, RZ, 0xc0, !PT ;  /* 0xffff000005057812 */ /* 0x000fe200078ec0ff */
[----:B------:R-:W-:Y:S01]  /*100d0*/  FFMA.FTZ R37, R42, R6, R37 ;  /* 0x000000062a257223 */ /* 0x000fe20000010025 */
[----:B------:R-:W-:Y:S01]  /*100e0*/  LOP3.LUT R7, R7, 0xffff0000, RZ, 0xc0, !PT ;  /* 0xffff000007077812 */ /* 0x000fe200078ec0ff */
[----:B------:R-:W-:Y:S01]  /*100f0*/  FFMA.FTZ R33, R44, R30, R33 ;  /* 0x0000001e2c217223 */ /* 0x000fe20000010021 */
[-C--:B------:R-:W-:Y:S01]  /*10100*/  FMUL.FTZ R4, R43, R9.reuse ;  /* 0x000000092b047220 */ /* 0x080fe20000410000 */
[----:B------:R-:W-:Y:S01]  /*10110*/  FMUL.FTZ R6, R39, R9 ;  /* 0x0000000927067220 */ /* 0x000fe20000410000 */
[-C--:B------:R-:W-:Y:S01]  /*10120*/  FMUL.FTZ R30, R45, R11.reuse ;  /* 0x0000000b2d1e7220 */ /* 0x080fe20000410000 */
[----:B------:R-:W-:Y:S01]  /*10130*/  FMUL.FTZ R34, R41, R11 ;  /* 0x0000000b29227220 */ /* 0x000fe20000410000 */
[-C--:B------:R-:W-:Y:S01]  /*10140*/  FFMA.FTZ R9, R39, R5.reuse, -R4 ;  /* 0x0000000527097223 */ /* 0x080fe20000010804 */
[----:B------:R-:W-:Y:S01]  /*10150*/  FFMA.FTZ R11, R43, R5, R6 ;  /* 0x000000052b0b7223 */ /* 0x000fe20000010006 */
[-C--:B------:R-:W-:Y:S01]  /*10160*/  FFMA.FTZ R30, R41, R7.reuse, -R30 ;  /* 0x00000007291e7223 */ /* 0x080fe2000001081e */
[----:B------:R-:W-:Y:S01]  /*10170*/  FFMA.FTZ R34, R45, R7, R34 ;  /* 0x000000072d227223 */ /* 0x000fe20000010022 */
[----:B------:R-:W-:-:S02]  /*10180*/  F2FP.BF16.F32.PACK_AB R6, R38, R27 ;  /* 0x0000001b2606723e */ /* 0x000fc400000010ff */
[----:B------:R-:W-:Y:S02]  /*10190*/  F2FP.BF16.F32.PACK_AB R5, R9, R36 ;  /* 0x000000240905723e */ /* 0x000fe400000010ff */
[----:B------:R-:W-:Y:S02]  /*101a0*/  F2FP.BF16.F32.PACK_AB R4, R8, R35 ;  /* 0x000000230804723e */ /* 0x000fe400000010ff */
[----:B------:R-:W-:Y:S02]  /*101b0*/  F2FP.BF16.F32.PACK_AB R9, R11, R32 ;  /* 0x000000200b09723e */ /* 0x000fe400000010ff */
[----:B------:R-:W-:Y:S02]  /*101c0*/  F2FP.BF16.F32.PACK_AB R7, R30, R29 ;  /* 0x0000001d1e07723e */ /* 0x000fe400000010ff */
[----:B------:R-:W-:Y:S02]  /*101d0*/  F2FP.BF16.F32.PACK_AB R10, R37, R10 ;  /* 0x0000000a250a723e */ /* 0x000fe400000010ff */
[----:B------:R-:W-:-:S02]  /*101e0*/  F2FP.BF16.F32.PACK_AB R8, R26, R31 ;  /* 0x0000001f1a08723e */ /* 0x000fc400000010ff */
[----:B------:R-:W-:Y:S01]  /*101f0*/  F2FP.BF16.F32.PACK_AB R11, R34, R33 ;  /* 0x00000021220b723e */ /* 0x000fe200000010ff */
[----:B------:R2:W-:Y:S04]  /*10200*/  STS.128 [R46], R4 ;  /* 0x000000042e007388 */ /* 0x0005e80000000c00 */
[----:B------:R2:W-:Y:S02]  /*10210*/  STS.128 [R21+0x16400], R8 ;  /* 0x0164000815007388 */ /* 0x0005e40000000c00 */
.L_x_593:
[----:B------:R-:W-:Y:S05]  /*10220*/  BSYNC B1 ;  /* 0x0000000000017941 */ /* 0x000fea0003800000 */
.L_x_592:
[----:B------:R-:W-:Y:S04]  /*10230*/  BSSY B1, `(.L_x_594) ;  /* 0x0000067000017945 */ /* 0x000fe80003800000 */
[----:B------:R-:W-:Y:S05]  /*10240*/  @P1 BRA `(.L_x_595) ;  /* 0x0000000400941947 */ /* 0x000fea0003800000 */
[----:B-12---:R-:W2:Y:S04]  /*10250*/  LDL R6, [R1+0x54] ;  /* 0x0000540001067983 */ /* 0x006ea80000100800 */
        /* <DEDUP_REMOVED lines=17> */
[----:B------:R-:W-:Y:S01]  /*10370*/  SHF.R.U32.HI R8, RZ, 0x3, R8 ;  /* 0x00000003ff087819 */ /* 0x000fe20000011608 */
[----:B------:R-:W-:Y:S01]  /*10380*/  IMAD.SHL.U32 R7, R7, 0x400, RZ ;  /* 0x0000040007077824 */ /* 0x000fe200078e00ff */
[----:B------:R-:W-:-:S04]  /*10390*/  LOP3.LUT R4, R9, 0x38, R5, 0xf8, !PT ;  /* 0x0000003809047812 */ /* 0x000fc800078ef805 */
[----:B------:R-:W-:Y:S02]  /*103a0*/  LOP3.LUT R4, R4, R8, RZ, 0x3c, !PT ;  /* 0x0000000804047212 */ /* 0x000fe400078e3cff */
[----:B------:R-:W-:Y:S01]  /*103b0*/  LOP3.LUT R7, R7, 0x7fffe000, RZ, 0xc0, !PT ;  /* 0x7fffe00007077812 */ /* 0x000fe200078ec0ff */
[C---:B------:R-:W-:Y:S02]  /*103c0*/  IMAD.U32 R38, R15.reuse, 0x10000, RZ ;  /* 0x000100000f267824 */ /* 0x040fe400078e00ff */
[----:B------:R-:W-:Y:S01]  /*103d0*/  IMAD.U32 R36, R0, 0x10000, RZ ;  /* 0x0001000000247824 */ /* 0x000fe200078e00ff */
[----:B------:R-:W-:Y:S01]  /*103e0*/  LOP3.LUT R40, R15, 0xffff0000, RZ, 0xc0, !PT ;  /* 0xffff00000f287812 */ /* 0x000fe200078ec0ff */
[----:B------:R-:W-:Y:S02]  /*103f0*/  IMAD.U32 R43, R20, 0x10000, RZ ;  /* 0x00010000142b7824 */ /* 0x000fe400078e00ff */
[----:B------:R-:W-:Y:S02]  /*10400*/  IMAD.U32 R41, R3, 0x10000, RZ ;  /* 0x0001000003297824 */ /* 0x000fe400078e00ff */
[C---:B------:R-:W-:Y:S01]  /*10410*/  IMAD.U32 R45, R24.reuse, 0x10000, RZ ;  /* 0x00010000182d7824 */ /* 0x040fe200078e00ff */
[----:B------:R-:W-:Y:S01]  /*10420*/  LOP3.LUT R42, R24, 0xffff0000, RZ, 0xc0, !PT ;  /* 0xffff0000182a7812 */ /* 0x000fe200078ec0ff */
[----:B------:R-:W-:Y:S01]  /*10430*/  IMAD.U32 R44, R25, 0x10000, RZ ;  /* 0x00010000192c7824 */ /* 0x000fe200078e00ff */
[----:B--2---:R-:W-:-:S02]  /*10440*/  IADD3 R9, R4, R7, R6 ;  /* 0x0000000704097210 */ /* 0x004fc40007ffe006 */
[----:B---3--:R-:W1:Y:S03]  /*10450*/  LDS.128 R4, [R46] ;  /* 0x000000002e047984 */ /* 0x008e660000000c00 */
[----:B------:R-:W-:-:S05]  /*10460*/  IMAD R21, R9, 0x2, R2 ;  /* 0x0000000209157824 */ /* 0x000fca00078e0202 */
[----:B------:R-:W2:Y:S01]  /*10470*/  LDS.128 R8, [R21+0x16400] ;  /* 0x0164000015087984 */ /* 0x000ea20000000c00 */
[----:B-1----:R-:W-:Y:S02]  /*10480*/  IMAD.U32 R26, R4, 0x10000, RZ ;  /* 0x00010000041a7824 */ /* 0x002fe400078e00ff */
[C---:B--2---:R-:W-:Y:S01]  /*10490*/  IMAD.U32 R31, R8.reuse, 0x10000, RZ ;  /* 0x00010000081f7824 */ /* 0x044fe200078e00ff */
[----:B------:R-:W-:-:S03]  /*104a0*/  LOP3.LUT R8, R8, 0xffff0000, RZ, 0xc0, !PT ;  /* 0xffff000008087812 */ /* 0x000fc600078ec0ff */
        /* <DEDUP_REMOVED lines=63> */
.L_x_595:
[----:B------:R-:W-:Y:S05]  /*108a0*/  BSYNC B1 ;  /* 0x0000000000017941 */ /* 0x000fea0003800000 */
.L_x_594:
[----:B------:R-:W-:Y:S05]  /*108b0*/  @P0 BRA `(.L_x_582) ;  /* 0x0000000400940947 */ /* 0x000fea0003800000 */
[----:B-123--:R-:W1:Y:S01]  /*108c0*/  S2R R5, SR_TID.X ;  /* 0x0000000000057919 */ /* 0x00ee620000002100 */
[----:B------:R-:W2:Y:S01]  /*108d0*/  LDL R42, [R1+0x88] ;  /* 0x00008800012a7983 */ /* 0x000ea20000100800 */
[----:B-1----:R-:W-:-:S05]  /*108e0*/  VIADD R5, R5, 0xffffff80 ;  /* 0xffffff8005057836 */ /* 0x002fca0000000000 */
[----:B------:R-:W-:-:S04]  /*108f0*/  SHF.R.S32.HI R4, RZ, 0x1f, R5 ;  /* 0x0000001fff047819 */ /* 0x000fc80000011405 */
[----:B------:R-:W-:-:S04]  /*10900*/  LEA.HI R4, R4, R5, RZ, 0x3 ;  /* 0x0000000504047211 */ /* 0x000fc800078f18ff */
[----:B------:R-:W-:-:S05]  /*10910*/  LOP3.LUT R4, R4, 0xfffffff8, RZ, 0xc0, !PT ;  /* 0xfffffff804047812 */ /* 0x000fca00078ec0ff */
[----:B------:R-:W-:Y:S02]  /*10920*/  IMAD.IADD R4, R5, 0x1, -R4 ;  /* 0x0000000105047824 */ /* 0x000fe400078e0a04 */
[----:B------:R-:W3:Y:S01]  /*10930*/  LDL R5, [R1+0x50] ;  /* 0x0000500001057983 */ /* 0x000ee20000100800 */
[C---:B------:R-:W-:Y:S02]  /*10940*/  VIADD R7, R22.reuse, 0x60 ;  /* 0x0000006016077836 */ /* 0x040fe40000000000 */
[----:B------:R-:W-:Y:S01]  /*10950*/  LEA.HI R13, R13, R4, RZ, 0x1d ;  /* 0x000000040d0d7211 */ /* 0x000fe200078fe8ff */
[----:B------:R-:W-:Y:S02]  /*10960*/  VIADD R8, R22, 0x60 ;  /* 0x0000006016087836 */ /* 0x000fe40000000000 */
[----:B------:R-:W-:Y:S01]  /*10970*/  IMAD.SHL.U32 R7, R7, 0x40, RZ ;  /* 0x0000004007077824 */ /* 0x000fe200078e00ff */
[----:B------:R-:W-:Y:S01]  /*10980*/  SHF.R.S32.HI R6, RZ, 0x1f, R13 ;  /* 0x0000001fff067819 */ /* 0x000fe2000001140d */
[----:B------:R-:W-:-:S02]  /*10990*/  IMAD.SHL.U32 R8, R8, 0x40, RZ ;  /* 0x0000004008087824 */ /* 0x000fc400078e00ff */
[----:B------:R-:W-:Y:S01]  /*109a0*/  IMAD.SHL.U32 R4, R13, 0x8, RZ ;  /* 0x000000080d047824 */ /* 0x000fe200078e00ff */
[----:B------:R-:W-:Y:S02]  /*109b0*/  LEA.HI R6, R6, R13, RZ, 0x3 ;  /* 0x0000000d06067211 */ /* 0x000fe400078f18ff */
[----:B------:R-:W-:Y:S02]  /*109c0*/  LOP3.LUT R8, R8, 0x1c0, RZ, 0xc0, !PT ;  /* 0x000001c008087812 */ /* 0x000fe400078ec0ff */
[----:B------:R-:W-:Y:S01]  /*109d0*/  LOP3.LUT R7, R7, 0x1c0, RZ, 0xc0, !PT ;  /* 0x000001c007077812 */ /* 0x000fe200078ec0ff */
[----:B------:R-:W-:Y:S01]  /*109e0*/  IMAD.SHL.U32 R6, R6, 0x400, RZ ;  /* 0x0000040006067824 */ /* 0x000fe200078e00ff */
[----:B------:R-:W-:Y:S02]  /*109f0*/  LOP3.LUT R4, R8, 0x38, R4, 0xf8, !PT ;  /* 0x0000003808047812 */ /* 0x000fe400078ef804 */
[----:B------:R-:W-:Y:S02]  /*10a00*/  SHF.R.U32.HI R7, RZ, 0x3, R7 ;  /* 0x00000003ff077819 */ /* 0x000fe40000011607 */
[----:B------:R-:W-:-:S02]  /*10a10*/  LOP3.LUT R9, R6, 0x7fffe000, RZ, 0xc0, !PT ;  /* 0x7fffe00006097812 */ /* 0x000fc400078ec0ff */
[----:B------:R-:W-:Y:S01]  /*10a20*/  LOP3.LUT R4, R4, R7, RZ, 0x3c, !PT ;  /* 0x0000000704047212 */ /* 0x000fe200078e3cff */
[C---:B------:R-:W-:Y:S01]  /*10a30*/  IMAD.U32 R37, R15.reuse, 0x10000, RZ ;  /* 0x000100000f257824 */ /* 0x040fe200078e00ff */
[----:B------:R-:W-:Y:S01]  /*10a40*/  LOP3.LUT R38, R15, 0xffff0000, RZ, 0xc0, !PT ;  /* 0xffff00000f267812 */ /* 0x000fe200078ec0ff */
[C---:B------:R-:W-:Y:S01]  /*10a50*/  IMAD.U32 R35, R0.reuse, 0x10000, RZ ;  /* 0x0001000000237824 */ /* 0x040fe200078e00ff */
[----:B------:R-:W-:Y:S01]  /*10a60*/  LOP3.LUT R0, R0, 0xffff0000, RZ, 0xc0, !PT ;  /* 0xffff000000007812 */ /* 0x000fe200078ec0ff */
[C---:B------:R-:W-:Y:S01]  /*10a70*/  IMAD.U32 R43, R24.reuse, 0x10000, RZ ;  /* 0x00010000182b7824 */ /* 0x040fe200078e00ff */
[----:B------:R-:W-:Y:S01]  /*10a80*/  LOP3.LUT R24, R24, 0xffff0000, RZ, 0xc0, !PT ;  /* 0xffff000018187812 */ /* 0x000fe200078ec0ff */
[----:B------:R-:W-:Y:S02]  /*10a90*/  IMAD.U32 R45, R25, 0x10000, RZ ;  /* 0x00010000192d7824 */ /* 0x000fe400078e00ff */
[----:B------:R-:W-:Y:S02]  /*10aa0*/  IMAD.U32 R41, R14, 0x10000, RZ ;  /* 0x000100000e297824 */ /* 0x000fe400078e00ff */
[C---:B------:R-:W-:Y:S01]  /*10ab0*/  IMAD.U32 R36, R3.reuse, 0x10000, RZ ;  /* 0x0001000003247824 */ /* 0x040fe200078e00ff */
[----:B------:R-:W-:Y:S01]  /*10ac0*/  LOP3.LUT R3, R3, 0xffff0000, RZ, 0xc0, !PT ;  /* 0xffff000003037812 */ /* 0x000fe200078ec0ff */
[----:B------:R-:W-:Y:S01]  /*10ad0*/  IMAD.U32 R40, R20, 0x10000, RZ ;  /* 0x0001000014287824 */ /* 0x000fe200078e00ff */
[----:B---3--:R-:W-:-:S02]  /*10ae0*/  IADD3 R9, R4, R9, R5 ;  /* 0x0000000904097210 */ /* 0x008fc40007ffe005 */
[----:B--2---:R-:W1:Y:S03]  /*10af0*/  LDS.128 R4, [R42] ;  /* 0x000000002a047984 */ /* 0x004e660000000c00 */
[----:B------:R-:W-:-:S05]  /*10b00*/  IMAD R13, R9, 0x2, R2 ;  /* 0x00000002090d7824 */ /* 0x000fca00078e0202 */
[----:B------:R-:W2:Y:S01]  /*10b10*/  LDS.128 R8, [R13+0x16400] ;  /* 0x016400000d087984 */ /* 0x000ea20000000c00 */
[C---:B-1----:R-:W-:Y:S01]  /*10b20*/  IMAD.U32 R21, R4.reuse, 0x10000, RZ ;  /* 0x0001000004157824 */ /* 0x042fe200078e00ff */
[----:B------:R-:W-:Y:S01]  /*10b30*/  LOP3.LUT R4, R4, 0xffff0000, RZ, 0xc0, !PT ;  /* 0xffff000004047812 */ /* 0x000fe200078ec0ff */
[C---:B--2---:R-:W-:Y:S01]  /*10b40*/  IMAD.U32 R30, R8.reuse, 0x10000, RZ ;  /* 0x00010000081e7824 */ /* 0x044fe200078e00ff */
[----:B------:R-:W-:-:S03]  /*10b50*/  LOP3.LUT R8, R8, 0xffff0000, RZ, 0xc0, !PT ;  /* 0xffff000008087812 */ /* 0x000fc600078ec0ff */
[-C--:B------:R-:W-:Y:S01]  /*10b60*/  FMUL.FTZ R34, R37, R30.reuse ;  /* 0x0000001e25227220 */ /* 0x080fe20000410000 */
[C---:B------:R-:W-:Y:S01]  /*10b70*/  FMUL.FTZ R30, R35.reuse, R30 ;  /* 0x0000001e231e7220 */ /* 0x040fe20000410000 */
[-C--:B------:R-:W-:Y:S01]  /*10b80*/  FMUL.FTZ R15, R38, R8.reuse ;  /* 0x00000008260f7220 */ /* 0x080fe20000410000 */
[----:B------:R-:W-:Y:S02]  /*10b90*/  IMAD.U32 R32, R10, 0x10000, RZ ;  /* 0x000100000a207824 */ /* 0x000fe400078e00ff */
[-C--:B------:R-:W-:Y:S01]  /*10ba0*/  FFMA.FTZ R34, R35, R21.reuse, -R34 ;  /* 0x0000001523227223 */ /* 0x080fe20000010822 */
[----:B------:R-:W-:Y:S01]  /*10bb0*/  FFMA.FTZ R30, R37, R21, R30 ;  /* 0x00000015251e7223 */ /* 0x000fe2000001001e */
[----:B------:R-:W-:Y:S02]  /*10bc0*/  IMAD.U32 R37, R12, 0x10000, RZ ;  /* 0x000100000c257824 */ /* 0x000fe400078e00ff */
[C---:B------:R-:W-:Y:S01]  /*10bd0*/  FMUL.FTZ R21, R0.reuse, R8 ;  /* 0x0000000800157220 */ /* 0x040fe20000410000 */
[----:B------:R-:W-:Y:S01]  /*10be0*/  FFMA.FTZ R15, R0, R4, -R15 ;  /* 0x00000004000f7223 */ /* 0x000fe2000001080f */
[----:B0-----:R-:W-:Y:S01]  /*10bf0*/  IMAD.U32 R27, R6, 0x10000, RZ ;  /* 0x00010000061b7824 */ /* 0x001fe200078e00ff */
[----:B------:R-:W-:Y:S01]  /*10c00*/  LOP3.LUT R10, R10, 0xffff0000, RZ, 0xc0, !PT ;  /* 0xffff00000a0a7812 */ /* 0x000fe200078ec0ff */
[-C--:B------:R-:W-:Y:S01]  /*10c10*/  FMUL.FTZ R0, R43, R32.reuse ;  /* 0x000000202b007220 */ /* 0x080fe20000410000 */
[----:B------:R-:W-:Y:S01]  /*10c20*/  LOP3.LUT R12, R12, 0xffff0000, RZ, 0xc0, !PT ;  /* 0xffff00000c0c7812 */ /* 0x000fe200078ec0ff */
[----:B------:R-:W-:Y:S01]  /*10c30*/  FMUL.FTZ R32, R37, R32 ;  /* 0x0000002025207220 */ /* 0x000fe20000410000 */
[----:B------:R-:W-:-:S02]  /*10c40*/  IMAD.U32 R33, R11, 0x10000, RZ ;  /* 0x000100000b217824 */ /* 0x000fc400078e00ff */
[-C--:B------:R-:W-:Y:S01]  /*10c50*/  FFMA.FTZ R8, R37, R27.reuse, -R0 ;  /* 0x0000001b25087223 */ /* 0x080fe20000010800 */
[----:B------:R-:W-:Y:S01]  /*10c60*/  LOP3.LUT R6, R6, 0xffff0000, RZ, 0xc0, !PT ;  /* 0xffff000006067812 */ /* 0x000fe200078ec0ff */
[-C--:B------:R-:W-:Y:S01]  /*10c70*/  FMUL.FTZ R37, R24, R10.reuse ;  /* 0x0000000a18257220 */ /* 0x080fe20000410000 */
[----:B------:R-:W-:Y:S01]  /*10c80*/  FMUL.FTZ R39, R12, R10 ;  /* 0x0000000a0c277220 */ /* 0x000fe20000410000 */
[----:B------:R-:W-:Y:S02]  /*10c90*/  IMAD.U32 R31, R9, 0x10000, RZ ;  /* 0x00010000091f7824 */ /* 0x000fe400078e00ff */
[----:B------:R-:W-:Y:S01]  /*10ca0*/  FFMA.FTZ R21, R38, R4, R21 ;  /* 0x0000000426157223 */ /* 0x000fe20000010015 */
[----:B------:R-:W-:Y:S01]  /*10cb0*/  FFMA.FTZ R10, R43, R27, R32 ;  /* 0x0000001b2b0a7223 */ /* 0x000fe20000010020 */
[----:B------:R-:W-:Y:S01]  /*10cc0*/  IMAD.U32 R29, R7, 0x10000, RZ ;  /* 0x00010000071d7824 */ /* 0x000fe200078e00ff */
[----:B------:R-:W-:Y:S01]  /*10cd0*/  LOP3.LUT R9, R9, 0xffff0000, RZ, 0xc0, !PT ;  /* 0xffff000009097812 */ /* 0x000fe200078ec0ff */
[-C--:B------:R-:W-:Y:S01]  /*10ce0*/  FMUL.FTZ R0, R45, R33.reuse ;  /* 0x000000212d007220 */ /* 0x080fe20000410000 */
[----:B------:R-:W-:Y:S01]  /*10cf0*/  FMUL.FTZ R4, R41, R33 ;  /* 0x0000002129047220 */ /* 0x000fe20000410000 */
[----:B------:R-:W-:-:S02]  /*10d00*/  LOP3.LUT R27, R20, 0xffff0000, RZ, 0xc0, !PT ;  /* 0xffff0000141b7812 */ /* 0x000fc400078ec0ff */
[----:B------:R-:W-:Y:S02]  /*10d10*/  LOP3.LUT R11, R11, 0xffff0000, RZ, 0xc0, !PT ;  /* 0xffff00000b0b7812 */ /* 0x000fe400078ec0ff */
[----:B------:R-:W-:Y:S01]  /*10d20*/  LOP3.LUT R33, R25, 0xffff0000, RZ, 0xc0, !PT ;  /* 0xffff000019217812 */ /* 0x000fe200078ec0ff */
[C---:B------:R-:W-:Y:S01]  /*10d30*/  IMAD.U32 R26, R5.reuse, 0x10000, RZ ;  /* 0x00010000051a7824 */ /* 0x040fe200078e00ff */
[----:B------:R-:W-:Y:S01]  /*10d40*/  LOP3.LUT R25, R14, 0xffff0000, RZ, 0xc0, !PT ;  /* 0xffff00000e197812 */ /* 0x000fe200078ec0ff */
[-C--:B------:R-:W-:Y:S01]  /*10d50*/  FFMA.FTZ R39, R24, R6.reuse, R39 ;  /* 0x0000000618277223 */ /* 0x080fe20000010027 */
[----:B------:R-:W-:Y:S01]  /*10d60*/  LOP3.LUT R5, R5, 0xffff0000, RZ, 0xc0, !PT ;  /* 0xffff000005057812 */ /* 0x000fe200078ec0ff */
[----:B------:R-:W-:Y:S01]  /*10d70*/  FFMA.FTZ R24, R41, R29, -R0 ;  /* 0x0000001d29187223 */ /* 0x000fe20000010800 */
[----:B------:R-:W-:Y:S01]  /*10d80*/  LOP3.LUT R7, R7, 0xffff0000, RZ, 0xc0, !PT ;  /* 0xffff000007077812 */ /* 0x000fe200078ec0ff */
[----:B------:R-:W-:Y:S01]  /*10d90*/  FFMA.FTZ R37, R12, R6, -R37 ;  /* 0x000000060c257223 */ /* 0x000fe20000010825 */
[----:B------:R-:W-:Y:S01]  /*10da0*/  FMUL.FTZ R0, R27, R9 ;  /* 0x000000091b007220 */ /* 0x000fe20000410000 */
[----:B------:R-:W-:Y:S01]  /*10db0*/  FMUL.FTZ R35, R40, R31 ;  /* 0x0000001f28237220 */ /* 0x000fe20000410000 */
[----:B------:R-:W-:Y:S01]  /*10dc0*/  FFMA.FTZ R29, R45, R29, R4 ;  /* 0x0000001d2d1d7223 */ /* 0x000fe20000010004 */
[----:B------:R-:W-:Y:S01]  /*10dd0*/  FMUL.FTZ R6, R33, R11 ;  /* 0x0000000b21067220 */ /* 0x000fe20000410000 */
[C---:B------:R-:W-:Y:S01]  /*10de0*/  FMUL.FTZ R31, R36.reuse, R31 ;  /* 0x0000001f241f7220 */ /* 0x040fe20000410000 */
[----:B------:R-:W-:Y:S01]  /*10df0*/  FMUL.FTZ R4, R3, R9 ;  /* 0x0000000903047220 */ /* 0x000fe20000410000 */
[----:B------:R-:W-:Y:S01]  /*10e00*/  FMUL.FTZ R14, R25, R11 ;  /* 0x0000000b190e7220 */ /* 0x000fe20000410000 */
[----:B------:R-:W-:Y:S01]  /*10e10*/  FFMA.FTZ R0, R3, R5, -R0 ;  /* 0x0000000503007223 */ /* 0x000fe20000010800 */
[-C--:B------:R-:W-:Y:S01]  /*10e20*/  FFMA.FTZ R35, R36, R26.reuse, -R35 ;  /* 0x0000001a24237223 */ /* 0x080fe20000010823 */
[----:B------:R-:W-:Y:S01]  /*10e30*/  FFMA.FTZ R3, R25, R7, -R6 ;  /* 0x0000000719037223 */ /* 0x000fe20000010806 */
[----:B------:R-:W-:Y:S01]  /*10e40*/  FFMA.FTZ R31, R40, R26, R31 ;  /* 0x0000001a281f7223 */ /* 0x000fe2000001001f */
[----:B------:R-:W-:Y:S01]  /*10e50*/  FFMA.FTZ R12, R27, R5, R4 ;  /* 0x000000051b0c7223 */ /* 0x000fe20000010004 */
        /* <DEDUP_REMOVED lines=11> */
.L_x_582:
[----:B------:R-:W-:Y:S05]  /*10f10*/  BSYNC B0 ;  /* 0x0000000000007941 */ /* 0x000fea0003800000 */
.L_x_563:
[----:B------:R-:W-:Y:S01]  /*10f20*/  @!PT LDS RZ, [RZ] ;  /* 0x00000000fffff984 */ /* 0x000fe20000000800 */
[----:B------:R-:W-:Y:S01]  /*10f30*/  @!PT LDS RZ, [RZ] ;  /* 0x00000000fffff984 */ /* 0x000fe20000000800 */
[----:B------:R-:W-:Y:S01]  /*10f40*/  @!PT LDS RZ, [RZ] ;  /* 0x00000000fffff984 */ /* 0x000fe20000000800 */
[----:B------:R-:W-:Y:S01]  /*10f50*/  @!PT LDS RZ, [RZ] ;  /* 0x00000000fffff984 */ /* 0x000fe20000000800 */
[----:B------:R5:W-:Y:S06]  /*10f60*/  MEMBAR.ALL.CTA ;  /* 0x0000000000007992 */ /* 0x000bec0000008000 */
[----:B-----5:R-:W5:Y:S01]  /*10f70*/  FENCE.VIEW.ASYNC.S ;  /* 0x00000000000073c6 */ /* 0x020f620000000000 */
[----:B------:R-:W-:Y:S05]  /*10f80*/  WARPSYNC.ALL ;  /* 0x0000000000007948 */ /* 0x000fea0003800000 */
[----:B-----5:R-:W-:Y:S06]  /*10f90*/  BAR.SYNC.DEFER_BLOCKING 0xd, 0x100 ;  /* 0x0344000000007b1d */ /* 0x020fec0000010000 */
.L_x_561:
[----:B------:R-:W-:-:S13]  /*10fa0*/  ISETP.NE.AND P0, PT, R224, 0x3, PT ;  /* 0x00000003e000780c */ /* 0x000fda0003f05270 */
[----:B------:R-:W-:Y:S05]  /*10fb0*/  @!P0 BRA `(.L_x_596) ;  /* 0x0000000000048947 */ /* 0x000fea0003800000 */
[----:B------:R-:W-:Y:S01]  /*10fc0*/  BPT.TRAP 0x1 ;  /* 0x000000040000795c */ /* 0x000fe20000300000 */
.L_x_596:
[----:B------:R-:W-:Y:S01]  /*10fd0*/  IMAD R0, R222, 0x8, R2 ;  /* 0x00000008de007824 */ /* 0x000fe200078e0202 */
[----:B0-2---:R-:W-:-:S04]  /*10fe0*/  SHF.L.U32 R3, R233, 0x1f, RZ ;  /* 0x0000001fe9037819 */ /* 0x005fc800000006ff */
[----:B------:R0:W2:Y:S01]  /*10ff0*/  SYNCS.PHASECHK.TRANS64.TRYWAIT P2, [R0+URZ+0x34830], R3 ;  /* 0x03483003000075a7 */ /* 0x0000a2000804017f */
[----:B------:R-:W-:Y:S05]  /*11000*/  @!P0 BRA `(.L_x_597) ;  /* 0x0000000000048947 */ /* 0x000fea0003800000 */
[----:B------:R-:W-:Y:S01]  /*11010*/  BPT.TRAP 0x1 ;  /* 0x000000040000795c */ /* 0x000fe20000300000 */
.L_x_597:
[----:B-1-34-:R-:W1:Y:S01]  /*11020*/  S2R R4, SR_TID.X ;  /* 0x0000000000047919 */ /* 0x01ae620000002100 */
[----:B------:R-:W-:Y:S01]  /*11030*/  IMAD.MOV.U32 R87, RZ, RZ, RZ ;  /* 0x000000ffff577224 */ /* 0x000fe200078e00ff */
[----:B-1----:R-:W-:-:S04]  /*11040*/  LOP3.LUT R4, R4, 0x7f, RZ, 0xc0, !PT ;  /* 0x0000007f04047812 */ /* 0x002fc800078ec0ff */
[----:B------:R-:W-:Y:S01]  /*11050*/  ISETP.NE.AND P1, PT, R4, RZ, PT ;  /* 0x000000ff0400720c */ /* 0x000fe20003f25270 */
[----:B--2---:R-:W-:-:S12]  /*11060*/  @P2 BRA `(.L_x_598) ;  /* 0x0000000000082947 */ /* 0x004fd80003800000 */
[----:B------:R-:W1:Y:S02]  /*11070*/  SYNCS.PHASECHK.TRANS64.TRYWAIT P2, [R0+URZ+0x34830], R3 ;  /* 0x03483003000075a7 */ /* 0x000e64000804017f */
[----:B-1----:R-:W-:Y:S05]  /*11080*/  @!P2 BRA `(.L_x_599) ;  /* 0x000001780068a947 */ /* 0x002fea0003800000 */
.L_x_598:
[----:B------:R-:W-:Y:S05]  /*11090*/  WARPSYNC.ALL ;  /* 0x0000000000007948 */ /* 0x000fea0003800000 */
[----:B01----:R-:W-:Y:S01]  /*110a0*/  VIADD R3, R2, 0x1e400 ;  /* 0x0001e40002037836 */ /* 0x003fe20000000000 */
[----:B------:R-:W-:Y:S01]  /*110b0*/  R2UR UR56, R28 ;  /* 0x000000001c3872ca */ /* 0x000fe200000e0000 */
[----:B------:R-:W-:Y:S01]  /*110c0*/  IMAD.MOV.U32 R5, RZ, RZ, 0x40000040 ;  /* 0x40000040ff057424 */ /* 0x000fe200078e00ff */
[----:B------:R-:W-:Y:S01]  /*110d0*/  WARPGROUP.ARRIVE ;  /* 0x00000000000079c5 */ /* 0x000fe20000000000 */
[----:B------:R-:W-:Y:S01]  /*110e0*/  UMOV UR9, 0x40000040 ;  /* 0x4000004000097882 */ /* 0x000fe20000000000 */
[----:B------:R-:W-:Y:S01]  /*110f0*/  SHF.R.U32.HI R3, RZ, 0x4, R3 ;  /* 0x00000004ff037819 */ /* 0x000fe20000011603 */
[----:B------:R-:W-:Y:S01]  /*11100*/  IMAD.MOV.U32 R15, RZ, RZ, 0x40000040 ;  /* 0x40000040ff0f7424 */ /* 0x000fe200078e00ff */
[----:B------:R-:W-:Y:S01]  /*11110*/  R2UR UR11, R5 ;  /* 0x00000000050b72ca */ /* 0x000fe200000e0000 */
[----:B------:R-:W-:Y:S01]  /*11120*/  IMAD.MOV.U32 R21, RZ, RZ, 0x40000040 ;  /* 0x40000040ff157424 */ /* 0x000fe200078e00ff */
[----:B------:R-:W-:Y:S01]  /*11130*/  LOP3.LUT R3, R3, 0x3fff, RZ, 0xc0, !PT ;  /* 0x00003fff03037812 */ /* 0x000fe200078ec0ff */
[----:B------:R-:W-:Y:S01]  /*11140*/  IMAD.MOV.U32 R25, RZ, RZ, 0x40000040 ;  /* 0x40000040ff197424 */ /* 0x000fe200078e00ff */
[----:B------:R-:W-:Y:S01]  /*11150*/  R2UR UR15, R15 ;  /* 0x000000000f0f72ca */ /* 0x000fe200000e0000 */
[----:B------:R-:W-:Y:S01]  /*11160*/  IMAD.U32 R27, RZ, RZ, UR9 ;  /* 0x00000009ff1b7e24 */ /* 0x000fe2000f8e00ff */
[----:B------:R-:W-:Y:S01]  /*11170*/  LOP3.LUT R4, R3, 0x10000, RZ, 0xfc, !PT ;  /* 0x0001000003047812 */ /* 0x000fe200078efcff */
[----:B------:R-:W-:Y:S01]  /*11180*/  ULOP3.LUT UR56, UR56, 0x10000, URZ, 0xfc, !UPT ;  /* 0x0001000038387892 */ /* 0x000fe2000f8efc3f */
[----:B------:R-:W-:Y:S01]  /*11190*/  MOV R8, UR37 ;  /* 0x0000002500087c02 */ /* 0x000fe20008000f00 */
[----:B------:R-:W-:Y:S01]  /*111a0*/  UMOV UR37, UR9 ;  /* 0x0000000900257c82 */ /* 0x000fe20008000000 */
[----:B------:R-:W-:Y:S01]  /*111b0*/  MOV R9, UR36 ;  /* 0x0000002400097c02 */ /* 0x000fe20008000f00 */
[----:B------:R0:W-:Y:S01]  /*111c0*/  STL [R1+0x2c], R4 ;  /* 0x00002c0401007387 */ /* 0x0001e20000100800 */
[----:B------:R-:W-:Y:S01]  /*111d0*/  UMOV UR13, UR37 ;  /* 0x00000025000d7c82 */ /* 0x000fe20008000000 */
[----:B------:R-:W-:Y:S01]  /*111e0*/  R2UR UR23, R21 ;  /* 0x00000000151772ca */ /* 0x000fe200000e0000 */
[----:B------:R-:W-:Y:S01]  /*111f0*/  UMOV UR8, UR56 ;  /* 0x0000003800087c82 */ /* 0x000fe20008000000 */
[----:B------:R-:W-:Y:S01]  /*11200*/  UMOV UR21, UR37 ;  /* 0x0000002500157c82 */ /* 0x000fe20008000000 */
[----:B------:R-:W-:Y:S01]  /*11210*/  UMOV UR36, UR8 ;  /* 0x0000000800247c82 */ /* 0x000fe20008000000 */
[----:B------:R-:W-:Y:S01]  /*11220*/  R2UR UR55, R25 ;  /* 0x00000000193772ca */ /* 0x000fe200000e0000 */
[----:B------:R-:W-:Y:S01]  /*11230*/  UMOV UR12, UR36 ;  /* 0x00000024000c7c82 */ /* 0x000fe20008000000 */
[----:B------:R-:W-:Y:S01]  /*11240*/  UMOV UR20, UR36 ;  /* 0x0000002400147c82 */ /* 0x000fe20008000000 */
[----:B------:R-:W-:Y:S01]  /*11250*/  UMOV UR52, UR36 ;  /* 0x0000002400347c82 */ /* 0x000fe20008000000 */
[----:B0-----:R-:W-:Y:S01]  /*11260*/  IMAD R4, R222, 0xb00, R4 ;  /* 0x00000b00de047824 */ /* 0x001fe200078e0204 */
[----:B------:R-:W-:Y:S01]  /*11270*/  UMOV UR53, UR37 ;  /* 0x0000002500357c82 */ /* 0x000fe20008000000 */
[----:B------:R-:W-:Y:S01]  /*11280*/  R2UR UR35, R15 ;  /* 0x000000000f2372ca */ /* 0x000fe200000e0000 */
[----:B------:R-:W-:Y:S01]  /*11290*/  UMOV UR32, UR36 ;  /* 0x0000002400207c82 */ /* 0x000fe20008000000 */
[C---:B------:R-:W-:Y:S01]  /*112a0*/  VIADD R14, R4.reuse, 0x80 ;  /* 0x00000080040e7836 */ /* 0x040fe20000000000 */
[C---:B------:R-:W-:Y:S01]  /*112b0*/  R2UR UR10, R4.reuse ;  /* 0x00000000040a72ca */ /* 0x040fe200000e0000 */
[C---:B------:R-:W-:Y:S01]  /*112c0*/  VIADD R20, R4.reuse, 0x100 ;  /* 0x0000010004147836 */ /* 0x040fe20000000000 */
[----:B------:R-:W-:Y:S01]  /*112d0*/  UMOV UR33, UR37 ;  /* 0x0000002500217c82 */ /* 0x000fe20008000000 */
[----:B------:R-:W-:Y:S01]  /*112e0*/  VIADD R24, R4, 0x180 ;  /* 0x0000018004187836 */ /* 0x000fe20000000000 */
[----:B------:R-:W-:Y:S01]  /*112f0*/  R2UR UR14, R14 ;  /* 0x000000000e0e72ca */ /* 0x000fe200000e0000 */
[----:B------:R-:W-:Y:S01]  /*11300*/  VIADD R14, R4, 0x200 ;  /* 0x00000200040e7836 */ /* 0x000fe20000000000 */
[----:B------:R-:W-:Y:S01]  /*11310*/  R2UR UR22, R20 ;  /* 0x00000000141672ca */ /* 0x000fe200000e0000 */
[----:B------:R-:W-:Y:S01]  /*11320*/  VIADD R20, R4, 0x280 ;  /* 0x0000028004147836 */ /* 0x000fe20000000000 */
[----:B------:R-:W-:Y:S01]  /*11330*/  R2UR UR54, R24 ;  /* 0x00000000183672ca */ /* 0x000fe200000e0000 */
[----:B------:R-:W-:Y:S01]  /*11340*/  UMOV UR28, UR36 ;  /* 0x00000024001c7c82 */ /* 0x000fe20008000000 */
[----:B------:R-:W-:Y:S01]  /*11350*/  R2UR UR34, R14 ;  /* 0x000000000e2272ca */ /* 0x000fe200000e0000 */
[----:B------:R-:W-:Y:S01]  /*11360*/  UMOV UR29, UR37 ;  /* 0x00000025001d7c82 */ /* 0x000fe20008000000 */
[----:B------:R-:W-:Y:S01]  /*11370*/  R2UR UR30, R20 ;  /* 0x00000000141e72ca */ /* 0x000fe200000e0000 */
[----:B------:R-:W-:Y:S01]  /*11380*/  HGMMA.64x16x16.F32.BF16 R112, gdesc[UR8], RZ, !UPT, gsb0 ;  /* 0x00200000087079f0 */ /* 0x000fe2000c0018ff */
[----:B------:R-:W-:Y:S01]  /*11390*/  R2UR UR31, R21 ;  /* 0x00000000151f72ca */ /* 0x000fe200000e0000 */
[C---:B------:R-:W-:Y:S01]  /*113a0*/  VIADD R24, R4.reuse, 0x300 ;  /* 0x0000030004187836 */ /* 0x040fe20000000000 */
[----:B------:R-:W-:Y:S01]  /*113b0*/  R2UR UR47, R25 ;  /* 0x00000000192f72ca */ /* 0x000fe200000e0000 */
[----:B------:R-:W-:Y:S01]  /*113c0*/  UMOV UR44, UR36 ;  /* 0x00000024002c7c82 */ /* 0x000fe20008000000 */
[----:B------:R-:W-:Y:S01]  /*113d0*/  UMOV UR45, UR37 ;  /* 0x00000025002d7c82 */ /* 0x000fe20008000000 */
[----:B------:R-:W-:Y:S01]  /*113e0*/  VIADD R14, R4, 0x380 ;  /* 0x00000380040e7836 */ /* 0x000fe20000000000 */
[----:B------:R-:W-:Y:S01]  /*113f0*/  R2UR UR46, R24 ;  /* 0x00000000182e72ca */ /* 0x000fe200000e0000 */
[----:B------:R-:W-:Y:S01]  /*11400*/  UMOV UR24, UR36 ;  /* 0x0000002400187c82 */ /* 0x000fe20008000000 */
[----:B------:R-:W-:Y:S01]  /*11410*/  R2UR UR27, R15 ;  /* 0x000000000f1b72ca */ /* 0x000fe200000e0000 */
[----:B------:R-:W-:Y:S01]  /*11420*/  UMOV UR25, UR37 ;  /* 0x0000002500197c82 */ /* 0x000fe20008000000 */
        /* <DEDUP_REMOVED lines=13> */
[----:B------:R-:W-:Y:S01]  /*11500*/  VIADD R24, R4, 0x82 ;  /* 0x0000008204187836 */ /* 0x000fe20000000000 */
[----:B------:R-:W-:Y:S01]  /*11510*/  UMOV UR40, UR36 ;  /* 0x0000002400287c82 */ /* 0x000fe20008000000 */
[----:B------:R-:W-:Y:S01]  /*11520*/  IMAD.U32 R26, RZ, RZ, UR8 ;  /* 0x00000008ff1a7e24 */ /* 0x000fe2000f8e00ff */
[----:B------:R-:W-:Y:S01]  /*11530*/  R2UR UR42, R20 ;  /* 0x00000000142a72ca */ /* 0x000fe200000e0000 */
[----:B------:R-:W-:Y:S01]  /*11540*/  IMAD.MOV.U32 R25, RZ, RZ, 0x40000040 ;  /* 0x40000040ff197424 */ /* 0x000fe200078e00ff */
[----:B------:R-:W-:Y:S01]  /*11550*/  R2UR UR10, R24 ;  /* 0x00000000180a72ca */ /* 0x000fe200000e0000 */
[----:B------:R-:W-:Y:S01]  /*11560*/  UMOV UR41, UR37 ;  /* 0x0000002500297c82 */ /* 0x000fe20008000000 */
[----:B------:R-:W-:Y:S01]  /*11570*/  STL.64 [R1+0x20], R26 ;  /* 0x0000201a01007387 */ /* 0x000fe20000100a00 */
[----:B------:R-:W-:Y:S01]  /*11580*/  VIADD R14, R4, 0x2 ;  /* 0x00000002040e7836 */ /* 0x000fe20000000000 */
[----:B------:R-:W-:Y:S01]  /*11590*/  R2UR UR11, R25 ;  /* 0x00000000190b72ca */ /* 0x000fe200000e0000 */
[----:B------:R-:W-:Y:S01]  /*115a0*/  IMAD.MOV.U32 R15, RZ, RZ, 0x40000040 ;  /* 0x40000040ff0f7424 */ /* 0x000fe200078e00ff */
[----:B------:R-:W-:Y:S01]  /*115b0*/  MOV R6, UR39 ;  /* 0x0000002700067c02 */ /* 0x000fe20008000f00 */
[----:B------:R-:W-:Y:S01]  /*115c0*/  UIADD3 UR8, UR56, 0x2, URZ ;  /* 0x0000000238087890 */ /* 0x000fe2000fffe03f */
[----:B------:R-:W-:Y:S01]  /*115d0*/  MOV R7, UR38 ;  /* 0x0000002600077c02 */ /* 0x000fe20008000f00 */
[----:B------:R-:W-:Y:S01]  /*115e0*/  UMOV UR37, 0x40000040 ;  /* 0x4000004000257882 */ /* 0x000fe20000000000 */
[----:B------:R-:W-:Y:S01]  /*115f0*/  R2UR UR38, R14 ;  /* 0x000000000e2672ca */ /* 0x000fe200000e0000 */
[C---:B------:R-:W-:Y:S01]  /*11600*/  VIADD R20, R4.reuse, 0x102 ;  /* 0x0000010204147836 */ /* 0x040fe20000000000 */
[----:B------:R-:W-:Y:S01]  /*11610*/  R2UR UR39, R15 ;  /* 0x000000000f2772ca */ /* 0x000fe200000e0000 */
[----:B------:R-:W-:Y:S01]  /*11620*/  IMAD.MOV.U32 R21, RZ, RZ, 0x40000040 ;  /* 0x40000040ff157424 */ /* 0x000fe200078e00ff */
[----:B------:R-:W-:Y:S01]  /*11630*/  UMOV UR36, UR8 ;  /* 0x0000000800247c82 */ /* 0x000fe20008000000 */
[----:B------:R-:W-:Y:S01]  /*11640*/  VIADD R14, R4, 0x182 ;  /* 0x00000182040e7836 */ /* 0x000fe20000000000 */
[----:B------:R-:W-:Y:S01]  /*11650*/  R2UR UR50, R20 ;  /* 0x00000000143272ca */ /* 0x000fe200000e0000 */
[----:B------:R-:W-:Y:S01]  /*11660*/  IMAD.MOV.U32 R15, RZ, RZ, 0x40000040 ;  /* 0x40000040ff0f7424 */ /* 0x000fe200078e00ff */
[----:B------:R-:W-:Y:S01]  /*11670*/  R2UR UR51, R21 ;  /* 0x00000000153372ca */ /* 0x000fe200000e0000 */
[----:B------:R-:W-:Y:S01]  /*11680*/  VIADD R20, R4, 0x202 ;  /* 0x0000020204147836 */ /* 0x000fe20000000000 */
[----:B------:R-:W-:Y:S01]  /*11690*/  P2R R11, PR, RZ, 0x2 ;  /* 0x00000002ff0b7803 */ /* 0x000fe20000000000 */
[----:B------:R-:W-:Y:S01]  /*116a0*/  IMAD.MOV.U32 R21, RZ, RZ, 0x40000040 ;  /* 0x40000040ff157424 */ /* 0x000fe200078e00ff */
[----:B------:R-:W-:Y:S01]  /*116b0*/  P2R R13, PR, RZ, 0x1 ;  /* 0x00000001ff0d7803 */ /* 0x000fe20000000000 */
[----:B------:R-:W-:-:S02]  /*116c0*/  WARPGROUP.DEPBAR.LE gsb0, 0x0 ;  /* 0x00008000000079c5 */ /* 0x000fc40000010000 */
[----:B------:R-:W-:Y:S01]  /*116d0*/  WARPGROUP.ARRIVE ;  /* 0x00000000000079c5 */ /* 0x000fe20000000000 */
[----:B------:R-:W-:Y:S01]  /*116e0*/  VIADD R80, R4, 0x4 ;  /* 0x0000000404507836 */ /* 0x000fe20000000000 */
[----:B------:R-:W-:Y:S01]  /*116f0*/  ULDC UR61, c[0x0][0x988] ;  /* 0x00026200003d7ab9 */ /* 0x000fe20000000800 */
[----:B------:R-:W-:Y:S02]  /*11700*/  IMAD.MOV.U32 R81, RZ, RZ, 0x40000040 ;  /* 0x40000040ff517424 */ /* 0x000fe400078e00ff */
[----:B------:R-:W-:Y:S01]  /*11710*/  IMAD.U32 R82, RZ, RZ, UR36 ;  /* 0x00000024ff527e24 */ /* 0x000fe2000f8e00ff */
[----:B------:R-:W-:Y:S01]  /*11720*/  HGMMA.64x16x16.F32.BF16 R104, gdesc[UR12], RZ, !UPT, gsb0 ;  /* 0x002000000c6879f0 */ /* 0x000fe2000c0018ff */
[----:B------:R-:W-:Y:S01]  /*11730*/  R2UR UR14, R14 ;  /* 0x000000000e0e72ca */ /* 0x000fe200000e0000 */
[----:B------:R-:W-:Y:S01]  /*11740*/  VIADD R14, R4, 0x282 ;  /* 0x00000282040e7836 */ /* 0x000fe20000000000 */
[----:B------:R-:W-:Y:S01]  /*11750*/  R2UR UR15, R15 ;  /* 0x000000000f0f72ca */ /* 0x000fe200000e0000 */
[----:B------:R-:W-:-:S02]  /*11760*/  IMAD.MOV.U32 R15, RZ, RZ, 0x40000040 ;  /* 0x40000040ff0f7424 */ /* 0x000fc400078e00ff */
[----:B------:R-:W-:-:S05]  /*11770*/  IMAD.U32 R83, RZ, RZ, UR37 ;  /* 0x00000025ff537e24 */ /* 0x000fca000f8e00ff */
[----:B------:R0:W-:Y:S01]  /*11780*/  STL.64 [R1+0x18], R82 ;  /* 0x0000185201007387 */ /* 0x0001e20000100a00 */
[----:B------:R-:W-:Y:S02]  /*11790*/  WARPGROUP.DEPBAR.LE gsb0, 0x0 ;  /* 0x00008000000079c5 */ /* 0x000fe40000010000 */
[----:B------:R-:W-:-:S06]  /*117a0*/  WARPGROUP.ARRIVE ;  /* 0x00000000000079c5 */ /* 0x000fcc0000000000 */
[----:B------:R-:W-:Y:S01]  /*117b0*/  HGMMA.64x16x16.F32.BF16 R96, gdesc[UR20], RZ, !UPT, gsb0 ;  /* 0x00200000146079f0 */ /* 0x000fe2000c0018ff */
[----:B------:R-:W-:Y:S01]  /*117c0*/  R2UR UR22, R20 ;  /* 0x00000000141672ca */ /* 0x000fe200000e0000 */
[----:B------:R-:W-:Y:S01]  /*117d0*/  VIADD R20, R4, 0x302 ;  /* 0x0000030204147836 */ /* 0x000fe20000000000 */
[----:B------:R-:W-:Y:S01]  /*117e0*/  R2UR UR23, R21 ;  /* 0x00000000151772ca */ /* 0x000fe200000e0000 */
[----:B------:R-:W-:Y:S01]  /*117f0*/  IMAD.MOV.U32 R21, RZ, RZ, 0x40000040 ;  /* 0x40000040ff157424 */ /* 0x000fe200078e00ff */
[----:B------:R-:W-:Y:S02]  /*11800*/  WARPGROUP.DEPBAR.LE gsb0, 0x0 ;  /* 0x00008000000079c5 */ /* 0x000fe40000010000 */
[----:B------:R-:W-:-:S06]  /*11810*/  WARPGROUP.ARRIVE ;  /* 0x00000000000079c5 */ /* 0x000fcc0000000000 */
[----:B------:R-:W-:Y:S01]  /*11820*/  HGMMA.64x16x16.F32.BF16 R88, gdesc[UR52], RZ, !UPT, gsb0 ;  /* 0x00200000345879f0 */ /* 0x000fe2000c0018ff */
[----:B------:R-:W-:Y:S01]  /*11830*/  R2UR UR54, R80 ;  /* 0x00000000503672ca */ /* 0x000fe200000e0000 */
[----:B------:R-:W-:Y:S01]  /*11840*/  UMOV UR53, 0x40000040 ;  /* 0x4000004000357882 */ /* 0x000fe20000000000 */
[----:B------:R-:W-:Y:S01]  /*11850*/  R2UR UR55, R81 ;  /* 0x00000000513772ca */ /* 0x000fe200000e0000 */
[----:B0-----:R-:W-:Y:S01]  /*11860*/  IMAD.U32 R83, RZ, RZ, UR53 ;  /* 0x00000035ff537e24 */ /* 0x001fe2000f8e00ff */
        /* <DEDUP_REMOVED lines=31> */
[----:B------:R-:W-:-:S02]  /*11a60*/  WARPGROUP.DEPBAR.LE gsb0, 0x0 ;  /* 0x00008000000079c5 */ /* 0x000fc40000010000 */
[----:B------:R-:W-:-:S06]  /*11a70*/  WARPGROUP.ARRIVE ;  /* 0x00000000000079c5 */ /* 0x000fcc0000000000 */
[----:B------:R-:W-:Y:S01]  /*11a80*/  HGMMA.64x16x16.F32.BF16 R48, gdesc[UR24], RZ, !UPT, gsb0 ;  /* 0x00200000183079f0 */ /* 0x000fe2000c0018ff */
[----:B------:R-:W-:Y:S01]  /*11a90*/  R2UR UR26, R14 ;  /* 0x000000000e1a72ca */ /* 0x000fe200000e0000 */
[----:B------:R-:W-:Y:S01]  /*11aa0*/  UMOV UR24, UR44 ;  /* 0x0000002c00187c82 */ /* 0x000fe20008000000 */
[----:B------:R-:W-:Y:S01]  /*11ab0*/  R2UR UR27, R15 ;  /* 0x000000000f1b72ca */ /* 0x000fe200000e0000 */
[----:B------:R-:W-:Y:S01]  /*11ac0*/  UMOV UR25, UR45 ;  /* 0x0000002d00197c82 */ /* 0x000fe20008000000 */
[----:B------:R-:W-:Y:S02]  /*11ad0*/  VIADD R14, R4, 0x482 ;  /* 0x00000482040e7836 */ /* 0x000fe40000000000 */
[----:B------:R-:W-:Y:S01]  /*11ae0*/  IMAD.MOV.U32 R15, RZ, RZ, 0x40000040 ;  /* 0x40000040ff0f7424 */ /* 0x000fe200078e00ff */
[----:B------:R-:W-:Y:S02]  /*11af0*/  WARPGROUP.DEPBAR.LE gsb0, 0x0 ;  /* 0x00008000000079c5 */ /* 0x000fe40000010000 */
[----:B------:R-:W-:-:S06]  /*11b00*/  WARPGROUP.ARRIVE ;  /* 0x00000000000079c5 */ /* 0x000fcc0000000000 */
[----:B------:R-:W-:Y:S01]  /*11b10*/  HGMMA.64x16x16.F32.BF16 R40, gdesc[UR16], RZ, !UPT, gsb0 ;  /* 0x00200000102879f0 */ /* 0x000fe2000c0018ff */
[----:B------:R-:W-:Y:S01]  /*11b20*/  R2UR UR18, R20 ;  /* 0x00000000141272ca */ /* 0x000fe200000e0000 */
[----:B------:R-:W-:Y:S01]  /*11b30*/  UMOV UR16, UR44 ;  /* 0x0000002c00107c82 */ /* 0x000fe20008000000 */
[----:B------:R-:W-:Y:S01]  /*11b40*/  R2UR UR19, R21 ;  /* 0x00000000151372ca */ /* 0x000fe200000e0000 */
[----:B------:R-:W-:Y:S01]  /*11b50*/  UMOV UR17, UR45 ;  /* 0x0000002d00117c82 */ /* 0x000fe20008000000 */
[----:B------:R-:W-:Y:S02]  /*11b60*/  VIADD R20, R4, 0x502 ;  /* 0x0000050204147836 */ /* 0x000fe40000000000 */
[----:B------:R-:W-:-:S03]  /*11b70*/  IMAD.MOV.U32 R21, RZ, RZ, 0x40000040 ;  /* 0x40000040ff157424 */ /* 0x000fc600078e00ff */
[----:B------:R-:W-:Y:S02]  /*11b80*/  R2UR UR46, R20 ;  /* 0x00000000142e72ca */ /* 0x000fe400000e0000 */
[----:B------:R-:W-:Y:S01]  /*11b90*/  R2UR UR47, R21 ;  /* 0x00000000152f72ca */ /* 0x000fe200000e0000 */
[----:B------:R-:W-:Y:S02]  /*11ba0*/  WARPGROUP.DEPBAR.LE gsb0, 0x0 ;  /* 0x00008000000079c5 */ /* 0x000fe40000010000 */
[----:B------:R-:W-:-:S06]  /*11bb0*/  WARPGROUP.ARRIVE ;  /* 0x00000000000079c5 */ /* 0x000fcc0000000000 */
[----:B------:R-:W-:Y:S01]  /*11bc0*/  HGMMA.64x16x16.F32.BF16 R32, gdesc[UR4], RZ, !UPT, gsb0 ;  /* 0x00200000042079f0 */ /* 0x000fe2000c0018ff */
[----:B------:R-:W-:-:S07]  /*11bd0*/  UIADD3 UR4, UR56, 0x4, URZ ;  /* 0x0000000438047890 */ /* 0x000fce000fffe03f */
[----:B------:R-:W-:Y:S02]  /*11be0*/  UMOV UR52, UR4 ;  /* 0x0000000400347c82 */ /* 0x000fe40008000000 */
[----:B------:R-:W-:-:S05]  /*11bf0*/  IMAD.U32 R82, RZ, RZ, UR52 ;  /* 0x00000034ff527e24 */ /* 0x000fca000f8e00ff */
[----:B------:R0:W-:Y:S04]  /*11c00*/  STL.64 [R1+0x10], R82 ;  /* 0x0000105201007387 */ /* 0x0001e80000100a00 */
[----:B------:R-:W2:Y:S01]  /*11c10*/  LDL R3, [R1+0x40] ;  /* 0x0000400001037983 */ /* 0x000ea20000100800 */
        /* <DEDUP_REMOVED lines=11> */
[----:B------:R-:W-:Y:S01]  /*11cd0*/  HGMMA.64x16x16.F32.BF16 R112, gdesc[UR36], R112, gsb0 ;  /* 0x00200000247079f0 */ /* 0x000fe20008001870 */
[----:B------:R-:W-:Y:S01]  /*11ce0*/  R2UR UR39, R6 ;  /* 0x00000000062772ca */ /* 0x000fe200000e0000 */
[----:B------:R-:W-:Y:S01]  /*11cf0*/  VIADD R6, R4, 0x84 ;  /* 0x0000008404067836 */ /* 0x000fe20000000000 */
[----:B------:R-:W-:Y:S01]  /*11d00*/  R2UR UR38, R7 ;  /* 0x00000000072672ca */ /* 0x000fe200000e0000 */
[----:B------:R-:W-:Y:S01]  /*11d10*/  IMAD.MOV.U32 R7, RZ, RZ, 0x40000040 ;  /* 0x40000040ff077424 */ /* 0x000fe200078e00ff */
[----:B------:R-:W-:Y:S01]  /*11d20*/  R2UR UR37, R8 ;  /* 0x00000000082572ca */ /* 0x000fe200000e0000 */
[----:B------:R-:W-:Y:S01]  /*11d30*/  VIADD R8, R4, 0x104 ;  /* 0x0000010404087836 */ /* 0x000fe20000000000 */
[----:B------:R-:W-:Y:S01]  /*11d40*/  R2UR UR6, R6 ;  /* 0x00000000060672ca */ /* 0x000fe200000e0000 */
[----:B------:R-:W-:Y:S01]  /*11d50*/  VIADD R6, R4, 0x184 ;  /* 0x0000018404067836 */ /* 0x000fe20000000000 */
[----:B------:R-:W-:Y:S01]  /*11d60*/  R2UR UR7, R7 ;  /* 0x00000000070772ca */ /* 0x000fe200000e0000 */
[----:B------:R-:W-:Y:S01]  /*11d70*/  IMAD.MOV.U32 R7, RZ, RZ, 0x40000040 ;  /* 0x40000040ff077424 */ /* 0x000fe200078e00ff */
[----:B------:R-:W-:Y:S01]  /*11d80*/  R2UR UR36, R9 ;  /* 0x00000000092472ca */ /* 0x000fe200000e0000 */
[----:B------:R-:W-:Y:S01]  /*11d90*/  IMAD.MOV.U32 R9, RZ, RZ, 0x40000040 ;  /* 0x40000040ff097424 */ /* 0x000fe200078e00ff */
[----:B------:R-:W-:-:S02]  /*11da0*/  WARPGROUP.DEPBAR.LE gsb0, 0x0 ;  /* 0x00008000000079c5 */ /* 0x000fc40000010000 */
[----:B------:R-:W-:-:S06]  /*11db0*/  WARPGROUP.ARRIVE ;  /* 0x00000000000079c5 */ /* 0x000fcc0000000000 */
[----:B------:R-:W-:Y:S01]  /*11dc0*/  HGMMA.64x16x16.F32.BF16 R104, gdesc[UR8], R104, gsb0 ;  /* 0x00200000086879f0 */ /* 0x000fe20008001868 */
[----:B------:R-:W-:Y:S01]  /*11dd0*/  R2UR UR10, R8 ;  /* 0x00000000080a72ca */ /* 0x000fe200000e0000 */
[----:B------:R-:W-:Y:S01]  /*11de0*/  VIADD R8, R4, 0x204 ;  /* 0x0000020404087836 */ /* 0x000fe20000000000 */
[----:B------:R-:W-:Y:S01]  /*11df0*/  R2UR UR11, R9 ;  /* 0x00000000090b72ca */ /* 0x000fe200000e0000 */
[----:B------:R-:W-:Y:S01]  /*11e00*/  IMAD.MOV.U32 R9, RZ, RZ, 0x40000040 ;  /* 0x40000040ff097424 */ /* 0x000fe200078e00ff */
[----:B------:R-:W-:Y:S02]  /*11e10*/  WARPGROUP.DEPBAR.LE gsb0, 0x0 ;  /* 0x00008000000079c5 */ /* 0x000fe40000010000 */
[----:B------:R-:W-:-:S06]  /*11e20*/  WARPGROUP.ARRIVE ;  /* 0x00000000000079c5 */ /* 0x000fcc0000000000 */
[----:B------:R-:W-:Y:S01]  /*11e30*/  HGMMA.64x16x16.F32.BF16 R96, gdesc[UR48], R96, gsb0 ;  /* 0x00200000306079f0 */ /* 0x000fe20008001860 */
[----:B------:R-:W-:Y:S01]  /*11e40*/  UMOV UR49, 0x40000040 ;  /* 0x4000004000317882 */ /* 0x000fe20000000000 */
[C---:B------:R-:W-:Y:S02]  /*11e50*/  VIADD R20, R4.reuse, 0x806 ;  /* 0x0000080604147836 */ /* 0x040fe40000000000 */
[----:B------:R-:W-:Y:S02]  /*11e60*/  IMAD.MOV.U32 R21, RZ, RZ, 0x40000040 ;  /* 0x40000040ff157424 */ /* 0x000fe400078e00ff */
[----:B------:R-:W-:Y:S02]  /*11e70*/  VIADD R80, R4, 0x886 ;  /* 0x0000088604507836 */ /* 0x000fe40000000000 */
[----:B------:R-:W-:Y:S02]  /*11e80*/  IMAD.MOV.U32 R81, RZ, RZ, 0x40000040 ;  /* 0x40000040ff517424 */ /* 0x000fe400078e00ff */
[----:B0-----:R-:W-:Y:S01]  /*11e90*/  IMAD.U32 R83, RZ, RZ, UR49 ;  /* 0x00000031ff537e24 */ /* 0x001fe2000f8e00ff */
        /* <DEDUP_REMOVED lines=16> */
[----:B------:R-:W-:Y:S03]  /*11fa0*/  HGMMA.64x16x16.F32.BF16 R64, gdesc[UR32], R64, gsb0 ;  /* 0x00200000204079f0 */ /* 0x000fe60008001840 */
        /* <DEDUP_REMOVED lines=13> */
[----:B------:R-:W-:-:S03]  /*12080*/  IMAD.MOV.U32 R9, RZ, RZ, 0x40000040 ;  /* 0x40000040ff097424 */ /* 0x000fc600078e00ff */
        /* <DEDUP_REMOVED lines=32> */
[----:B------:R-:W-:Y:S01]  /*12290*/  R2UR UR42, R14 ;  /* 0x000000000e2a72ca */ /* 0x000fe200000e0000 */
[----:B------:R-:W-:Y:S01]  /*122a0*/  VIADD R14, R4, 0x406 ;  /* 0x00000406040e7836 */ /* 0x000fe20000000000 */
[----:B------:R-:W-:Y:S01]  /*122b0*/  R2UR UR43, R15 ;  /* 0x000000000f2b72ca */ /* 0x000fe200000e0000 */
[----:B------:R-:W-:-:S02]  /*122c0*/  WARPGROUP.DEPBAR.LE gsb0, 0x0 ;  /* 0x00008000000079c5 */ /* 0x000fc40000010000 */
[----:B------:R-:W-:-:S06]  /*122d0*/  WARPGROUP.ARRIVE ;  /* 0x00000000000079c5 */ /* 0x000fcc0000000000 */
[----:B------:R-:W-:Y:S01]  /*122e0*/  HGMMA.64x16x16.F32.BF16 R24, gdesc[UR44], R24, gsb0 ;  /* 0x002000002c1879f0 */ /* 0x000fe20008001818 */
[----:B------:R-:W-:Y:S01]  /*122f0*/  R2UR UR46, R6 ;  /* 0x00000000062e72ca */ /* 0x000fe200000e0000 */
[----:B------:R-:W-:Y:S01]  /*12300*/  UMOV UR44, UR40 ;  /* 0x00000028002c7c82 */ /* 0x000fe20008000000 */
[----:B------:R-:W-:Y:S01]  /*12310*/  R2UR UR47, R7 ;  /* 0x00000000072f72ca */ /* 0x000fe200000e0000 */
[----:B------:R-:W-:Y:S01]  /*12320*/  UMOV UR45, UR41 ;  /* 0x00000029002d7c82 */ /* 0x000fe20008000000 */
[----:B------:R-:W-:Y:S02]  /*12330*/  VIADD R6, R4, 0x6 ;  /* 0x0000000604067836 */ /* 0x000fe40000000000 */
[----:B------:R-:W-:-:S03]  /*12340*/  IMAD.MOV.U32 R7, RZ, RZ, 0x40000040 ;  /* 0x40000040ff077424 */ /* 0x000fc600078e00ff */
        /* <DEDUP_REMOVED lines=10> */
[----:B------:R-:W-:Y:S01]  /*123f0*/  UIADD3 UR4, UR56, 0x6, URZ ;  /* 0x0000000638047890 */ /* 0x000fe2000fffe03f */
[----:B------:R-:W-:Y:S01]  /*12400*/  R2UR UR6, R6 ;  /* 0x00000000060672ca */ /* 0x000fe200000e0000 */
[----:B------:R-:W-:Y:S01]  /*12410*/  VIADD R6, R4, 0x186 ;  /* 0x0000018604067836 */ /* 0x000fe20000000000 */
[----:B------:R-:W-:Y:S01]  /*12420*/  R2UR UR7, R7 ;  /* 0x00000000070772ca */ /* 0x000fe200000e0000 */
[----:B------:R-:W-:-:S03]  /*12430*/  IMAD.MOV.U32 R7, RZ, RZ, 0x40000040 ;  /* 0x40000040ff077424 */ /* 0x000fc600078e00ff */
[----:B------:R-:W-:Y:S01]  /*12440*/  UMOV UR48, UR4 ;  /* 0x0000000400307c82 */ /* 0x000fe20008000000 */
[----:B------:R-:W-:Y:S01]  /*12450*/  IMAD.MOV.U32 R15, RZ, RZ, 0x40000040 ;  /* 0x40000040ff0f7424 */ /* 0x000fe200078e00ff */
[----:B--2---:R-:W-:Y:S01]  /*12460*/  IADD3 R3, R162, 0xb0, -R3 ;  /* 0x000000b0a2037810 */ /* 0x004fe20007ffe803 */
[----:B------:R-:W-:Y:S01]  /*12470*/  IMAD.U32 R82, RZ, RZ, UR48 ;  /* 0x00000030ff527e24 */ /* 0x000fe2000f8e00ff */
        /* <DEDUP_REMOVED lines=47> */
[----:B------:R-:W-:Y:S01]  /*12770*/  UMOV UR5, UR45 ;  /* 0x0000002d00057c82 */ /* 0x000fe20008000000 */
[----:B------:R-:W-:Y:S02]  /*12780*/  WARPGROUP.DEPBAR.LE gsb0, 0x0 ;  /* 0x00008000000079c5 */ /* 0x000fe40000010000 */
[----:B------:R-:W-:-:S06]  /*12790*/  WARPGROUP.ARRIVE ;  /* 0x00000000000079c5 */ /* 0x000fcc0000000000 */
[----:B------:R-:W-:Y:S01]  /*127a0*/  HGMMA.64x16x16.F32.BF16 R104, gdesc[UR4], R104, gsb0 ;  /* 0x00200000046879f0 */ /* 0x000fe20008001868 */
        /* <DEDUP_REMOVED lines=17> */
[----:B------:R-:W-:Y:S01]  /*128c0*/  IMAD.MOV.U32 R7, RZ, RZ, 0x40000040 ;  /* 0x40000040ff077424 */ /* 0x000fe200078e00ff */
[----:B------:R-:W-:Y:S02]  /*128d0*/  WARPGROUP.DEPBAR.LE gsb0, 0x0 ;  /* 0x00008000000079c5 */ /* 0x000fe40000010000 */
[----:B------:R-:W-:-:S06]  /*128e0*/  WARPGROUP.ARRIVE ;  /* 0x00000000000079c5 */ /* 0x000fcc0000000000 */
[----:B------:R-:W-:Y:S01]  /*128f0*/  HGMMA.64x16x16.F32.BF16 R64, gdesc[UR20], R64, gsb0 ;  /* 0x00200000144079f0 */ /* 0x000fe20008001840 */
[----:B------:R-:W-:Y:S02]  /*12900*/  R2UR UR42, R6 ;  /* 0x00000000062a72ca */ /* 0x000fe400000e0000 */
[----:B------:R-:W-:Y:S01]  /*12910*/  R2UR UR43, R7 ;  /* 0x00000000072b72ca */ /* 0x000fe200000e0000 */
[----:B------:R-:W-:Y:S01]  /*12920*/  UMOV UR40, UR44 ;  /* 0x0000002c00287c82 */ /* 0x000fe20008000000 */
[----:B------:R-:W-:Y:S01]  /*12930*/  UMOV UR41, UR45 ;  /* 0x0000002d00297c82 */ /* 0x000fe20008000000 */
[----:B------:R-:W-:Y:S02]  /*12940*/  WARPGROUP.DEPBAR.LE gsb0, 0x0 ;  /* 0x00008000000079c5 */ /* 0x000fe40000010000 */
[----:B------:R-:W-:-:S08]  /*12950*/  WARPGROUP.ARRIVE ;  /* 0x00000000000079c5 */ /* 0x000fd00000000000 */
[----:B------:R-:W-:Y:S01]  /*12960*/  HGMMA.64x16x16.F32.BF16 R56, gdesc[UR40], R56, gsb0 ;  /* 0x00200000283879f0 */ /* 0x000fe20008001838 */
[----:B------:R-:W-:Y:S01]  /*12970*/  IMAD.MOV.U32 R9, RZ, RZ, 0x40000040 ;  /* 0x40000040ff097424 */ /* 0x000fe200078e00ff */
[----:B------:R-:W-:-:S04]  /*12980*/  R2UR UR26, R8 ;  /* 0x00000000081a72ca */ /* 0x000fc800000e0000 */
[----:B------:R-:W-:Y:S01]  /*12990*/  R2UR UR27, R9 ;  /* 0x00000000091b72ca */ /* 0x000fe200000e0000 */
[----:B------:R-:W-:Y:S01]  /*129a0*/  UMOV UR24, UR44 ;  /* 0x0000002c00187c82 */ /* 0x000fe20008000000 */
[----:B------:R-:W-:Y:S01]  /*129b0*/  UMOV UR25, UR45 ;  /* 0x0000002d00197c82 */ /* 0x000fe20008000000 */
[----:B------:R-:W-:Y:S02]  /*129c0*/  WARPGROUP.DEPBAR.LE gsb0, 0x0 ;  /* 0x00008000000079c5 */ /* 0x000fe40000010000 */
[----:B------:R-:W-:-:S08]  /*129d0*/  WARPGROUP.ARRIVE ;  /* 0x00000000000079c5 */ /* 0x000fd00000000000 */
        /* <DEDUP_REMOVED lines=8> */
[----:B------:R-:W-:Y:S02]  /*12a60*/  VIADD R6, R4, 0x486 ;  /* 0x0000048604067836 */ /* 0x000fe40000000000 */
[----:B------:R-:W-:-:S03]  /*12a70*/  IMAD.MOV.U32 R7, RZ, RZ, 0x40000040 ;  /* 0x40000040ff077424 */ /* 0x000fc600078e00ff */
        /* <DEDUP_REMOVED lines=20> */
[----:B------:R-:W-:Y:S01]  /*12bc0*/  UIADD3 UR8, UR56, 0x400, URZ ;  /* 0x0000040038087890 */ /* 0x000fe2000fffe03f */
[----:B------:R-:W-:-:S06]  /*12bd0*/  UMOV UR45, 0x40000040 ;  /* 0x40000040002d7882 */ /* 0x000fcc0000000000 */
[----:B------:R-:W-:Y:S01]  /*12be0*/  UMOV UR44, UR8 ;  /* 0x00000008002c7c82 */ /* 0x000fe20008000000 */
[----:B------:R-:W-:Y:S02]  /*12bf0*/  WARPGROUP.DEPBAR.LE gsb0, 0x0 ;  /* 0x00008000000079c5 */ /* 0x000fe40000010000 */
[----:B------:R-:W-:-:S06]  /*12c00*/  WARPGROUP.ARRIVE ;  /* 0x00000000000079c5 */ /* 0x000fcc0000000000 */
[----:B------:R-:W-:Y:S01]  /*12c10*/  HGMMA.64x16x16.F32.BF16 R112, gdesc[UR44], R112, gsb0 ;  /* 0x002000002c7079f0 */ /* 0x000fe20008001870 */
[----:B------:R-:W-:Y:S02]  /*12c20*/  VIADD R6, R4, 0x600 ;  /* 0x0000060004067836 */ /* 0x000fe40000000000 */
[----:B------:R-:W-:-:S03]  /*12c30*/  IMAD.MOV.U32 R7, RZ, RZ, 0x40000040 ;  /* 0x40000040ff077424 */ /* 0x000fc600078e00ff */
[----:B------:R-:W-:Y:S02]  /*12c40*/  R2UR UR10, R6 ;  /* 0x00000000060a72ca */ /* 0x000fe400000e0000 */
[----:B------:R-:W-:Y:S01]  /*12c50*/  R2UR UR11, R7 ;  /* 0x00000000070b72ca */ /* 0x000fe200000e0000 */
[----:B------:R-:W-:Y:S01]  /*12c60*/  UMOV UR40, UR44 ;  /* 0x0000002c00287c82 */ /* 0x000fe20008000000 */
[----:B------:R-:W-:Y:S01]  /*12c70*/  UMOV UR41, UR45 ;  /* 0x0000002d00297c82 */ /* 0x000fe20008000000 */
[----:B------:R-:W-:Y:S01]  /*12c80*/  UMOV UR8, UR40 ;  /* 0x0000002800087c82 */ /* 0x000fe20008000000 */
        /* <DEDUP_REMOVED lines=192> */
[----:B------:R-:W-:Y:S01]  /*13890*/  UMOV UR5, 0x40000040 ;  /* 0x4000004000057882 */ /* 0x000fe20000000000 */
        /* <DEDUP_REMOVED lines=61> */
[----:B------:R-:W-:Y:S02]  /*13c70*/  WARPGROUP.DEPBAR.LE gsb0, 0x0 ;  /* 0x00008000000079c5 */ /* 0x000fe40000010000 */
[----:B------:R-:W-:-:S10]  /*13c80*/  WARPGROUP.ARRIVE ;  /* 0x00000000000079c5 */ /* 0x000fd40000000000 */
[----:B------:R-:W-:Y:S01]  /*13c90*/  HGMMA.64x16x16.F32.BF16 R48, gdesc[UR4], R48, gsb0 ;  /* 0x00200000043079f0 */ /* 0x000fe20008001830 */
[C---:B------:R-:W-:Y:S01]  /*13ca0*/  VIADD R6, R4.reuse, 0x984 ;  /* 0x0000098404067836 */ /* 0x040fe20000000000 */
[----:B------:R-:W-:Y:S01]  /*13cb0*/  UMOV UR8, UR4 ;  /* 0x0000000400087c82 */ /* 0x000fe20008000000 */
[----:B------:R-:W-:Y:S01]  /*13cc0*/  IMAD.MOV.U32 R7, RZ, RZ, 0x40000040 ;  /* 0x40000040ff077424 */ /* 0x000fe200078e00ff */
[----:B------:R-:W-:Y:S01]  /*13cd0*/  UMOV UR9, UR5 ;  /* 0x0000000500097c82 */ /* 0x000fe20008000000 */
[----:B------:R-:W-:Y:S01]  /*13ce0*/  VIADD R8, R4, 0xa04 ;  /* 0x00000a0404087836 */ /* 0x000fe20000000000 */
[----:B------:R-:W-:Y:S01]  /*13cf0*/  R2UR UR10, R6 ;  /* 0x00000000060a72ca */ /* 0x000fe200000e0000 */
[----:B------:R-:W-:Y:S01]  /*13d00*/  IMAD.MOV.U32 R9, RZ, RZ, 0x40000040 ;  /* 0x40000040ff097424 */ /* 0x000fe200078e00ff */
[----:B------:R-:W-:Y:S01]  /*13d10*/  R2UR UR11, R7 ;  /* 0x00000000070b72ca */ /* 0x000fe200000e0000 */
[----:B------:R-:W-:Y:S01]  /*13d20*/  UMOV UR12, UR4 ;  /* 0x00000004000c7c82 */ /* 0x000fe20008000000 */
[----:B------:R-:W-:Y:S01]  /*13d30*/  UMOV UR13, UR5 ;  /* 0x00000005000d7c82 */ /* 0x000fe20008000000 */
[----:B------:R-:W-:Y:S01]  /*13d40*/  UMOV UR16, UR4 ;  /* 0x0000000400107c82 */ /* 0x000fe20008000000 */
[----:B------:R-:W-:Y:S01]  /*13d50*/  UMOV UR17, UR5 ;  /* 0x0000000500117c82 */ /* 0x000fe20008000000 */
[----:B------:R-:W-:Y:S01]  /*13d60*/  UIADD3 UR20, UR56, 0x406, URZ ;  /* 0x0000040638147890 */ /* 0x000fe2000fffe03f */
[----:B------:R-:W-:Y:S01]  /*13d70*/  UMOV UR21, 0x40000040 ;  /* 0x4000004000157882 */ /* 0x000fe20000000000 */
[----:B------:R-:W-:Y:S01]  /*13d80*/  IMAD R3, R160, -0xb0, R3 ;  /* 0xffffff50a0037824 */ /* 0x000fe200078e0203 */
[----:B------:R0:W-:Y:S01]  /*13d90*/  STL.64 [R1+0x8], R82 ;  /* 0x0000085201007387 */ /* 0x0001e20000100a00 */
[----:B------:R-:W-:Y:S01]  /*13da0*/  ULDC UR6, c[0x0][0x988] ;  /* 0x0002620000067ab9 */ /* 0x000fe20000000800 */
[----:B------:R-:W-:-:S02]  /*13db0*/  WARPGROUP.DEPBAR.LE gsb0, 0x0 ;  /* 0x00008000000079c5 */ /* 0x000fc40000010000 */
[----:B------:R-:W-:Y:S01]  /*13dc0*/  WARPGROUP.ARRIVE ;  /* 0x00000000000079c5 */ /* 0x000fe20000000000 */
[----:B------:R-:W-:Y:S02]  /*13dd0*/  R2UR UR14, R8 ;  /* 0x00000000080e72ca */ /* 0x000fe400000e0000 */
[----:B------:R-:W-:Y:S01]  /*13de0*/  R2UR UR15, R9 ;  /* 0x00000000090f72ca */ /* 0x000fe200000e0000 */
[----:B------:R-:W-:Y:S02]  /*13df0*/  VIADD R6, R4, 0xa84 ;  /* 0x00000a8404067836 */ /* 0x000fe40000000000 */
[----:B------:R-:W-:Y:S01]  /*13e00*/  IMAD.MOV.U32 R7, RZ, RZ, 0x40000040 ;  /* 0x40000040ff077424 */ /* 0x000fe200078e00ff */
[----:B------:R-:W-:Y:S01]  /*13e10*/  HGMMA.64x16x16.F32.BF16 R40, gdesc[UR8], R40, gsb0 ;  /* 0x00200000082879f0 */ /* 0x000fe20008001828 */
[----:B------:R-:W-:Y:S01]  /*13e20*/  ISETP.GT.AND P2, PT, R3, RZ, PT ;  /* 0x000000ff0300720c */ /* 0x000fe20003f44270 */
[----:B------:R-:W2:Y:S01]  /*13e30*/  LDL R121, [R1+0x4] ;  /* 0x0000040001797983 */ /* 0x000ea20000100800 */
[----:B------:R-:W-:-:S02]  /*13e40*/  WARPGROUP.DEPBAR.LE gsb0, 0x0 ;  /* 0x00008000000079c5 */ /* 0x000fc40000010000 */
[----:B------:R-:W-:-:S06]  /*13e50*/  WARPGROUP.ARRIVE ;  /* 0x00000000000079c5 */ /* 0x000fcc0000000000 */
[----:B------:R-:W-:Y:S01]  /*13e60*/  HGMMA.64x16x16.F32.BF16 R32, gdesc[UR12], R32, gsb0 ;  /* 0x002000000c2079f0 */ /* 0x000fe20008001820 */
[----:B------:R-:W-:Y:S02]  /*13e70*/  R2UR UR18, R6 ;  /* 0x00000000061272ca */ /* 0x000fe400000e0000 */
[----:B------:R-:W-:Y:S01]  /*13e80*/  R2UR UR19, R7 ;  /* 0x00000000071372ca */ /* 0x000fe200000e0000 */
[----:B------:R-:W-:Y:S01]  /*13e90*/  VIADD R8, R4, 0x586 ;  /* 0x0000058604087836 */ /* 0x000fe20000000000 */
[----:B------:R-:W-:Y:S02]  /*13ea0*/  WARPGROUP.DEPBAR.LE gsb0, 0x0 ;  /* 0x00008000000079c5 */ /* 0x000fe40000010000 */
[----:B------:R-:W-:-:S09]  /*13eb0*/  WARPGROUP.ARRIVE ;  /* 0x00000000000079c5 */ /* 0x000fd20000000000 */
[----:B------:R-:W-:Y:S01]  /*13ec0*/  HGMMA.64x16x16.F32.BF16 R24, gdesc[UR16], R24, gsb0 ;  /* 0x00200000101879f0 */ /* 0x000fe20008001818 */
[----:B------:R-:W-:Y:S01]  /*13ed0*/  IMAD.MOV.U32 R9, RZ, RZ, 0x40000040 ;  /* 0x40000040ff097424 */ /* 0x000fe200078e00ff */
[----:B------:R-:W-:-:S04]  /*13ee0*/  R2UR UR22, R8 ;  /* 0x00000000081672ca */ /* 0x000fc800000e0000 */
[----:B------:R-:W-:Y:S01]  /*13ef0*/  R2UR UR23, R9 ;  /* 0x00000000091772ca */ /* 0x000fe200000e0000 */
[----:B------:R-:W-:Y:S02]  /*13f00*/  WARPGROUP.DEPBAR.LE gsb0, 0x0 ;  /* 0x00008000000079c5 */ /* 0x000fe40000010000 */
[----:B------:R-:W-:-:S10]  /*13f10*/  WARPGROUP.ARRIVE ;  /* 0x00000000000079c5 */ /* 0x000fd40000000000 */
        /* <DEDUP_REMOVED lines=45> */
[----:B------:R-:W-:Y:S01]  /*141f0*/  UMOV UR12, UR20 ;  /* 0x00000014000c7c82 */ /* 0x000fe20008000000 */
[----:B------:R-:W-:Y:S01]  /*14200*/  UMOV UR13, UR21 ;  /* 0x00000015000d7c82 */ /* 0x000fe20008000000 */
[----:B------:R-:W-:Y:S02]  /*14210*/  ISETP.GT.AND P3, PT, R3, 0x1, PT ;  /* 0x000000010300780c */ /* 0x000fe40003f64270 */
[----:B------:R-:W-:Y:S02]  /*14220*/  FSEL R114, R114, -INF , P2 ;  /* 0xff80000072727808 */ /* 0x000fe40001000000 */
[----:B------:R-:W-:Y:S02]  /*14230*/  FSEL R112, R112, -INF , P2 ;  /* 0xff80000070707808 */ /* 0x000fe40001000000 */
[----:B------:R-:W-:Y:S02]  /*14240*/  FSEL R115, R115, -INF , P3 ;  /* 0xff80000073737808 */ /* 0x000fe40001800000 */
[----:B------:R-:W-:-:S02]  /*14250*/  FSEL R113, R113, -INF , P3 ;  /* 0xff80000071717808 */ /* 0x000fc40001800000 */
[----:B------:R-:W-:Y:S01]  /*14260*/  ISETP.GT.AND P2, PT, R3, 0x10, PT ;  /* 0x000000100300780c */ /* 0x000fe20003f44270 */
[----:B------:R-:W-:Y:S02]  /*14270*/  WARPGROUP.DEPBAR.LE gsb0, 0x0 ;  /* 0x00008000000079c5 */ /* 0x000fe40000010000 */
[----:B------:R-:W-:-:S06]  /*14280*/  WARPGROUP.ARRIVE ;  /* 0x00000000000079c5 */ /* 0x000fcc0000000000 */
[----:B------:R-:W-:Y:S01]  /*14290*/  HGMMA.64x16x16.F32.BF16 R48, gdesc[UR12], R48, gsb0 ;  /* 0x002000000c3079f0 */ /* 0x000fe20008001830 */
[----:B------:R-:W-:Y:S02]  /*142a0*/  ISETP.GT.AND P3, PT, R3, 0x11, PT ;  /* 0x000000110300780c */ /* 0x000fe40003f64270 */
[----:B------:R-:W-:Y:S02]  /*142b0*/  FSEL R106, R106, -INF , P2 ;  /* 0xff8000006a6a7808 */ /* 0x000fe40001000000 */
[----:B------:R-:W-:Y:S02]  /*142c0*/  FSEL R104, R104, -INF , P2 ;  /* 0xff80000068687808 */ /* 0x000fe40001000000 */
[----:B------:R-:W-:Y:S02]  /*142d0*/  FSEL R8, R107, -INF , P3 ;  /* 0xff8000006b087808 */ /* 0x000fe40001800000 */
[----:B------:R-:W-:Y:S02]  /*142e0*/  FSEL R86, R105, -INF , P3 ;  /* 0xff80000069567808 */ /* 0x000fe40001800000 */
[----:B------:R-:W-:-:S02]  /*142f0*/  ISETP.GT.AND P2, PT, R3, 0x20, PT ;  /* 0x000000200300780c */ /* 0x000fc40003f44270 */
[----:B------:R-:W-:Y:S02]  /*14300*/  ISETP.GT.AND P3, PT, R3, 0x21, PT ;  /* 0x000000210300780c */ /* 0x000fe40003f64270 */
[----:B------:R-:W-:Y:S02]  /*14310*/  FSEL R98, R98, -INF , P2 ;  /* 0xff80000062627808 */ /* 0x000fe40001000000 */
[----:B------:R-:W-:Y:S02]  /*14320*/  FSEL R96, R96, -INF , P2 ;  /* 0xff80000060607808 */ /* 0x000fe40001000000 */
[----:B------:R-:W-:Y:S02]  /*14330*/  FSEL R12, R99, -INF , P3 ;  /* 0xff800000630c7808 */ /* 0x000fe40001800000 */
[----:B------:R-:W-:Y:S02]  /*14340*/  FSEL R122, R97, -INF , P3 ;  /* 0xff800000617a7808 */ /* 0x000fe40001800000 */
[----:B------:R-:W-:-:S02]  /*14350*/  ISETP.GT.AND P2, PT, R3, 0x30, PT ;  /* 0x000000300300780c */ /* 0x000fc40003f44270 */
[----:B------:R-:W-:Y:S02]  /*14360*/  ISETP.GT.AND P3, PT, R3, 0x31, PT ;  /* 0x000000310300780c */ /* 0x000fe40003f64270 */
[----:B------:R-:W-:Y:S01]  /*14370*/  FSEL R126, R88, -INF , P2 ;  /* 0xff800000587e7808 */ /* 0x000fe20001000000 */
[----:B------:R-:W-:Y:S01]  /*14380*/  VIADD R88, R4, 0x986 ;  /* 0x0000098604587836 */ /* 0x000fe20000000000 */
[----:B------:R-:W-:Y:S01]  /*14390*/  FSEL R128, R89, -INF , P3 ;  /* 0xff80000059807808 */ /* 0x000fe20001800000 */
        /* <DEDUP_REMOVED lines=8> */
[C---:B------:R-:W-:Y:S02]  /*14420*/  ISETP.GT.AND P4, PT, R3.reuse, 0x8, PT ;  /* 0x000000080300780c */ /* 0x040fe40003f84270 */
[----:B------:R-:W-:Y:S02]  /*14430*/  ISETP.GT.AND P5, PT, R3, 0x9, PT ;  /* 0x000000090300780c */ /* 0x000fe40003fa4270 */
[----:B------:R-:W-:Y:S02]  /*14440*/  FSEL R116, R116, -INF , P4 ;  /* 0xff80000074747808 */ /* 0x000fe40002000000 */
[----:B------:R-:W-:Y:S02]  /*14450*/  FMNMX.FTZ R5, R112, R113, !PT ;  /* 0x0000007170057209 */ /* 0x000fe40007810000 */
[----:B0-----:R-:W-:Y:S02]  /*14460*/  FSEL R82, R117, -INF , P5 ;  /* 0xff80000075527808 */ /* 0x001fe40002800000 */
[----:B------:R-:W-:-:S04]  /*14470*/  FMNMX.FTZ R5, R116, R5, !PT ;  /* 0x0000000574057209 */ /* 0x000fc80007810000 */
[----:B------:R-:W-:Y:S02]  /*14480*/  FMNMX.FTZ R5, R82, R5, !PT ;  /* 0x0000000552057209 */ /* 0x000fe40007810000 */
[----:B------:R-:W-:Y:S02]  /*14490*/  FSEL R118, R118, -INF , P4 ;  /* 0xff80000076767808 */ /* 0x000fe40002000000 */
[----:B------:R-:W-:Y:S02]  /*144a0*/  ISETP.GT.AND P4, PT, R3, 0x18, PT ;  /* 0x000000180300780c */ /* 0x000fe40003f84270 */
[----:B------:R-:W-:Y:S02]  /*144b0*/  FMNMX.FTZ R5, R104, R5, !PT ;  /* 0x0000000568057209 */ /* 0x000fe40007810000 */
[----:B------:R-:W-:Y:S02]  /*144c0*/  FSEL R6, R119, -INF , P5 ;  /* 0xff80000077067808 */ /* 0x000fe40002800000 */
[----:B------:R-:W-:-:S02]  /*144d0*/  ISETP.GT.AND P5, PT, R3, 0x19, PT ;  /* 0x000000190300780c */ /* 0x000fc40003fa4270 */
[----:B------:R-:W-:Y:S02]  /*144e0*/  FSEL R108, R108, -INF , P4 ;  /* 0xff8000006c6c7808 */ /* 0x000fe40002000000 */
[----:B------:R-:W-:Y:S02]  /*144f0*/  FMNMX.FTZ R5, R86, R5, !PT ;  /* 0x0000000556057209 */ /* 0x000fe40007810000 */
[----:B------:R-:W-:Y:S02]  /*14500*/  FSEL R120, R109, -INF , P5 ;  /* 0xff8000006d787808 */ /* 0x000fe40002800000 */
[----:B------:R-:W-:Y:S01]  /*14510*/  FMNMX.FTZ R5, R108, R5, !PT ;  /* 0x000000056c057209 */ /* 0x000fe20007810000 */
[----:B------:R-:W-:Y:S02]  /*14520*/  VIADD R80, R4, 0xa06 ;  /* 0x00000a0604507836 */ /* 0x000fe40000000000 */
[----:B------:R-:W-:Y:S01]  /*14530*/  IMAD.MOV.U32 R81, RZ, RZ, 0x40000040 ;  /* 0x40000040ff517424 */ /* 0x000fe200078e00ff */
[----:B------:R-:W-:-:S02]  /*14540*/  FMNMX.FTZ R5, R120, R5, !PT ;  /* 0x0000000578057209 */ /* 0x000fc40007810000 */
[----:B------:R-:W-:Y:S02]  /*14550*/  FSEL R110, R110, -INF , P4 ;  /* 0xff8000006e6e7808 */ /* 0x000fe40002000000 */
[----:B------:R-:W-:Y:S02]  /*14560*/  ISETP.GT.AND P4, PT, R3, 0x28, PT ;  /* 0x000000280300780c */ /* 0x000fe40003f84270 */
[----:B------:R-:W-:Y:S02]  /*14570*/  FMNMX.FTZ R5, R96, R5, !PT ;  /* 0x0000000560057209 */ /* 0x000fe40007810000 */
[----:B------:R-:W-:Y:S02]  /*14580*/  R2UR UR22, R80 ;  /* 0x00000000501672ca */ /* 0x000fe400000e0000 */
[----:B------:R-:W-:Y:S02]  /*14590*/  R2UR UR23, R81 ;  /* 0x00000000511772ca */ /* 0x000fe400000e0000 */
[----:B------:R-:W-:-:S02]  /*145a0*/  FSEL R10, R111, -INF , P5 ;  /* 0xff8000006f0a7808 */ /* 0x000fc40002800000 */
[----:B------:R-:W-:Y:S02]  /*145b0*/  ISETP.GT.AND P5, PT, R3, 0x29, PT ;  /* 0x000000290300780c */ /* 0x000fe40003fa4270 */
[----:B------:R-:W-:Y:S02]  /*145c0*/  FSEL R100, R100, -INF , P4 ;  /* 0xff80000064647808 */ /* 0x000fe40002000000 */
[----:B------:R-:W-:Y:S01]  /*145d0*/  FMNMX.FTZ R5, R122, R5, !PT ;  /* 0x000000057a057209 */ /* 0x000fe20007810000 */
[----:B------:R-:W-:Y:S02]  /*145e0*/  WARPGROUP.DEPBAR.LE gsb0, 0x0 ;  /* 0x00008000000079c5 */ /* 0x000fe40000010000 */
[----:B------:R-:W-:Y:S01]  /*145f0*/  WARPGROUP.ARRIVE ;  /* 0x00000000000079c5 */ /* 0x000fe20000000000 */
[----:B------:R-:W-:Y:S02]  /*14600*/  FSEL R124, R101, -INF , P5 ;  /* 0xff800000657c7808 */ /* 0x000fe40002800000 */
[----:B------:R-:W-:-:S03]  /*14610*/  FMNMX.FTZ R5, R100, R5, !PT ;  /* 0x0000000564057209 */ /* 0x000fc60007810000 */
[----:B------:R-:W-:Y:S01]  /*14620*/  HGMMA.64x16x16.F32.BF16 R32, gdesc[UR20], R32, gsb0 ;  /* 0x00200000142079f0 */ /* 0x000fe20008001820 */
        /* <DEDUP_REMOVED lines=9> */
[----:B------:R-:W-:Y:S02]  /*146c0*/  FSEL R130, R93, -INF , P5 ;  /* 0xff8000005d827808 */ /* 0x000fe40002800000 */
[----:B------:R-:W-:Y:S02]  /*146d0*/  ISETP.GT.AND P2, PT, R3, 0x40, PT ;  /* 0x000000400300780c */ /* 0x000fe40003f44270 */
[----:B------:R-:W-:-:S02]  /*146e0*/  FMNMX.FTZ R5, R92, R5, !PT ;  /* 0x000000055c057209 */ /* 0x000fc40007810000 */
[----:B------:R-:W-:Y:S02]  /*146f0*/  FSEL R20, R91, -INF , P3 ;  /* 0xff8000005b147808 */ /* 0x000fe40001800000 */
[C---:B------:R-:W-:Y:S02]  /*14700*/  ISETP.GT.AND P3, PT, R3.reuse, 0x41, PT ;  /* 0x000000410300780c */ /* 0x040fe40003f64270 */
[----:B------:R-:W-:Y:S02]  /*14710*/  FSEL R88, R72, -INF , P2 ;  /* 0xff80000048587808 */ /* 0x000fe40001000000 */
[----:B------:R-:W-:Y:S02]  /*14720*/  FMNMX.FTZ R5, R130, R5, !PT ;  /* 0x0000000582057209 */ /* 0x000fe40007810000 */
[----:B------:R-:W-:Y:S02]  /*14730*/  FSEL R94, R94, -INF , P4 ;  /* 0xff8000005e5e7808 */ /* 0x000fe40002000000 */
[----:B------:R-:W-:-:S02]  /*14740*/  ISETP.GT.AND P4, PT, R3, 0x48, PT ;  /* 0x000000480300780c */ /* 0x000fc40003f84270 */
[----:B------:R-:W-:Y:S02]  /*14750*/  FSEL R132, R73, -INF , P3 ;  /* 0xff80000049847808 */ /* 0x000fe40001800000 */
[----:B------:R-:W-:Y:S02]  /*14760*/  FMNMX.FTZ R5, R88, R5, !PT ;  /* 0x0000000558057209 */ /* 0x000fe40007810000 */
[----:B------:R-:W-:Y:S02]  /*14770*/  FSEL R84, R95, -INF , P5 ;  /* 0xff8000005f547808 */ /* 0x000fe40002800000 */
[----:B------:R-:W-:Y:S02]  /*14780*/  ISETP.GT.AND P5, PT, R3, 0x49, PT ;  /* 0x000000490300780c */ /* 0x000fe40003fa4270 */
[----:B------:R-:W-:Y:S02]  /*14790*/  FSEL R134, R76, -INF , P4 ;  /* 0xff8000004c867808 */ /* 0x000fe40002000000 */
[----:B------:R-:W-:-:S02]  /*147a0*/  FMNMX.FTZ R5, R132, R5, !PT ;  /* 0x0000000584057209 */ /* 0x000fc40007810000 */
[----:B------:R-:W-:Y:S02]  /*147b0*/  FSEL R74, R74, -INF , P2 ;  /* 0xff8000004a4a7808 */ /* 0x000fe40001000000 */
        /* <DEDUP_REMOVED lines=12> */
[----:B------:R-:W-:Y:S02]  /*14880*/  ISETP.GT.AND P5, PT, R3, 0x59, PT ;  /* 0x000000590300780c */ /* 0x000fe40003fa4270 */
[----:B------:R-:W-:Y:S02]  /*14890*/  FSEL R140, R68, -INF , P4 ;  /* 0xff800000448c7808 */ /* 0x000fe40002000000 */
[----:B------:R-:W-:Y:S01]  /*148a0*/  FMNMX.FTZ R7, R138, R5, !PT ;  /* 0x000000058a077209 */ /* 0x000fe20007810000 */
[----:B------:R-:W-:Y:S01]  /*148b0*/  VIADD R4, R4, 0xa86 ;  /* 0x00000a8604047836 */ /* 0x000fe20000000000 */
[----:B------:R-:W-:Y:S01]  /*148c0*/  FSEL R68, R71, -INF , P5 ;  /* 0xff80000047447808 */ /* 0x000fe20002800000 */
[----:B------:R-:W-:Y:S01]  /*148d0*/  IMAD.MOV.U32 R5, RZ, RZ, 0x40000040 ;  /* 0x40000040ff057424 */ /* 0x000fe200078e00ff */
[----:B------:R-:W-:-:S02]  /*148e0*/  FSEL R142, R69, -INF , P5 ;  /* 0xff800000458e7808 */ /* 0x000fc40002800000 */
[----:B------:R-:W-:Y:S02]  /*148f0*/  ISETP.GT.AND P5, PT, R3, 0x60, PT ;  /* 0x000000600300780c */ /* 0x000fe40003fa4270 */
[----:B------:R-:W-:Y:S02]  /*14900*/  FMNMX.FTZ R7, R140, R7, !PT ;  /* 0x000000078c077209 */ /* 0x000fe40007810000 */
[----:B------:R-:W-:Y:S02]  /*14910*/  FSEL R70, R70, -INF , P4 ;  /* 0xff80000046467808 */ /* 0x000fe40002000000 */
[----:B------:R-:W-:Y:S02]  /*14920*/  R2UR UR22, R4 ;  /* 0x00000000041672ca */ /* 0x000fe400000e0000 */
[----:B------:R-:W-:Y:S02]  /*14930*/  R2UR UR23, R5 ;  /* 0x00000000051772ca */ /* 0x000fe400000e0000 */
[----:B------:R-:W-:-:S02]  /*14940*/  ISETP.GT.AND P4, PT, R3, 0x61, PT ;  /* 0x000000610300780c */ /* 0x000fc40003f84270 */
[----:B------:R-:W-:Y:S02]  /*14950*/  FSEL R146, R56, -INF , P5 ;  /* 0xff80000038927808 */ /* 0x000fe40002800000 */
[----:B------:R-:W-:Y:S02]  /*14960*/  FMNMX.FTZ R7, R142, R7, !PT ;  /* 0x000000078e077209 */ /* 0x000fe40007810000 */
[----:B------:R-:W-:Y:S01]  /*14970*/  FSEL R64, R67, -INF , P3 ;  /* 0xff80000043407808 */ /* 0x000fe20001800000 */
[----:B------:R-:W-:Y:S02]  /*14980*/  WARPGROUP.DEPBAR.LE gsb0, 0x0 ;  /* 0x00008000000079c5 */ /* 0x000fe40000010000 */
[----:B------:R-:W-:Y:S02]  /*14990*/  ISETP.GT.AND P3, PT, R3, 0x68, PT ;  /* 0x000000680300780c */ /* 0x000fe40003f64270 */
[----:B------:R-:W-:Y:S02]  /*149a0*/  FSEL R144, R57, -INF , P4 ;  /* 0xff80000039907808 */ /* 0x000fe40002000000 */
[----:B------:R-:W-:Y:S01]  /*149b0*/  FMNMX.FTZ R7, R146, R7, !PT ;  /* 0x0000000792077209 */ /* 0x000fe20007810000 */
[----:B------:R-:W-:Y:S01]  /*149c0*/  WARPGROUP.ARRIVE ;  /* 0x00000000000079c5 */ /* 0x000fe20000000000 */
[----:B------:R-:W-:-:S02]  /*149d0*/  FSEL R66, R66, -INF , P2 ;  /* 0xff80000042427808 */ /* 0x000fc40001000000 */
[C---:B------:R-:W-:Y:S02]  /*149e0*/  ISETP.GT.AND P2, PT, R3.reuse, 0x69, PT ;  /* 0x000000690300780c */ /* 0x040fe40003f44270 */
[----:B------:R-:W-:Y:S01]  /*149f0*/  FSEL R152, R60, -INF , P3 ;  /* 0xff8000003c987808 */ /* 0x000fe20001800000 */
[----:B------:R-:W-:Y:S01]  /*14a00*/  HGMMA.64x16x16.F32.BF16 R24, gdesc[UR20], R24, gsb0 ;  /* 0x00200000141879f0 */ /* 0x000fe20008001818 */
[----:B------:R-:W-:Y:S02]  /*14a10*/  FMNMX.FTZ R7, R144, R7, !PT ;  /* 0x0000000790077209 */ /* 0x000fe40007810000 */
[----:B------:R-:W-:Y:S02]  /*14a20*/  FSEL R58, R58, -INF , P5 ;  /* 0xff8000003a3a7808 */ /* 0x000fe40002800000 */
[----:B------:R-:W-:Y:S02]  /*14a30*/  ISETP.GT.AND P5, PT, R3, 0x70, PT ;  /* 0x000000700300780c */ /* 0x000fe40003fa4270 */
[----:B------:R-:W-:-:S02]  /*14a40*/  FSEL R154, R61, -INF , P2 ;  /* 0xff8000003d9a7808 */ /* 0x000fc40001000000 */
[----:B------:R-:W-:Y:S02]  /*14a50*/  FMNMX.FTZ R7, R152, R7, !PT ;  /* 0x0000000798077209 */ /* 0x000fe40007810000 */
[----:B------:R-:W-:Y:S02]  /*14a60*/  FSEL R4, R59, -INF , P4 ;  /* 0xff8000003b047808 */ /* 0x000fe40002000000 */
[----:B------:R-:W-:Y:S02]  /*14a70*/  ISETP.GT.AND P4, PT, R3, 0x71, PT ;  /* 0x000000710300780c */ /* 0x000fe40003f84270 */
[----:B------:R-:W-:Y:S02]  /*14a80*/  FSEL R148, R48, -INF , P5 ;  /* 0xff80000030947808 */ /* 0x000fe40002800000 */
[----:B------:R-:W-:Y:S02]  /*14a90*/  FMNMX.FTZ R7, R154, R7, !PT ;  /* 0x000000079a077209 */ /* 0x000fe40007810000 */
[----:B------:R-:W-:-:S02]  /*14aa0*/  FSEL R62, R62, -INF , P3 ;  /* 0xff8000003e3e7808 */ /* 0x000fc40001800000 */
[----:B------:R-:W-:Y:S02]  /*14ab0*/  ISETP.GT.AND P3, PT, R3, 0x78, PT ;  /* 0x000000780300780c */ /* 0x000fe40003f64270 */
[----:B------:R-:W-:Y:S02]  /*14ac0*/  FSEL R60, R49, -INF , P4 ;  /* 0xff800000313c7808 */ /* 0x000fe40002000000 */
        /* <DEDUP_REMOVED lines=10> */
[C---:B------:R-:W-:Y:S02]  /*14b70*/  ISETP.GT.AND P4, PT, R3.reuse, 0x81, PT ;  /* 0x000000810300780c */ /* 0x040fe40003f84270 */
[----:B------:R-:W-:Y:S02]  /*14b80*/  FSEL R156, R40, -INF , P5 ;  /* 0xff800000289c7808 */ /* 0x000fe40002800000 */
[----:B------:R-:W-:Y:S02]  /*14b90*/  FMNMX.FTZ R7, R150, R7, !PT ;  /* 0x0000000796077209 */ /* 0x000fe40007810000 */
[----:B------:R-:W-:Y:S02]  /*14ba0*/  FSEL R54, R54, -INF , P3 ;  /* 0xff80000036367808 */ /* 0x000fe40001800000 */
[----:B------:R-:W-:Y:S02]  /*14bb0*/  ISETP.GT.AND P3, PT, R3, 0x88, PT ;  /* 0x000000880300780c */ /* 0x000fe40003f64270 */
[----:B------:R-:W-:-:S02]  /*14bc0*/  FSEL R158, R41, -INF , P4 ;  /* 0xff800000299e7808 */ /* 0x000fc40002000000 */
[----:B------:R-:W-:Y:S02]  /*14bd0*/  FMNMX.FTZ R7, R156, R7, !PT ;  /* 0x000000079c077209 */ /* 0x000fe40007810000 */
[----:B------:R-:W-:Y:S02]  /*14be0*/  FSEL R40, R55, -INF , P2 ;  /* 0xff80000037287808 */ /* 0x000fe40001000000 */
[C---:B------:R-:W-:Y:S02]  /*14bf0*/  ISETP.GT.AND P2, PT, R3.reuse, 0x89, PT ;  /* 0x000000890300780c */ /* 0x040fe40003f44270 */
[----:B------:R-:W-:Y:S02]  /*14c00*/  FSEL R162, R44, -INF , P3 ;  /* 0xff8000002ca27808 */ /* 0x000fe40001800000 */
[----:B------:R-:W-:Y:S02]  /*14c10*/  FMNMX.FTZ R7, R158, R7, !PT ;  /* 0x000000079e077209 */ /* 0x000fe40007810000 */
[----:B------:R-:W-:-:S02]  /*14c20*/  ISETP.GT.AND P6, PT, R3, 0x90, PT ;  /* 0x000000900300780c */ /* 0x000fc40003fc4270 */
[----:B------:R-:W-:Y:S02]  /*14c30*/  FSEL R164, R45, -INF , P2 ;  /* 0xff8000002da47808 */ /* 0x000fe40001000000 */
[----:B------:R-:W-:Y:S02]  /*14c40*/  FMNMX.FTZ R7, R162, R7, !PT ;  /* 0x00000007a2077209 */ /* 0x000fe40007810000 */
[C---:B------:R-:W-:Y:S02]  /*14c50*/  ISETP.GT.AND P1, PT, R3.reuse, 0x91, PT ;  /* 0x000000910300780c */ /* 0x040fe40003f24270 */
[----:B------:R-:W-:Y:S02]  /*14c60*/  FSEL R166, R32, -INF , P6 ;  /* 0xff80000020a67808 */ /* 0x000fe40003000000 */
[----:B------:R-:W-:Y:S02]  /*14c70*/  FMNMX.FTZ R7, R164, R7, !PT ;  /* 0x00000007a4077209 */ /* 0x000fe40007810000 */
        /* <DEDUP_REMOVED lines=9> */
[----:B------:R-:W-:Y:S02]  /*14d10*/  FMNMX.FTZ R7, R174, R7, !PT ;  /* 0x00000007ae077209 */ /* 0x000fe40007810000 */
[----:B------:R-:W-:Y:S01]  /*14d20*/  ISETP.GT.AND P3, PT, R3, 0xa0, PT ;  /* 0x000000a00300780c */ /* 0x000fe20003f64270 */
[----:B------:R-:W-:Y:S02]  /*14d30*/  WARPGROUP.DEPBAR.LE gsb0, 0x0 ;  /* 0x00008000000079c5 */ /* 0x000fe40000010000 */
[----:B------:R-:W-:Y:S02]  /*14d40*/  FSEL R44, R43, -INF , P4 ;  /* 0xff8000002b2c7808 */ /* 0x000fe40002000000 */
[----:B------:R-:W-:-:S02]  /*14d50*/  FSEL R172, R24, -INF , P3 ;  /* 0xff80000018ac7808 */ /* 0x000fc40001800000 */
[----:B------:R-:W-:Y:S02]  /*14d60*/  FMNMX.FTZ R7, R206, R7, !PT ;  /* 0x00000007ce077209 */ /* 0x000fe40007810000 */
[----:B------:R-:W-:Y:S02]  /*14d70*/  ISETP.GT.AND P4, PT, R3, 0xa1, PT ;  /* 0x000000a10300780c */ /* 0x000fe40003f84270 */
[----:B------:R-:W-:Y:S02]  /*14d80*/  FSEL R42, R42, -INF , P5 ;  /* 0xff8000002a2a7808 */ /* 0x000fe40002800000 */
[----:B------:R-:W-:Y:S02]  /*14d90*/  FSEL R204, R25, -INF , P4 ;  /* 0xff80000019cc7808 */ /* 0x000fe40002000000 */
[----:B------:R-:W-:Y:S02]  /*14da0*/  FMNMX.FTZ R7, R172, R7, !PT ;  /* 0x00000007ac077209 */ /* 0x000fe40007810000 */
[----:B------:R-:W-:-:S02]  /*14db0*/  ISETP.GT.AND P5, PT, R3, 0xa8, PT ;  /* 0x000000a80300780c */ /* 0x000fc40003fa4270 */
[----:B------:R-:W-:Y:S02]  /*14dc0*/  FMNMX.FTZ R7, R204, R7, !PT ;  /* 0x00000007cc077209 */ /* 0x000fe40007810000 */
[----:B------:R-:W-:Y:S02]  /*14dd0*/  FSEL R170, R28, -INF , P5 ;  /* 0xff8000001caa7808 */ /* 0x000fe40002800000 */
[----:B------:R-:W-:Y:S02]  /*14de0*/  ISETP.GT.AND P6, PT, R3, 0xa9, PT ;  /* 0x000000a90300780c */ /* 0x000fe40003fc4270 */
[----:B------:R-:W-:Y:S02]  /*14df0*/  FMNMX.FTZ R7, R170, R7, !PT ;  /* 0x00000007aa077209 */ /* 0x000fe40007810000 */
[----:B------:R-:W-:-:S04]  /*14e00*/  FSEL R36, R29, -INF , P6 ;  /* 0xff8000001d247808 */ /* 0x000fc80003000000 */
[----:B------:R-:W-:-:S05]  /*14e10*/  FMNMX.FTZ R5, R36, R7, !PT ;  /* 0x0000000724057209 */ /* 0x000fca0007810000 */
[----:B------:R-:W0:Y:S02]  /*14e20*/  SHFL.BFLY PT, R24, R5, 0x2, 0x1f ;  /* 0x0c401f0005187f89 */ /* 0x000e2400000e0000 */
[----:B0-----:R-:W-:-:S05]  /*14e30*/  FMNMX.FTZ R15, R5, R24, !PT ;  /* 0x00000018050f7209 */ /* 0x001fca0007810000 */
[----:B------:R-:W0:Y:S01]  /*14e40*/  SHFL.BFLY PT, R24, R15, 0x1, 0x1f ;  /* 0x0c201f000f187f89 */ /* 0x000e2200000e0000 */
[----:B------:R-:W-:Y:S01]  /*14e50*/  IMAD.U32 R9, RZ, RZ, UR6 ;  /* 0x00000006ff097e24 */ /* 0x000fe2000f8e00ff */
[----:B------:R-:W-:Y:S02]  /*14e60*/  P2R R21, PR, RZ, 0x1 ;  /* 0x00000001ff157803 */ /* 0x000fe40000000000 */
[----:B0-----:R-:W-:-:S04]  /*14e70*/  FMNMX.FTZ R7, R15, R24, !PT ;  /* 0x000000180f077209 */ /* 0x001fc80007810000 */
[C---:B------:R-:W-:Y:S01]  /*14e80*/  FSETP.NEU.FTZ.AND P0, PT, R7.reuse, -INF , PT ;  /* 0xff8000000700780b */ /* 0x040fe20003f1d000 */
[----:B------:R-:W-:-:S05]  /*14e90*/  FMUL.FTZ R45, R7, R9 ;  /* 0x00000009072d7220 */ /* 0x000fca0000410000 */
[----:B------:R-:W-:Y:S02]  /*14ea0*/  FSEL R45, R45, RZ, P0 ;  /* 0x000000ff2d2d7208 */ /* 0x000fe40000000000 */
[----:B------:R-:W-:Y:S02]  /*14eb0*/  ISETP.NE.AND P0, PT, R21, RZ, PT ;  /* 0x000000ff1500720c */ /* 0x000fe40003f05270 */
        /* <DEDUP_REMOVED lines=9> */
[----:B------:R-:W-:Y:S02]  /*14f50*/  FMNMX.FTZ R29, R102, R29, !PT ;  /* 0x0000001d661d7209 */ /* 0x000fe40007810000 */
[----:B------:R-:W-:Y:S02]  /*14f60*/  P2R R33, PR, RZ, 0x2 ;  /* 0x00000002ff217803 */ /* 0x000fe40000000000 */
[----:B------:R-:W-:Y:S02]  /*14f70*/  FMNMX.FTZ R29, R14, R29, !PT ;  /* 0x0000001d0e1d7209 */ /* 0x000fe40007810000 */
[----:B------:R-:W-:Y:S02]  /*14f80*/  ISETP.GT.AND P1, PT, R3, 0x90, PT ;  /* 0x000000900300780c */ /* 0x000fe40003f24270 */
[----:B------:R-:W-:Y:S02]  /*14f90*/  FMNMX.FTZ R29, R90, R29, !PT ;  /* 0x0000001d5a1d7209 */ /* 0x000fe40007810000 */
[----:B------:R-:W-:-:S02]  /*14fa0*/  FSEL R34, R34, -INF , P1 ;  /* 0xff80000022227808 */ /* 0x000fc40000800000 */
[----:B------:R-:W-:Y:S02]  /*14fb0*/  ISETP.NE.AND P1, PT, R33, RZ, PT ;  /* 0x000000ff2100720c */ /* 0x000fe40003f25270 */
[----:B------:R-:W-:-:S04]  /*14fc0*/  FMNMX.FTZ R33, R20, R29, !PT ;  /* 0x0000001d14217209 */ /* 0x000fc80007810000 */
[----:B------:R-:W-:-:S04]  /*14fd0*/  FMNMX.FTZ R33, R94, R33, !PT ;  /* 0x000000215e217209 */ /* 0x000fc80007810000 */
[----:B------:R-:W-:-:S04]  /*14fe0*/  FMNMX.FTZ R33, R84, R33, !PT ;  /* 0x0000002154217209 */ /* 0x000fc80007810000 */
[----:B------:R-:W-:Y:S02]  /*14ff0*/  FMNMX.FTZ R33, R74, R33, !PT ;  /* 0x000000214a217209 */ /* 0x000fe40007810000 */
[----:B------:R-:W-:Y:S02]  /*15000*/  FSEL R24, R35, -INF , P1 ;  /* 0xff80000023187808 */ /* 0x000fe40000800000 */
        /* <DEDUP_REMOVED lines=22> */
[----:B------:R-:W-:Y:S01]  /*15170*/  FMNMX.FTZ R47, R24, R43, !PT ;  /* 0x0000002b182f7209 */ /* 0x000fe20007810000 */
[----:B------:R-:W-:-:S03]  /*15180*/  FFMA.FTZ R196, R80, R9, -R45 ;  /* 0x0000000950c47223 */ /* 0x000fc6000001082d */
[----:B------:R-:W-:Y:S02]  /*15190*/  FMNMX.FTZ R47, R38, R47, !PT ;  /* 0x0000002f262f7209 */ /* 0x000fe40007810000 */
[----:B------:R-:W-:Y:S02]  /*151a0*/  FSEL R80, R26, -INF , P3 ;  /* 0xff8000001a507808 */ /* 0x000fe40001800000 */
[----:B------:R-:W-:Y:S01]  /*151b0*/  FMNMX.FTZ R47, R28, R47, !PT ;  /* 0x0000002f1c2f7209 */ /* 0x000fe20007810000 */
[--C-:B------:R-:W-:Y:S01]  /*151c0*/  FFMA.FTZ R5, R82, R9, -R45.reuse ;  /* 0x0000000952057223 */ /* 0x100fe2000001082d */
[----:B------:R-:W-:Y:S02]  /*151d0*/  FSEL R82, R27, -INF , P4 ;  /* 0xff8000001b527808 */ /* 0x000fe40002000000 */
[----:B------:R-:W-:Y:S02]  /*151e0*/  FMNMX.FTZ R47, R80, R47, !PT ;  /* 0x0000002f502f7209 */ /* 0x000fe40007810000 */
[----:B------:R-:W-:Y:S01]  /*151f0*/  ISETP.NE.AND P1, PT, R11, RZ, PT ;  /* 0x000000ff0b00720c */ /* 0x000fe20003f25270 */
[----:B------:R-:W-:Y:S01]  /*15200*/  FFMA.FTZ R11, R86, R9, -R45 ;  /* 0x00000009560b7223 */ /* 0x000fe2000001082d */
[----:B------:R-:W-:-:S02]  /*15210*/  FSEL R86, R30, -INF , P5 ;  /* 0xff8000001e567808 */ /* 0x000fc40002800000 */
[----:B------:R-:W-:Y:S01]  /*15220*/  FMNMX.FTZ R47, R82, R47, !PT ;  /* 0x0000002f522f7209 */ /* 0x000fe20007810000 */
[----:B------:R-:W-:Y:S01]  /*15230*/  FFMA.FTZ R27, R60, R9, -R45 ;  /* 0x000000093c1b7223 */ /* 0x000fe2000001082d */
[----:B------:R-:W-:Y:S02]  /*15240*/  FSEL R60, R31, -INF , P6 ;  /* 0xff8000001f3c7808 */ /* 0x000fe40003000000 */
[----:B------:R-:W-:-:S04]  /*15250*/  FMNMX.FTZ R47, R86, R47, !PT ;  /* 0x0000002f562f7209 */ /* 0x000fc80007810000 */
[----:B------:R-:W-:Y:S01]  /*15260*/  FMNMX.FTZ R51, R60, R47, !PT ;  /* 0x0000002f3c337209 */ /* 0x000fe20007810000 */
[----:B------:R-:W-:-:S04]  /*15270*/  FFMA.FTZ R30, R56, R9, -R45 ;  /* 0x00000009381e7223 */ /* 0x000fc8000001082d */
[----:B------:R-:W0:Y:S01]  /*15280*/  SHFL.BFLY PT, R56, R51, 0x2, 0x1f ;  /* 0x0c401f0033387f89 */ /* 0x000e2200000e0000 */
[-CC-:B------:R-:W-:Y:S01]  /*15290*/  FFMA.FTZ R176, R112, R9.reuse, -R45.reuse ;  /* 0x0000000970b07223 */ /* 0x180fe2000001082d */
[----:B------:R-:W-:Y:S01]  /*152a0*/  FFMA.FTZ R3, R113, R9, -R45 ;  /* 0x0000000971037223 */ /* 0x000fe2000001082d */
[----:B0-----:R-:W-:-:S05]  /*152b0*/  FMNMX.FTZ R56, R51, R56, !PT ;  /* 0x0000003833387209 */ /* 0x001fca0007810000 */
[----:B------:R-:W0:Y:S01]  /*152c0*/  SHFL.BFLY PT, R55, R56, 0x1, 0x1f ;  /* 0x0c201f0038377f89 */ /* 0x000e2200000e0000 */
[-CC-:B------:R-:W-:Y:S01]  /*152d0*/  FFMA.FTZ R178, R116, R9.reuse, -R45.reuse ;  /* 0x0000000974b27223 */ /* 0x180fe2000001082d */
[----:B------:R-:W-:Y:S01]  /*152e0*/  MUFU.EX2 R176, R176 ;  /* 0x000000b000b07308 */ /* 0x000fe20000000800 */
[-CC-:B------:R-:W-:Y:S01]  /*152f0*/  FFMA.FTZ R190, R92, R9.reuse, -R45.reuse ;  /* 0x000000095cbe7223 */ /* 0x180fe2000001082d */
[----:B------:R-:W-:-:S06]  /*15300*/  FFMA.FTZ R180, R104, R9, -R45 ;  /* 0x0000000968b47223 */ /* 0x000fcc000001082d */
[----:B------:R-:W1:Y:S08]  /*15310*/  MUFU.EX2 R3, R3 ;  /* 0x0000000300037308 */ /* 0x000e700000000800 */
[----:B------:R-:W3:Y:S01]  /*15320*/  MUFU.EX2 R178, R178 ;  /* 0x000000b200b27308 */ /* 0x000ee20000000800 */
[----:B0-----:R-:W-:-:S07]  /*15330*/  FMNMX.FTZ R92, R56, R55, !PT ;  /* 0x00000037385c7209 */ /* 0x001fce0007810000 */
[----:B------:R-:W0:Y:S01]  /*15340*/  MUFU.EX2 R5, R5 ;  /* 0x0000000500057308 */ /* 0x000e220000000800 */
[C---:B------:R-:W-:Y:S01]  /*15350*/  FSETP.NEU.FTZ.AND P2, PT, R92.reuse, -INF , PT ;  /* 0xff8000005c00780b */ /* 0x040fe20003f5d000 */
[-C--:B------:R-:W-:Y:S01]  /*15360*/  FMUL.FTZ R57, R92, R9.reuse ;  /* 0x000000095c397220 */ /* 0x080fe20000410000 */
[----:B------:R-:W-:-:S05]  /*15370*/  FFMA.FTZ R182, R108, R9, -R45 ;  /* 0x000000096cb67223 */ /* 0x000fca000001082d */
[----:B------:R-:W4:Y:S01]  /*15380*/  MUFU.EX2 R180, R180 ;  /* 0x000000b400b47308 */ /* 0x000f220000000800 */
[----:B------:R-:W-:Y:S01]  /*15390*/  FSEL R57, R57, RZ, P2 ;  /* 0x000000ff39397208 */ /* 0x000fe20001000000 */
[----:B-1----:R-:W-:Y:S01]  /*153a0*/  FADD.FTZ R59, R176, R3 ;  /* 0x00000003b03b7221 */ /* 0x002fe20000010000 */
[----:B------:R-:W-:Y:S01]  /*153b0*/  ISETP.NE.AND P0, PT, R13, RZ, PT ;  /* 0x000000ff0d00720c */ /* 0x000fe20003f05270 */
[-CC-:B------:R-:W-:Y:S01]  /*153c0*/  FFMA.FTZ R13, R120, R9.reuse, -R45.reuse ;  /* 0x00000009780d7223 */ /* 0x180fe2000001082d */
[-CC-:B------:R-:W-:Y:S01]  /*153d0*/  FFMA.FTZ R184, R96, R9.reuse, -R45.reuse ;  /* 0x0000000960b87223 */ /* 0x180fe2000001082d */
[-CC-:B------:R-:W-:Y:S02]  /*153e0*/  FFMA.FTZ R15, R122, R9.reuse, -R45.reuse ;  /* 0x000000097a0f7223 */ /* 0x180fe4000001082d */
[----:B------:R-:W1:Y:S01]  /*153f0*/  MUFU.EX2 R11, R11 ;  /* 0x0000000b000b7308 */ /* 0x000e620000000800 */
[-CC-:B------:R-:W-:Y:S01]  /*15400*/  FFMA.FTZ R186, R100, R9.reuse, -R45.reuse ;  /* 0x0000000964ba7223 */ /* 0x180fe2000001082d */
        /* <DEDUP_REMOVED lines=28> */
[-C--:B------:R-:W-:Y:S01]  /*155d0*/  FFMA.FTZ R45, R36, R9.reuse, -R45 ;  /* 0x00000009242d7223 */ /* 0x080fe2000001082d */
[----:B------:R-:W2:Y:S01]  /*155e0*/  MUFU.EX2 R182, R182 ;  /* 0x000000b600b67308 */ /* 0x000ea20000000800 */
[-CC-:B------:R-:W-:Y:S01]  /*155f0*/  FFMA.FTZ R177, R114, R9.reuse, -R57.reuse ;  /* 0x0000000972b17223 */ /* 0x180fe20000010839 */
[-CC-:B------:R-:W-:Y:S01]  /*15600*/  FFMA.FTZ R36, R115, R9.reuse, -R57.reuse ;  /* 0x0000000973247223 */ /* 0x180fe20000010839 */
[-C--:B------:R-:W-:Y:S01]  /*15610*/  FFMA.FTZ R197, R66, R9.reuse, -R57 ;  /* 0x0000000942c57223 */ /* 0x080fe20000010839 */
[----:B---3--:R-:W-:Y:S01]  /*15620*/  FADD.FTZ R66, R178, R59 ;  /* 0x0000003bb2427221 */ /* 0x008fe20000010000 */
[----:B------:R-:W-:-:S03]  /*15630*/  FFMA.FTZ R179, R118, R9, -R57 ;  /* 0x0000000976b37223 */ /* 0x000fc60000010839 */
[----:B------:R-:W3:Y:S01]  /*15640*/  MUFU.EX2 R13, R13 ;  /* 0x0000000d000d7308 */ /* 0x000ee20000000800 */
[----:B0-----:R-:W-:Y:S01]  /*15650*/  FADD.FTZ R59, R5, R66 ;  /* 0x00000042053b7221 */ /* 0x001fe20000010000 */
[----:B------:R-:W-:-:S03]  /*15660*/  FFMA.FTZ R6, R6, R9, -R57 ;  /* 0x0000000906067223 */ /* 0x000fc60000010839 */
[----:B----4-:R-:W-:-:S03]  /*15670*/  FADD.FTZ R66, R180, R59 ;  /* 0x0000003bb4427221 */ /* 0x010fc60000010000 */
[----:B------:R-:W-:Y:S01]  /*15680*/  MUFU.EX2 R177, R177 ;  /* 0x000000b100b17308 */ /* 0x000fe20000000800 */
[----:B------:R-:W-:-:S07]  /*15690*/  FFMA.FTZ R181, R106, R9, -R57 ;  /* 0x000000096ab57223 */ /* 0x000fce0000010839 */
[----:B------:R-:W0:Y:S01]  /*156a0*/  MUFU.EX2 R36, R36 ;  /* 0x0000002400247308 */ /* 0x000e220000000800 */
[----:B-1----:R-:W-:-:S07]  /*156b0*/  FADD.FTZ R59, R11, R66 ;  /* 0x000000420b3b7221 */ /* 0x002fce0000010000 */
[----:B------:R-:W1:Y:S01]  /*156c0*/  MUFU.EX2 R184, R184 ;  /* 0x000000b800b87308 */ /* 0x000e620000000800 */
[-CC-:B------:R-:W-:Y:S01]  /*156d0*/  FFMA.FTZ R8, R8, R9.reuse, -R57.reuse ;  /* 0x0000000908087223 */ /* 0x180fe20000010839 */
[----:B------:R-:W-:-:S06]  /*156e0*/  FFMA.FTZ R66, R68, R9, -R57 ;  /* 0x0000000944427223 */ /* 0x000fcc0000010839 */
[----:B------:R-:W4:Y:S01]  /*156f0*/  MUFU.EX2 R179, R179 ;  /* 0x000000b300b37308 */ /* 0x000f220000000800 */
[----:B--2---:R-:W-:-:S07]  /*15700*/  FADD.FTZ R68, R182, R59 ;  /* 0x0000003bb6447221 */ /* 0x004fce0000010000 */
[----:B------:R-:W2:Y:S01]  /*15710*/  MUFU.EX2 R15, R15 ;  /* 0x0000000f000f7308 */ /* 0x000ea20000000800 */
[----:B------:R-:W-:-:S07]  /*15720*/  FFMA.FTZ R183, R110, R9, -R57 ;  /* 0x000000096eb77223 */ /* 0x000fce0000010839 */
[----:B------:R-:W2:Y:S01]  /*15730*/  MUFU.EX2 R6, R6 ;  /* 0x0000000600067308 */ /* 0x000ea20000000800 */
[----:B---3--:R-:W-:Y:S01]  /*15740*/  FADD.FTZ R59, R13, R68 ;  /* 0x000000440d3b7221 */ /* 0x008fe20000010000 */
[----:B------:R-:W-:-:S06]  /*15750*/  FFMA.FTZ R201, R58, R9, -R57 ;  /* 0x000000093ac97223 */ /* 0x000fcc0000010839 */
[----:B------:R-:W3:Y:S01]  /*15760*/  MUFU.EX2 R186, R186 ;  /* 0x000000ba00ba7308 */ /* 0x000ee20000000800 */
[----:B0-----:R-:W-:Y:S01]  /*15770*/  FADD.FTZ R58, R177, R36 ;  /* 0x00000024b13a7221 */ /* 0x001fe20000010000 */
[----:B------:R-:W-:-:S06]  /*15780*/  FFMA.FTZ R10, R10, R9, -R57 ;  /* 0x000000090a0a7223 */ /* 0x000fcc0000010839 */
[----:B------:R-:W0:Y:S01]  /*15790*/  MUFU.EX2 R181, R181 ;  /* 0x000000b500b57308 */ /* 0x000e220000000800 */
[----:B-1----:R-:W-:-:S07]  /*157a0*/  FADD.FTZ R68, R184, R59 ;  /* 0x0000003bb8447221 */ /* 0x002fce0000010000 */
[----:B------:R-:W1:Y:S01]  /*157b0*/  MUFU.EX2 R21, R124 ;  /* 0x0000007c00157308 */ /* 0x000e620000000800 */
[----:B----4-:R-:W-:Y:S01]  /*157c0*/  FADD.FTZ R59, R179, R58 ;  /* 0x0000003ab33b7221 */ /* 0x010fe20000010000 */
[----:B------:R-:W-:-:S06]  /*157d0*/  FFMA.FTZ R185, R98, R9, -R57 ;  /* 0x0000000962b97223 */ /* 0x000fcc0000010839 */
[----:B------:R-:W4:Y:S01]  /*157e0*/  MUFU.EX2 R8, R8 ;  /* 0x0000000800087308 */ /* 0x000f220000000800 */
[----:B--2---:R-:W-:-:S07]  /*157f0*/  FADD.FTZ R61, R15, R68 ;  /* 0x000000440f3d7221 */ /* 0x004fce0000010000 */
[----:B------:R-:W2:Y:S01]  /*15800*/  MUFU.EX2 R188, R188 ;  /* 0x000000bc00bc7308 */ /* 0x000ea20000000800 */
[----:B------:R-:W-:Y:S01]  /*15810*/  FADD.FTZ R58, R6, R59 ;  /* 0x0000003b063a7221 */ /* 0x000fe20000010000 */
[----:B------:R-:W-:-:S06]  /*15820*/  FFMA.FTZ R12, R12, R9, -R57 ;  /* 0x000000090c0c7223 */ /* 0x000fcc0000010839 */
[----:B------:R-:W2:Y:S01]  /*15830*/  MUFU.EX2 R183, R183 ;  /* 0x000000b700b77308 */ /* 0x000ea20000000800 */
[----:B---3--:R-:W-:-:S07]  /*15840*/  FADD.FTZ R68, R186, R61 ;  /* 0x0000003dba447221 */ /* 0x008fce0000010000 */
        /* <DEDUP_REMOVED lines=9> */
[----:B------:R-:W-:Y:S01]  /*158e0*/  FFMA.FTZ R203, R62, R9, -R57 ;  /* 0x000000093ecb7223 */ /* 0x000fe20000010839 */
[----:B--2---:R-:W-:-:S06]  /*158f0*/  FADD.FTZ R62, R188, R61 ;  /* 0x0000003dbc3e7221 */ /* 0x004fcc0000010000 */
        /* <DEDUP_REMOVED lines=14> */
[----:B--2---:R-:W-:Y:S01]  /*159e0*/  FADD.FTZ R61, R29, R62 ;  /* 0x0000003e1d3d7221 */ /* 0x004fe20000010000 */
[----:B------:R-:W-:-:S06]  /*159f0*/  FFMA.FTZ R205, R50, R9, -R57 ;  /* 0x0000000932cd7223 */ /* 0x000fcc0000010839 */
        /* <DEDUP_REMOVED lines=9> */
[----:B-1----:R-:W-:Y:S01]  /*15a90*/  FADD.FTZ R61, R33, R58 ;  /* 0x0000003a213d7221 */ /* 0x002fe20000010000 */
[----:B------:R-:W-:-:S06]  /*15aa0*/  @!P1 VIADD R0, R0, 0x34840 ;  /* 0x0003484000009836 */ /* 0x000fcc0000000000 */
[----:B------:R-:W1:Y:S01]  /*15ab0*/  MUFU.EX2 R196, R196 ;  /* 0x000000c400c47308 */ /* 0x000e620000000800 */
[----:B----4-:R-:W-:Y:S01]  /*15ac0*/  FADD.FTZ R58, R14, R59 ;  /* 0x0000003b0e3a7221 */ /* 0x010fe20000010000 */
[----:B------:R-:W-:-:S06]  /*15ad0*/  FFMA.FTZ R72, R72, R9, -R57 ;  /* 0x0000000948487223 */ /* 0x000fcc0000010839 */
[----:B------:R-:W4:Y:S01]  /*15ae0*/  MUFU.EX2 R191, R191 ;  /* 0x000000bf00bf7308 */ /* 0x000f220000000800 */
[----:B--2---:R-:W-:Y:S01]  /*15af0*/  FADD.FTZ R62, R194, R61 ;  /* 0x0000003dc23e7221 */ /* 0x004fe20000010000 */
[----:B------:R-:W-:-:S06]  /*15b00*/  @!P1 PRMT R50, RZ, 0x654, R0 ;  /* 0x00000654ff329816 */ /* 0x000fcc0000000000 */
[----:B------:R-:W2:Y:S01]  /*15b10*/  MUFU.EX2 R37, R138 ;  /* 0x0000008a00257308 */ /* 0x000ea20000000800 */
[----:B------:R-:W-:Y:S01]  /*15b20*/  FADD.FTZ R59, R189, R58 ;  /* 0x0000003abd3b7221 */ /* 0x000fe20000010000 */
[----:B------:R-:W-:-:S06]  /*15b30*/  FFMA.FTZ R195, R78, R9, -R57 ;  /* 0x000000094ec37223 */ /* 0x000fcc0000010839 */
[----:B------:R-:W2:Y:S01]  /*15b40*/  MUFU.EX2 R56, R56 ;  /* 0x0000003800387308 */ /* 0x000ea20000000800 */
[----:B---3--:R-:W-:Y:S01]  /*15b50*/  FADD.FTZ R61, R35, R62 ;  /* 0x0000003e233d7221 */ /* 0x008fe20000010000 */
[----:B------:R0:W-:Y:S06]  /*15b60*/  @!P1 SYNCS.ARRIVE.TRANS64.RED.A1T0 RZ, [R50+URZ], RZ ;  /* 0x000000ff32ff99a7 */ /* 0x0001ec000810043f */
[----:B------:R-:W3:Y:S01]  /*15b70*/  MUFU.EX2 R198, R198 ;  /* 0x000000c600c67308 */ /* 0x000ee20000000800 */
[----:B------:R-:W-:Y:S01]  /*15b80*/  FFMA.FTZ R74, R76, R9, -R57 ;  /* 0x000000094c4a7223 */ /* 0x000fe20000010839 */
[----:B0-----:R-:W-:-:S06]  /*15b90*/  FADD.FTZ R50, R20, R59 ;  /* 0x0000003b14327221 */ /* 0x001fcc0000010000 */
[----:B------:R-:W0:Y:S01]  /*15ba0*/  MUFU.EX2 R193, R193 ;  /* 0x000000c100c17308 */ /* 0x000e220000000800 */
[----:B------:R-:W-:Y:S01]  /*15bb0*/  FFMA.FTZ R207, R54, R9, -R57 ;  /* 0x0000000936cf7223 */ /* 0x000fe20000010839 */
[----:B-1----:R-:W-:-:S06]  /*15bc0*/  FADD.FTZ R54, R196, R61 ;  /* 0x0000003dc4367221 */ /* 0x002fcc0000010000 */
[----:B------:R-:W1:Y:S01]  /*15bd0*/  MUFU.EX2 R39, R142 ;  /* 0x0000008e00277308 */ /* 0x000e620000000800 */
[----:B----4-:R-:W-:-:S07]  /*15be0*/  FADD.FTZ R59, R191, R50 ;  /* 0x00000032bf3b7221 */ /* 0x010fce0000010000 */
        /* <DEDUP_REMOVED lines=13> */
[----:B------:R-:W-:Y:S01]  /*15cc0*/  FFMA.FTZ R42, R24, R9, -R57 ;  /* 0x00000009182a7223 */ /* 0x000fe20000010839 */
[----:B----4-:R-:W-:-:S05]  /*15cd0*/  FADD.FTZ R24, R72, R59 ;  /* 0x0000003b48187221 */ /* 0x010fca0000010000 */
[----:B------:R-:W1:Y:S01]  /*15ce0*/  MUFU.EX2 R197, R197 ;  /* 0x000000c500c57308 */ /* 0x000e620000000800 */
[----:B------:R-:W-:Y:S01]  /*15cf0*/  FFMA.FTZ R211, R46, R9, -R57 ;  /* 0x000000092ed37223 */ /* 0x000fe20000010839 */
[----:B--2---:R-:W-:Y:S01]  /*15d00*/  FADD.FTZ R46, R200, R61 ;  /* 0x0000003dc82e7221 */ /* 0x004fe20000010000 */
[----:B------:R-:W-:-:S05]  /*15d10*/  FADD.FTZ R59, R195, R24 ;  /* 0x00000018c33b7221 */ /* 0x000fca0000010000 */
[----:B------:R-:W2:Y:S01]  /*15d20*/  MUFU.EX2 R64, R64 ;  /* 0x0000004000407308 */ /* 0x000ea20000000800 */
[----:B---3--:R-:W-:Y:S01]  /*15d30*/  FADD.FTZ R61, R41, R46 ;  /* 0x0000002e293d7221 */ /* 0x008fe20000010000 */
[----:B------:R-:W-:Y:S01]  /*15d40*/  FFMA.FTZ R46, R28, R9, -R57 ;  /* 0x000000091c2e7223 */ /* 0x000fe20000010839 */
[----:B0-----:R-:W-:-:S05]  /*15d50*/  FADD.FTZ R28, R74, R59 ;  /* 0x0000003b4a1c7221 */ /* 0x001fca0000010000 */
[----:B------:R-:W0:Y:S01]  /*15d60*/  MUFU.EX2 R199, R199 ;  /* 0x000000c700c77308 */ /* 0x000e220000000800 */
[----:B------:R-:W-:Y:S01]  /*15d70*/  FFMA.FTZ R4, R4, R9, -R57 ;  /* 0x0000000904047223 */ /* 0x000fe20000010839 */
[----:B-1----:R-:W-:-:S06]  /*15d80*/  FADD.FTZ R59, R197, R28 ;  /* 0x0000001cc53b7221 */ /* 0x002fcc0000010000 */
[----:B------:R-:W1:Y:S01]  /*15d90*/  MUFU.EX2 R66, R66 ;  /* 0x0000004200427308 */ /* 0x000e620000000800 */
[----:B--2---:R-:W-:Y:S01]  /*15da0*/  FADD.FTZ R28, R64, R59 ;  /* 0x0000003b401c7221 */ /* 0x004fe20000010000 */
[----:B------:R-:W-:-:S06]  /*15db0*/  FFMA.FTZ R48, R48, R9, -R57 ;  /* 0x0000000930307223 */ /* 0x000fcc0000010839 */
[----:B------:R-:W2:Y:S01]  /*15dc0*/  MUFU.EX2 R201, R201 ;  /* 0x000000c900c97308 */ /* 0x000ea20000000800 */
[----:B------:R-:W-:Y:S01]  /*15dd0*/  FFMA.FTZ R44, R44, R9, -R57 ;  /* 0x000000092c2c7223 */ /* 0x000fe20000010839 */
[----:B------:R-:W-:Y:S01]  /*15de0*/  F2FP.BF16.F32.PACK_AB R176, R3, R176 ;  /* 0x000000b003b0723e */ /* 0x000fe200000010ff */
[----:B0-----:R-:W-:-:S05]  /*15df0*/  FADD.FTZ R3, R199, R28 ;  /* 0x0000001cc7037221 */ /* 0x001fca0000010000 */
[----:B------:R-:W0:Y:S08]  /*15e00*/  MUFU.EX2 R4, R4 ;  /* 0x0000000400047308 */ /* 0x000e300000000800 */
[----:B------:R-:W3:Y:S01]  /*15e10*/  MUFU.EX2 R203, R203 ;  /* 0x000000cb00cb7308 */ /* 0x000ee20000000800 */
[----:B------:R-:W-:-:S07]  /*15e20*/  FFMA.FTZ R52, R52, R9, -R57 ;  /* 0x0000000934347223 */ /* 0x000fce0000010839 */
[----:B------:R-:W-:Y:S08]  /*15e30*/  MUFU.EX2 R48, R48 ;  /* 0x0000003000307308 */ /* 0x000ff00000000800 */
[----:B------:R1:W-:Y:S02]  /*15e40*/  MUFU.EX2 R24, R44 ;  /* 0x0000002c00187308 */ /* 0x0003e40000000800 */
[----:B-1----:R-:W-:-:S06]  /*15e50*/  FADD.FTZ R44, R66, R3 ;  /* 0x00000003422c7221 */ /* 0x002fcc0000010000 */
[----:B------:R-:W-:Y:S01]  /*15e60*/  MUFU.EX2 R205, R205 ;  /* 0x000000cd00cd7308 */ /* 0x000fe20000000800 */
[----:B--2---:R-:W-:Y:S01]  /*15e70*/  FADD.FTZ R3, R201, R44 ;  /* 0x0000002cc9037221 */ /* 0x004fe20000010000 */
[----:B------:R-:W-:-:S06]  /*15e80*/  FFMA.FTZ R40, R40, R9, -R57 ;  /* 0x0000000928287223 */ /* 0x000fcc0000010839 */
[----:B------:R-:W1:Y:S01]  /*15e90*/  MUFU.EX2 R202, R202 ;  /* 0x000000ca00ca7308 */ /* 0x000e620000000800 */
[----:B0-----:R-:W-:Y:S01]  /*15ea0*/  FADD.FTZ R44, R4, R3 ;  /* 0x00000003042c7221 */ /* 0x001fe20000010000 */
[----:B------:R-:W-:-:S06]  /*15eb0*/  FFMA.FTZ R32, R32, R9, -R57 ;  /* 0x0000000920207223 */ /* 0x000fcc0000010839 */
[----:B------:R-:W-:Y:S01]  /*15ec0*/  MUFU.EX2 R0, R52 ;  /* 0x0000003400007308 */ /* 0x000fe20000000800 */
[----:B---3--:R-:W-:-:S07]  /*15ed0*/  FADD.FTZ R3, R203, R44 ;  /* 0x0000002ccb037221 */ /* 0x008fce0000010000 */
[----:B------:R-:W0:Y:S08]  /*15ee0*/  MUFU.EX2 R43, R154 ;  /* 0x0000009a002b7308 */ /* 0x000e300000000800 */
[----:B------:R-:W2:Y:S08]  /*15ef0*/  MUFU.EX2 R207, R207 ;  /* 0x000000cf00cf7308 */ /* 0x000eb00000000800 */
[----:B------:R-:W3:Y:S08]  /*15f00*/  MUFU.EX2 R26, R26 ;  /* 0x0000001a001a7308 */ /* 0x000ef00000000800 */
[----:B------:R-:W4:Y:S08]  /*15f10*/  MUFU.EX2 R27, R27 ;  /* 0x0000001b001b7308 */ /* 0x000f300000000800 */
[----:B------:R-:W4:Y:S08]  /*15f20*/  MUFU.EX2 R40, R40 ;  /* 0x0000002800287308 */ /* 0x000f300000000800 */
[----:B------:R0:W-:Y:S01]  /*15f30*/  MUFU.EX2 R28, R32 ;  /* 0x00000020001c7308 */ /* 0x0001e20000000800 */
[----:B-1----:R-:W-:Y:S01]  /*15f40*/  FADD.FTZ R50, R202, R61 ;  /* 0x0000003dca327221 */ /* 0x002fe20000010000 */
[----:B0-----:R-:W-:-:S06]  /*15f50*/  FADD.FTZ R32, R48, R3 ;  /* 0x0000000330207221 */ /* 0x001fcc0000010000 */
[----:B------:R-:W0:Y:S01]  /*15f60*/  MUFU.EX2 R209, R209 ;  /* 0x000000d100d17308 */ /* 0x000e220000000800 */
[----:B------:R-:W-:Y:S01]  /*15f70*/  FADD.FTZ R3, R205, R32 ;  /* 0x00000020cd037221 */ /* 0x000fe20000010000 */
[----:B------:R-:W-:-:S03]  /*15f80*/  FADD.FTZ R61, R43, R50 ;  /* 0x000000322b3d7221 */ /* 0x000fc60000010000 */
[----:B------:R-:W-:-:S03]  /*15f90*/  FADD.FTZ R32, R0, R3 ;  /* 0x0000000300207221 */ /* 0x000fc60000010000 */
[----:B------:R-:W1:Y:S01]  /*15fa0*/  MUFU.EX2 R211, R211 ;  /* 0x000000d300d37308 */ /* 0x000e620000000800 */
[----:B------:R-:W-:Y:S01]  /*15fb0*/  FFMA.FTZ R34, R34, R9, -R57 ;  /* 0x0000000922227223 */ /* 0x000fe20000010839 */
[----:B--2---:R-:W-:Y:S01]  /*15fc0*/  FADD.FTZ R3, R207, R32 ;  /* 0x00000020cf037221 */ /* 0x004fe20000010000 */
[----:B---3--:R-:W-:-:S05]  /*15fd0*/  FADD.FTZ R50, R26, R61 ;  /* 0x0000003d1a327221 */ /* 0x008fca0000010000 */
[----:B------:R4:W-:Y:S01]  /*15fe0*/  MUFU.EX2 R55, R204 ;  /* 0x000000cc00377308 */ /* 0x0009e20000000800 */
[----:B------:R-:W-:-:S07]  /*15ff0*/  FFMA.FTZ R38, R38, R9, -R57 ;  /* 0x0000000926267223 */ /* 0x000fce0000010839 */
[----:B------:R-:W2:Y:S01]  /*16000*/  MUFU.EX2 R30, R30 ;  /* 0x0000001e001e7308 */ /* 0x000ea20000000800 */
[----:B----4-:R-:W-:Y:S01]  /*16010*/  F2FP.BF16.F32.PACK_AB R204, R27, R26 ;  /* 0x0000001a1bcc723e */ /* 0x010fe200000010ff */
[----:B------:R-:W-:-:S04]  /*16020*/  FADD.FTZ R26, R40, R3 ;  /* 0x00000003281a7221 */ /* 0x000fc80000010000 */
[----:B0-----:R-:W-:Y:S02]  /*16030*/  FADD.FTZ R3, R209, R26 ;  /* 0x0000001ad1037221 */ /* 0x001fe40000010000 */
[----:B------:R-:W0:Y:S02]  /*16040*/  MUFU.EX2 R31, R31 ;  /* 0x0000001f001f7308 */ /* 0x000e240000000800 */
[----:B------:R-:W-:-:S06]  /*16050*/  FADD.FTZ R26, R24, R3 ;  /* 0x00000003181a7221 */ /* 0x000fcc0000010000 */
[----:B------:R-:W3:Y:S01]  /*16060*/  MUFU.EX2 R34, R34 ;  /* 0x0000002200227308 */ /* 0x000ee20000000800 */
[----:B------:R-:W-:Y:S01]  /*16070*/  FADD.FTZ R59, R27, R50 ;  /* 0x000000321b3b7221 */ /* 0x000fe20000010000 */
[----:B-1----:R-:W-:-:S06]  /*16080*/  FADD.FTZ R3, R211, R26 ;  /* 0x0000001ad3037221 */ /* 0x002fcc0000010000 */
[----:B------:R-:W1:Y:S01]  /*16090*/  MUFU.EX2 R208, R208 ;  /* 0x000000d000d07308 */ /* 0x000e620000000800 */
[----:B------:R-:W-:-:S07]  /*160a0*/  FFMA.FTZ R80, R80, R9, -R57 ;  /* 0x0000000950507223 */ /* 0x000fce0000010839 */
[----:B------:R-:W4:Y:S01]  /*160b0*/  MUFU.EX2 R213, R42 ;  /* 0x0000002a00d57308 */ /* 0x000f220000000800 */
[----:B--2---:R-:W-:Y:S01]  /*160c0*/  FADD.FTZ R50, R30, R59 ;  /* 0x0000003b1e327221 */ /* 0x004fe20000010000 */
[----:B------:R-:W-:-:S06]  /*160d0*/  FADD.FTZ R3, R28, R3 ;  /* 0x000000031c037221 */ /* 0x000fcc0000010000 */
[----:B------:R-:W2:Y:S08]  /*160e0*/  MUFU.EX2 R47, R47 ;  /* 0x0000002f002f7308 */ /* 0x000eb00000000800 */
[----:B------:R-:W2:Y:S01]  /*160f0*/  MUFU.EX2 R38, R38 ;  /* 0x0000002600267308 */ /* 0x000ea20000000800 */
[----:B------:R-:W-:Y:S01]  /*16100*/  FFMA.FTZ R82, R82, R9, -R57 ;  /* 0x0000000952527223 */ /* 0x000fe20000010839 */
[----:B------:R-:W-:Y:S01]  /*16110*/  F2FP.BF16.F32.PACK_AB R178, R5, R178 ;  /* 0x000000b205b2723e */ /* 0x000fe200000010ff */
[----:B0-----:R-:W-:Y:S01]  /*16120*/  FADD.FTZ R5, R31, R50 ;  /* 0x000000321f057221 */ /* 0x001fe20000010000 */
[----:B------:R-:W-:-:S04]  /*16130*/  F2FP.BF16.F32.PACK_AB R179, R6, R179 ;  /* 0x000000b306b3723e */ /* 0x000fc800000010ff */
[----:B------:R-:W0:Y:S01]  /*16140*/  MUFU.EX2 R210, R210 ;  /* 0x000000d200d27308 */ /* 0x000e220000000800 */
[----:B---3--:R-:W-:Y:S01]  /*16150*/  FADD.FTZ R6, R34, R3 ;  /* 0x0000000322067221 */ /* 0x008fe20000010000 */
[----:B------:R-:W-:-:S06]  /*16160*/  FFMA.FTZ R86, R86, R9, -R57 ;  /* 0x0000000956567223 */ /* 0x000fcc0000010839 */
[----:B------:R-:W3:Y:S01]  /*16170*/  MUFU.EX2 R215, R46 ;  /* 0x0000002e00d77308 */ /* 0x000ee20000000800 */
[----:B-1----:R-:W-:Y:S01]  /*16180*/  FADD.FTZ R50, R208, R5 ;  /* 0x00000005d0327221 */ /* 0x002fe20000010000 */
[----:B----4-:R-:W-:-:S06]  /*16190*/  FADD.FTZ R3, R213, R6 ;  /* 0x00000006d5037221 */ /* 0x010fcc0000010000 */
[----:B------:R-:W1:Y:S01]  /*161a0*/  MUFU.EX2 R49, R49 ;  /* 0x0000003100317308 */ /* 0x000e620000000800 */
[----:B------:R-:W-:-:S07]  /*161b0*/  FFMA.FTZ R57, R60, R9, -R57 ;  /* 0x000000093c397223 */ /* 0x000fce0000010839 */
[----:B------:R-:W4:Y:S01]  /*161c0*/  MUFU.EX2 R80, R80 ;  /* 0x0000005000507308 */ /* 0x000f220000000800 */
[----:B--2---:R-:W-:Y:S01]  /*161d0*/  FADD.FTZ R5, R47, R50 ;  /* 0x000000322f057221 */ /* 0x004fe20000010000 */
[----:B------:R-:W-:-:S06]  /*161e0*/  FADD.FTZ R6, R38, R3 ;  /* 0x0000000326067221 */ /* 0x000fcc0000010000 */
[----:B------:R-:W2:Y:S08]  /*161f0*/  MUFU.EX2 R212, R212 ;  /* 0x000000d400d47308 */ /* 0x000eb00000000800 */
[----:B------:R-:W2:Y:S01]  /*16200*/  MUFU.EX2 R217, R82 ;  /* 0x0000005200d97308 */ /* 0x000ea20000000800 */
[----:B0-----:R-:W-:Y:S01]  /*16210*/  FADD.FTZ R44, R210, R5 ;  /* 0x00000005d22c7221 */ /* 0x001fe20000010000 */
[----:B---3--:R-:W-:-:S06]  /*16220*/  FADD.FTZ R3, R215, R6 ;  /* 0x00000006d7037221 */ /* 0x008fcc0000010000 */
[----:B------:R-:W0:Y:S08]  /*16230*/  MUFU.EX2 R51, R51 ;  /* 0x0000003300337308 */ /* 0x000e300000000800 */
[----:B------:R-:W3:Y:S01]  /*16240*/  MUFU.EX2 R86, R86 ;  /* 0x0000005600567308 */ /* 0x000ee20000000800 */
[----:B-1----:R-:W-:Y:S01]  /*16250*/  FADD.FTZ R5, R49, R44 ;  /* 0x0000002c31057221 */ /* 0x002fe20000010000 */
[----:B----4-:R-:W-:-:S06]  /*16260*/  FADD.FTZ R6, R80, R3 ;  /* 0x0000000350067221 */ /* 0x010fcc0000010000 */
[----:B------:R-:W1:Y:S08]  /*16270*/  MUFU.EX2 R214, R214 ;  /* 0x000000d600d67308 */ /* 0x000e700000000800 */
[----:B------:R-:W4:Y:S01]  /*16280*/  MUFU.EX2 R57, R57 ;  /* 0x0000003900397308 */ /* 0x000f220000000800 */
[----:B--2---:R-:W-:Y:S01]  /*16290*/  FADD.FTZ R44, R212, R5 ;  /* 0x00000005d42c7221 */ /* 0x004fe20000010000 */
[----:B------:R-:W-:-:S06]  /*162a0*/  FADD.FTZ R3, R217, R6 ;  /* 0x00000006d9037221 */ /* 0x000fcc0000010000 */
[----:B------:R-:W2:Y:S01]  /*162b0*/  MUFU.EX2 R53, R53 ;  /* 0x0000003500357308 */ /* 0x000ea20000000800 */
[----:B------:R-:W-:Y:S01]  /*162c0*/  F2FP.BF16.F32.PACK_AB R205, R0, R205 ;  /* 0x000000cd00cd723e */ /* 0x000fe200000010ff */
[----:B0-----:R-:W-:Y:S01]  /*162d0*/  FADD.FTZ R5, R51, R44 ;  /* 0x0000002c33057221 */ /* 0x001fe20000010000 */
[----:B---3--:R-:W-:-:S05]  /*162e0*/  FADD.FTZ R0, R86, R3 ;  /* 0x0000000356007221 */ /* 0x008fca0000010000 */
[----:B------:R-:W0:Y:S01]  /*162f0*/  MUFU.EX2 R216, R216 ;  /* 0x000000d800d87308 */ /* 0x000e220000000800 */
[----:B-1----:R-:W-:Y:S01]  /*16300*/  FADD.FTZ R32, R214, R5 ;  /* 0x00000005d6207221 */ /* 0x002fe20000010000 */
[----:B----4-:R-:W-:Y:S01]  /*16310*/  FADD.FTZ R225, R57, R0 ;  /* 0x0000000039e17221 */ /* 0x010fe20000010000 */
[----:B------:R-:W-:-:S05]  /*16320*/  VIADD R0, R160, 0xfffffffe ;  /* 0xfffffffea0007836 */ /* 0x000fca0000000000 */
[----:B------:R-:W1:Y:S01]  /*16330*/  MUFU.EX2 R218, R218 ;  /* 0x000000da00da7308 */ /* 0x000e620000000800 */
[----:B--2---:R-:W-:Y:S01]  /*16340*/  FADD.FTZ R5, R53, R32 ;  /* 0x0000002035057221 */ /* 0x004fe20000010000 */
[----:B------:R-:W-:Y:S02]  /*16350*/  ISETP.GE.AND P2, PT, R0, R121, PT ;  /* 0x000000790000720c */ /* 0x000fe40003f46270 */
[----:B------:R-:W-:-:S04]  /*16360*/  F2FP.BF16.F32.PACK_AB R206, R31, R30 ;  /* 0x0000001e1fce723e */ /* 0x000fc800000010ff */
[----:B------:R-:W2:Y:S01]  /*16370*/  MUFU.EX2 R45, R45 ;  /* 0x0000002d002d7308 */ /* 0x000ea20000000800 */
[----:B0-----:R-:W-:-:S04]  /*16380*/  FADD.FTZ R30, R216, R5 ;  /* 0x00000005d81e7221 */ /* 0x001fc80000010000 */
[----:B------:R-:W-:Y:S01]  /*16390*/  FADD.FTZ R5, R55, R30 ;  /* 0x0000001e37057221 */ /* 0x000fe20000010000 */
[----:B------:R-:W-:-:S03]  /*163a0*/  IMAD.U32 R236, RZ, RZ, UR44 ;  /* 0x0000002cffec7e24 */ /* 0x000fc6000f8e00ff */
[----:B-1----:R-:W-:Y:S01]  /*163b0*/  FADD.FTZ R226, R218, R5 ;  /* 0x00000005dae27221 */ /* 0x002fe20000010000 */
[----:B------:R-:W-:Y:S02]  /*163c0*/  IMAD.U32 R237, RZ, RZ, UR45 ;  /* 0x0000002dffed7e24 */ /* 0x000fe4000f8e00ff */
[----:B------:R-:W-:Y:S02]  /*163d0*/  IMAD.U32 R234, RZ, RZ, UR40 ;  /* 0x00000028ffea7e24 */ /* 0x000fe4000f8e00ff */
[----:B------:R-:W-:Y:S01]  /*163e0*/  IMAD.U32 R235, RZ, RZ, UR41 ;  /* 0x00000029ffeb7e24 */ /* 0x000fe2000f8e00ff */
[----:B------:R-:W-:Y:S01]  /*163f0*/  F2FP.BF16.F32.PACK_AB R188, R25, R188 ;  /* 0x000000bc19bc723e */ /* 0x000fe200000010ff */
[--C-:B------:R-:W-:Y:S01]  /*16400*/  IMAD.MOV.U32 R85, RZ, RZ, R87.reuse ;  /* 0x000000ffff557224 */ /* 0x100fe200078e0057 */
[----:B------:R-:W-:Y:S01]  /*16410*/  F2FP.BF16.F32.PACK_AB R190, R29, R190 ;  /* 0x000000be1dbe723e */ /* 0x000fe200000010ff */
[----:B--2---:R-:W-:Y:S01]  /*16420*/  FADD.FTZ R226, R45, R226 ;  /* 0x000000e22de27221 */ /* 0x004fe20000010000 */
[----:B------:R-:W-:Y:S01]  /*16430*/  F2FP.BF16.F32.PACK_AB R192, R33, R192 ;  /* 0x000000c021c0723e */ /* 0x000fe200000010ff */
[--C-:B------:R-:W-:Y:S01]  /*16440*/  IMAD.MOV.U32 R84, RZ, RZ, R87.reuse ;  /* 0x000000ffff547224 */ /* 0x100fe200078e0057 */
        /* <DEDUP_REMOVED lines=69> */
[----:B------:R-:W-:-:S02]  /*168a0*/  IMAD.MOV.U32 R50, RZ, RZ, R87 ;  /* 0x000000ffff327224 */ /* 0x000fc400078e0057 */
[--C-:B------:R-:W-:Y:S02]  /*168b0*/  IMAD.MOV.U32 R49, RZ, RZ, R87.reuse ;  /* 0x000000ffff317224 */ /* 0x100fe400078e0057 */
[--C-:B------:R-:W-:Y:S02]  /*168c0*/  IMAD.MOV.U32 R48, RZ, RZ, R87.reuse ;  /* 0x000000ffff307224 */ /* 0x100fe400078e0057 */
[--C-:B------:R-:W-:Y:S02]  /*168d0*/  IMAD.MOV.U32 R47, RZ, RZ, R87.reuse ;  /* 0x000000ffff2f7224 */ /* 0x100fe400078e0057 */
[--C-:B------:R-:W-:Y:S02]  /*168e0*/  IMAD.MOV.U32 R46, RZ, RZ, R87.reuse ;  /* 0x000000ffff2e7224 */ /* 0x100fe400078e0057 */
[--C-:B------:R-:W-:Y:S02]  /*168f0*/  IMAD.MOV.U32 R45, RZ, RZ, R87.reuse ;  /* 0x000000ffff2d7224 */ /* 0x100fe400078e0057 */
        /* <DEDUP_REMOVED lines=20> */
[----:B------:R-:W-:Y:S01]  /*16a40*/  IMAD.MOV.U32 R24, RZ, RZ, R87 ;  /* 0x000000ffff187224 */ /* 0x000fe200078e0057 */
[----:B------:R-:W-:Y:S06]  /*16a50*/  @!P2 BRA `(.L_x_600) ;  /* 0x0000005c00d8a947 */ /* 0x000fec0003800000 */
[----:B------:R-:W-:Y:S01]  /*16a60*/  IMAD.MOV.U32 R3, RZ, RZ, R92 ;  /* 0x000000ffff037224 */ /* 0x000fe200078e005c */
[----:B------:R-:W-:Y:S01]  /*16a70*/  CS2R R86, SRZ ;  /* 0x0000000000567805 */ /* 0x000fe2000001ff00 */
        /* <DEDUP_REMOVED lines=33> */
[----:B------:R-:W-:-:S07]  /*16c90*/  CS2R R24, SRZ ;  /* 0x0000000000187805 */ /* 0x000fce000001ff00 */
.L_x_610:
[----:B------:R-:W2:Y:S01]  /*16ca0*/  LDL R7, [R1+0x28] ;  /* 0x0000280001077983 */ /* 0x000ea20000100800 */
[----:B------:R-:W-:Y:S01]  /*16cb0*/  VIADD R222, R6, 0x1 ;  /* 0x0000000106de7836 */ /* 0x000fe20000000000 */
[----:B------:R-:W-:Y:S05]  /*16cc0*/  YIELD ;  /* 0x0000000000007946 */ /* 0x000fea0003800000 */
[----:B------:R-:W-:-:S04]  /*16cd0*/  ISETP.NE.AND P3, PT, R222, 0x2, PT ;  /* 0x00000002de00780c */ /* 0x000fc80003f65270 */
[----:B------:R-:W-:Y:S02]  /*16ce0*/  SEL R8, RZ, 0x1, P3 ;  /* 0x00000001ff087807 */ /* 0x000fe40001800000 */
[----:B------:R-:W-:Y:S02]  /*16cf0*/  SEL R222, R222, RZ, P3 ;  /* 0x000000ffdede7207 */ /* 0x000fe40001800000 */
[----:B------:R-:W-:Y:S02]  /*16d00*/  LOP3.LUT R233, R5, R8, RZ, 0x3c, !PT ;  /* 0x0000000805e97212 */ /* 0x000fe400078e3cff */
[----:B--2---:R-:W-:-:S13]  /*16d10*/  ISETP.NE.AND P2, PT, R7, RZ, PT ;  /* 0x000000ff0700720c */ /* 0x004fda0003f45270 */
[----:B------:R-:W-:Y:S05]  /*16d20*/  @P2 BRA `(.L_x_601) ;  /* 0x0000000000302947 */ /* 0x000fea0003800000 */
[----:B------:R-:W-:Y:S05]  /*16d30*/  @!P0 BRA `(.L_x_602) ;  /* 0x0000000000048947 */ /* 0x000fea0003800000 */
[----:B------:R-:W-:Y:S01]  /*16d40*/  BPT.TRAP 0x1 ;  /* 0x000000040000795c */ /* 0x000fe20000300000 */
.L_x_602:
[----:B------:R-:W-:Y:S01]  /*16d50*/  IMAD R7, R222, 0x8, R2 ;  /* 0x00000008de077824 */ /* 0x000fe200078e0202 */
[----:B------:R-:W-:-:S04]  /*16d60*/  SHF.L.U32 R8, R233, 0x1f, RZ ;  /* 0x0000001fe9087819 */ /* 0x000fc800000006ff */
[----:B------:R0:W1:Y:S01]  /*16d70*/  SYNCS.PHASECHK.TRANS64.TRYWAIT P3, [R7+URZ+0x34830], R8 ;  /* 0x03483008070075a7 */ /* 0x000062000806017f */
[----:B------:R-:W-:Y:S05]  /*16d80*/  @!P0 BRA `(.L_x_603) ;  /* 0x0000000000048947 */ /* 0x000fea0003800000 */
[----:B------:R-:W-:Y:S01]  /*16d90*/  BPT.TRAP 0x1 ;  /* 0x000000040000795c */ /* 0x000fe20000300000 */
.L_x_603:
[----:B------:R-:W-:Y:S04]  /*16da0*/  BSSY B0, `(.L_x_601) ;  /* 0x0000004000007945 */ /* 0x000fe80003800000 */
[----:B-1----:R-:W-:Y:S05]  /*16db0*/  @P3 BRA `(.L_x_604) ;  /* 0x0000000000083947 */ /* 0x002fea0003800000 */
[----:B------:R-:W1:Y:S02]  /*16dc0*/  SYNCS.PHASECHK.TRANS64.TRYWAIT P3, [R7+URZ+0x34830], R8 ;  /* 0x03483008070075a7 */ /* 0x000e64000806017f */
[----:B-1----:R-:W-:Y:S05]  /*16dd0*/  @!P3 BRA `(.L_x_605) ;  /* 0x0000011c0028b947 */ /* 0x002fea0003800000 */
.L_x_604:
[----:B------:R-:W-:Y:S05]  /*16de0*/  BSYNC B0 ;  /* 0x0000000000007941 */ /* 0x000fea0003800000 */
.L_x_601:
[----:B01----:R-:W2:Y:S04]  /*16df0*/  LDL R8, [R1+0x2c] ;  /* 0x00002c0001087983 */ /* 0x003ea80000100800 */
[----:B------:R-:W3:Y:S01]  /*16e00*/  LDL.64 R20, [R1+0x20] ;  /* 0x0000200001147983 */ /* 0x000ee20000100a00 */
[----:B------:R-:W0:Y:S01]  /*16e10*/  S2R R7, SR_TID.X ;  /* 0x0000000000077919 */ /* 0x000e220000002100 */
[----:B------:R-:W-:Y:S05]  /*16e20*/  WARPSYNC.ALL ;  /* 0x0000000000007948 */ /* 0x000fea0003800000 */
[----:B------:R-:W-:Y:S01]  /*16e30*/  IMAD.MOV.U32 R11, RZ, RZ, 0x40000040 ;  /* 0x40000040ff0b7424 */ /* 0x000fe200078e00ff */
[----:B0-----:R-:W-:-:S05]  /*16e40*/  SHF.R.U32.HI R7, RZ, 0x7, R7 ;  /* 0x00000007ff077819 */ /* 0x001fca0000011607 */
[----:B------:R-:W-:-:S05]  /*16e50*/  VIADD R7, R7, 0x8 ;  /* 0x0000000807077836 */ /* 0x000fca0000000000 */
[----:B------:R0:W-:Y:S01]  /*16e60*/  BAR.SYNC.DEFER_BLOCKING R7, 0x100 ;  /* 0x000400070000751d */ /* 0x0001e20000010000 */
[----:B------:R-:W-:-:S05]  /*16e70*/  R2UR UR35, R11 ;  /* 0x000000000b2372ca */ /* 0x000fca00000e0000 */
[----:B------:R-:W-:Y:S01]  /*16e80*/  WARPGROUP.ARRIVE ;  /* 0x00000000000079c5 */ /* 0x000fe20000000000 */
[----:B------:R-:W-:-:S05]  /*16e90*/  IMAD.MOV.U32 R13, RZ, RZ, 0x40000040 ;  /* 0x40000040ff0d7424 */ /* 0x000fca00078e00ff */
[----:B------:R-:W-:Y:S01]  /*16ea0*/  R2UR UR43, R13 ;  /* 0x000000000d2b72ca */ /* 0x000fe200000e0000 */
[----:B------:R-:W-:-:S05]  /*16eb0*/  IMAD.MOV.U32 R15, RZ, RZ, 0x40000040 ;  /* 0x40000040ff0f7424 */ /* 0x000fca00078e00ff */
[----:B------:R-:W-:Y:S01]  /*16ec0*/  R2UR UR47, R15 ;  /* 0x000000000f2f72ca */ /* 0x000fe200000e0000 */
[----:B------:R-:W-:-:S05]  /*16ed0*/  IMAD.MOV.U32 R9, RZ, RZ, 0x40000040 ;  /* 0x40000040ff097424 */ /* 0x000fca00078e00ff */
[----:B------:R-:W-:Y:S01]  /*16ee0*/  R2UR UR51, R9 ;  /* 0x00000000093372ca */ /* 0x000fe200000e0000 */
[----:B--2---:R-:W-:Y:S01]  /*16ef0*/  IMAD R10, R222, 0xb00, R8 ;  /* 0x00000b00de0a7824 */ /* 0x004fe200078e0208 */
[----:B---3--:R-:W-:Y:S02]  /*16f00*/  R2UR UR8, R20 ;  /* 0x00000000140872ca */ /* 0x008fe400000e0000 */
[----:B------:R-:W-:Y:S02]  /*16f10*/  R2UR UR9, R21 ;  /* 0x00000000150972ca */ /* 0x000fe400000e0000 */
[----:B------:R-:W-:-:S09]  /*16f20*/  R2UR UR34, R10 ;  /* 0x000000000a2272ca */ /* 0x000fd200000e0000 */
[----:B------:R-:W-:Y:S02]  /*16f30*/  UMOV UR32, UR8 ;  /* 0x0000000800207c82 */ /* 0x000fe40008000000 */
[----:B------:R-:W-:Y:S02]  /*16f40*/  UMOV UR33, UR9 ;  /* 0x0000000900217c82 */ /* 0x000fe40008000000 */
[----:B------:R-:W-:Y:S01]  /*16f50*/  HGMMA.64x16x16.F32.BF16 R168, gdesc[UR32], RZ, !UPT, gsb0 ;  /* 0x0020000020a879f0 */ /* 0x000fe2000c0018ff */
[----:B------:R-:W-:-:S05]  /*16f60*/  VIADD R12, R10, 0x80 ;  /* 0x000000800a0c7836 */ /* 0x000fca0000000000 */
[----:B------:R-:W-:Y:S01]  /*16f70*/  R2UR UR42, R12 ;  /* 0x000000000c2a72ca */ /* 0x000fe200000e0000 */
[----:B------:R-:W-:Y:S01]  /*16f80*/  UMOV UR40, UR8 ;  /* 0x0000000800287c82 */ /* 0x000fe20008000000 */
[----:B------:R-:W-:Y:S01]  /*16f90*/  UMOV UR41, UR9 ;  /* 0x0000000900297c82 */ /* 0x000fe20008000000 */
[----:B------:R-:W-:Y:S02]  /*16fa0*/  WARPGROUP.DEPBAR.LE gsb0, 0x0 ;  /* 0x00008000000079c5 */ /* 0x000fe40000010000 */
[----:B------:R-:W-:-:S08]  /*16fb0*/  WARPGROUP.ARRIVE ;  /* 0x00000000000079c5 */ /* 0x000fd00000000000 */
        /* <DEDUP_REMOVED lines=13> */
[----:B-----5:R-:W-:-:S08]  /*17090*/  WARPGROUP.ARRIVE ;  /* 0x00000000000079c5 */ /* 0x020fd00000000000 */
[----:B------:R-:W-:Y:S01]  /*170a0*/  HGMMA.64x16x16.F32.BF16 R144, gdesc[UR48], RZ, !UPT, gsb0 ;  /* 0x00200000309079f0 */ /* 0x000fe2000c0018ff */
[----:B------:R-:W-:Y:S01]  /*170b0*/  VIADD R12, R10, 0x200 ;  /* 0x000002000a0c7836 */ /* 0x000fe20000000000 */
[----:B------:R-:W-:-:S04]  /*170c0*/  R2UR UR55, R13 ;  /* 0x000000000d3772ca */ /* 0x000fc800000e0000 */
[----:B------:R-:W-:Y:S01]  /*170d0*/  R2UR UR54, R12 ;  /* 0x000000000c3672ca */ /* 0x000fe200000e0000 */
[----:B------:R-:W-:Y:S01]  /*170e0*/  UMOV UR52, UR8 ;  /* 0x0000000800347c82 */ /* 0x000fe20008000000 */
[----:B------:R-:W-:Y:S01]  /*170f0*/  UMOV UR53, UR9 ;  /* 0x0000000900357c82 */ /* 0x000fe20008000000 */
[----:B------:R-:W-:Y:S02]  /*17100*/  WARPGROUP.DEPBAR.LE gsb0, 0x0 ;  /* 0x00008000000079c5 */ /* 0x000fe40000010000 */
[----:B------:R-:W-:-:S08]  /*17110*/  WARPGROUP.ARRIVE ;  /* 0x00000000000079c5 */ /* 0x000fd00000000000 */
[----:B------:R-:W-:Y:S01]  /*17120*/  HGMMA.64x16x16.F32.BF16 R136, gdesc[UR52], RZ, !UPT, gsb0 ;  /* 0x00200000348879f0 */ /* 0x000fe2000c0018ff */
[----:B------:R-:W-:Y:S01]  /*17130*/  VIADD R8, R10, 0x280 ;  /* 0x000002800a087836 */ /* 0x000fe20000000000 */
[----:B------:R-:W-:-:S04]  /*17140*/  R2UR UR23, R9 ;  /* 0x00000000091772ca */ /* 0x000fc800000e0000 */
[----:B------:R-:W-:Y:S02]  /*17150*/  R2UR UR22, R8 ;  /* 0x00000000081672ca */ /* 0x000fe400000e0000 */
[----:B------:R-:W-:Y:S01]  /*17160*/  MOV R21, UR21 ;  /* 0x0000001500157c02 */ /* 0x000fe20008000f00 */
[----:B------:R-:W-:Y:S01]  /*17170*/  UMOV UR21, UR9 ;  /* 0x0000000900157c82 */ /* 0x000fe20008000000 */
[----:B------:R-:W-:Y:S01]  /*17180*/  MOV R20, UR20 ;  /* 0x0000001400147c02 */ /* 0x000fe20008000f00 */
[----:B------:R-:W-:Y:S01]  /*17190*/  UMOV UR20, UR8 ;  /* 0x0000000800147c82 */ /* 0x000fe20008000000 */
[----:B------:R-:W-:Y:S02]  /*171a0*/  WARPGROUP.DEPBAR.LE gsb0, 0x0 ;  /* 0x00008000000079c5 */ /* 0x000fe40000010000 */
[----:B------:R-:W-:-:S06]  /*171b0*/  WARPGROUP.ARRIVE ;  /* 0x00000000000079c5 */ /* 0x000fcc0000000000 */
[----:B------:R-:W-:Y:S01]  /*171c0*/  HGMMA.64x16x16.F32.BF16 R128, gdesc[UR20], RZ, !UPT, gsb0 ;  /* 0x00200000148079f0 */ /* 0x000fe2000c0018ff */
[----:B------:R1:W-:Y:S01]  /*171d0*/  STL.64 [R1+0xa0], R2 ;  /* 0x0000a00201007387 */ /* 0x0003e20000100a00 */
[----:B------:R-:W-:Y:S01]  /*171e0*/  VIADD R14, R10, 0x300 ;  /* 0x000003000a0e7836 */ /* 0x000fe20000000000 */
[----:B------:R-:W-:Y:S02]  /*171f0*/  R2UR UR7, R15 ;  /* 0x000000000f0772ca */ /* 0x000fe400000e0000 */
[----:B-1----:R-:W2:Y:S02]  /*17200*/  LDL.64 R2, [R1+0x18] ;  /* 0x0000180001027983 */ /* 0x002ea40000100a00 */
[----:B------:R-:W-:Y:S02]  /*17210*/  R2UR UR6, R14 ;  /* 0x000000000e0672ca */ /* 0x000fe400000e0000 */
[----:B------:R-:W-:Y:S01]  /*17220*/  MOV R228, UR5 ;  /* 0x0000000500e47c02 */ /* 0x000fe20008000f00 */
[----:B------:R-:W-:Y:S01]  /*17230*/  UMOV UR5, UR9 ;  /* 0x0000000900057c82 */ /* 0x000fe20008000000 */
[----:B------:R-:W-:Y:S01]  /*17240*/  MOV R227, UR4 ;  /* 0x0000000400e37c02 */ /* 0x000fe20008000f00 */
[----:B------:R-:W-:Y:S01]  /*17250*/  UMOV UR4, UR8 ;  /* 0x0000000800047c82 */ /* 0x000fe20008000000 */
[----:B------:R-:W-:-:S02]  /*17260*/  WARPGROUP.DEPBAR.LE gsb0, 0x0 ;  /* 0x00008000000079c5 */ /* 0x000fc40000010000 */
[----:B------:R-:W-:-:S06]  /*17270*/  WARPGROUP.ARRIVE ;  /* 0x00000000000079c5 */ /* 0x000fcc0000000000 */
[----:B------:R-:W-:Y:S01]  /*17280*/  HGMMA.64x16x16.F32.BF16 R120, gdesc[UR4], RZ, !UPT, gsb0 ;  /* 0x00200000047879f0 */ /* 0x000fe2000c0018ff */
[C---:B------:R-:W-:Y:S02]  /*17290*/  VIADD R8, R10.reuse, 0x400 ;  /* 0x000004000a087836 */ /* 0x040fe40000000000 */
[----:B------:R-:W-:Y:S01]  /*172a0*/  VIADD R12, R10, 0x380 ;  /* 0x000003800a0c7836 */ /* 0x000fe20000000000 */
[----:B------:R-:W-:Y:S02]  /*172b0*/  R2UR UR59, R9 ;  /* 0x00000000093b72ca */ /* 0x000fe400000e0000 */
[----:B------:R-:W-:Y:S02]  /*172c0*/  R2UR UR58, R8 ;  /* 0x00000000083a72ca */ /* 0x000fe400000e0000 */
[----:B------:R-:W-:Y:S02]  /*172d0*/  R2UR UR10, R12 ;  /* 0x000000000c0a72ca */ /* 0x000fe400000e0000 */
[----:B------:R-:W-:Y:S01]  /*172e0*/  R2UR UR11, R13 ;  /* 0x000000000d0b72ca */ /* 0x000fe200000e0000 */
[----:B------:R-:W-:Y:S01]  /*172f0*/  UMOV UR56, UR8 ;  /* 0x0000000800387c82 */ /* 0x000fe20008000000 */
[----:B------:R-:W-:-:S05]  /*17300*/  UMOV UR57, UR9 ;  /* 0x0000000900397c82 */ /* 0x000fca0008000000 */
[----:B------:R-:W-:Y:S02]  /*17310*/  MOV R11, UR59 ;  /* 0x0000003b000b7c02 */ /* 0x000fe40008000f00 */
[----:B0-----:R-:W-:Y:S02]  /*17320*/  MOV R7, UR58 ;  /* 0x0000003a00077c02 */ /* 0x001fe40008000f00 */
[----:B------:R-:W-:Y:S02]  /*17330*/  UMOV UR58, UR10 ;  /* 0x0000000a003a7c82 */ /* 0x000fe40008000000 */
[----:B------:R-:W-:Y:S01]  /*17340*/  UMOV UR59, UR11 ;  /* 0x0000000b003b7c82 */ /* 0x000fe20008000000 */
[----:B------:R-:W-:Y:S02]  /*17350*/  WARPGROUP.DEPBAR.LE gsb0, 0x0 ;  /* 0x00008000000079c5 */ /* 0x000fe40000010000 */
[----:B------:R-:W-:-:S06]  /*17360*/  WARPGROUP.ARRIVE ;  /* 0x00000000000079c5 */ /* 0x000fcc0000000000 */
[----:B------:R-:W-:Y:S01]  /*17370*/  HGMMA.64x16x16.F32.BF16 R112, gdesc[UR56], RZ, !UPT, gsb0 ;  /* 0x00200000387079f0 */ /* 0x000fe2000c0018ff */
[----:B------:R-:W-:Y:S02]  /*17380*/  R2UR UR59, R11 ;  /* 0x000000000b3b72ca */ /* 0x000fe400000e0000 */
[----:B------:R-:W-:Y:S01]  /*17390*/  R2UR UR58, R7 ;  /* 0x00000000073a72ca */ /* 0x000fe200000e0000 */
[----:B------:R-:W-:Y:S01]  /*173a0*/  UMOV UR56, UR8 ;  /* 0x0000000800387c82 */ /* 0x000fe20008000000 */
[----:B------:R-:W-:Y:S01]  /*173b0*/  UMOV UR57, UR9 ;  /* 0x0000000900397c82 */ /* 0x000fe20008000000 */
[----:B------:R-:W-:-:S05]  /*173c0*/  VIADD R8, R10, 0x2 ;  /* 0x000000020a087836 */ /* 0x000fca0000000000 */
[----:B------:R-:W-:Y:S01]  /*173d0*/  R2UR UR14, R8 ;  /* 0x00000000080e72ca */ /* 0x000fe200000e0000 */
[----:B------:R-:W-:Y:S01]  /*173e0*/  VIADD R8, R10, 0x102 ;  /* 0x000001020a087836 */ /* 0x000fe20000000000 */
[----:B------:R-:W-:-:S04]  /*173f0*/  MOV R231, UR38 ;  /* 0x0000002600e77c02 */ /* 0x000fc80008000f00 */
[----:B------:R-:W-:Y:S01]  /*17400*/  R2UR UR38, R8 ;  /* 0x00000000082672ca */ /* 0x000fe200000e0000 */
[----:B------:R-:W-:Y:S01]  /*17410*/  VIADD R8, R10, 0x282 ;  /* 0x000002820a087836 */ /* 0x000fe20000000000 */
[----:B------:R-:W-:Y:S02]  /*17420*/  MOV R232, UR39 ;  /* 0x0000002700e87c02 */ /* 0x000fe40008000f00 */
[C---:B------:R-:W-:Y:S02]  /*17430*/  R2UR UR15, R9.reuse ;  /* 0x00000000090f72ca */ /* 0x040fe400000e0000 */
[----:B------:R-:W-:Y:S02]  /*17440*/  R2UR UR39, R9 ;  /* 0x00000000092772ca */ /* 0x000fe400000e0000 */
[----:B------:R-:W-:Y:S01]  /*17450*/  R2UR UR34, R8 ;  /* 0x00000000082272ca */ /* 0x000fe200000e0000 */
[----:B------:R-:W-:Y:S02]  /*17460*/  WARPGROUP.DEPBAR.LE gsb0, 0x0 ;  /* 0x00008000000079c5 */ /* 0x000fe40000010000 */
[----:B------:R-:W-:-:S06]  /*17470*/  WARPGROUP.ARRIVE ;  /* 0x00000000000079c5 */ /* 0x000fcc0000000000 */
[----:B------:R-:W-:Y:S01]  /*17480*/  HGMMA.64x16x16.F32.BF16 R104, gdesc[UR56], RZ, !UPT, gsb0 ;  /* 0x00200000386879f0 */ /* 0x000fe2000c0018ff */
[----:B------:R-:W-:Y:S01]  /*17490*/  R2UR UR35, R9 ;  /* 0x00000000092372ca */ /* 0x000fe200000e0000 */
[----:B------:R-:W-:Y:S02]  /*174a0*/  VIADD R8, R10, 0x382 ;  /* 0x000003820a087836 */ /* 0x000fe40000000000 */
[----:B------:R-:W-:-:S03]  /*174b0*/  IMAD.MOV.U32 R9, RZ, RZ, 0x40000040 ;  /* 0x40000040ff097424 */ /* 0x000fc600078e00ff */
[----:B------:R-:W-:Y:S01]  /*174c0*/  R2UR UR46, R8 ;  /* 0x00000000082e72ca */ /* 0x000fe200000e0000 */
[----:B------:R-:W-:Y:S01]  /*174d0*/  VIADD R8, R10, 0x482 ;  /* 0x000004820a087836 */ /* 0x000fe20000000000 */
[----:B------:R-:W-:Y:S01]  /*174e0*/  R2UR UR47, R9 ;  /* 0x00000000092f72ca */ /* 0x000fe200000e0000 */
[----:B------:R-:W-:-:S03]  /*174f0*/  IMAD.MOV.U32 R9, RZ, RZ, 0x40000040 ;  /* 0x40000040ff097424 */ /* 0x000fc600078e00ff */
[----:B------:R-:W-:Y:S01]  /*17500*/  R2UR UR54, R8 ;  /* 0x00000000083672ca */ /* 0x000fe200000e0000 */
[----:B------:R-:W-:Y:S01]  /*17510*/  VIADD R8, R10, 0x4 ;  /* 0x000000040a087836 */ /* 0x000fe20000000000 */
[----:B------:R-:W-:Y:S01]  /*17520*/  R2UR UR55, R9 ;  /* 0x00000000093772ca */ /* 0x000fe200000e0000 */
[----:B------:R-:W-:-:S03]  /*17530*/  IMAD.MOV.U32 R9, RZ, RZ, 0x40000040 ;  /* 0x40000040ff097424 */ /* 0x000fc600078e00ff */
[----:B------:R-:W-:Y:S01]  /*17540*/  R2UR UR6, R8 ;  /* 0x00000000080672ca */ /* 0x000fe200000e0000 */
[C---:B------:R-:W-:Y:S01]  /*17550*/  VIADD R8, R10.reuse, 0x104 ;  /* 0x000001040a087836 */ /* 0x040fe20000000000 */
[----:B------:R-:W-:Y:S01]  /*17560*/  R2UR UR7, R9 ;  /* 0x00000000090772ca */ /* 0x000fe200000e0000 */
[----:B------:R-:W-:Y:S02]  /*17570*/  IMAD.MOV.U32 R9, RZ, RZ, 0x40000040 ;  /* 0x40000040ff097424 */ /* 0x000fe400078e00ff */
[----:B------:R-:W-:Y:S01]  /*17580*/  VIADD R12, R10, 0x480 ;  /* 0x000004800a0c7836 */ /* 0x000fe20000000000 */
[----:B------:R-:W-:Y:S02]  /*17590*/  R2UR UR58, R8 ;  /* 0x00000000083a72ca */ /* 0x000fe400000e0000 */
[----:B------:R-:W-:Y:S02]  /*175a0*/  R2UR UR59, R9 ;  /* 0x00000000093b72ca */ /* 0x000fe400000e0000 */
[----:B------:R-:W-:-:S02]  /*175b0*/  R2UR UR12, R12 ;  /* 0x000000000c0c72ca */ /* 0x000fc400000e0000 */
[----:B------:R-:W-:Y:S01]  /*175c0*/  R2UR UR13, R13 ;  /* 0x000000000d0d72ca */ /* 0x000fe200000e0000 */
[----:B------:R-:W-:Y:S01]  /*175d0*/  UMOV UR56, UR8 ;  /* 0x0000000800387c82 */ /* 0x000fe20008000000 */
[----:B------:R-:W-:-:S05]  /*175e0*/  UMOV UR57, UR9 ;  /* 0x0000000900397c82 */ /* 0x000fca0008000000 */
[----:B------:R-:W-:Y:S02]  /*175f0*/  MOV R8, UR58 ;  /* 0x0000003a00087c02 */ /* 0x000fe40008000f00 */
[----:B------:R-:W-:Y:S02]  /*17600*/  MOV R7, UR59 ;  /* 0x0000003b00077c02 */ /* 0x000fe40008000f00 */
[----:B------:R-:W-:Y:S02]  /*17610*/  UMOV UR58, UR12 ;  /* 0x0000000c003a7c82 */ /* 0x000fe40008000000 */
[----:B------:R-:W-:Y:S01]  /*17620*/  UMOV UR59, UR13 ;  /* 0x0000000d003b7c82 */ /* 0x000fe20008000000 */
[----:B------:R-:W-:Y:S02]  /*17630*/  WARPGROUP.DEPBAR.LE gsb0, 0x0 ;  /* 0x00008000000079c5 */ /* 0x000fe40000010000 */
[----:B------:R-:W-:-:S06]  /*17640*/  WARPGROUP.ARRIVE ;  /* 0x00000000000079c5 */ /* 0x000fcc0000000000 */
[----:B------:R-:W-:Y:S01]  /*17650*/  HGMMA.64x16x16.F32.BF16 R96, gdesc[UR56], RZ, !UPT, gsb0 ;  /* 0x00200000386079f0 */ /* 0x000fe2000c0018ff */
[----:B------:R-:W-:Y:S01]  /*17660*/  VIADD R14, R10, 0x500 ;  /* 0x000005000a0e7836 */ /* 0x000fe20000000000 */
[----:B------:R-:W-:-:S04]  /*17670*/  R2UR UR11, R15 ;  /* 0x000000000f0b72ca */ /* 0x000fc800000e0000 */
[----:B------:R-:W-:Y:S01]  /*17680*/  R2UR UR10, R14 ;  /* 0x000000000e0a72ca */ /* 0x000fe200000e0000 */
[----:B------:R-:W-:Y:S02]  /*17690*/  WARPGROUP.DEPBAR.LE gsb0, 0x0 ;  /* 0x00008000000079c5 */ /* 0x000fe40000010000 */
[----:B------:R-:W-:-:S10]  /*176a0*/  WARPGROUP.ARRIVE ;  /* 0x00000000000079c5 */ /* 0x000fd40000000000 */
[----:B------:R-:W-:Y:S01]  /*176b0*/  HGMMA.64x16x16.F32.BF16 R88, gdesc[UR8], RZ, !UPT, gsb0 ;  /* 0x00200000085879f0 */ /* 0x000fe2000c0018ff */
[----:B--2---:R-:W-:Y:S02]  /*176c0*/  R2UR UR4, R2 ;  /* 0x00000000020472ca */ /* 0x004fe400000e0000 */
[----:B------:R-:W-:Y:S01]  /*176d0*/  R2UR UR5, R3 ;  /* 0x00000000030572ca */ /* 0x000fe200000e0000 */
[C---:B------:R-:W-:Y:S01]  /*176e0*/  VIADD R12, R10.reuse, 0x82 ;  /* 0x000000820a0c7836 */ /* 0x040fe20000000000 */
[C---:B------:R-:W-:Y:S02]  /*176f0*/  R2UR UR19, R13.reuse ;  /* 0x000000000d1372ca */ /* 0x040fe400000e0000 */
[----:B------:R-:W-:Y:S02]  /*17700*/  MOV R230, UR37 ;  /* 0x0000002500e67c02 */ /* 0x000fe40008000f00 */
[----:B------:R-:W-:Y:S02]  /*17710*/  MOV R229, UR36 ;  /* 0x0000002400e57c02 */ /* 0x000fe40008000f00 */
[----:B------:R-:W-:Y:S01]  /*17720*/  R2UR UR31, R13 ;  /* 0x000000000d1f72ca */ /* 0x000fe200000e0000 */
[----:B------:R-:W-:Y:S01]  /*17730*/  VIADD R14, R10, 0x182 ;  /* 0x000001820a0e7836 */ /* 0x000fe20000000000 */
[----:B------:R-:W-:Y:S01]  /*17740*/  R2UR UR27, R15 ;  /* 0x000000000f1b72ca */ /* 0x000fe200000e0000 */
[----:B------:R-:W-:Y:S01]  /*17750*/  UMOV UR12, UR4 ;  /* 0x00000004000c7c82 */ /* 0x000fe20008000000 */
[----:B------:R-:W-:-:S02]  /*17760*/  WARPGROUP.DEPBAR.LE gsb0, 0x0 ;  /* 0x00008000000079c5 */ /* 0x000fc40000010000 */
[----:B------:R-:W-:Y:S01]  /*17770*/  WARPGROUP.ARRIVE ;  /* 0x00000000000079c5 */ /* 0x000fe20000000000 */
[----:B------:R-:W-:Y:S01]  /*17780*/  UMOV UR13, UR5 ;  /* 0x00000005000d7c82 */ /* 0x000fe20008000000 */
[----:B------:R-:W-:Y:S01]  /*17790*/  UMOV UR16, UR4 ;  /* 0x0000000400107c82 */ /* 0x000fe20008000000 */
[----:B------:R-:W-:Y:S01]  /*177a0*/  UMOV UR28, UR4 ;  /* 0x00000004001c7c82 */ /* 0x000fe20008000000 */
[----:B------:R-:W-:Y:S01]  /*177b0*/  UMOV UR32, UR4 ;  /* 0x0000000400207c82 */ /* 0x000fe20008000000 */
[----:B------:R-:W2:Y:S01]  /*177c0*/  LDL.64 R2, [R1+0x10] ;  /* 0x0000100001027983 */ /* 0x000ea20000100a00 */
[----:B------:R-:W-:Y:S01]  /*177d0*/  HGMMA.64x16x16.F32.BF16 R168, gdesc[UR12], R168, gsb0 ;  /* 0x002000000ca879f0 */ /* 0x000fe200080018a8 */
[----:B------:R-:W-:Y:S01]  /*177e0*/  R2UR UR18, R12 ;  /* 0x000000000c1272ca */ /* 0x000fe200000e0000 */
[----:B------:R-:W-:Y:S01]  /*177f0*/  UMOV UR17, UR5 ;  /* 0x0000000500117c82 */ /* 0x000fe20008000000 */
[----:B------:R-:W-:Y:S02]  /*17800*/  WARPGROUP.DEPBAR.LE gsb0, 0x0 ;  /* 0x00008000000079c5 */ /* 0x000fe40000010000 */
[----:B------:R-:W-:-:S09]  /*17810*/  WARPGROUP.ARRIVE ;  /* 0x00000000000079c5 */ /* 0x000fd20000000000 */
[----:B------:R-:W-:Y:S01]  /*17820*/  HGMMA.64x16x16.F32.BF16 R160, gdesc[UR16], R160, gsb0 ;  /* 0x0020000010a079f0 */ /* 0x000fe200080018a0 */
[----:B------:R-:W-:Y:S01]  /*17830*/  UMOV UR36, UR4 ;  /* 0x0000000400247c82 */ /* 0x000fe20008000000 */
[----:B------:R-:W-:Y:S01]  /*17840*/  UMOV UR37, UR5 ;  /* 0x0000000500257c82 */ /* 0x000fe20008000000 */
        /* <DEDUP_REMOVED lines=11> */
[----:B------:R-:W-:Y:S01]  /*17900*/  VIADD R12, R10, 0x502 ;  /* 0x000005020a0c7836 */ /* 0x000fe20000000000 */
        /* <DEDUP_REMOVED lines=15> */
[----:B------:R-:W-:Y:S02]  /*17a00*/  R2UR UR10, R12 ;  /* 0x000000000c0a72ca */ /* 0x000fe400000e0000 */
[----:B------:R-:W-:Y:S02]  /*17a10*/  R2UR UR11, R13 ;  /* 0x000000000d0b72ca */ /* 0x000fe400000e0000 */
[----:B------:R-:W-:-:S09]  /*17a20*/  R2UR UR26, R14 ;  /* 0x000000000e1a72ca */ /* 0x000fd200000e0000 */
[----:B------:R-:W-:Y:S01]  /*17a30*/  MOV R14, UR10 ;  /* 0x0000000a000e7c02 */ /* 0x000fe20008000f00 */
[----:B------:R-:W-:Y:S01]  /*17a40*/  UMOV UR10, UR24 ;  /* 0x00000018000a7c82 */ /* 0x000fe20008000000 */
[----:B------:R-:W-:Y:S01]  /*17a50*/  MOV R15, UR11 ;  /* 0x0000000b000f7c02 */ /* 0x000fe20008000f00 */
[----:B------:R-:W-:Y:S01]  /*17a60*/  UMOV UR11, UR25 ;  /* 0x00000019000b7c82 */ /* 0x000fe20008000000 */
[----:B------:R-:W-:Y:S01]  /*17a70*/  UMOV UR24, UR4 ;  /* 0x0000000400187c82 */ /* 0x000fe20008000000 */
[----:B------:R-:W-:Y:S01]  /*17a80*/  UMOV UR25, UR5 ;  /* 0x0000000500197c82 */ /* 0x000fe20008000000 */
[----:B------:R-:W-:Y:S02]  /*17a90*/  WARPGROUP.DEPBAR.LE gsb0, 0x0 ;  /* 0x00008000000079c5 */ /* 0x000fe40000010000 */
[----:B------:R-:W-:-:S06]  /*17aa0*/  WARPGROUP.ARRIVE ;  /* 0x00000000000079c5 */ /* 0x000fcc0000000000 */
[----:B------:R-:W-:Y:S01]  /*17ab0*/  HGMMA.64x16x16.F32.BF16 R144, gdesc[UR24], R144, gsb0 ;  /* 0x00200000189079f0 */ /* 0x000fe20008001890 */
[----:B------:R-:W-:Y:S02]  /*17ac0*/  UMOV UR29, UR5 ;  /* 0x00000005001d7c82 */ /* 0x000fe40008000000 */
[----:B------:R-:W-:Y:S02]  /*17ad0*/  WARPGROUP.DEPBAR.LE gsb0, 0x0 ;  /* 0x00008000000079c5 */ /* 0x000fe40000010000 */
[----:B------:R-:W-:-:S06]  /*17ae0*/  WARPGROUP.ARRIVE ;  /* 0x00000000000079c5 */ /* 0x000fcc0000000000 */
[----:B------:R-:W-:Y:S01]  /*17af0*/  HGMMA.64x16x16.F32.BF16 R136, gdesc[UR28], R136, gsb0 ;  /* 0x002000001c8879f0 */ /* 0x000fe20008001888 */
[----:B------:R-:W-:Y:S02]  /*17b00*/  UMOV UR33, UR5 ;  /* 0x0000000500217c82 */ /* 0x000fe40008000000 */
        /* <DEDUP_REMOVED lines=25> */
[----:B------:R-:W-:Y:S01]  /*17ca0*/  UMOV UR20, UR4 ;  /* 0x0000000400147c82 */ /* 0x000fe20008000000 */
[----:B------:R-:W-:Y:S01]  /*17cb0*/  UMOV UR21, UR5 ;  /* 0x0000000500157c82 */ /* 0x000fe20008000000 */
[----:B------:R-:W-:Y:S02]  /*17cc0*/  VIADD R12, R10, 0x284 ;  /* 0x000002840a0c7836 */ /* 0x000fe40000000000 */
[----:B------:R-:W-:Y:S01]  /*17cd0*/  IMAD.MOV.U32 R13, RZ, RZ, 0x40000040 ;  /* 0x40000040ff0d7424 */ /* 0x000fe200078e00ff */
[----:B------:R-:W-:Y:S02]  /*17ce0*/  WARPGROUP.DEPBAR.LE gsb0, 0x0 ;  /* 0x00008000000079c5 */ /* 0x000fe40000010000 */
[----:B------:R-:W-:-:S06]  /*17cf0*/  WARPGROUP.ARRIVE ;  /* 0x00000000000079c5 */ /* 0x000fcc0000000000 */
[----:B------:R-:W-:Y:S01]  /*17d00*/  HGMMA.64x16x16.F32.BF16 R88, gdesc[UR20], R88, gsb0 ;  /* 0x00200000145879f0 */ /* 0x000fe20008001858 */
[----:B------:R-:W-:Y:S02]  /*17d10*/  R2UR UR14, R12 ;  /* 0x000000000c0e72ca */ /* 0x000fe400000e0000 */
[----:B------:R-:W-:Y:S02]  /*17d20*/  R2UR UR15, R13 ;  /* 0x000000000d0f72ca */ /* 0x000fe400000e0000 */
[----:B--2---:R-:W-:Y:S02]  /*17d30*/  R2UR UR36, R2 ;  /* 0x00000000022472ca */ /* 0x004fe400000e0000 */
[----:B------:R-:W-:Y:S02]  /*17d40*/  R2UR UR37, R3 ;  /* 0x00000000032572ca */ /* 0x000fe400000e0000 */
[----:B------:R0:W5:Y:S05]  /*17d50*/  LDL.LU.64 R2, [R1+0xa0] ;  /* 0x0000a00001027983 */ /* 0x00016a0000300a00 */
[----:B------:R-:W-:Y:S01]  /*17d60*/  MOV R9, UR14 ;  /* 0x0000000e00097c02 */ /* 0x000fe20008000f00 */
[----:B------:R-:W-:Y:S01]  /*17d70*/  UMOV UR14, UR6 ;  /* 0x00000006000e7c82 */ /* 0x000fe20008000000 */
[----:B------:R-:W-:Y:S01]  /*17d80*/  MOV R11, UR15 ;  /* 0x0000000f000b7c02 */ /* 0x000fe20008000f00 */
[----:B------:R-:W-:Y:S01]  /*17d90*/  UMOV UR15, UR7 ;  /* 0x00000007000f7c82 */ /* 0x000fe20008000000 */
[----:B------:R-:W-:-:S02]  /*17da0*/  UMOV UR12, UR36 ;  /* 0x00000024000c7c82 */ /* 0x000fc40008000000 */
        /* <DEDUP_REMOVED lines=25> */
[----:B------:R-:W-:Y:S01]  /*17f40*/  R2UR UR15, R11 ;  /* 0x000000000b0f72ca */ /* 0x000fe200000e0000 */
[----:B------:R-:W-:Y:S01]  /*17f50*/  UMOV UR12, UR36 ;  /* 0x00000024000c7c82 */ /* 0x000fe20008000000 */
[----:B------:R-:W-:Y:S01]  /*17f60*/  R2UR UR14, R9 ;  /* 0x00000000090e72ca */ /* 0x000fe200000e0000 */
[----:B------:R-:W-:Y:S01]  /*17f70*/  UMOV UR13, UR37 ;  /* 0x00000025000d7c82 */ /* 0x000fe20008000000 */
[----:B------:R-:W2:Y:S01]  /*17f80*/  LDL.64 R14, [R1+0x8] ;  /* 0x00000800010e7983 */ /* 0x000ea20000100a00 */
[----:B------:R-:W-:-:S02]  /*17f90*/  WARPGROUP.DEPBAR.LE gsb0, 0x0 ;  /* 0x00008000000079c5 */ /* 0x000fc40000010000 */
[----:B------:R-:W-:-:S06]  /*17fa0*/  WARPGROUP.ARRIVE ;  /* 0x00000000000079c5 */ /* 0x000fcc0000000000 */
[----:B------:R-:W-:Y:S01]  /*17fb0*/  HGMMA.64x16x16.F32.BF16 R136, gdesc[UR8], R136, gsb0 ;  /* 0x00200000088879f0 */ /* 0x000fe20008001888 */
[----:B------:R-:W-:Y:S02]  /*17fc0*/  VIADD R12, R10, 0x304 ;  /* 0x000003040a0c7836 */ /* 0x000fe40000000000 */
        /* <DEDUP_REMOVED lines=8> */
[----:B------:R-:W-:Y:S01]  /*18050*/  VIADD R8, R10, 0x386 ;  /* 0x000003860a087836 */ /* 0x000fe20000000000 */
[----:B------:R-:W-:Y:S02]  /*18060*/  WARPGROUP.DEPBAR.LE gsb0, 0x0 ;  /* 0x00008000000079c5 */ /* 0x000fe40000010000 */
[----:B------:R-:W-:-:S07]  /*18070*/  WARPGROUP.ARRIVE ;  /* 0x00000000000079c5 */ /* 0x000fce0000000000 */
[----:B------:R-:W-:Y:S01]  /*18080*/  HGMMA.64x16x16.F32.BF16 R120, gdesc[UR16], R120, gsb0 ;  /* 0x00200000107879f0 */ /* 0x000fe20008001878 */
[----:B------:R-:W-:Y:S02]  /*18090*/  IMAD.MOV.U32 R9, RZ, RZ, 0x40000040 ;  /* 0x40000040ff097424 */ /* 0x000fe400078e00ff */
[----:B------:R-:W-:Y:S02]  /*180a0*/  VIADD R12, R10, 0x384 ;  /* 0x000003840a0c7836 */ /* 0x000fe40000000000 */
[----:B------:R-:W-:Y:S01]  /*180b0*/  IMAD.MOV.U32 R13, RZ, RZ, 0x40000040 ;  /* 0x40000040ff0d7424 */ /* 0x000fe200078e00ff */
        /* <DEDUP_REMOVED lines=41> */
[----:B------:R-:W-:Y:S01]  /*18350*/  IMAD.MOV.U32 R13, RZ, RZ, 0x40000040 ;  /* 0x40000040ff0d7424 */ /* 0x000fe200078e00ff */
[----:B--2---:R-:W-:Y:S02]  /*18360*/  R2UR UR12, R14 ;  /* 0x000000000e0c72ca */ /* 0x004fe400000e0000 */
[----:B------:R-:W-:Y:S02]  /*18370*/  R2UR UR13, R15 ;  /* 0x000000000f0d72ca */ /* 0x000fe400000e0000 */
[----:B------:R-:W-:Y:S02]  /*18380*/  R2UR UR42, R12 ;  /* 0x000000000c2a72ca */ /* 0x000fe400000e0000 */
[----:B------:R-:W-:-:S07]  /*18390*/  R2UR UR43, R13 ;  /* 0x000000000d2b72ca */ /* 0x000fce00000e0000 */
        /* <DEDUP_REMOVED lines=47> */
[----:B------:R-:W-:-:S11]  /*18690*/  R2UR UR39, R13 ;  /* 0x000000000d2772ca */ /* 0x000fd600000e0000 */
        /* <DEDUP_REMOVED lines=52> */
[----:B------:R-:W-:Y:S01]  /*189e0*/  IMAD.MOV.U32 R13, RZ, RZ, 0x40000040 ;  /* 0x40000040ff0d7424 */ /* 0x000fe200078e00ff */
[----:B------:R-:W-:Y:S02]  /*189f0*/  R2UR UR38, R236 ;  /* 0x00000000ec2672ca */ /* 0x000fe400000e0000 */
        /* <DEDUP_REMOVED lines=8> */
[C---:B------:R-:W-:Y:S02]  /*18a80*/  VIADD R8, R10.reuse, 0x602 ;  /* 0x000006020a087836 */ /* 0x040fe40000000000 */
[----:B------:R-:W-:Y:S02]  /*18a90*/  IMAD.MOV.U32 R9, RZ, RZ, 0x40000040 ;  /* 0x40000040ff097424 */ /* 0x000fe400078e00ff */
[----:B------:R-:W-:Y:S02]  /*18aa0*/  VIADD R12, R10, 0x600 ;  /* 0x000006000a0c7836 */ /* 0x000fe40000000000 */
[----:B------:R-:W-:Y:S01]  /*18ab0*/  IMAD.MOV.U32 R13, RZ, RZ, 0x40000040 ;  /* 0x40000040ff0d7424 */ /* 0x000fe200078e00ff */
[----:B------:R-:W-:Y:S02]  /*18ac0*/  R2UR UR58, R8 ;  /* 0x00000000083a72ca */ /* 0x000fe400000e0000 */
[----:B------:R-:W-:-:S02]  /*18ad0*/  R2UR UR59, R9 ;  /* 0x00000000093b72ca */ /* 0x000fc400000e0000 */
[----:B------:R-:W-:Y:S02]  /*18ae0*/  R2UR UR6, R12 ;  /* 0x000000000c0672ca */ /* 0x000fe400000e0000 */
        /* <DEDUP_REMOVED lines=94> */
[----:B------:R-:W-:Y:S01]  /*190d0*/  R2UR UR6, R12 ;  /* 0x000000000c0672ca */ /* 0x000fe200000e0000 */
[----:B------:R-:W-:Y:S01]  /*190e0*/  VIADD R12, R10, 0x702 ;  /* 0x000007020a0c7836 */ /* 0x000fe20000000000 */
[----:B------:R-:W-:Y:S01]  /*190f0*/  R2UR UR7, R13 ;  /* 0x000000000d0772ca */ /* 0x000fe200000e0000 */
[----:B------:R-:W-:-:S03]  /*19100*/  IMAD.MOV.U32 R13, RZ, RZ, 0x40000040 ;  /* 0x40000040ff0d7424 */ /* 0x000fc600078e00ff */
[----:B------:R-:W-:Y:S02]  /*19110*/  R2UR UR10, R12 ;  /* 0x000000000c0a72ca */ /* 0x000fe400000e0000 */
[----:B------:R-:W-:Y:S01]  /*19120*/  R2UR UR11, R13 ;  /* 0x000000000d0b72ca */ /* 0x000fe200000e0000 */
[----:B------:R-:W-:Y:S01]  /*19130*/  UMOV UR8, UR38 ;  /* 0x0000002600087c82 */ /* 0x000fe20008000000 */
[----:B------:R-:W-:-:S09]  /*19140*/  UMOV UR9, UR39 ;  /* 0x0000002700097c82 */ /* 0x000fd20008000000 */
[----:B------:R-:W-:Y:S01]  /*19150*/  MOV R9, UR10 ;  /* 0x0000000a00097c02 */ /* 0x000fe20008000f00 */
[----:B------:R-:W-:Y:S01]  /*19160*/  UMOV UR10, UR4 ;  /* 0x00000004000a7c82 */ /* 0x000fe20008000000 */
[----:B------:R-:W-:Y:S01]  /*19170*/  MOV R11, UR11 ;  /* 0x0000000b000b7c02 */ /* 0x000fe20008000f00 */
[----:B------:R-:W-:Y:S01]  /*19180*/  UMOV UR11, UR5 ;  /* 0x00000005000b7c82 */ /* 0x000fe20008000000 */
[----:B------:R-:W-:Y:S02]  /*19190*/  WARPGROUP.DEPBAR.LE gsb0, 0x0 ;  /* 0x00008000000079c5 */ /* 0x000fe40000010000 */
[----:B------:R-:W-:-:S06]  /*191a0*/  WARPGROUP.ARRIVE ;  /* 0x00000000000079c5 */ /* 0x000fcc0000000000 */
[----:B------:R-:W-:Y:S01]  /*191b0*/  HGMMA.64x16x16.F32.BF16 R88, gdesc[UR8], R88, gsb0 ;  /* 0x00200000085879f0 */ /* 0x000fe20008001858 */
[----:B------:R-:W-:Y:S02]  /*191c0*/  R2UR UR36, R234 ;  /* 0x00000000ea2472ca */ /* 0x000fe400000e0000 */
[----:B------:R-:W-:-:S11]  /*191d0*/  R2UR UR37, R235 ;  /* 0x00000000eb2572ca */ /* 0x000fd600000e0000 */
[----:B------:R-:W-:Y:S02]  /*191e0*/  UMOV UR56, UR36 ;  /* 0x0000002400387c82 */ /* 0x000fe40008000000 */
[----:B------:R-:W-:Y:S01]  /*191f0*/  UMOV UR57, UR37 ;  /* 0x0000002500397c82 */ /* 0x000fe20008000000 */
[----:B------:R-:W-:Y:S02]  /*19200*/  VIADD R12, R10, 0x782 ;  /* 0x000007820a0c7836 */ /* 0x000fe40000000000 */
[----:B------:R-:W-:-:S03]  /*19210*/  IMAD.MOV.U32 R13, RZ, RZ, 0x40000040 ;  /* 0x40000040ff0d7424 */ /* 0x000fc600078e00ff */
[----:B------:R-:W-:Y:S01]  /*19220*/  R2UR UR14, R12 ;  /* 0x000000000c0e72ca */ /* 0x000fe200000e0000 */
[----:B------:R-:W-:Y:S02]  /*19230*/  WARPGROUP.DEPBAR.LE gsb0, 0x0 ;  /* 0x00008000000079c5 */ /* 0x000fe40000010000 */
[----:B------:R-:W-:-:S06]  /*19240*/  WARPGROUP.ARRIVE ;  /* 0x00000000000079c5 */ /* 0x000fcc0000000000 */
[----:B------:R-:W-:Y:S01]  /*19250*/  HGMMA.64x16x16.F32.BF16 R168, gdesc[UR56], R168, gsb0 ;  /* 0x0020000038a879f0 */ /* 0x000fe200080018a8 */
        /* <DEDUP_REMOVED lines=15> */
[----:B------:R-:W-:Y:S02]  /*19350*/  R2UR UR59, R8 ;  /* 0x00000000083b72ca */ /* 0x000fe400000e0000 */
[----:B------:R-:W-:Y:S02]  /*19360*/  R2UR UR58, R7 ;  /* 0x00000000073a72ca */ /* 0x000fe400000e0000 */
        /* <DEDUP_REMOVED lines=8> */
[----:B------:R-:W-:Y:S01]  /*193f0*/  UMOV UR56, UR36 ;  /* 0x0000002400387c82 */ /* 0x000fe20008000000 */
[----:B------:R-:W-:Y:S01]  /*19400*/  UMOV UR57, UR37 ;  /* 0x0000002500397c82 */ /* 0x000fe20008000000 */
[----:B------:R-:W-:Y:S01]  /*19410*/  R2UR UR42, R12 ;  /* 0x000000000c2a72ca */ /* 0x000fe200000e0000 */
[----:B------:R-:W-:Y:S01]  /*19420*/  VIADD R12, R10, 0x584 ;  /* 0x000005840a0c7836 */ /* 0x000fe20000000000 */
        /* <DEDUP_REMOVED lines=31> */
[----:B------:R-:W-:Y:S02]  /*19620*/  R2UR UR11, R11 ;  /* 0x000000000b0b72ca */ /* 0x000fe400000e0000 */
[----:B------:R-:W-:Y:S01]  /*19630*/  R2UR UR10, R9 ;  /* 0x00000000090a72ca */ /* 0x000fe200000e0000 */
[----:B------:R-:W-:Y:S02]  /*19640*/  WARPGROUP.DEPBAR.LE gsb0, 0x0 ;  /* 0x00008000000079c5 */ /* 0x000fe40000010000 */
[----:B------:R-:W-:-:S06]  /*19650*/  WARPGROUP.ARRIVE ;  /* 0x00000000000079c5 */ /* 0x000fcc0000000000 */
[----:B------:R-:W-:Y:S01]  /*19660*/  MOV R11, UR59 ;  /* 0x0000003b000b7c02 */ /* 0x000fe20008000f00 */
[----:B------:R-:W-:Y:S01]  /*19670*/  UMOV UR59, UR5 ;  /* 0x00000005003b7c82 */ /* 0x000fe20008000000 */
[----:B------:R-:W-:Y:S01]  /*19680*/  MOV R9, UR58 ;  /* 0x0000003a00097c02 */ /* 0x000fe20008000f00 */
[----:B------:R-:W-:Y:S01]  /*19690*/  UMOV UR58, UR4 ;  /* 0x00000004003a7c82 */ /* 0x000fe20008000000 */
[----:B------:R-:W-:Y:S01]  /*196a0*/  UMOV UR4, UR36 ;  /* 0x0000002400047c82 */ /* 0x000fe20008000000 */
[----:B------:R-:W-:Y:S02]  /*196b0*/  UMOV UR5, UR37 ;  /* 0x0000002500057c82 */ /* 0x000fe40008000000 */
[----:B------:R-:W-:Y:S01]  /*196c0*/  HGMMA.64x16x16.F32.BF16 R152, gdesc[UR4], R152, gsb0 ;  /* 0x00200000049879f0 */ /* 0x000fe20008001898 */
[----:B------:R-:W-:Y:S01]  /*196d0*/  UMOV UR8, UR36 ;  /* 0x0000002400087c82 */ /* 0x000fe20008000000 */
[----:B------:R-:W-:Y:S01]  /*196e0*/  UMOV UR9, UR37 ;  /* 0x0000002500097c82 */ /* 0x000fe20008000000 */
[----:B------:R-:W-:-:S02]  /*196f0*/  WARPGROUP.DEPBAR.LE gsb0, 0x0 ;  /* 0x00008000000079c5 */ /* 0x000fc40000010000 */
        /* <DEDUP_REMOVED lines=120> */
[----:B------:R-:W-:Y:S02]  /*19e80*/  R2UR UR21, R21 ;  /* 0x00000000151572ca */ /* 0x000fe400000e0000 */
[----:B------:R-:W-:Y:S02]  /*19e90*/  R2UR UR20, R20 ;  /* 0x00000000141472ca */ /* 0x000fe400000e0000 */
[----:B------:R-:W-:Y:S02]  /*19ea0*/  R2UR UR22, R12 ;  /* 0x000000000c1672ca */ /* 0x000fe400000e0000 */
[----:B------:R-:W-:Y:S01]  /*19eb0*/  R2UR UR23, R13 ;  /* 0x000000000d1772ca */ /* 0x000fe200000e0000 */
[----:B------:R-:W-:-:S02]  /*19ec0*/  WARPGROUP.DEPBAR.LE gsb0, 0x0 ;  /* 0x00008000000079c5 */ /* 0x000fc40000010000 */
        /* <DEDUP_REMOVED lines=93> */
[----:B------:R-:W-:Y:S02]  /*1a4a0*/  R2UR UR38, R231 ;  /* 0x00000000e72672ca */ /* 0x000fe400000e0000 */
[----:B------:R-:W-:Y:S02]  /*1a4b0*/  R2UR UR37, R230 ;  /* 0x00000000e62572ca */ /* 0x000fe400000e0000 */
[----:B------:R-:W-:Y:S01]  /*1a4c0*/  R2UR UR36, R229 ;  /* 0x00000000e52472ca */ /* 0x000fe200000e0000 */
[----:B------:R-:W-:Y:S02]  /*1a4d0*/  WARPGROUP.DEPBAR.LE gsb0, 0x0 ;  /* 0x00008000000079c5 */ /* 0x000fe40000010000 */
[----:B0-----:R-:W-:-:S12]  /*1a4e0*/  @P2 BRA `(.L_x_606) ;  /* 0x0000000000282947 */ /* 0x001fd80003800000 */
[----:B------:R-:W-:Y:S05]  /*1a4f0*/  @!P0 BRA `(.L_x_607) ;  /* 0x0000000000048947 */ /* 0x000fea0003800000 */
[----:B------:R-:W-:Y:S01]  /*1a500*/  BPT.TRAP 0x1 ;  /* 0x000000040000795c */ /* 0x000fe20000300000 */
.L_x_607:
[----:B------:R-:W-:Y:S01]  /*1a510*/  SHF.L.U32 R5, R5, 0x1f, RZ ;  /* 0x0000001f05057819 */ /* 0x000fe200000006ff */
[----:B-----5:R-:W-:-:S04]  /*1a520*/  IMAD R7, R6, 0x8, R2 ;  /* 0x0000000806077824 */ /* 0x020fc800078e0202 */
[----:B------:R0:W1:Y:S01]  /*1a530*/  SYNCS.PHASECHK.TRANS64.TRYWAIT P2, [R7+URZ+0x34850], R5 ;  /* 0x03485005070075a7 */ /* 0x000062000804017f */
[----:B------:R-:W-:Y:S05]  /*1a540*/  @!P0 BRA `(.L_x_608) ;  /* 0x0000000000048947 */ /* 0x000fea0003800000 */
[----:B------:R-:W-:Y:S01]  /*1a550*/  BPT.TRAP 0x1 ;  /* 0x000000040000795c */ /* 0x000fe20000300000 */
.L_x_608:
[----:B-1----:R-:W-:Y:S05]  /*1a560*/  @P2 BRA `(.L_x_606) ;  /* 0x0000000000082947 */ /* 0x002fea0003800000 */
[----:B------:R-:W1:Y:S02]  /*1a570*/  SYNCS.PHASECHK.TRANS64.TRYWAIT P2, [R7+URZ+0x34850], R5 ;  /* 0x03485005070075a7 */ /* 0x000e64000804017f */
[----:B-1----:R-:W-:Y:S05]  /*1a580*/  @!P2 BRA `(.L_x_609) ;  /* 0x000000e40050a947 */ /* 0x002fea0003800000 */
.L_x_606:
[----:B01---5:R-:W-:Y:S01]  /*1a590*/  VIADD R5, R2, 0x400 ;  /* 0x0000040002057836 */ /* 0x023fe20000000000 */
[----:B------:R-:W-:Y:S05]  /*1a5a0*/  WARPSYNC.ALL ;  /* 0x0000000000007948 */ /* 0x000fea0003800000 */
[----:B------:R-:W-:Y:S01]  /*1a5b0*/  SHF.R.U32.HI R5, RZ, 0x4, R5 ;  /* 0x00000004ff057819 */ /* 0x000fe20000011605 */
[----:B------:R-:W-:Y:S01]  /*1a5c0*/  IMAD.MOV.U32 R9, RZ, RZ, 0x40000040 ;  /* 0x40000040ff097424 */ /* 0x000fe200078e00ff */
[----:B------:R-:W-:Y:S01]  /*1a5d0*/  WARPGROUP.ARRIVE ;  /* 0x00000000000079c5 */ /* 0x000fe20000000000 */
[----:B------:R-:W-:Y:S01]  /*1a5e0*/  IMAD.MOV.U32 R11, RZ, RZ, 0x40000040 ;  /* 0x40000040ff0b7424 */ /* 0x000fe200078e00ff */
[----:B------:R-:W-:Y:S01]  /*1a5f0*/  LOP3.LUT R5, R5, 0x3fff, RZ, 0xc0, !PT ;  /* 0x00003fff05057812 */ /* 0x000fe200078ec0ff */
[----:B------:R-:W-:Y:S01]  /*1a600*/  IMAD.MOV.U32 R15, RZ, RZ, 0x40000040 ;  /* 0x40000040ff0f7424 */ /* 0x000fe200078e00ff */
[----:B------:R-:W-:Y:S01]  /*1a610*/  R2UR UR7, R9 ;  /* 0x00000000090772ca */ /* 0x000fe200000e0000 */
[----:B------:R-:W-:Y:S01]  /*1a620*/  IMAD.U32 R9, RZ, RZ, UR61 ;  /* 0x0000003dff097e24 */ /* 0x000fe2000f8e00ff */
[----:B------:R-:W-:Y:S01]  /*1a630*/  LOP3.LUT R5, R5, 0x5800000, RZ, 0xfc, !PT ;  /* 0x0580000005057812 */ /* 0x000fe200078efcff */
[----:B------:R-:W0:Y:S01]  /*1a640*/  S2R R227, SR_TID.X ;  /* 0x0000000000e37919 */ /* 0x000e220000002100 */
[----:B------:R-:W-:-:S03]  /*1a650*/  FMNMX.FTZ R13, R170, R3, !PT ;  /* 0x00000003aa0d7209 */ /* 0x000fc60007810000 */
[----:B------:R-:W-:Y:S01]  /*1a660*/  IMAD R8, R6, 0xb00, R5 ;  /* 0x00000b0006087824 */ /* 0x000fe200078e0205 */
[----:B------:R-:W-:Y:S02]  /*1a670*/  FMNMX.FTZ R5, R168, R4, !PT ;  /* 0x00000004a8057209 */ /* 0x000fe40007810000 */
[----:B------:R-:W-:Y:S01]  /*1a680*/  FMNMX.FTZ R13, R171, R13, !PT ;  /* 0x0000000dab0d7209 */ /* 0x000fe20007810000 */
[C---:B------:R-:W-:Y:S01]  /*1a690*/  VIADD R10, R8.reuse, 0x80 ;  /* 0x00000080080a7836 */ /* 0x040fe20000000000 */
[C---:B------:R-:W-:Y:S01]  /*1a6a0*/  R2UR UR6, R8.reuse ;  /* 0x00000000080672ca */ /* 0x040fe200000e0000 */
[----:B------:R-:W-:Y:S01]  /*1a6b0*/  VIADD R14, R8, 0x300 ;  /* 0x00000300080e7836 */ /* 0x000fe20000000000 */
[----:B------:R-:W-:Y:S02]  /*1a6c0*/  FMNMX.FTZ R5, R169, R5, !PT ;  /* 0x00000005a9057209 */ /* 0x000fe40007810000 */
[----:B------:R-:W-:Y:S02]  /*1a6d0*/  FMNMX.FTZ R13, R174, R13, !PT ;  /* 0x0000000dae0d7209 */ /* 0x000fe40007810000 */
[----:B------:R-:W-:-:S04]  /*1a6e0*/  FMNMX.FTZ R5, R172, R5, !PT ;  /* 0x00000005ac057209 */ /* 0x000fc80007810000 */
[----:B------:R-:W-:-:S03]  /*1a6f0*/  FMNMX.FTZ R5, R173, R5, !PT ;  /* 0x00000005ad057209 */ /* 0x000fc60007810000 */
[----:B------:R-:W-:Y:S01]  /*1a700*/  HGMMA.64x128x16.F32.BF16 R24, R176, gdesc[UR4].tnspB, R24, gsb0 ;  /* 0x41e00004b0187df0 */ /* 0x000fe20008001818 */
[----:B------:R-:W-:Y:S01]  /*1a710*/  R2UR UR6, R10 ;  /* 0x000000000a0672ca */ /* 0x000fe200000e0000 */
[----:B------:R-:W-:Y:S01]  /*1a720*/  VIADD R10, R8, 0x100 ;  /* 0x00000100080a7836 */ /* 0x000fe20000000000 */
[----:B------:R-:W-:Y:S01]  /*1a730*/  R2UR UR7, R11 ;  /* 0x000000000b0772ca */ /* 0x000fe200000e0000 */
[----:B------:R-:W-:Y:S01]  /*1a740*/  IMAD.MOV.U32 R11, RZ, RZ, 0x40000040 ;  /* 0x40000040ff0b7424 */ /* 0x000fe200078e00ff */
[----:B------:R-:W-:-:S04]  /*1a750*/  FMNMX.FTZ R5, R160, R5, !PT ;  /* 0x00000005a0057209 */ /* 0x000fc80007810000 */
[----:B------:R-:W-:Y:S02]  /*1a760*/  FMNMX.FTZ R5, R161, R5, !PT ;  /* 0x00000005a1057209 */ /* 0x000fe40007810000 */
[----:B0-----:R-:W-:Y:S02]  /*1a770*/  SHF.R.U32.HI R227, RZ, 0x7, R227 ;  /* 0x00000007ffe37819 */ /* 0x001fe400000116e3 */
        /* <DEDUP_REMOVED lines=35> */
[----:B------:R-:W-:-:S04]  /*1a9b0*/  FMNMX.FTZ R5, R101, R5, !PT ;  /* 0x0000000565057209 */ /* 0x000fc80007810000 */
[----:B------:R-:W-:Y:S01]  /*1a9c0*/  FMNMX.FTZ R5, R88, R5, !PT ;  /* 0x0000000558057209 */ /* 0x000fe20007810000 */
[----:B------:R-:W-:Y:S01]  /*1a9d0*/  HGMMA.64x128x16.F32.BF16 R24, R180, gdesc[UR4].tnspB, R24, gsb0 ;  /* 0x41e00004b4187df0 */ /* 0x000fe20008001818 */
[----:B------:R-:W-:Y:S01]  /*1a9e0*/  R2UR UR6, R10 ;  /* 0x000000000a0672ca */ /* 0x000fe200000e0000 */
[----:B------:R-:W-:Y:S01]  /*1a9f0*/  VIADD R10, R8, 0x180 ;  /* 0x00000180080a7836 */ /* 0x000fe20000000000 */
[----:B------:R-:W-:Y:S01]  /*1aa00*/  R2UR UR7, R11 ;  /* 0x000000000b0772ca */ /* 0x000fe200000e0000 */
[----:B------:R-:W-:Y:S01]  /*1aa10*/  IMAD.MOV.U32 R11, RZ, RZ, 0x40000040 ;  /* 0x40000040ff0b7424 */ /* 0x000fe200078e00ff */
[----:B------:R-:W-:-:S04]  /*1aa20*/  FMNMX.FTZ R5, R89, R5, !PT ;  /* 0x0000000559057209 */ /* 0x000fc80007810000 */
[----:B------:R-:W-:-:S04]  /*1aa30*/  FMNMX.FTZ R5, R92, R5, !PT ;  /* 0x000000055c057209 */ /* 0x000fc80007810000 */
[----:B------:R-:W-:-:S05]  /*1aa40*/  FMNMX.FTZ R5, R93, R5, !PT ;  /* 0x000000055d057209 */ /* 0x000fca0007810000 */
[----:B------:R-:W0:Y:S02]  /*1aa50*/  SHFL.BFLY PT, R7, R5, 0x2, 0x1f ;  /* 0x0c401f0005077f89 */ /* 0x000e2400000e0000 */
[----:B0-----:R-:W-:-:S05]  /*1aa60*/  FMNMX.FTZ R7, R5, R7, !PT ;  /* 0x0000000705077209 */ /* 0x001fca0007810000 */
[----:B------:R-:W0:Y:S02]  /*1aa70*/  SHFL.BFLY PT, R5, R7, 0x1, 0x1f ;  /* 0x0c201f0007057f89 */ /* 0x000e2400000e0000 */
[----:B0-----:R-:W-:-:S05]  /*1aa80*/  FMNMX.FTZ R7, R7, R5, !PT ;  /* 0x0000000507077209 */ /* 0x001fca0007810000 */
[----:B------:R-:W-:-:S04]  /*1aa90*/  FADD.FTZ R4, -R7, R4 ;  /* 0x0000000407047221 */ /* 0x000fc80000010100 */
[----:B------:R-:W-:-:S06]  /*1aaa0*/  FMUL.FTZ R4, R4, R9 ;  /* 0x0000000904047220 */ /* 0x000fcc0000410000 */
[----:B------:R-:W-:Y:S01]  /*1aab0*/  MUFU.EX2 R4, R4 ;  /* 0x0000000400047308 */ /* 0x000fe20000000800 */
        /* <DEDUP_REMOVED lines=18> */
[----:B------:R-:W-:Y:S01]  /*1abe0*/  FMUL.FTZ R10, R7, R9 ;  /* 0x00000009070a7220 */ /* 0x000fe20000410000 */
[----:B------:R-:W-:-:S03]  /*1abf0*/  R2UR UR7, R11 ;  /* 0x000000000b0772ca */ /* 0x000fc600000e0000 */
        /* <DEDUP_REMOVED lines=24> */
[----:B------:R-:W-:Y:S01]  /*1ad80*/  FFMA.FTZ R101, R101, R9, -R10 ;  /* 0x0000000965657223 */ /* 0x000fe2000001080a */
[----:B------:R-:W0:Y:S08]  /*1ad90*/  MUFU.EX2 R176, R176 ;  /* 0x000000b000b07308 */ /* 0x000e300000000800 */
[----:B------:R-:W-:Y:S08]  /*1ada0*/  MUFU.EX2 R5, R5 ;  /* 0x0000000500057308 */ /* 0x000ff00000000800 */
[----:B------:R-:W-:Y:S01]  /*1adb0*/  MUFU.EX2 R178, R178 ;  /* 0x000000b200b27308 */ /* 0x000fe20000000800 */
[----:B------:R-:W-:-:S02]  /*1adc0*/  WARPGROUP.DEPBAR.LE gsb0, 0x0 ;  /* 0x00008000000079c5 */ /* 0x000fc40000010000 */
[----:B------:R-:W-:Y:S01]  /*1add0*/  WARPGROUP.ARRIVE ;  /* 0x00000000000079c5 */ /* 0x000fe20000000000 */
[-CC-:B------:R-:W-:Y:S01]  /*1ade0*/  FFMA.FTZ R192, R136, R9.reuse, -R10.reuse ;  /* 0x0000000988c07223 */ /* 0x180fe2000001080a */
[----:B------:R-:W-:-:S03]  /*1adf0*/  FFMA.FTZ R194, R140, R9, -R10 ;  /* 0x000000098cc27223 */ /* 0x000fc6000001080a */
[----:B------:R-:W-:Y:S01]  /*1ae00*/  MUFU.EX2 R12, R12 ;  /* 0x0000000c000c7308 */ /* 0x000fe20000000800 */
[----:B------:R-:W-:Y:S01]  /*1ae10*/  HGMMA.64x128x16.F32.BF16 R24, R196, gdesc[UR4].tnspB, R24, gsb0 ;  /* 0x41e00004c4187df0 */ /* 0x000fe20008001818 */
[----:B------:R-:W-:Y:S02]  /*1ae20*/  R2UR UR6, R14 ;  /* 0x000000000e0672ca */ /* 0x000fe400000e0000 */
[----:B------:R-:W-:Y:S02]  /*1ae30*/  R2UR UR7, R15 ;  /* 0x000000000f0772ca */ /* 0x000fe400000e0000 */
[----:B------:R-:W-:Y:S02]  /*1ae40*/  FMNMX.FTZ R14, R175, R13, !PT ;  /* 0x0000000daf0e7209 */ /* 0x000fe40007810000 */
[----:B------:R-:W-:Y:S02]  /*1ae50*/  MUFU.EX2 R180, R180 ;  /* 0x000000b400b47308 */ /* 0x000fe40000000800 */
[----:B------:R-:W-:-:S04]  /*1ae60*/  FMNMX.FTZ R14, R162, R14, !PT ;  /* 0x0000000ea20e7209 */ /* 0x000fc80007810000 */
[----:B------:R-:W-:Y:S01]  /*1ae70*/  FMNMX.FTZ R14, R163, R14, !PT ;  /* 0x0000000ea30e7209 */ /* 0x000fe20007810000 */
[----:B0-----:R-:W-:Y:S01]  /*1ae80*/  FFMA.FTZ R226, R4, R226, R176 ;  /* 0x000000e204e27223 */ /* 0x001fe200000100b0 */
        /* <DEDUP_REMOVED lines=12> */
[----:B------:R-:W-:Y:S01]  /*1af50*/  VIADD R14, R8, 0x380 ;  /* 0x00000380080e7836 */ /* 0x000fe20000000000 */
[----:B------:R-:W-:Y:S02]  /*1af60*/  MUFU.EX2 R21, R21 ;  /* 0x0000001500157308 */ /* 0x000fe40000000800 */
[----:B------:R-:W-:-:S04]  /*1af70*/  FMNMX.FTZ R15, R150, R15, !PT ;  /* 0x0000000f960f7209 */ /* 0x000fc80007810000 */
[----:B------:R-:W-:Y:S01]  /*1af80*/  FMNMX.FTZ R136, R151, R15, !PT ;  /* 0x0000000f97887209 */ /* 0x000fe20007810000 */
[----:B------:R-:W-:Y:S01]  /*1af90*/  IMAD.MOV.U32 R15, RZ, RZ, 0x40000040 ;  /* 0x40000040ff0f7424 */ /* 0x000fe200078e00ff */
[----:B------:R-:W-:Y:S02]  /*1afa0*/  MUFU.EX2 R186, R186 ;  /* 0x000000ba00ba7308 */ /* 0x000fe40000000800 */
[----:B------:R-:W-:-:S04]  /*1afb0*/  FMNMX.FTZ R136, R138, R136, !PT ;  /* 0x000000888a887209 */ /* 0x000fc80007810000 */
[----:B------:R-:W-:Y:S02]  /*1afc0*/  FMNMX.FTZ R136, R139, R136, !PT ;  /* 0x000000888b887209 */ /* 0x000fe40007810000 */
[----:B------:R-:W-:Y:S02]  /*1afd0*/  MUFU.EX2 R13, R157 ;  /* 0x0000009d000d7308 */ /* 0x000fe40000000800 */
[----:B------:R-:W-:-:S06]  /*1afe0*/  FMNMX.FTZ R136, R142, R136, !PT ;  /* 0x000000888e887209 */ /* 0x000fcc0007810000 */
        /* <DEDUP_REMOVED lines=12> */
[-CC-:B------:R-:W-:Y:S01]  /*1b0b0*/  FFMA.FTZ R128, R129, R9.reuse, -R10.reuse ;  /* 0x0000000981807223 */ /* 0x180fe2000001080a */
[----:B------:R-:W-:Y:S02]  /*1b0c0*/  FFMA.FTZ R198, R132, R9, -R10 ;  /* 0x0000000984c67223 */ /* 0x000fe4000001080a */
[----:B------:R-:W-:Y:S01]  /*1b0d0*/  MUFU.EX2 R100, R100 ;  /* 0x0000006400647308 */ /* 0x000fe20000000800 */
[----:B------:R-:W-:Y:S01]  /*1b0e0*/  HGMMA.64x128x16.F32.BF16 R24, R200, gdesc[UR4].tnspB, R24, gsb0 ;  /* 0x41e00004c8187df0 */ /* 0x000fe20008001818 */
[----:B------:R-:W-:Y:S02]  /*1b0f0*/  R2UR UR6, R14 ;  /* 0x000000000e0672ca */ /* 0x000fe400000e0000 */
[----:B------:R-:W-:Y:S02]  /*1b100*/  R2UR UR7, R15 ;  /* 0x000000000f0772ca */ /* 0x000fe400000e0000 */
[----:B------:R-:W-:-:S02]  /*1b110*/  FMNMX.FTZ R15, R143, R136, !PT ;  /* 0x000000888f0f7209 */ /* 0x000fc40007810000 */
        /* <DEDUP_REMOVED lines=23> */
[----:B------:R-:W-:Y:S01]  /*1b290*/  FMNMX.FTZ R129, R98, R129, !PT ;  /* 0x0000008162817209 */ /* 0x000fe20007810000 */
[----:B------:R-:W-:Y:S02]  /*1b2a0*/  WARPGROUP.DEPBAR.LE gsb0, 0x0 ;  /* 0x00008000000079c5 */ /* 0x000fe40000010000 */
[----:B------:R-:W-:Y:S01]  /*1b2b0*/  WARPGROUP.ARRIVE ;  /* 0x00000000000079c5 */ /* 0x000fe20000000000 */
[--C-:B------:R-:W-:Y:S01]  /*1b2c0*/  FFMA.FTZ R200, R120, R9, -R10.reuse ;  /* 0x0000000978c87223 */ /* 0x100fe2000001080a */
[----:B------:R-:W-:Y:S01]  /*1b2d0*/  FMNMX.FTZ R120, R99, R129, !PT ;  /* 0x0000008163787209 */ /* 0x000fe20007810000 */
[-CC-:B------:R-:W-:Y:S01]  /*1b2e0*/  FFMA.FTZ R202, R124, R9.reuse, -R10.reuse ;  /* 0x000000097cca7223 */ /* 0x180fe2000001080a */
[----:B------:R-:W-:Y:S02]  /*1b2f0*/  FFMA.FTZ R124, R125, R9, -R10 ;  /* 0x000000097d7c7223 */ /* 0x000fe4000001080a */
[----:B------:R-:W-:Y:S01]  /*1b300*/  HGMMA.64x128x16.F32.BF16 R24, R204, gdesc[UR4].tnspB, R24, gsb0 ;  /* 0x41e00004cc187df0 */ /* 0x000fe20008001818 */
[----:B------:R-:W-:Y:S01]  /*1b310*/  FMNMX.FTZ R120, R102, R120, !PT ;  /* 0x0000007866787209 */ /* 0x000fe20007810000 */
[----:B------:R-:W-:Y:S03]  /*1b320*/  MUFU.EX2 R200, R200 ;  /* 0x000000c800c87308 */ /* 0x000fe60000000800 */
[----:B------:R-:W-:-:S04]  /*1b330*/  FMNMX.FTZ R125, R103, R120, !PT ;  /* 0x00000078677d7209 */ /* 0x000fc80007810000 */
[----:B------:R-:W-:Y:S01]  /*1b340*/  FMNMX.FTZ R125, R90, R125, !PT ;  /* 0x0000007d5a7d7209 */ /* 0x000fe20007810000 */
[----:B------:R0:W-:Y:S03]  /*1b350*/  MUFU.EX2 R120, R113 ;  /* 0x0000007100787308 */ /* 0x0001e60000000800 */
[----:B------:R-:W-:-:S05]  /*1b360*/  FMNMX.FTZ R125, R91, R125, !PT ;  /* 0x0000007d5b7d7209 */ /* 0x000fca0007810000 */
[----:B------:R-:W-:Y:S01]  /*1b370*/  MUFU.EX2 R202, R202 ;  /* 0x000000ca00ca7308 */ /* 0x000fe20000000800 */
[----:B0-----:R-:W-:-:S05]  /*1b380*/  IMAD.MOV.U32 R113, RZ, RZ, 0x40000040 ;  /* 0x40000040ff717424 */ /* 0x001fca00078e00ff */
[----:B------:R-:W-:Y:S02]  /*1b390*/  R2UR UR7, R113 ;  /* 0x00000000710772ca */ /* 0x000fe400000e0000 */
[----:B------:R-:W-:Y:S01]  /*1b3a0*/  FMNMX.FTZ R113, R94, R125, !PT ;  /* 0x0000007d5e717209 */ /* 0x000fe20007810000 */
[----:B------:R-:W-:Y:S03]  /*1b3b0*/  MUFU.EX2 R124, R124 ;  /* 0x0000007c007c7308 */ /* 0x000fe60000000800 */
[----:B------:R-:W-:Y:S01]  /*1b3c0*/  FMNMX.FTZ R113, R95, R113, !PT ;  /* 0x000000715f717209 */ /* 0x000fe20007810000 */
[----:B------:R-:W-:Y:S02]  /*1b3d0*/  WARPGROUP.DEPBAR.LE gsb0, 0x0 ;  /* 0x00008000000079c5 */ /* 0x000fe40000010000 */
[-CC-:B------:R-:W-:Y:S01]  /*1b3e0*/  FFMA.FTZ R204, R112, R9.reuse, -R10.reuse ;  /* 0x0000000970cc7223 */ /* 0x180fe2000001080a */
[----:B------:R-:W-:Y:S01]  /*1b3f0*/  VIADD R112, R8, 0x400 ;  /* 0x0000040008707836 */ /* 0x000fe20000000000 */
[----:B------:R-:W-:Y:S01]  /*1b400*/  WARPGROUP.ARRIVE ;  /* 0x00000000000079c5 */ /* 0x000fe20000000000 */
[----:B------:R-:W-:-:S02]  /*1b410*/  FFMA.FTZ R206, R116, R9, -R10 ;  /* 0x0000000974ce7223 */ /* 0x000fc4000001080a */
[----:B------:R-:W0:Y:S01]  /*1b420*/  SHFL.BFLY PT, R116, R113, 0x2, 0x1f ;  /* 0x0c401f0071747f89 */ /* 0x000e2200000e0000 */
[----:B------:R-:W-:Y:S01]  /*1b430*/  R2UR UR6, R112 ;  /* 0x00000000700672ca */ /* 0x000fe200000e0000 */
[----:B------:R-:W-:Y:S01]  /*1b440*/  FFMA.FTZ R112, R117, R9, -R10 ;  /* 0x0000000975707223 */ /* 0x000fe2000001080a */
[----:B------:R-:W-:Y:S08]  /*1b450*/  MUFU.EX2 R204, R204 ;  /* 0x000000cc00cc7308 */ /* 0x000ff00000000800 */
[----:B------:R-:W-:Y:S03]  /*1b460*/  MUFU.EX2 R206, R206 ;  /* 0x000000ce00ce7308 */ /* 0x000fe60000000800 */
[----:B------:R-:W-:Y:S05]  /*1b470*/  HGMMA.64x128x16.F32.BF16 R24, R208, gdesc[UR4].tnspB, R24, gsb0 ;  /* 0x41e00004d0187df0 */ /* 0x000fea0008001818 */
[----:B------:R-:W-:Y:S01]  /*1b480*/  MUFU.EX2 R112, R112 ;  /* 0x0000007000707308 */ /* 0x000fe20000000800 */
[----:B0-----:R-:W-:-:S05]  /*1b490*/  FMNMX.FTZ R113, R113, R116, !PT ;  /* 0x0000007471717209 */ /* 0x001fca0007810000 */
[----:B------:R-:W0:Y:S01]  /*1b4a0*/  SHFL.BFLY PT, R116, R113, 0x1, 0x1f ;  /* 0x0c201f0071747f89 */ /* 0x000e2200000e0000 */
[----:B------:R-:W-:Y:S02]  /*1b4b0*/  WARPGROUP.DEPBAR.LE gsb0, 0x0 ;  /* 0x00008000000079c5 */ /* 0x000fe40000010000 */
[-CC-:B------:R-:W-:Y:S01]  /*1b4c0*/  FFMA.FTZ R210, R108, R9.reuse, -R10.reuse ;  /* 0x000000096cd27223 */ /* 0x180fe2000001080a */
[-CC-:B------:R-:W-:Y:S01]  /*1b4d0*/  FFMA.FTZ R108, R88, R9.reuse, -R10.reuse ;  /* 0x00000009586c7223 */ /* 0x180fe2000001080a */
[-CC-:B------:R-:W-:Y:S01]  /*1b4e0*/  FFMA.FTZ R88, R92, R9.reuse, -R10.reuse ;  /* 0x000000095c587223 */ /* 0x180fe2000001080a */
[-CC-:B------:R-:W-:Y:S01]  /*1b4f0*/  FFMA.FTZ R208, R104, R9.reuse, -R10.reuse ;  /* 0x0000000968d07223 */ /* 0x180fe2000001080a */
[----:B0-----:R-:W-:Y:S01]  /*1b500*/  FMNMX.FTZ R92, R113, R116, !PT ;  /* 0x00000074715c7209 */ /* 0x001fe20007810000 */
[-CC-:B------:R-:W-:Y:S01]  /*1b510*/  FFMA.FTZ R104, R105, R9.reuse, -R10.reuse ;  /* 0x0000000969687223 */ /* 0x180fe2000001080a */
[-CC-:B------:R-:W-:Y:S01]  /*1b520*/  FFMA.FTZ R105, R109, R9.reuse, -R10.reuse ;  /* 0x000000096d697223 */ /* 0x180fe2000001080a */
[-CC-:B------:R-:W-:Y:S01]  /*1b530*/  FFMA.FTZ R109, R89, R9.reuse, -R10.reuse ;  /* 0x00000009596d7223 */ /* 0x180fe2000001080a */
[----:B------:R0:W-:Y:S01]  /*1b540*/  MUFU.EX2 R113, R88 ;  /* 0x0000005800717308 */ /* 0x0001e20000000800 */
[-C--:B------:R-:W-:Y:S01]  /*1b550*/  FFMA.FTZ R10, R93, R9.reuse, -R10 ;  /* 0x000000095d0a7223 */ /* 0x080fe2000001080a */
[----:B------:R-:W-:Y:S01]  /*1b560*/  IMAD.MOV.U32 R89, RZ, RZ, 0x40000040 ;  /* 0x40000040ff597424 */ /* 0x000fe200078e00ff */
[----:B------:R-:W-:Y:S01]  /*1b570*/  WARPGROUP.ARRIVE ;  /* 0x00000000000079c5 */ /* 0x000fe20000000000 */
[----:B------:R-:W-:-:S03]  /*1b580*/  FMUL.FTZ R116, R92, R9 ;  /* 0x000000095c747220 */ /* 0x000fc60000410000 */
[----:B------:R-:W-:Y:S01]  /*1b590*/  R2UR UR7, R89 ;  /* 0x00000000590772ca */ /* 0x000fe200000e0000 */
[-CC-:B------:R-:W-:Y:S01]  /*1b5a0*/  FFMA.FTZ R199, R134, R9.reuse, -R116.reuse ;  /* 0x0000000986c77223 */ /* 0x180fe20000010874 */
[----:B0-----:R-:W-:Y:S01]  /*1b5b0*/  FADD.FTZ R88, -R92, R3 ;  /* 0x000000035c587221 */ /* 0x001fe20000010100 */
[----:B------:R-:W2:Y:S01]  /*1b5c0*/  LDL R134, [R1+0x4] ;  /* 0x0000040001867983 */ /* 0x000ea20000100800 */
[----:B------:R0:W-:Y:S01]  /*1b5d0*/  MUFU.EX2 R3, R10 ;  /* 0x0000000a00037308 */ /* 0x0001e20000000800 */
[----:B------:R-:W-:Y:S02]  /*1b5e0*/  IMAD.MOV.U32 R89, RZ, RZ, 0x40000040 ;  /* 0x40000040ff597424 */ /* 0x000fe400078e00ff */
[-CC-:B------:R-:W-:Y:S01]  /*1b5f0*/  FFMA.FTZ R177, R170, R9.reuse, -R116.reuse ;  /* 0x00000009aab17223 */ /* 0x180fe20000010874 */
[-CC-:B------:R-:W-:Y:S01]  /*1b600*/  FFMA.FTZ R93, R171, R9.reuse, -R116.reuse ;  /* 0x00000009ab5d7223 */ /* 0x180fe20000010874 */
[-CC-:B------:R-:W-:Y:S01]  /*1b610*/  FFMA.FTZ R179, R174, R9.reuse, -R116.reuse ;  /* 0x00000009aeb37223 */ /* 0x180fe20000010874 */
[-CC-:B------:R-:W-:Y:S01]  /*1b620*/  FFMA.FTZ R117, R175, R9.reuse, -R116.reuse ;  /* 0x00000009af757223 */ /* 0x180fe20000010874 */
[-CC-:B------:R-:W-:Y:S01]  /*1b630*/  FFMA.FTZ R181, R162, R9.reuse, -R116.reuse ;  /* 0x00000009a2b57223 */ /* 0x180fe20000010874 */
[-C--:B------:R-:W-:Y:S01]  /*1b640*/  FFMA.FTZ R197, R130, R9.reuse, -R116 ;  /* 0x0000000982c57223 */ /* 0x080fe20000010874 */
[----:B------:R-:W-:Y:S01]  /*1b650*/  MUFU.EX2 R177, R177 ;  /* 0x000000b100b17308 */ /* 0x000fe20000000800 */
[----:B0-----:R-:W-:Y:S01]  /*1b660*/  FMUL.FTZ R10, R88, R9 ;  /* 0x00000009580a7220 */ /* 0x001fe20000410000 */
[----:B------:R-:W-:-:S02]  /*1b670*/  VIADD R88, R8, 0x480 ;  /* 0x0000048008587836 */ /* 0x000fc40000000000 */
[-CC-:B------:R-:W-:Y:S01]  /*1b680*/  FFMA.FTZ R125, R163, R9.reuse, -R116.reuse ;  /* 0x00000009a37d7223 */ /* 0x180fe20000010874 */
[-CC-:B------:R-:W-:Y:S01]  /*1b690*/  FFMA.FTZ R201, R122, R9.reuse, -R116.reuse ;  /* 0x000000097ac97223 */ /* 0x180fe20000010874 */
[-CC-:B------:R-:W-:Y:S01]  /*1b6a0*/  FFMA.FTZ R183, R166, R9.reuse, -R116.reuse ;  /* 0x00000009a6b77223 */ /* 0x180fe20000010874 */
[-CC-:B------:R-:W-:Y:S01]  /*1b6b0*/  FFMA.FTZ R141, R167, R9.reuse, -R116.reuse ;  /* 0x00000009a78d7223 */ /* 0x180fe20000010874 */
[----:B------:R-:W-:Y:S01]  /*1b6c0*/  R2UR UR6, R88 ;  /* 0x00000000580672ca */ /* 0x000fe200000e0000 */
[----:B------:R-:W-:Y:S01]  /*1b6d0*/  VIADD R88, R8, 0x500 ;  /* 0x0000050008587836 */ /* 0x000fe20000000000 */
        /* <DEDUP_REMOVED lines=10> */
[-C--:B------:R-:W-:Y:S01]  /*1b780*/  FFMA.FTZ R191, R150, R9.reuse, -R116 ;  /* 0x0000000996bf7223 */ /* 0x080fe20000010874 */
[----:B------:R-:W-:Y:S01]  /*1b790*/  HGMMA.64x128x16.F32.BF16 R24, R212, gdesc[UR4].tnspB, R24, gsb0 ;  /* 0x41e00004d4187df0 */ /* 0x000fe20008001818 */
[----:B------:R-:W-:Y:S01]  /*1b7a0*/  R2UR UR6, R88 ;  /* 0x00000000580672ca */ /* 0x000fe200000e0000 */
[----:B------:R-:W-:Y:S01]  /*1b7b0*/  @!P1 IMAD R88, R222, 0x8, R2 ;  /* 0x00000008de589824 */ /* 0x000fe200078e0202 */
[----:B------:R-:W-:Y:S01]  /*1b7c0*/  R2UR UR7, R89 ;  /* 0x00000000590772ca */ /* 0x000fe200000e0000 */
[-CC-:B------:R-:W-:Y:S01]  /*1b7d0*/  FFMA.FTZ R205, R114, R9.reuse, -R116.reuse ;  /* 0x0000000972cd7223 */ /* 0x180fe20000010874 */
[----:B------:R-:W3:Y:S01]  /*1b7e0*/  MUFU.EX2 R179, R179 ;  /* 0x000000b300b37308 */ /* 0x000ee20000000800 */
[----:B------:R-:W-:Y:S01]  /*1b7f0*/  @!P1 VIADD R88, R88, 0x34840 ;  /* 0x0003484058589836 */ /* 0x000fe20000000000 */
[----:B------:R-:W-:Y:S01]  /*1b800*/  IADD3 R89, -R227, 0xb, RZ ;  /* 0x0000000be3597810 */ /* 0x000fe20007ffe1ff */
[-CC-:B------:R-:W-:Y:S01]  /*1b810*/  FFMA.FTZ R133, R151, R9.reuse, -R116.reuse ;  /* 0x0000000997857223 */ /* 0x180fe20000010874 */
[-CC-:B------:R-:W-:Y:S01]  /*1b820*/  FFMA.FTZ R209, R106, R9.reuse, -R116.reuse ;  /* 0x000000096ad17223 */ /* 0x180fe20000010874 */
[-C--:B------:R-:W-:Y:S01]  /*1b830*/  FFMA.FTZ R193, R138, R9.reuse, -R116 ;  /* 0x000000098ac17223 */ /* 0x080fe20000010874 */
[----:B------:R-:W-:Y:S01]  /*1b840*/  @!P1 PRMT R130, RZ, 0x654, R88 ;  /* 0x00000654ff829816 */ /* 0x000fe20000000058 */
[----:B------:R-:W-:Y:S01]  /*1b850*/  FFMA.FTZ R211, R110, R9, -R116 ;  /* 0x000000096ed37223 */ /* 0x000fe20000010874 */
[----:B------:R-:W4:Y:S01]  /*1b860*/  MUFU.EX2 R117, R117 ;  /* 0x0000007500757308 */ /* 0x000f220000000800 */
[----:B0-----:R-:W-:Y:S01]  /*1b870*/  FFMA.FTZ R122, R10, R225, R177 ;  /* 0x000000e10a7a7223 */ /* 0x001fe200000100b1 */
[----:B------:R-:W-:Y:S01]  /*1b880*/  FADD.FTZ R131, R5, R226 ;  /* 0x000000e205837221 */ /* 0x000fe20000010000 */
[-CC-:B------:R-:W-:Y:S01]  /*1b890*/  FFMA.FTZ R137, R139, R9.reuse, -R116.reuse ;  /* 0x000000098b897223 */ /* 0x180fe20000010874 */
[-CC-:B------:R-:W-:Y:S01]  /*1b8a0*/  FFMA.FTZ R195, R142, R9.reuse, -R116.reuse ;  /* 0x000000098ec37223 */ /* 0x180fe20000010874 */
[-CC-:B------:R-:W-:Y:S01]  /*1b8b0*/  FFMA.FTZ R115, R115, R9.reuse, -R116.reuse ;  /* 0x0000000973737223 */ /* 0x180fe20000010874 */
[----:B------:R-:W-:-:S02]  /*1b8c0*/  FFMA.FTZ R135, R135, R9, -R116 ;  /* 0x0000000987877223 */ /* 0x000fc40000010874 */
[----:B------:R-:W0:Y:S01]  /*1b8d0*/  MUFU.EX2 R181, R181 ;  /* 0x000000b500b57308 */ /* 0x000e220000000800 */
[----:B-1----:R-:W-:Y:S01]  /*1b8e0*/  FADD.FTZ R122, R93, R122 ;  /* 0x0000007a5d7a7221 */ /* 0x002fe20000010000 */
[----:B------:R-:W-:-:S06]  /*1b8f0*/  FADD.FTZ R131, R178, R131 ;  /* 0x00000083b2837221 */ /* 0x000fcc0000010000 */
[----:B------:R-:W1:Y:S08]  /*1b900*/  MUFU.EX2 R125, R125 ;  /* 0x0000007d007d7308 */ /* 0x000e700000000800 */
        /* <DEDUP_REMOVED lines=9> */
[----:B------:R-:W-:Y:S08]  /*1b9a0*/  MUFU.EX2 R197, R197 ;  /* 0x000000c500c57308 */ /* 0x000ff00000000800 */
[----:B------:R-:W-:Y:S08]  /*1b9b0*/  MUFU.EX2 R8, R8 ;  /* 0x0000000800087308 */ /* 0x000ff00000000800 */
[----:B------:R-:W-:Y:S01]  /*1b9c0*/  MUFU.EX2 R199, R199 ;  /* 0x000000c700c77308 */ /* 0x000fe20000000800 */
[----:B------:R-:W-:-:S07]  /*1b9d0*/  F2FP.BF16.F32.PACK_AB R176, R5, R176 ;  /* 0x000000b005b0723e */ /* 0x000fce00000010ff */
[----:B------:R-:W-:Y:S08]  /*1b9e0*/  MUFU.EX2 R208, R208 ;  /* 0x000000d000d07308 */ /* 0x000ff00000000800 */
[----:B------:R-:W-:Y:S01]  /*1b9f0*/  MUFU.EX2 R104, R104 ;  /* 0x0000006800687308 */ /* 0x000fe20000000800 */
[----:B------:R-:W-:Y:S02]  /*1ba00*/  WARPGROUP.DEPBAR.LE gsb0, 0x0 ;  /* 0x00008000000079c5 */ /* 0x000fe40000010000 */
[----:B------:R-:W-:Y:S01]  /*1ba10*/  WARPGROUP.ARRIVE ;  /* 0x00000000000079c5 */ /* 0x000fe20000000000 */
[-CC-:B------:R-:W-:Y:S01]  /*1ba20*/  FFMA.FTZ R114, R107, R9.reuse, -R116.reuse ;  /* 0x000000096b727223 */ /* 0x180fe20000010874 */
[----:B------:R-:W-:-:S03]  /*1ba30*/  FFMA.FTZ R138, R143, R9, -R116 ;  /* 0x000000098f8a7223 */ /* 0x000fc60000010874 */
[----:B------:R-:W2:Y:S01]  /*1ba40*/  MUFU.EX2 R133, R133 ;  /* 0x0000008500857308 */ /* 0x000ea20000000800 */
[----:B------:R-:W-:Y:S01]  /*1ba50*/  HGMMA.64x128x16.F32.BF16 R24, R216, gdesc[UR4].tnspB, R24, gsb0 ;  /* 0x41e00004d8187df0 */ /* 0x000fe20008001818 */
[----:B---3--:R-:W-:Y:S01]  /*1ba60*/  FADD.FTZ R122, R179, R122 ;  /* 0x0000007ab37a7221 */ /* 0x008fe20000010000 */
[----:B------:R-:W-:-:S03]  /*1ba70*/  FADD.FTZ R131, R12, R131 ;  /* 0x000000830c837221 */ /* 0x000fc60000010000 */
[----:B----4-:R-:W-:Y:S02]  /*1ba80*/  FADD.FTZ R122, R117, R122 ;  /* 0x0000007a757a7221 */ /* 0x010fe40000010000 */
[----:B------:R-:W3:Y:S02]  /*1ba90*/  MUFU.EX2 R193, R193 ;  /* 0x000000c100c17308 */ /* 0x000ee40000000800 */
[----:B0-----:R-:W-:-:S04]  /*1baa0*/  FADD.FTZ R122, R181, R122 ;  /* 0x0000007ab57a7221 */ /* 0x001fc80000010000 */
[----:B-1----:R-:W-:Y:S02]  /*1bab0*/  FADD.FTZ R122, R125, R122 ;  /* 0x0000007a7d7a7221 */ /* 0x002fe40000010000 */
[----:B------:R-:W0:Y:S02]  /*1bac0*/  MUFU.EX2 R137, R137 ;  /* 0x0000008900897308 */ /* 0x000e240000000800 */
[----:B------:R-:W-:-:S04]  /*1bad0*/  FADD.FTZ R122, R183, R122 ;  /* 0x0000007ab77a7221 */ /* 0x000fc80000010000 */
[----:B------:R-:W-:Y:S02]  /*1bae0*/  FADD.FTZ R122, R141, R122 ;  /* 0x0000007a8d7a7221 */ /* 0x000fe40000010000 */
[----:B------:R-:W1:Y:S02]  /*1baf0*/  MUFU.EX2 R195, R195 ;  /* 0x000000c300c37308 */ /* 0x000e640000000800 */
[----:B------:R-:W-:-:S04]  /*1bb00*/  FADD.FTZ R122, R185, R122 ;  /* 0x0000007ab97a7221 */ /* 0x000fc80000010000 */
[----:B------:R-:W-:Y:S02]  /*1bb10*/  FADD.FTZ R122, R129, R122 ;  /* 0x0000007a817a7221 */ /* 0x000fe40000010000 */
[----:B------:R-:W4:Y:S01]  /*1bb20*/  MUFU.EX2 R138, R138 ;  /* 0x0000008a008a7308 */ /* 0x000f220000000800 */
[----:B------:R-:W-:Y:S02]  /*1bb30*/  F2FP.BF16.F32.PACK_AB R177, R93, R177 ;  /* 0x000000b15db1723e */ /* 0x000fe400000010ff */
[----:B------:R-:W-:-:S05]  /*1bb40*/  F2FP.BF16.F32.PACK_AB R178, R12, R178 ;  /* 0x000000b20cb2723e */ /* 0x000fca00000010ff */
[----:B------:R-:W4:Y:S01]  /*1bb50*/  MUFU.EX2 R88, R135 ;  /* 0x0000008700587308 */ /* 0x000f220000000800 */
[----:B------:R-:W-:-:S07]  /*1bb60*/  FFMA.FTZ R203, R126, R9, -R116 ;  /* 0x000000097ecb7223 */ /* 0x000fce0000010874 */
[----:B------:R-:W4:Y:S08]  /*1bb70*/  MUFU.EX2 R201, R201 ;  /* 0x000000c900c97308 */ /* 0x000f300000000800 */
[----:B------:R-:W-:Y:S08]  /*1bb80*/  MUFU.EX2 R210, R210 ;  /* 0x000000d200d27308 */ /* 0x000ff00000000800 */
[----:B------:R-:W-:Y:S08]  /*1bb90*/  MUFU.EX2 R105, R105 ;  /* 0x0000006900697308 */ /* 0x000ff00000000800 */
[----:B------:R-:W-:Y:S08]  /*1bba0*/  MUFU.EX2 R108, R108 ;  /* 0x0000006c006c7308 */ /* 0x000ff00000000800 */
[----:B------:R-:W-:Y:S01]  /*1bbb0*/  MUFU.EX2 R109, R109 ;  /* 0x0000006d006d7308 */ /* 0x000fe20000000800 */
[----:B------:R-:W-:-:S02]  /*1bbc0*/  WARPGROUP.DEPBAR.LE gsb0, 0x0 ;  /* 0x00008000000079c5 */ /* 0x000fc40000010000 */
[----:B------:R3:W-:Y:S06]  /*1bbd0*/  BAR.ARV R89, 0x100 ;  /* 0x000400590000751d */ /* 0x0007ec0000002000 */
[----:B------:R0:W-:Y:S02]  /*1bbe0*/  @!P1 SYNCS.ARRIVE.TRANS64.RED.A1T0 RZ, [R130+URZ], RZ ;  /* 0x000000ff82ff99a7 */ /* 0x0001e4000810043f */
[----:B0-----:R-:W-:-:S04]  /*1bbf0*/  @!P1 IMAD R130, R6, 0x8, R2 ;  /* 0x0000000806829824 */ /* 0x001fc800078e0202 */
[----:B------:R-:W-:-:S05]  /*1bc00*/  @!P1 VIADD R130, R130, 0x34860 ;  /* 0x0003486082829836 */ /* 0x000fca0000000000 */
[----:B------:R-:W-:-:S04]  /*1bc10*/  @!P1 PRMT R130, RZ, 0x654, R130 ;  /* 0x00000654ff829816 */ /* 0x000fc80000000082 */
[----:B------:R0:W-:Y:S01]  /*1bc20*/  @!P1 SYNCS.ARRIVE.TRANS64.RED.A1T0 RZ, [R130+URZ], RZ ;  /* 0x000000ff82ff99a7 */ /* 0x0001e2000810043f */
[----:B------:R-:W-:Y:S01]  /*1bc30*/  FFMA.FTZ R6, R123, R9, -R116 ;  /* 0x000000097b067223 */ /* 0x000fe20000010874 */
[----:B0-----:R-:W-:-:S04]  /*1bc40*/  FADD.FTZ R130, R180, R131 ;  /* 0x00000083b4827221 */ /* 0x001fc80000010000 */
[----:B------:R-:W-:-:S04]  /*1bc50*/  FADD.FTZ R123, R11, R130 ;  /* 0x000000820b7b7221 */ /* 0x000fc80000010000 */
[----:B------:R-:W-:-:S04]  /*1bc60*/  FADD.FTZ R123, R182, R123 ;  /* 0x0000007bb67b7221 */ /* 0x000fc80000010000 */
[----:B------:R-:W-:-:S04]  /*1bc70*/  FADD.FTZ R123, R20, R123 ;  /* 0x0000007b147b7221 */ /* 0x000fc80000010000 */
[----:B------:R-:W-:-:S04]  /*1bc80*/  FADD.FTZ R118, R184, R123 ;  /* 0x0000007bb8767221 */ /* 0x000fc80000010000 */
[----:B------:R-:W-:Y:S01]  /*1bc90*/  FADD.FTZ R107, R21, R118 ;  /* 0x00000076156b7221 */ /* 0x000fe20000010000 */
[----:B------:R-:W-:-:S03]  /*1bca0*/  FADD.FTZ R123, R187, R122 ;  /* 0x0000007abb7b7221 */ /* 0x000fc60000010000 */
[----:B------:R-:W-:Y:S01]  /*1bcb0*/  FADD.FTZ R106, R186, R107 ;  /* 0x0000006bba6a7221 */ /* 0x000fe20000010000 */
[-C--:B---3--:R-:W-:Y:S01]  /*1bcc0*/  FFMA.FTZ R89, R127, R9.reuse, -R116 ;  /* 0x000000097f597223 */ /* 0x088fe20000010874 */
[----:B------:R-:W-:Y:S02]  /*1bcd0*/  FADD.FTZ R110, R132, R123 ;  /* 0x0000007b846e7221 */ /* 0x000fe40000010000 */
[----:B------:R-:W-:Y:S01]  /*1bce0*/  FADD.FTZ R127, R13, R106 ;  /* 0x0000006a0d7f7221 */ /* 0x000fe20000010000 */
[----:B------:R-:W-:Y:S01]  /*1bcf0*/  FFMA.FTZ R106, R99, R9, -R116 ;  /* 0x00000009636a7223 */ /* 0x000fe20000010874 */
[----:B------:R-:W-:Y:S02]  /*1bd00*/  FADD.FTZ R99, R189, R110 ;  /* 0x0000006ebd637221 */ /* 0x000fe40000010000 */
[----:B------:R-:W-:Y:S02]  /*1bd10*/  FADD.FTZ R127, R188, R127 ;  /* 0x0000007fbc7f7221 */ /* 0x000fe40000010000 */
[----:B------:R-:W-:-:S02]  /*1bd20*/  FADD.FTZ R110, R140, R99 ;  /* 0x000000638c6e7221 */ /* 0x000fc40000010000 */
[----:B------:R-:W-:Y:S01]  /*1bd30*/  FADD.FTZ R127, R144, R127 ;  /* 0x0000007f907f7221 */ /* 0x000fe20000010000 */
[-C--:B------:R-:W-:Y:S01]  /*1bd40*/  FFMA.FTZ R99, R90, R9.reuse, -R116 ;  /* 0x000000095a637223 */ /* 0x080fe20000010874 */
[----:B------:R-:W-:Y:S02]  /*1bd50*/  FADD.FTZ R110, R191, R110 ;  /* 0x0000006ebf6e7221 */ /* 0x000fe40000010000 */
[----:B------:R-:W-:Y:S01]  /*1bd60*/  FADD.FTZ R90, R190, R127 ;  /* 0x0000007fbe5a7221 */ /* 0x000fe20000010000 */
[----:B------:R-:W-:Y:S02]  /*1bd70*/  FFMA.FTZ R107, R98, R9, -R116 ;  /* 0x00000009626b7223 */ /* 0x000fe40000010874 */
[----:B------:R0:W-:Y:S01]  /*1bd80*/  MUFU.EX2 R98, R115 ;  /* 0x0000007300627308 */ /* 0x0001e20000000800 */
[----:B--2---:R-:W-:Y:S01]  /*1bd90*/  FADD.FTZ R110, R133, R110 ;  /* 0x0000006e856e7221 */ /* 0x004fe20000010000 */
[----:B0-----:R-:W-:-:S03]  /*1bda0*/  FADD.FTZ R115, R145, R90 ;  /* 0x0000005a91737221 */ /* 0x001fc60000010000 */
[----:B------:R-:W-:Y:S01]  /*1bdb0*/  FADD.FTZ R110, R193, R110 ;  /* 0x0000006ec16e7221 */ /* 0x000fe20000010000 */
[----:B------:R-:W-:-:S03]  /*1bdc0*/  FADD.FTZ R115, R192, R115 ;  /* 0x00000073c0737221 */ /* 0x000fc60000010000 */
[----:B------:R-:W-:Y:S01]  /*1bdd0*/  FADD.FTZ R110, R137, R110 ;  /* 0x0000006e896e7221 */ /* 0x000fe20000010000 */
[----:B------:R-:W-:-:S03]  /*1bde0*/  FADD.FTZ R115, R14, R115 ;  /* 0x000000730e737221 */ /* 0x000fc60000010000 */
[----:B-1----:R-:W-:Y:S01]  /*1bdf0*/  FADD.FTZ R93, R195, R110 ;  /* 0x0000006ec35d7221 */ /* 0x002fe20000010000 */
[----:B------:R-:W-:-:S03]  /*1be00*/  FADD.FTZ R115, R194, R115 ;  /* 0x00000073c2737221 */ /* 0x000fc60000010000 */
[----:B----4-:R-:W-:Y:S01]  /*1be10*/  FADD.FTZ R12, R138, R93 ;  /* 0x0000005d8a0c7221 */ /* 0x010fe20000010000 */
[----:B------:R-:W-:Y:S01]  /*1be20*/  FADD.FTZ R115, R136, R115 ;  /* 0x0000007388737221 */ /* 0x000fe20000010000 */
[----:B------:R-:W-:Y:S02]  /*1be30*/  F2FP.BF16.F32.PACK_AB R180, R11, R180 ;  /* 0x000000b40bb4723e */ /* 0x000fe400000010ff */
[----:B------:R-:W-:Y:S01]  /*1be40*/  FADD.FTZ R11, R197, R12 ;  /* 0x0000000cc50b7221 */ /* 0x000fe20000010000 */
[----:B------:R-:W-:Y:S01]  /*1be50*/  FADD.FTZ R115, R196, R115 ;  /* 0x00000073c4737221 */ /* 0x000fe20000010000 */
[----:B------:R-:W0:Y:S02]  /*1be60*/  MUFU.EX2 R6, R6 ;  /* 0x0000000600067308 */ /* 0x000e240000000800 */
[----:B------:R-:W-:Y:S01]  /*1be70*/  FADD.FTZ R12, R8, R11 ;  /* 0x0000000b080c7221 */ /* 0x000fe20000010000 */
[----:B------:R-:W-:Y:S01]  /*1be80*/  FADD.FTZ R115, R128, R115 ;  /* 0x0000007380737221 */ /* 0x000fe20000010000 */
[----:B------:R-:W-:-:S02]  /*1be90*/  F2FP.BF16.F32.PACK_AB R182, R20, R182 ;  /* 0x000000b614b6723e */ /* 0x000fc400000010ff */
[----:B------:R-:W-:Y:S01]  /*1bea0*/  FADD.FTZ R11, R199, R12 ;  /* 0x0000000cc70b7221 */ /* 0x000fe20000010000 */
[----:B------:R-:W-:Y:S01]  /*1beb0*/  FADD.FTZ R20, R198, R115 ;  /* 0x00000073c6147221 */ /* 0x000fe20000010000 */
[----:B------:R-:W1:Y:S01]  /*1bec0*/  MUFU.EX2 R203, R203 ;  /* 0x000000cb00cb7308 */ /* 0x000e620000000800 */
[----:B------:R-:W-:Y:S01]  /*1bed0*/  F2FP.BF16.F32.PACK_AB R186, R13, R186 ;  /* 0x000000ba0dba723e */ /* 0x000fe200000010ff */
[----:B------:R-:W-:Y:S01]  /*1bee0*/  FADD.FTZ R12, R88, R11 ;  /* 0x0000000b580c7221 */ /* 0x000fe20000010000 */
[----:B------:R-:W-:-:S05]  /*1bef0*/  FADD.FTZ R13, R15, R20 ;  /* 0x000000140f0d7221 */ /* 0x000fca0000010000 */
[----:B------:R-:W2:Y:S01]  /*1bf00*/  MUFU.EX2 R89, R89 ;  /* 0x0000005900597308 */ /* 0x000ea20000000800 */
[----:B------:R-:W-:Y:S01]  /*1bf10*/  FADD.FTZ R20, R200, R13 ;  /* 0x0000000dc8147221 */ /* 0x000fe20000010000 */
[----:B------:R-:W-:-:S06]  /*1bf20*/  FADD.FTZ R11, R201, R12 ;  /* 0x0000000cc90b7221 */ /* 0x000fcc0000010000 */
[----:B------:R-:W3:Y:S01]  /*1bf30*/  MUFU.EX2 R205, R205 ;  /* 0x000000cd00cd7308 */ /* 0x000ee20000000800 */
[----:B------:R-:W-:Y:S01]  /*1bf40*/  FADD.FTZ R13, R121, R20 ;  /* 0x00000014790d7221 */ /* 0x000fe20000010000 */
[----:B0-----:R-:W-:Y:S01]  /*1bf50*/  FADD.FTZ R12, R6, R11 ;  /* 0x0000000b060c7221 */ /* 0x001fe20000010000 */
[----:B------:R-:W-:Y:S02]  /*1bf60*/  FFMA.FTZ R119, R119, R9, -R116 ;  /* 0x0000000977777223 */ /* 0x000fe40000010874 */
[----:B------:R-:W-:Y:S01]  /*1bf70*/  FADD.FTZ R13, R202, R13 ;  /* 0x0000000dca0d7221 */ /* 0x000fe20000010000 */
[----:B-1----:R-:W-:Y:S02]  /*1bf80*/  FADD.FTZ R12, R203, R12 ;  /* 0x0000000ccb0c7221 */ /* 0x002fe40000010000 */
[----:B------:R-:W0:Y:S01]  /*1bf90*/  MUFU.EX2 R207, R207 ;  /* 0x000000cf00cf7308 */ /* 0x000e220000000800 */
[----:B------:R-:W-:Y:S01]  /*1bfa0*/  FADD.FTZ R13, R124, R13 ;  /* 0x0000000d7c0d7221 */ /* 0x000fe20000010000 */
[----:B--2---:R-:W-:-:S06]  /*1bfb0*/  FADD.FTZ R12, R89, R12 ;  /* 0x0000000c590c7221 */ /* 0x004fcc0000010000 */
[----:B------:R-:W1:Y:S01]  /*1bfc0*/  MUFU.EX2 R90, R119 ;  /* 0x00000077005a7308 */ /* 0x000e620000000800 */
[----:B------:R-:W-:Y:S01]  /*1bfd0*/  FADD.FTZ R13, R204, R13 ;  /* 0x0000000dcc0d7221 */ /* 0x000fe20000010000 */
[----:B---3--:R-:W-:-:S06]  /*1bfe0*/  FADD.FTZ R11, R205, R12 ;  /* 0x0000000ccd0b7221 */ /* 0x008fcc0000010000 */
[----:B------:R-:W2:Y:S01]  /*1bff0*/  MUFU.EX2 R209, R209 ;  /* 0x000000d100d17308 */ /* 0x000ea20000000800 */
[----:B------:R-:W-:Y:S01]  /*1c000*/  FADD.FTZ R13, R120, R13 ;  /* 0x0000000d780d7221 */ /* 0x000fe20000010000 */
[----:B------:R-:W-:Y:S01]  /*1c010*/  FADD.FTZ R12, R98, R11 ;  /* 0x0000000b620c7221 */ /* 0x000fe20000010000 */
[----:B------:R-:W-:-:S05]  /*1c020*/  FFMA.FTZ R111, R111, R9, -R116 ;  /* 0x000000096f6f7223 */ /* 0x000fca0000010874 */
[----:B------:R-:W3:Y:S01]  /*1c030*/  MUFU.EX2 R5, R114 ;  /* 0x0000007200057308 */ /* 0x000ee20000000800 */
[----:B------:R-:W-:Y:S01]  /*1c040*/  FADD.FTZ R13, R206, R13 ;  /* 0x0000000dce0d7221 */ /* 0x000fe20000010000 */
[----:B0-----:R-:W-:Y:S01]  /*1c050*/  FADD.FTZ R11, R207, R12 ;  /* 0x0000000ccf0b7221 */ /* 0x001fe20000010000 */
[----:B------:R-:W-:-:S05]  /*1c060*/  F2FP.BF16.F32.PACK_AB R197, R8, R197 ;  /* 0x000000c508c5723e */ /* 0x000fca00000010ff */
[----:B------:R-:W0:Y:S01]  /*1c070*/  MUFU.EX2 R211, R211 ;  /* 0x000000d300d37308 */ /* 0x000e220000000800 */
[----:B------:R-:W-:Y:S01]  /*1c080*/  FADD.FTZ R13, R112, R13 ;  /* 0x0000000d700d7221 */ /* 0x000fe20000010000 */
[----:B-1----:R-:W-:-:S06]  /*1c090*/  FADD.FTZ R8, R90, R11 ;  /* 0x0000000b5a087221 */ /* 0x002fcc0000010000 */
[----:B------:R-:W1:Y:S01]  /*1c0a0*/  MUFU.EX2 R111, R111 ;  /* 0x0000006f006f7308 */ /* 0x000e620000000800 */
[----:B------:R-:W-:Y:S01]  /*1c0b0*/  FADD.FTZ R13, R208, R13 ;  /* 0x0000000dd00d7221 */ /* 0x000fe20000010000 */
[----:B--2---:R-:W-:Y:S01]  /*1c0c0*/  FADD.FTZ R8, R209, R8 ;  /* 0x00000008d1087221 */ /* 0x004fe20000010000 */
[----:B------:R-:W-:-:S05]  /*1c0d0*/  FFMA.FTZ R102, R102, R9, -R116 ;  /* 0x0000000966667223 */ /* 0x000fca0000010874 */
[----:B------:R-:W2:Y:S01]  /*1c0e0*/  MUFU.EX2 R107, R107 ;  /* 0x0000006b006b7308 */ /* 0x000ea20000000800 */
[----:B------:R-:W-:Y:S01]  /*1c0f0*/  FADD.FTZ R13, R104, R13 ;  /* 0x0000000d680d7221 */ /* 0x000fe20000010000 */
[----:B---3--:R-:W-:Y:S01]  /*1c100*/  FADD.FTZ R8, R5, R8 ;  /* 0x0000000805087221 */ /* 0x008fe20000010000 */
[----:B------:R-:W-:Y:S01]  /*1c110*/  FFMA.FTZ R103, R103, R9, -R116 ;  /* 0x0000000967677223 */ /* 0x000fe20000010874 */
[----:B------:R-:W-:-:S04]  /*1c120*/  F2FP.BF16.F32.PACK_AB R201, R6, R201 ;  /* 0x000000c906c9723e */ /* 0x000fc800000010ff */
[----:B------:R-:W3:Y:S01]  /*1c130*/  MUFU.EX2 R106, R106 ;  /* 0x0000006a006a7308 */ /* 0x000ee20000000800 */
[----:B------:R-:W-:Y:S01]  /*1c140*/  FADD.FTZ R6, R210, R13 ;  /* 0x0000000dd2067221 */ /* 0x000fe20000010000 */
[----:B0-----:R-:W-:-:S06]  /*1c150*/  FADD.FTZ R8, R211, R8 ;  /* 0x00000008d3087221 */ /* 0x001fcc0000010000 */
[----:B------:R-:W0:Y:S01]  /*1c160*/  MUFU.EX2 R102, R102 ;  /* 0x0000006600667308 */ /* 0x000e220000000800 */
[----:B------:R-:W-:Y:S01]  /*1c170*/  FADD.FTZ R11, R105, R6 ;  /* 0x00000006690b7221 */ /* 0x000fe20000010000 */
[----:B-1----:R-:W-:Y:S01]  /*1c180*/  FADD.FTZ R8, R111, R8 ;  /* 0x000000086f087221 */ /* 0x002fe20000010000 */
[----:B------:R-:W-:-:S05]  /*1c190*/  FFMA.FTZ R91, R91, R9, -R116 ;  /* 0x000000095b5b7223 */ /* 0x000fca0000010874 */
[----:B------:R-:W1:Y:S01]  /*1c1a0*/  MUFU.EX2 R103, R103 ;  /* 0x0000006700677308 */ /* 0x000e620000000800 */
[----:B------:R-:W-:Y:S01]  /*1c1b0*/  FADD.FTZ R6, R96, R11 ;  /* 0x0000000b60067221 */ /* 0x000fe20000010000 */
[----:B--2---:R-:W-:Y:S01]  /*1c1c0*/  FADD.FTZ R11, R107, R8 ;  /* 0x000000086b0b7221 */ /* 0x004fe20000010000 */
[----:B------:R-:W-:-:S05]  /*1c1d0*/  FFMA.FTZ R94, R94, R9, -R116 ;  /* 0x000000095e5e7223 */ /* 0x000fca0000010874 */
[----:B------:R-:W2:Y:S01]  /*1c1e0*/  MUFU.EX2 R99, R99 ;  /* 0x0000006300637308 */ /* 0x000ea20000000800 */
[----:B------:R-:W-:Y:S01]  /*1c1f0*/  FADD.FTZ R13, R97, R6 ;  /* 0x00000006610d7221 */ /* 0x000fe20000010000 */
[----:B---3--:R-:W-:Y:S01]  /*1c200*/  FADD.FTZ R11, R106, R11 ;  /* 0x0000000b6a0b7221 */ /* 0x008fe20000010000 */
[----:B------:R-:W-:-:S05]  /*1c210*/  FFMA.FTZ R95, R95, R9, -R116 ;  /* 0x000000095f5f7223 */ /* 0x000fca0000010874 */
[----:B------:R-:W3:Y:S01]  /*1c220*/  MUFU.EX2 R91, R91 ;  /* 0x0000005b005b7308 */ /* 0x000ee20000000800 */
[----:B------:R-:W-:Y:S01]  /*1c230*/  FADD.FTZ R6, R100, R13 ;  /* 0x0000000d64067221 */ /* 0x000fe20000010000 */
[----:B0-----:R-:W-:Y:S01]  /*1c240*/  FADD.FTZ R8, R102, R11 ;  /* 0x0000000b66087221 */ /* 0x001fe20000010000 */
[----:B------:R-:W-:-:S05]  /*1c250*/  F2FP.BF16.F32.PACK_AB R209, R5, R209 ;  /* 0x000000d105d1723e */ /* 0x000fca00000010ff */
[----:B------:R-:W0:Y:S01]  /*1c260*/  MUFU.EX2 R219, R94 ;  /* 0x0000005e00db7308 */ /* 0x000e220000000800 */
[----:B------:R-:W-:Y:S01]  /*1c270*/  FADD.FTZ R5, R101, R6 ;  /* 0x0000000665057221 */ /* 0x000fe20000010000 */
[----:B-1----:R-:W-:Y:S01]  /*1c280*/  FADD.FTZ R8, R103, R8 ;  /* 0x0000000867087221 */ /* 0x002fe20000010000 */
[----:B------:R-:W-:-:S05]  /*1c290*/  ISETP.GT.AND P2, PT, R0, R134, PT ;  /* 0x000000860000720c */ /* 0x000fca0003f44270 */
[----:B------:R-:W1:Y:S01]  /*1c2a0*/  MUFU.EX2 R95, R95 ;  /* 0x0000005f005f7308 */ /* 0x000e620000000800 */
[----:B------:R-:W-:Y:S01]  /*1c2b0*/  FADD.FTZ R6, R108, R5 ;  /* 0x000000056c067221 */ /* 0x000fe20000010000 */
[----:B--2---:R-:W-:-:S03]  /*1c2c0*/  FADD.FTZ R8, R99, R8 ;  /* 0x0000000863087221 */ /* 0x004fc60000010000 */
[----:B------:R-:W-:Y:S01]  /*1c2d0*/  FADD.FTZ R6, R109, R6 ;  /* 0x000000066d067221 */ /* 0x000fe20000010000 */
[----:B---3--:R-:W-:-:S03]  /*1c2e0*/  FADD.FTZ R8, R91, R8 ;  /* 0x000000085b087221 */ /* 0x008fc60000010000 */
[----:B------:R-:W-:Y:S01]  /*1c2f0*/  FADD.FTZ R6, R113, R6 ;  /* 0x0000000671067221 */ /* 0x000fe20000010000 */
[----:B0-----:R-:W-:Y:S01]  /*1c300*/  FADD.FTZ R8, R219, R8 ;  /* 0x00000008db087221 */ /* 0x001fe20000010000 */
[C---:B------:R-:W-:Y:S01]  /*1c310*/  F2FP.BF16.F32.PACK_AB R218, R3.reuse, R113 ;  /* 0x0000007103da723e */ /* 0x040fe200000010ff */
[-C--:B------:R-:W-:Y:S01]  /*1c320*/  FMUL.FTZ R24, R24, R4.reuse ;  /* 0x0000000418187220 */ /* 0x080fe20000410000 */
        /* <DEDUP_REMOVED lines=32> */
[----:B------:R-:W-:Y:S01]  /*1c530*/  F2FP.BF16.F32.PACK_AB R179, R117, R179 ;  /* 0x000000b375b3723e */ /* 0x000fe200000010ff */
[----:B-1----:R-:W-:Y:S01]  /*1c540*/  FADD.FTZ R225, R95, R8 ;  /* 0x000000085fe17221 */ /* 0x002fe20000010000 */
[----:B------:R-:W-:Y:S01]  /*1c550*/  F2FP.BF16.F32.PACK_AB R181, R125, R181 ;  /* 0x000000b57db5723e */ /* 0x000fe200000010ff */
[----:B------:R-:W-:Y:S01]  /*1c560*/  VIADD R0, R0, 0xffffffff ;  /* 0xffffffff00007836 */ /* 0x000fe20000000000 */
[----:B------:R-:W-:Y:S01]  /*1c570*/  F2FP.BF16.F32.PACK_AB R183, R141, R183 ;  /* 0x000000b78db7723e */ /* 0x000fe200000010ff */
[----:B------:R-:W-:Y:S01]  /*1c580*/  FMUL.FTZ R26, R26, R10 ;  /* 0x0000000a1a1a7220 */ /* 0x000fe20000410000 */
[----:B------:R-:W-:Y:S01]  /*1c590*/  F2FP.BF16.F32.PACK_AB R184, R21, R184 ;  /* 0x000000b815b8723e */ /* 0x000fe200000010ff */
[-C--:B------:R-:W-:Y:S01]  /*1c5a0*/  FMUL.FTZ R27, R27, R10.reuse ;  /* 0x0000000a1b1b7220 */ /* 0x080fe20000410000 */
[----:B------:R-:W-:Y:S01]  /*1c5b0*/  F2FP.BF16.F32.PACK_AB R185, R129, R185 ;  /* 0x000000b981b9723e */ /* 0x000fe200000010ff */
[-C--:B------:R-:W-:Y:S01]  /*1c5c0*/  FMUL.FTZ R30, R30, R10.reuse ;  /* 0x0000000a1e1e7220 */ /* 0x080fe20000410000 */
[----:B------:R-:W-:Y:S01]  /*1c5d0*/  F2FP.BF16.F32.PACK_AB R187, R132, R187 ;  /* 0x000000bb84bb723e */ /* 0x000fe200000010ff */
[----:B------:R-:W-:Y:S01]  /*1c5e0*/  FMUL.FTZ R31, R31, R10 ;  /* 0x0000000a1f1f7220 */ /* 0x000fe20000410000 */
        /* <DEDUP_REMOVED lines=56> */
[----:B------:R-:W-:-:S02]  /*1c970*/  IMAD.MOV.U32 R5, RZ, RZ, R233 ;  /* 0x000000ffff057224 */ /* 0x000fc400078e00e9 */
[----:B------:R-:W-:Y:S02]  /*1c980*/  IMAD.MOV.U32 R6, RZ, RZ, R222 ;  /* 0x000000ffff067224 */ /* 0x000fe400078e00de */
[----:B------:R-:W-:Y:S02]  /*1c990*/  IMAD.MOV.U32 R3, RZ, RZ, R92 ;  /* 0x000000ffff037224 */ /* 0x000fe400078e005c */
[----:B------:R-:W-:Y:S01]  /*1c9a0*/  IMAD.MOV.U32 R4, RZ, RZ, R7 ;  /* 0x000000ffff047224 */ /* 0x000fe200078e0007 */
[----:B------:R-:W-:Y:S06]  /*1c9b0*/  @P2 BRA `(.L_x_610) ;  /* 0xffffffa000b82947 */ /* 0x000fec000383ffff */
.L_x_600:
[----:B------:R-:W-:Y:S05]  /*1c9c0*/  WARPSYNC.ALL ;  /* 0x0000000000007948 */ /* 0x000fea0003800000 */
[----:B------:R-:W-:Y:S06]  /*1c9d0*/  BAR.ARV 0x8, 0x180 ;  /* 0x0206000000007b1d */ /* 0x000fec0000002000 */
[----:B------:R-:W-:Y:S05]  /*1c9e0*/  @!P0 BRA `(.L_x_611) ;  /* 0x0000000000048947 */ /* 0x000fea0003800000 */
[----:B------:R-:W-:Y:S01]  /*1c9f0*/  BPT.TRAP 0x1 ;  /* 0x000000040000795c */ /* 0x000fe20000300000 */
.L_x_611:
[----:B------:R-:W-:Y:S01]  /*1ca00*/  IMAD R11, R222, 0x8, R2 ;  /* 0x00000008de0b7824 */ /* 0x000fe200078e0202 */
[----:B------:R-:W-:-:S04]  /*1ca10*/  SHF.L.U32 R0, R233, 0x1f, RZ ;  /* 0x0000001fe9007819 */ /* 0x000fc800000006ff */
[----:B------:R0:W1:Y:S01]  /*1ca20*/  SYNCS.PHASECHK.TRANS64.TRYWAIT P2, [R11+URZ+0x34850], R0 ;  /* 0x034850000b0075a7 */ /* 0x000062000804017f */
[----:B------:R-:W-:Y:S05]  /*1ca30*/  @!P0 BRA `(.L_x_612) ;  /* 0x0000000000048947 */ /* 0x000fea0003800000 */
[----:B------:R-:W-:Y:S01]  /*1ca40*/  BPT.TRAP 0x1 ;  /* 0x000000040000795c */ /* 0x000fe20000300000 */
.L_x_612:
[----:B------:R-:W-:-:S05]  /*1ca50*/  VIADD R2, R2, 0x400 ;  /* 0x0000040002027836 */ /* 0x000fca0000000000 */
[----:B------:R-:W-:-:S04]  /*1ca60*/  SHF.R.U32.HI R2, RZ, 0x4, R2 ;  /* 0x00000004ff027819 */ /* 0x000fc80000011602 */
[----:B------:R-:W-:-:S04]  /*1ca70*/  LOP3.LUT R2, R2, 0x3fff, RZ, 0xc0, !PT ;  /* 0x00003fff02027812 */ /* 0x000fc800078ec0ff */
[----:B------:R-:W-:Y:S01]  /*1ca80*/  LOP3.LUT R3, R2, 0x5800000, RZ, 0xfc, !PT ;  /* 0x0580000002037812 */ /* 0x000fe200078efcff */
[----:B-1----:R-:W-:Y:S06]  /*1ca90*/  @P2 BRA `(.L_x_613) ;  /* 0x0000000000082947 */ /* 0x002fec0003800000 */
[----:B------:R-:W1:Y:S02]  /*1caa0*/  SYNCS.PHASECHK.TRANS64.TRYWAIT P0, [R11+URZ+0x34850], R0 ;  /* 0x034850000b0075a7 */ /* 0x000e64000800017f */
[----:B-1----:R-:W-:Y:S05]  /*1cab0*/  @!P0 BRA `(.L_x_614) ;  /* 0x000000c000188947 */ /* 0x002fea0003800000 */
.L_x_613:
[----:B------:R-:W-:Y:S01]  /*1cac0*/  IMAD R2, R222, 0xb00, R3 ;  /* 0x00000b00de027824 */ /* 0x000fe200078e0203 */
[----:B------:R-:W2:Y:S01]  /*1cad0*/  LDL.LU R15, [R1+0x78] ;  /* 0x00007800010f7983 */ /* 0x000ea20000300800 */
[----:B------:R-:W-:Y:S01]  /*1cae0*/  IMAD.MOV.U32 R3, RZ, RZ, 0x40000040 ;  /* 0x40000040ff037424 */ /* 0x000fe200078e00ff */
[----:B------:R-:W-:Y:S05]  /*1caf0*/  WARPSYNC.ALL ;  /* 0x0000000000007948 */ /* 0x000fea0003800000 */
[C---:B------:R-:W-:Y:S01]  /*1cb00*/  R2UR UR6, R2.reuse ;  /* 0x00000000020672ca */ /* 0x040fe200000e0000 */
[----:B------:R-:W-:Y:S01]  /*1cb10*/  WARPGROUP.ARRIVE ;  /* 0x00000000000079c5 */ /* 0x000fe20000000000 */
[----:B------:R-:W-:Y:S01]  /*1cb20*/  R2UR UR7, R3 ;  /* 0x00000000030772ca */ /* 0x000fe200000e0000 */
[----:B------:R-:W-:Y:S01]  /*1cb30*/  VIADD R4, R2, 0x80 ;  /* 0x0000008002047836 */ /* 0x000fe20000000000 */
[----:B01----:R-:W0:Y:S01]  /*1cb40*/  SHFL.BFLY PT, R0, R225, 0x2, 0x1f ;  /* 0x0c401f00e1007f89 */ /* 0x003e2200000e0000 */
[----:B------:R-:W-:-:S02]  /*1cb50*/  IMAD.MOV.U32 R5, RZ, RZ, 0x40000040 ;  /* 0x40000040ff057424 */ /* 0x000fc400078e00ff */
[----:B------:R-:W-:Y:S02]  /*1cb60*/  IMAD.MOV.U32 R3, RZ, RZ, 0x40000040 ;  /* 0x40000040ff037424 */ /* 0x000fe400078e00ff */
[----:B------:R-:W-:Y:S02]  /*1cb70*/  @!P1 VIADD R10, R11, 0x34860 ;  /* 0x000348600b0a9836 */ /* 0x000fe40000000000 */
[----:B------:R-:W-:Y:S02]  /*1cb80*/  IMAD.MOV.U32 R93, RZ, RZ, RZ ;  /* 0x000000ffff5d7224 */ /* 0x000fe400078e00ff */
[----:B------:R-:W-:Y:S01]  /*1cb90*/  IMAD.MOV.U32 R6, RZ, RZ, RZ ;  /* 0x000000ffff067224 */ /* 0x000fe200078e00ff */
[----:B------:R-:W-:Y:S01]  /*1cba0*/  @!P1 PRMT R10, RZ, 0x654, R10 ;  /* 0x00000654ff0a9816 */ /* 0x000fe2000000000a */
[----:B------:R-:W-:Y:S01]  /*1cbb0*/  HGMMA.64x128x16.F32.BF16 R24, R176, gdesc[UR4].tnspB, R24, gsb0 ;  /* 0x41e00004b0187df0 */ /* 0x000fe20008001818 */
[----:B------:R-:W-:Y:S01]  /*1cbc0*/  R2UR UR6, R4 ;  /* 0x00000000040672ca */ /* 0x000fe200000e0000 */
[----:B------:R-:W-:Y:S01]  /*1cbd0*/  VIADD R4, R2, 0x100 ;  /* 0x0000010002047836 */ /* 0x000fe20000000000 */
[----:B------:R-:W-:Y:S01]  /*1cbe0*/  R2UR UR7, R5 ;  /* 0x00000000050772ca */ /* 0x000fe200000e0000 */
[----:B------:R-:W-:-:S02]  /*1cbf0*/  IMAD.MOV.U32 R5, RZ, RZ, 0x40000040 ;  /* 0x40000040ff057424 */ /* 0x000fc400078e00ff */
[----:B------:R-:W-:-:S05]  /*1cc00*/  VIADD R222, R222, 0x1 ;  /* 0x00000001dede7836 */ /* 0x000fca0000000000 */
[----:B------:R-:W-:-:S04]  /*1cc10*/  ISETP.NE.AND P2, PT, R222, 0x2, PT ;  /* 0x00000002de00780c */ /* 0x000fc80003f45270 */
[----:B------:R-:W-:Y:S01]  /*1cc20*/  SEL R222, R222, RZ, P2 ;  /* 0x000000ffdede7207 */ /* 0x000fe20001000000 */
[----:B------:R-:W-:Y:S02]  /*1cc30*/  WARPGROUP.DEPBAR.LE gsb0, 0x0 ;  /* 0x00008000000079c5 */ /* 0x000fe40000010000 */
[----:B------:R-:W-:-:S06]  /*1cc40*/  WARPGROUP.ARRIVE ;  /* 0x00000000000079c5 */ /* 0x000fcc0000000000 */
        /* <DEDUP_REMOVED lines=59> */
[----:B0-----:R-:W-:Y:S01]  /*1d000*/  FADD.FTZ R2, R0, R225 ;  /* 0x000000e100027221 */ /* 0x001fe20000010000 */
[----:B------:R-:W-:Y:S02]  /*1d010*/  R2UR UR7, R3 ;  /* 0x00000000030772ca */ /* 0x000fe400000e0000 */
[----:B------:R-:W0:Y:S04]  /*1d020*/  SHFL.BFLY PT, R3, R226, 0x2, 0x1f ;  /* 0x0c401f00e2037f89 */ /* 0x000e2800000e0000 */
[----:B------:R-:W1:Y:S01]  /*1d030*/  SHFL.BFLY PT, R5, R2, 0x1, 0x1f ;  /* 0x0c201f0002057f89 */ /* 0x000e6200000e0000 */
[----:B0-----:R-:W-:Y:S01]  /*1d040*/  FADD.FTZ R3, R3, R226 ;  /* 0x000000e203037221 */ /* 0x001fe20000010000 */
[----:B-1----:R-:W-:-:S04]  /*1d050*/  FADD.FTZ R13, R2, R5 ;  /* 0x00000005020d7221 */ /* 0x002fc80000010000 */
[----:B------:R-:W0:Y:S01]  /*1d060*/  SHFL.BFLY PT, R0, R3, 0x1, 0x1f ;  /* 0x0c201f0003007f89 */ /* 0x000e2200000e0000 */
[----:B------:R-:W-:-:S13]  /*1d070*/  FSETP.NE.FTZ.AND P3, PT, R13, RZ, PT ;  /* 0x000000ff0d00720b */ /* 0x000fda0003f75000 */
[----:B------:R-:W1:Y:S01]  /*1d080*/  @P3 MUFU.LG2 R8, R13 ;  /* 0x0000000d00083308 */ /* 0x000e620000000c00 */
[----:B------:R-:W-:Y:S01]  /*1d090*/  @P3 FMUL.FTZ R14, R9, 0.69314718246459960938 ;  /* 0x3f317218090e3820 */ /* 0x000fe20000410000 */
[----:B0-----:R-:W-:-:S06]  /*1d0a0*/  FADD.FTZ R12, R3, R0 ;  /* 0x00000000030c7221 */ /* 0x001fcc0000010000 */
[----:B------:R-:W-:Y:S01]  /*1d0b0*/  @P3 MUFU.RCP R6, R13 ;  /* 0x0000000d00063308 */ /* 0x000fe20000001000 */
[----:B------:R-:W-:Y:S01]  /*1d0c0*/  SEL R0, RZ, 0x1, P2 ;  /* 0x00000001ff007807 */ /* 0x000fe20001000000 */
[----:B------:R-:W-:Y:S01]  /*1d0d0*/  IMAD.MOV.U32 R3, RZ, RZ, -0x800000 ;  /* 0xff800000ff037424 */ /* 0x000fe200078e00ff */
[----:B------:R-:W-:Y:S02]  /*1d0e0*/  FSETP.NE.FTZ.AND P0, PT, R12, RZ, PT ;  /* 0x000000ff0c00720b */ /* 0x000fe40003f15000 */
[----:B------:R-:W-:Y:S01]  /*1d0f0*/  LOP3.LUT R233, R233, R0, RZ, 0x3c, !PT ;  /* 0x00000000e9e97212 */ /* 0x000fe200078e3cff */
[----:B------:R-:W-:-:S10]  /*1d100*/  IMAD.MOV.U32 R0, RZ, RZ, -0x800000 ;  /* 0xff800000ff007424 */ /* 0x000fd400078e00ff */
[----:B------:R-:W0:Y:S01]  /*1d110*/  @P0 MUFU.LG2 R4, R12 ;  /* 0x0000000c00040308 */ /* 0x000e220000000c00 */
[----:B------:R-:W-:Y:S01]  /*1d120*/  @P0 FMUL.FTZ R2, R9, 0.69314718246459960938 ;  /* 0x3f31721809020820 */ /* 0x000fe20000410000 */
[----:B-1----:R-:W-:-:S04]  /*1d130*/  @P3 FMUL.FTZ R9, R8, 0.69314718246459960938 ;  /* 0x3f31721808093820 */ /* 0x002fc80000410000 */
[----:B------:R-:W-:Y:S02]  /*1d140*/  @P3 FFMA.FTZ R0, R14, R92, R9 ;  /* 0x0000005c0e003223 */ /* 0x000fe40000010009 */
[----:B------:R-:W1:Y:S01]  /*1d150*/  @P0 MUFU.RCP R93, R12 ;  /* 0x0000000c005d0308 */ /* 0x000e620000001000 */
[----:B0-----:R-:W-:-:S04]  /*1d160*/  @P0 FMUL.FTZ R5, R4, 0.69314718246459960938 ;  /* 0x3f31721804050820 */ /* 0x001fc80000410000 */
[----:B------:R-:W-:Y:S01]  /*1d170*/  @P0 FFMA.FTZ R3, R2, R7, R5 ;  /* 0x0000000702030223 */ /* 0x000fe20000010005 */
[----:B------:R-:W-:Y:S01]  /*1d180*/  PLOP3.LUT P0, PT, PT, PT, PT, 0x8, 0x0 ;  /* 0x000000000000781c */ /* 0x000fe20003f0e170 */
[----:B------:R-:W-:Y:S02]  /*1d190*/  WARPGROUP.DEPBAR.LE gsb0, 0x0 ;  /* 0x00008000000079c5 */ /* 0x000fe40000010000 */
[----:B------:R-:W-:-:S06]  /*1d1a0*/  WARPGROUP.ARRIVE ;  /* 0x00000000000079c5 */ /* 0x000fcc0000000000 */
[----:B------:R-:W-:Y:S03]  /*1d1b0*/  HGMMA.64x128x16.F32.BF16 R24, R216, gdesc[UR4].tnspB, R24, gsb0 ;  /* 0x41e00004d8187df0 */ /* 0x000fe60008001818 */
[----:B------:R-:W-:Y:S02]  /*1d1c0*/  WARPGROUP.DEPBAR.LE gsb0, 0x0 ;  /* 0x00008000000079c5 */ /* 0x000fe40000010000 */
[----:B------:R0:W-:Y:S01]  /*1d1d0*/  @!P1 SYNCS.ARRIVE.TRANS64.RED.A1T0 RZ, [R10+URZ], RZ ;  /* 0x000000ff0aff99a7 */ /* 0x0001e2000810043f */
[-C--:B-1----:R-:W-:Y:S01]  /*1d1e0*/  FMUL.FTZ R20, R24, R93.reuse ;  /* 0x0000005d18147220 */ /* 0x082fe20000410000 */
        /* <DEDUP_REMOVED lines=62> */
[----:B0-----:R-:W-:-:S07]  /*1d5d0*/  FMUL.FTZ R87, R87, R6 ;  /* 0x0000000657577220 */ /* 0x001fce0000410000 */
.L_x_554:
[----:B------:R-:W-:Y:S05]  /*1d5e0*/  WARPSYNC.ALL ;  /* 0x0000000000007948 */ /* 0x000fea0003800000 */
[----:B------:R-:W0:Y:S08]  /*1d5f0*/  S2UR UR5, SR_CgaCtaId ;  /* 0x00000000000579c3 */ /* 0x000e300000008800 */
[----:B------:R-:W-:Y:S06]  /*1d600*/  BAR.SYNC.DEFER_BLOCKING 0x5, 0x180 ;  /* 0x0146000000007b1d */ /* 0x000fec0000010000 */
[----:B------:R-:W-:Y:S01]  /*1d610*/  UMOV UR4, 0x400 ;  /* 0x0000040000047882 */ /* 0x000fe20000000000 */
[----:B------:R-:W-:Y:S01]  /*1d620*/  BSSY B0, `(.L_x_615) ;  /* 0x0000336000007945 */ /* 0x000fe20003800000 */
[----:B0-----:R-:W-:-:S06]  /*1d630*/  ULEA UR4, UR5, UR4, 0x18 ;  /* 0x0000000405047291 */ /* 0x001fcc000f8ec03f */
[----:B------:R-:W-:-:S05]  /*1d640*/  IMAD.U32 R2, RZ, RZ, UR4 ;  /* 0x00000004ff027e24 */ /* 0x000fca000f8e00ff */
[----:B------:R0:W1:Y:S01]  /*1d650*/  LDS.128 R148, [R2+0x348d0] ;  /* 0x0348d00002947984 */ /* 0x0000620000000c00 */
[----:B------:R-:W-:Y:S06]  /*1d660*/  BAR.ARV 0x4, 0x180 ;  /* 0x0106000000007b1d */ /* 0x000fec0000002000 */
[----:B------:R-:W-:Y:S05]  /*1d670*/  @P0 BRA `(.L_x_616) ;  /* 0x0000002400600947 */ /* 0x000fea0003800000 */
[----:B------:R-:W2:Y:S01]  /*1d680*/  LDL R4, [R1+0x98] ;  /* 0x0000980001047983 */ /* 0x000ea20000100800 */
[----:B------:R-:W-:-:S03]  /*1d690*/  ULDC UR4, c[0x0][0xad4] ;  /* 0x0002b50000047ab9 */ /* 0x000fc60000000800 */
[----:B------:R-:W3:Y:S04]  /*1d6a0*/  LDL.LU R32, [R1+0x70] ;  /* 0x0000700001207983 */ /* 0x000ee80000300800 */
[----:B------:R-:W4:Y:S01]  /*1d6b0*/  LDL R108, [R1+0x60] ;  /* 0x00006000016c7983 */ /* 0x000f220000100800 */
[----:B------:R-:W0:Y:S01]  /*1d6c0*/  S2R R5, SR_SWINHI ;  /* 0x0000000000057919 */ /* 0x000e220000002f00 */
[----:B------:R-:W-:Y:S02]  /*1d6d0*/  MOV R98, R2 ;  /* 0x0000000200627202 */ /* 0x000fe40000000f00 */
[----:B0-----:R-:W-:-:S03]  /*1d6e0*/  MOV R99, R5 ;  /* 0x0000000500637202 */ /* 0x001fc60000000f00 */
[----:B--2---:R-:W-:-:S03]  /*1d6f0*/  IMAD.WIDE R8, R4, 0x2, R98 ;  /* 0x0000000204087825 */ /* 0x004fc600078e0262 */
[C---:B------:R-:W-:Y:S02]  /*1d700*/  IADD3 R105, P5, R8.reuse, 0x4060, RZ ;  /* 0x0000406008697810 */ /* 0x040fe40007fbe0ff */
[----:B------:R-:W-:Y:S02]  /*1d710*/  IADD3 R33, P0, R8, 0x60, RZ ;  /* 0x0000006008217810 */ /* 0x000fe40007f1e0ff */
[----:B------:R-:W-:-:S03]  /*1d720*/  LOP3.LUT R10, R105, 0x380, RZ, 0xc0, !PT ;  /* 0x00000380690a7812 */ /* 0x000fc600078ec0ff */
[----:B------:R-:W-:Y:S01]  /*1d730*/  IMAD.X R5, RZ, RZ, R9, P0 ;  /* 0x000000ffff057224 */ /* 0x000fe200000e0609 */
[----:B------:R-:W-:Y:S02]  /*1d740*/  SHF.R.U64 R10, R10, 0x3, RZ ;  /* 0x000000030a0a7819 */ /* 0x000fe400000012ff */
[----:B---3--:R-:W-:Y:S02]  /*1d750*/  ISETP.NE.AND P0, PT, R32, RZ, PT ;  /* 0x000000ff2000720c */ /* 0x008fe40003f05270 */
[----:B------:R-:W-:Y:S02]  /*1d760*/  IADD3 R101, P3, R8, 0x4020, RZ ;  /* 0x0000402008657810 */ /* 0x000fe40007f7e0ff */
[----:B------:R-:W-:Y:S02]  /*1d770*/  LOP3.LUT R24, R10, R105, RZ, 0x3c, !PT ;  /* 0x000000690a187212 */ /* 0x000fe400078e3cff */
[----:B------:R-:W-:Y:S02]  /*1d780*/  IADD3 R103, P4, R8, 0x4040, RZ ;  /* 0x0000404008677810 */ /* 0x000fe40007f9e0ff */
[----:B------:R-:W-:Y:S01]  /*1d790*/  SEL R105, R32, UR4, P0 ;  /* 0x0000000420697c07 */ /* 0x000fe20008000000 */
[----:B------:R-:W-:Y:S05]  /*1d7a0*/  WARPSYNC.ALL ;  /* 0x0000000000007948 */ /* 0x000fea0003800000 */
[----:B------:R-:W-:-:S02]  /*1d7b0*/  LOP3.LUT R4, R101, 0x380, RZ, 0xc0, !PT ;  /* 0x0000038065047812 */ /* 0x000fc400078ec0ff */
[----:B------:R-:W-:Y:S02]  /*1d7c0*/  LOP3.LUT R6, R103, 0x380, RZ, 0xc0, !PT ;  /* 0x0000038067067812 */ /* 0x000fe400078ec0ff */
[----:B------:R-:W-:Y:S01]  /*1d7d0*/  IADD3 R35, P2, R8, 0x4000, RZ ;  /* 0x0000400008237810 */ /* 0x000fe20007f5e0ff */
[--C-:B------:R-:W-:Y:S01]  /*1d7e0*/  IMAD.X R25, RZ, RZ, R9.reuse, P5 ;  /* 0x000000ffff197224 */ /* 0x100fe200028e0609 */
[----:B------:R-:W-:Y:S02]  /*1d7f0*/  SHF.R.U64 R4, R4, 0x3, RZ ;  /* 0x0000000304047819 */ /* 0x000fe400000012ff */
[C---:B------:R-:W-:Y:S02]  /*1d800*/  IADD3 R11, P1, R8.reuse, 0x20, RZ ;  /* 0x00000020080b7810 */ /* 0x040fe40007f3e0ff */
[----:B------:R-:W-:Y:S02]  /*1d810*/  LOP3.LUT R7, R8, 0x380, RZ, 0xc0, !PT ;  /* 0x0000038008077812 */ /* 0x000fe400078ec0ff */
[----:B------:R-:W-:Y:S01]  /*1d820*/  LOP3.LUT R10, R33, 0x380, RZ, 0xc0, !PT ;  /* 0x00000380210a7812 */ /* 0x000fe200078ec0ff */
[--C-:B------:R-:W-:Y:S01]  /*1d830*/  IMAD.X R27, RZ, RZ, R9.reuse, P4 ;  /* 0x000000ffff1b7224 */ /* 0x100fe200020e0609 */
[----:B------:R-:W-:Y:S01]  /*1d840*/  SHF.R.U64 R6, R6, 0x3, RZ ;  /* 0x0000000306067819 */ /* 0x000fe200000012ff */
[----:B------:R-:W-:Y:S01]  /*1d850*/  IMAD.X R29, RZ, RZ, R9, P3 ;  /* 0x000000ffff1d7224 */ /* 0x000fe200018e0609 */
[----:B------:R-:W-:Y:S01]  /*1d860*/  IADD3 R31, P5, R8, 0x40, RZ ;  /* 0x00000040081f7810 */ /* 0x000fe20007fbe0ff */
[----:B------:R-:W-:Y:S01]  /*1d870*/  ULDC.64 UR6, c[0x0][0xc08] ;  /* 0x0003020000067ab9 */ /* 0x000fe20000000a00 */
[----:B------:R-:W-:Y:S01]  /*1d880*/  LOP3.LUT R28, R4, R101, RZ, 0x3c, !PT ;  /* 0x00000065041c7212 */ /* 0x000fe200078e3cff */
[----:B----4-:R-:W-:Y:S01]  /*1d890*/  IMAD.SHL.U32 R107, R108, 0x4, RZ ;  /* 0x000000046c6b7824 */ /* 0x010fe200078e00ff */
[----:B------:R-:W-:Y:S01]  /*1d8a0*/  LOP3.LUT R12, R35, 0x380, RZ, 0xc0, !PT ;  /* 0x00000380230c7812 */ /* 0x000fe200078ec0ff */
[----:B------:R-:W-:Y:S01]  /*1d8b0*/  ULDC.64 UR4, c[0x0][0xc00] ;  /* 0x0003000000047ab9 */ /* 0x000fe20000000a00 */
[----:B------:R-:W-:-:S02]  /*1d8c0*/  LOP3.LUT R4, R11, 0x380, RZ, 0xc0, !PT ;  /* 0x000003800b047812 */ /* 0x000fc400078ec0ff */
[----:B------:R-:W-:Y:S02]  /*1d8d0*/  SHF.R.U64 R7, R7, 0x3, RZ ;  /* 0x0000000307077819 */ /* 0x000fe400000012ff */
[----:B------:R-:W-:Y:S02]  /*1d8e0*/  LOP3.LUT R26, R6, R103, RZ, 0x3c, !PT ;  /* 0x00000067061a7212 */ /* 0x000fe400078e3cff */
[----:B------:R-:W-:Y:S02]  /*1d8f0*/  LOP3.LUT R6, R31, 0x380, RZ, 0xc0, !PT ;  /* 0x000003801f067812 */ /* 0x000fe400078ec0ff */
[----:B------:R-:W-:Y:S02]  /*1d900*/  SHF.R.U64 R12, R12, 0x3, RZ ;  /* 0x000000030c0c7819 */ /* 0x000fe400000012ff */
[----:B------:R-:W-:Y:S02]  /*1d910*/  SHF.R.U64 R4, R4, 0x3, RZ ;  /* 0x0000000304047819 */ /* 0x000fe400000012ff */
[----:B------:R-:W-:-:S02]  /*1d920*/  LOP3.LUT R8, R7, R8, RZ, 0x3c, !PT ;  /* 0x0000000807087212 */ /* 0x000fc400078e3cff */
[----:B------:R-:W-:Y:S02]  /*1d930*/  SHF.R.U64 R10, R10, 0x3, RZ ;  /* 0x000000030a0a7819 */ /* 0x000fe400000012ff */
[----:B------:R-:W-:Y:S02]  /*1d940*/  SHF.R.U64 R6, R6, 0x3, RZ ;  /* 0x0000000306067819 */ /* 0x000fe400000012ff */
[----:B------:R-:W-:Y:S01]  /*1d950*/  LOP3.LUT R14, R12, R35, RZ, 0x3c, !PT ;  /* 0x000000230c0e7212 */ /* 0x000fe200078e3cff */
[--C-:B------:R-:W-:Y:S01]  /*1d960*/  IMAD.X R15, RZ, RZ, R9.reuse, P2 ;  /* 0x000000ffff0f7224 */ /* 0x100fe200010e0609 */
[----:B------:R-:W-:Y:S01]  /*1d970*/  LOP3.LUT R12, R4, R11, RZ, 0x3c, !PT ;  /* 0x0000000b040c7212 */ /* 0x000fe200078e3cff */
[--C-:B------:R-:W-:Y:S01]  /*1d980*/  IMAD.X R13, RZ, RZ, R9.reuse, P1 ;  /* 0x000000ffff0d7224 */ /* 0x100fe200008e0609 */
[----:B------:R-:W-:Y:S01]  /*1d990*/  LOP3.LUT R4, R10, R33, RZ, 0x3c, !PT ;  /* 0x000000210a047212 */ /* 0x000fe200078e3cff */
[----:B------:R-:W-:Y:S01]  /*1d9a0*/  IMAD.X R7, RZ, RZ, R9, P5 ;  /* 0x000000ffff077224 */ /* 0x000fe200028e0609 */
[----:B------:R-:W-:-:S02]  /*1d9b0*/  MOV R30, R8 ;  /* 0x00000008001e7202 */ /* 0x000fc40000000f00 */
[----:B------:R-:W-:Y:S02]  /*1d9c0*/  LOP3.LUT R6, R6, R31, RZ, 0x3c, !PT ;  /* 0x0000001f06067212 */ /* 0x000fe400078e3cff */
[----:B------:R-:W-:Y:S02]  /*1d9d0*/  F2FP.BF16.F32.PACK_AB R8, R21, R20 ;  /* 0x000000141508723e */ /* 0x000fe400000010ff */
[----:B------:R-:W-:Y:S02]  /*1d9e0*/  F2FP.BF16.F32.PACK_AB R9, R85, R84 ;  /* 0x000000545509723e */ /* 0x000fe400000010ff */
[----:B------:R-:W-:Y:S02]  /*1d9f0*/  F2FP.BF16.F32.PACK_AB R10, R89, R88 ;  /* 0x00000058590a723e */ /* 0x000fe400000010ff */
[----:B------:R-:W-:Y:S01]  /*1da00*/  F2FP.BF16.F32.PACK_AB R11, R95, R94 ;  /* 0x0000005e5f0b723e */ /* 0x000fe200000010ff */
[----:B------:R-:W-:Y:S01]  /*1da10*/  BAR.SYNC.DEFER_BLOCKING 0x1, 0x100 ;  /* 0x0044000000007b1d */ /* 0x000fe20000010000 */
[----:B------:R-:W-:-:S02]  /*1da20*/  MOV R35, R4 ;  /* 0x0000000400237202 */ /* 0x000fc40000000f00 */
[----:B------:R-:W-:Y:S02]  /*1da30*/  MOV R33, R6 ;  /* 0x0000000600217202 */ /* 0x000fe40000000f00 */
[----:B------:R-:W-:Y:S02]  /*1da40*/  MOV R100, R12 ;  /* 0x0000000c00647202 */ /* 0x000fe40000000f00 */
[----:B------:R-:W-:Y:S02]  /*1da50*/  F2FP.BF16.F32.PACK_AB R4, R91, R90 ;  /* 0x0000005a5b04723e */ /* 0x000fe400000010ff */
[----:B------:R-:W-:Y:S02]  /*1da60*/  F2FP.BF16.F32.PACK_AB R5, R97, R96 ;  /* 0x000000606105723e */ /* 0x000fe400000010ff */
[----:B------:R-:W-:Y:S02]  /*1da70*/  F2FP.BF16.F32.PACK_AB R6, R37, R36 ;  /* 0x000000242506723e */ /* 0x000fe400000010ff */
[----:B------:R-:W-:-:S02]  /*1da80*/  F2FP.BF16.F32.PACK_AB R7, R39, R38 ;  /* 0x000000262707723e */ /* 0x000fc400000010ff */
[----:B------:R-:W-:Y:S02]  /*1da90*/  MOV R34, R14 ;  /* 0x0000000e00227202 */ /* 0x000fe40000000f00 */
[----:B------:R-:W-:Y:S02]  /*1daa0*/  MOV R102, R24 ;  /* 0x0000001800667202 */ /* 0x000fe40000000f00 */
[----:B------:R-:W-:Y:S02]  /*1dab0*/  MOV R103, R26 ;  /* 0x0000001a00677202 */ /* 0x000fe40000000f00 */
[----:B------:R-:W-:Y:S01]  /*1dac0*/  F2FP.BF16.F32.PACK_AB R12, R49, R48 ;  /* 0x00000030310c723e */ /* 0x000fe200000010ff */
[----:B------:R0:W-:Y:S01]  /*1dad0*/  STSM.16.M88.4 [R30], R8 ;  /* 0x000000081e007844 */ /* 0x0001e20000000200 */
[----:B------:R-:W-:Y:S02]  /*1dae0*/  F2FP.BF16.F32.PACK_AB R13, R51, R50 ;  /* 0x00000032330d723e */ /* 0x000fe400000010ff */
[----:B------:R-:W-:-:S02]  /*1daf0*/  F2FP.BF16.F32.PACK_AB R14, R53, R52 ;  /* 0x00000034350e723e */ /* 0x000fc400000010ff */
[----:B------:R-:W-:Y:S02]  /*1db00*/  F2FP.BF16.F32.PACK_AB R15, R55, R54 ;  /* 0x00000036370f723e */ /* 0x000fe400000010ff */
[----:B------:R-:W-:Y:S02]  /*1db10*/  F2FP.BF16.F32.PACK_AB R24, R57, R56 ;  /* 0x000000383918723e */ /* 0x000fe400000010ff */
[----:B------:R-:W-:Y:S02]  /*1db20*/  F2FP.BF16.F32.PACK_AB R25, R59, R58 ;  /* 0x0000003a3b19723e */ /* 0x000fe400000010ff */
[----:B------:R-:W-:Y:S02]  /*1db30*/  F2FP.BF16.F32.PACK_AB R26, R61, R60 ;  /* 0x0000003c3d1a723e */ /* 0x000fe400000010ff */
[----:B------:R-:W-:Y:S02]  /*1db40*/  F2FP.BF16.F32.PACK_AB R27, R63, R62 ;  /* 0x0000003e3f1b723e */ /* 0x000fe400000010ff */
[----:B0-----:R-:W-:-:S02]  /*1db50*/  F2FP.BF16.F32.PACK_AB R8, R41, R40 ;  /* 0x000000282908723e */ /* 0x001fc400000010ff */
[----:B------:R-:W-:Y:S02]  /*1db60*/  F2FP.BF16.F32.PACK_AB R9, R43, R42 ;  /* 0x0000002a2b09723e */ /* 0x000fe400000010ff */
[----:B------:R-:W-:Y:S02]  /*1db70*/  F2FP.BF16.F32.PACK_AB R10, R45, R44 ;  /* 0x0000002c2d0a723e */ /* 0x000fe400000010ff */
[----:B------:R-:W-:Y:S01]  /*1db80*/  F2FP.BF16.F32.PACK_AB R11, R47, R46 ;  /* 0x0000002e2f0b723e */ /* 0x000fe200000010ff */
[----:B------:R0:W-:Y:S01]  /*1db90*/  STSM.16.M88.4 [R100], R4 ;  /* 0x0000000464007844 */ /* 0x0001e20000000200 */
[----:B------:R-:W-:-:S03]  /*1dba0*/  MOV R104, R28 ;  /* 0x0000001c00687202 */ /* 0x000fc60000000f00 */
[----:B------:R2:W-:Y:S01]  /*1dbb0*/  STSM.16.M88.4 [R33], R8 ;  /* 0x0000000821007844 */ /* 0x0005e20000000200 */
[----:B------:R-:W-:Y:S02]  /*1dbc0*/  F2FP.BF16.F32.PACK_AB R28, R65, R64 ;  /* 0x00000040411c723e */ /* 0x000fe400000010ff */
[----:B------:R-:W-:Y:S01]  /*1dbd0*/  F2FP.BF16.F32.PACK_AB R29, R67, R66 ;  /* 0x00000042431d723e */ /* 0x000fe200000010ff */
[----:B------:R3:W-:Y:S01]  /*1dbe0*/  STSM.16.M88.4 [R35], R12 ;  /* 0x0000000c23007844 */ /* 0x0007e20000000200 */
[----:B------:R-:W-:Y:S02]  /*1dbf0*/  F2FP.BF16.F32.PACK_AB R30, R69, R68 ;  /* 0x00000044451e723e */ /* 0x000fe400000010ff */
[----:B------:R-:W-:Y:S01]  /*1dc00*/  F2FP.BF16.F32.PACK_AB R31, R71, R70 ;  /* 0x00000046471f723e */ /* 0x000fe200000010ff */
[----:B------:R4:W-:Y:S01]  /*1dc10*/  STSM.16.M88.4 [R34], R24 ;  /* 0x0000001822007844 */ /* 0x0009e20000000200 */
[----:B------:R-:W-:Y:S02]  /*1dc20*/  F2FP.BF16.F32.PACK_AB R32, R73, R72 ;  /* 0x000000484920723e */ /* 0x000fe400000010ff */
[----:B0-----:R-:W-:-:S02]  /*1dc30*/  F2FP.BF16.F32.PACK_AB R4, R81, R80 ;  /* 0x000000505104723e */ /* 0x001fc400000010ff */
[----:B------:R-:W-:Y:S02]  /*1dc40*/  F2FP.BF16.F32.PACK_AB R5, R83, R82 ;  /* 0x000000525305723e */ /* 0x000fe400000010ff */
[----:B--2---:R-:W-:Y:S02]  /*1dc50*/  F2FP.BF16.F32.PACK_AB R33, R75, R74 ;  /* 0x0000004a4b21723e */ /* 0x004fe400000010ff */
[----:B------:R-:W-:Y:S02]  /*1dc60*/  F2FP.BF16.F32.PACK_AB R6, R93, R92 ;  /* 0x0000005c5d06723e */ /* 0x000fe400000010ff */
[----:B---3--:R-:W-:Y:S02]  /*1dc70*/  F2FP.BF16.F32.PACK_AB R35, R79, R78 ;  /* 0x0000004e4f23723e */ /* 0x008fe400000010ff */
[----:B------:R-:W-:Y:S02]  /*1dc80*/  F2FP.BF16.F32.PACK_AB R7, R87, R86 ;  /* 0x000000565707723e */ /* 0x000fe400000010ff */
[----:B----4-:R-:W-:Y:S01]  /*1dc90*/  F2FP.BF16.F32.PACK_AB R34, R77, R76 ;  /* 0x0000004c4d22723e */ /* 0x010fe200000010ff */
[----:B------:R-:W-:Y:S01]  /*1dca0*/  STSM.16.M88.4 [R104], R28 ;  /* 0x0000001c68007844 */ /* 0x000fe20000000200 */
[----:B------:R-:W-:-:S03]  /*1dcb0*/  ISETP.GT.AND P2, PT, R105, 0x1, PT ;  /* 0x000000016900780c */ /* 0x000fc60003f44270 */
[----:B------:R-:W-:Y:S04]  /*1dcc0*/  STSM.16.M88.4 [R103], R32 ;  /* 0x0000002067007844 */ /* 0x000fe80000000200 */
[----:B------:R0:W-:Y:S01]  /*1dcd0*/  STSM.16.M88.4 [R102], R4 ;  /* 0x0000000466007844 */ /* 0x0001e20000000200 */
[----:B------:R-:W-:Y:S01]  /*1dce0*/  BAR.SYNC.DEFER_BLOCKING 0x1, 0x100 ;  /* 0x0044000000007b1d */ /* 0x000fe20000010000 */
[----:B------:R-:W-:Y:S01]  /*1dcf0*/  ISETP.NE.U32.AND P3, PT, RZ, UR6, PT ;  /* 0x00000006ff007c0c */ /* 0x000fe2000bf65070 */
[----:B0-----:R-:W-:-:S05]  /*1dd00*/  IMAD.MOV.U32 R6, RZ, RZ, 0x9b8 ;  /* 0x000009b8ff067424 */ /* 0x001fca00078e00ff */
[----:B------:R-:W-:Y:S02]  /*1dd10*/  SEL R6, R6, 0x978, P2 ;  /* 0x0000097806067807 */ /* 0x000fe40001000000 */
[----:B------:R-:W-:Y:S02]  /*1dd20*/  ISETP.NE.AND.EX P3, PT, RZ, UR7, PT, P3 ;  /* 0x00000007ff007c0c */ /* 0x000fe4000bf65330 */
[----:B------:R0:W2:Y:S01]  /*1dd30*/  LDC.64 R24, c[0x0][R6+0x220] ;  /* 0x0000880006187b82 */ /* 0x0000a20000000a00 */
[----:B------:R-:W-:-:S07]  /*1dd40*/  SHF.R.S32.HI R106, RZ, 0x1f, R108 ;  /* 0x0000001fff6a7819 */ /* 0x000fce000001146c */
[----:B------:R0:W3:Y:S08]  /*1dd50*/  LDC.64 R12, c[0x0][R6+0x218] ;  /* 0x00008600060c7b82 */ /* 0x0000f00000000a00 */
[----:B------:R0:W4:Y:S01]  /*1dd60*/  LDC.64 R14, c[0x0][R6+0x228] ;  /* 0x00008a00060e7b82 */ /* 0x0001220000000a00 */
[----:B------:R-:W-:Y:S02]  /*1dd70*/  SHF.L.U64.HI R8, R108, 0x2, R106 ;  /* 0x000000026c087819 */ /* 0x000fe4000001026a */
[----:B------:R-:W-:-:S04]  /*1dd80*/  IADD3 R100, P1, R107, UR4, RZ ;  /* 0x000000046b647c10 */ /* 0x000fc8000ff3e0ff */
[----:B------:R-:W-:Y:S02]  /*1dd90*/  IADD3.X R101, R8, UR5, RZ, P1, !PT ;  /* 0x0000000508657c10 */ /* 0x000fe40008ffe4ff */
[----:B------:R-:W-:-:S04]  /*1dda0*/  @P3 IADD3 R26, P1, R107, UR6, RZ ;  /* 0x000000066b1a3c10 */ /* 0x000fc8000ff3e0ff */
[----:B------:R-:W-:Y:S02]  /*1ddb0*/  @P3 IADD3.X R27, R8, UR7, RZ, P1, !PT ;  /* 0x00000007081b3c10 */ /* 0x000fe40008ffe4ff */
[----:B------:R-:W1:Y:S01]  /*1ddc0*/  LDC R8, c[0x0][0xbe8] ;  /* 0x0002fa00ff087b82 */ /* 0x000e620000000800 */
[----:B------:R-:W-:-:S04]  /*1ddd0*/  ISETP.NE.U32.AND P0, PT, RZ, UR4, PT ;  /* 0x00000004ff007c0c */ /* 0x000fc8000bf05070 */
[----:B------:R-:W-:Y:S01]  /*1dde0*/  ISETP.NE.AND.EX P0, PT, RZ, UR5, PT, P0 ;  /* 0x00000005ff007c0c */ /* 0x000fe2000bf05300 */
[----:B------:R-:W-:Y:S01]  /*1ddf0*/  ULDC UR6, c[0x0][0xa88] ;  /* 0x0002a20000067ab9 */ /* 0x000fe20000000800 */
[----:B------:R-:W-:Y:S02]  /*1de00*/  IMAD.MOV.U32 R11, RZ, RZ, RZ ;  /* 0x000000ffff0b7224 */ /* 0x000fe400078e00ff */
[----:B------:R-:W-:Y:S01]  /*1de10*/  IMAD.U32 R9, RZ, RZ, UR6 ;  /* 0x00000006ff097e24 */ /* 0x000fe2000f8e00ff */
[----:B------:R-:W-:-:S05]  /*1de20*/  ULDC.64 UR8, c[0x0][0x208] ;  /* 0x0000820000087ab9 */ /* 0x000fca0000000a00 */
[----:B------:R0:W5:Y:S04]  /*1de30*/  @P3 LDG.E R9, desc[UR8][R26.64] ;  /* 0x000000081a093981 */ /* 0x000168000c1e1900 */
[----:B------:R0:W5:Y:S01]  /*1de40*/  @P0 LDG.E R11, desc[UR8][R100.64] ;  /* 0x00000008640b0981 */ /* 0x000162000c1e1900 */
[----:B-1----:R-:W-:Y:S01]  /*1de50*/  ISETP.NE.AND P1, PT, R8, 0x1, PT ;  /* 0x000000010800780c */ /* 0x002fe20003f25270 */
[----:B0-234-:R-:W-:-:S12]  /*1de60*/  @P3 BRA `(.L_x_617) ;  /* 0x0000000000143947 */ /* 0x01dfd80003800000 */
[----:B------:R-:W-:Y:S05]  /*1de70*/  @!P0 BRA `(.L_x_617) ;  /* 0x0000000000108947 */ /* 0x000fea0003800000 */
[----:B------:R-:W-:Y:S02]  /*1de80*/  ULDC.64 UR6, c[0x0][0x208] ;  /* 0x0000820000067ab9 */ /* 0x000fe40000000a00 */
[----:B------:R-:W2:Y:S04]  /*1de90*/  LDG.E R4, desc[UR6][R100.64] ;  /* 0x0000000664047981 */ /* 0x000ea8000c1e1900 */
[----:B-----5:R-:W2:Y:S02]  /*1dea0*/  LDG.E R9, desc[UR6][R100.64+0x4] ;  /* 0x0000040664097981 */ /* 0x020ea4000c1e1900 */
[----:B--2---:R-:W-:-:S07]  /*1deb0*/  IMAD.IADD R9, R9, 0x1, -R4 ;  /* 0x0000000109097824 */ /* 0x004fce00078e0a04 */
.L_x_617:
[----:B------:R-:W2:Y:S04]  /*1dec0*/  LDL R102, [R1+0x6c] ;  /* 0x00006c0001667983 */ /* 0x000ea80000100800 */
[----:B------:R-:W3:Y:S04]  /*1ded0*/  LDL R28, [R1+0x94] ;  /* 0x00009400011c7983 */ /* 0x000ee80000100800 */
[----:B------:R-:W3:Y:S04]  /*1dee0*/  LDL R103, [R1+0x7c] ;  /* 0x00007c0001677983 */ /* 0x000ee80000100800 */
[----:B------:R-:W4:Y:S01]  /*1def0*/  LDL R100, [R1+0x80] ;  /* 0x0000800001647983 */ /* 0x000f220000100800 */
[----:B------:R-:W0:Y:S03]  /*1df00*/  LDC.64 R6, c[0x0][R6+0x210] ;  /* 0x0000840006067b82 */ /* 0x000e260000000a00 */
[----:B------:R-:W4:Y:S01]  /*1df10*/  LDL R30, [R1+0x90] ;  /* 0x00009000011e7983 */ /* 0x000f220000100800 */
[----:B------:R-:W-:-:S04]  /*1df20*/  ISETP.NE.U32.AND P0, PT, RZ, UR4, PT ;  /* 0x00000004ff007c0c */ /* 0x000fc8000bf05070 */
[----:B------:R-:W1:Y:S01]  /*1df30*/  @P1 LDC R26, c[0x0][0xbec] ;  /* 0x0002fb00ff1a1b82 */ /* 0x000e620000000800 */
[----:B------:R-:W-:-:S04]  /*1df40*/  ISETP.NE.AND.EX P0, PT, RZ, UR5, PT, P0 ;  /* 0x00000005ff007c0c */ /* 0x000fc8000bf05300 */
[----:B------:R-:W-:-:S03]  /*1df50*/  SEL R10, R108, RZ, !P0 ;  /* 0x000000ff6c0a7207 */ /* 0x000fc60004000000 */
[----:B------:R-:W0:Y:S01]  /*1df60*/  @P1 LDC R33, c[0x0][0xbf0] ;  /* 0x0002fc00ff211b82 */ /* 0x000e220000000800 */
[----:B------:R-:W-:-:S07]  /*1df70*/  SEL R27, R106, RZ, !P0 ;  /* 0x000000ff6a1b7207 */ /* 0x000fce0004000000 */
[----:B------:R-:W1:Y:S01]  /*1df80*/  LDC.64 R4, c[0x0][0xba8] ;  /* 0x0002ea00ff047b82 */ /* 0x000e620000000a00 */
[-C--:B------:R-:W-:Y:S01]  /*1df90*/  IMAD R25, R25, R10.reuse, RZ ;  /* 0x0000000a19197224 */ /* 0x080fe200078e02ff */
[----:B------:R-:W0:Y:S03]  /*1dfa0*/  S2R R32, SR_TID.X ;  /* 0x0000000000207919 */ /* 0x000e260000002100 */
[C---:B------:R-:W-:Y:S02]  /*1dfb0*/  IMAD R31, R24.reuse, R27, R25 ;  /* 0x0000001b181f7224 */ /* 0x040fe400078e0219 */
[----:B------:R-:W-:-:S04]  /*1dfc0*/  IMAD.WIDE.U32 R24, R24, R10, RZ ;  /* 0x0000000a18187225 */ /* 0x000fc800078e00ff */
[----:B------:R-:W-:Y:S01]  /*1dfd0*/  IMAD.IADD R31, R25, 0x1, R31 ;  /* 0x00000001191f7824 */ /* 0x000fe200078e021f */
[----:B-1----:R-:W1:Y:S08]  /*1dfe0*/  @!P2 LDC R4, c[0x0][0xb50] ;  /* 0x0002d400ff04ab82 */ /* 0x002e700000000800 */
[----:B------:R-:W1:Y:S01]  /*1dff0*/  @!P2 LDC R5, c[0x0][0xb54] ;  /* 0x0002d500ff05ab82 */ /* 0x000e620000000800 */
[----:B0-----:R-:W-:-:S02]  /*1e000*/  VIADD R32, R32, 0xffffff80 ;  /* 0xffffff8020207836 */ /* 0x001fc40000000000 */
[----:B-----5:R-:W-:Y:S01]  /*1e010*/  IMAD R9, R9, R8, RZ ;  /* 0x0000000809097224 */ /* 0x020fe200078e02ff */
[----:B------:R-:W-:Y:S01]  /*1e020*/  ULDC.64 UR6, c[0x0][0x208] ;  /* 0x0000820000067ab9 */ /* 0x000fe20000000a00 */
[-C--:B--2---:R-:W-:Y:S02]  /*1e030*/  IMAD R29, R13, R102.reuse, RZ ;  /* 0x000000660d1d7224 */ /* 0x084fe400078e02ff */
[----:B------:R-:W-:-:S04]  /*1e040*/  IMAD.WIDE.U32 R12, R12, R102, RZ ;  /* 0x000000660c0c7225 */ /* 0x000fc800078e00ff */
[----:B---3--:R-:W-:Y:S01]  /*1e050*/  IMAD R101, R103, 0x80, R28 ;  /* 0x0000008067657824 */ /* 0x008fe200078e021c */
[----:B------:R-:W-:-:S03]  /*1e060*/  IADD3 R25, P0, P3, R24, R12, R11 ;  /* 0x0000000c18197210 */ /* 0x000fc60007b1e00b */
[----:B------:R-:W-:Y:S01]  /*1e070*/  @P1 IMAD.HI.U32 R24, R101, R26, RZ ;  /* 0x0000001a65181227 */ /* 0x000fe200078e00ff */
[----:B----4-:R-:W-:-:S03]  /*1e080*/  SEL R27, R100, RZ, P2 ;  /* 0x000000ff641b7207 */ /* 0x010fc60001000000 */
[----:B------:R-:W-:Y:S02]  /*1e090*/  IMAD.IADD R35, R13, 0x1, R29 ;  /* 0x000000010d237824 */ /* 0x000fe400078e021d */
[----:B------:R-:W-:Y:S01]  /*1e0a0*/  IMAD.MOV.U32 R13, RZ, RZ, R101 ;  /* 0x000000ffff0d7224 */ /* 0x000fe200078e0065 */
[----:B------:R-:W-:Y:S01]  /*1e0b0*/  @P1 SHF.R.U32.HI R13, RZ, R33, R24 ;  /* 0x00000021ff0d1219 */ /* 0x000fe20000011618 */
[-C--:B------:R-:W-:Y:S01]  /*1e0c0*/  IMAD R29, R15, R27.reuse, RZ ;  /* 0x0000001b0f1d7224 */ /* 0x080fe200078e02ff */
[----:B------:R-:W-:Y:S01]  /*1e0d0*/  SHF.R.S32.HI R12, RZ, 0x1f, R11 ;  /* 0x0000001fff0c7819 */ /* 0x000fe2000001140b */
[----:B------:R-:W-:-:S04]  /*1e0e0*/  IMAD.WIDE.U32 R14, R14, R27, RZ ;  /* 0x0000001b0e0e7225 */ /* 0x000fc800078e00ff */
[----:B------:R-:W-:Y:S01]  /*1e0f0*/  IMAD.MOV R27, RZ, RZ, -R13 ;  /* 0x000000ffff1b7224 */ /* 0x000fe200078e0a0d */
[----:B------:R-:W-:Y:S01]  /*1e100*/  IADD3.X R24, R31, R35, R12, P0, P3 ;  /* 0x000000231f187210 */ /* 0x000fe200007e640c */
[----:B------:R-:W-:Y:S01]  /*1e110*/  IMAD.IADD R29, R15, 0x1, R29 ;  /* 0x000000010f1d7824 */ /* 0x000fe200078e021d */
[----:B------:R-:W-:Y:S02]  /*1e120*/  IADD3 R14, P0, P3, R13, R25, R14 ;  /* 0x000000190d0e7210 */ /* 0x000fe40007b1e00e */
[----:B------:R-:W-:Y:S01]  /*1e130*/  SHF.R.S32.HI R15, RZ, 0x1f, R13 ;  /* 0x0000001fff0f7819 */ /* 0x000fe2000001140d */
[----:B------:R-:W-:-:S03]  /*1e140*/  IMAD R13, R8, R27, R101 ;  /* 0x0000001b080d7224 */ /* 0x000fc600078e0265 */
[----:B------:R-:W-:Y:S01]  /*1e150*/  IADD3.X R15, R15, R24, R29, P0, P3 ;  /* 0x000000180f0f7210 */ /* 0x000fe200007e641d */
[----:B------:R-:W-:Y:S01]  /*1e160*/  IMAD R7, R7, R13, RZ ;  /* 0x0000000d07077224 */ /* 0x000fe200078e02ff */
[----:B------:R-:W-:-:S05]  /*1e170*/  SHF.R.S32.HI R25, RZ, 0x1f, R13 ;  /* 0x0000001fff197819 */ /* 0x000fca000001140d */
[C---:B------:R-:W-:Y:S02]  /*1e180*/  IMAD R25, R6.reuse, R25, R7 ;  /* 0x0000001906197224 */ /* 0x040fe400078e0207 */
[----:B------:R-:W-:Y:S01]  /*1e190*/  IMAD.WIDE.U32 R6, R6, R13, R14 ;  /* 0x0000000d06067225 */ /* 0x000fe200078e000e */
[----:B------:R-:W-:-:S03]  /*1e1a0*/  SHF.R.S32.HI R28, RZ, 0x1f, R32 ;  /* 0x0000001fff1c7819 */ /* 0x000fc60000011420 */
[----:B------:R-:W-:Y:S01]  /*1e1b0*/  IMAD.IADD R7, R7, 0x1, R25 ;  /* 0x0000000107077824 */ /* 0x000fe200078e0219 */
[----:B-1----:R-:W-:Y:S02]  /*1e1c0*/  LEA R13, P0, R6, R4, 0x2 ;  /* 0x00000004060d7211 */ /* 0x002fe400078010ff */
[----:B------:R-:W-:Y:S02]  /*1e1d0*/  LEA.HI R28, R28, R32, RZ, 0x7 ;  /* 0x000000201c1c7211 */ /* 0x000fe400078f38ff */
[----:B------:R-:W-:Y:S02]  /*1e1e0*/  LEA.HI.X R7, R6, R5, R7, 0x2, P0 ;  /* 0x0000000506077211 */ /* 0x000fe400000f1407 */
[----:B------:R-:W-:Y:S01]  /*1e1f0*/  LOP3.LUT R28, R28, 0xffffff80, RZ, 0xc0, !PT ;  /* 0xffffff801c1c7812 */ /* 0x000fe200078ec0ff */
[----:B------:R-:W-:Y:S01]  /*1e200*/  SHFL.IDX PT, R4, R13, RZ, 0x1c1f ;  /* 0x001c1fff0d047589 */ /* 0x000fe200000e0000 */
[----:B------:R-:W-:-:S03]  /*1e210*/  IMAD R24, R103, 0x80, R30 ;  /* 0x0000008067187824 */ /* 0x000fc600078e021e */
[----:B------:R-:W0:Y:S01]  /*1e220*/  SHFL.IDX PT, R5, R7, RZ, 0x1c1f ;  /* 0x001c1fff07057589 */ /* 0x000e2200000e0000 */
[----:B------:R-:W-:-:S03]  /*1e230*/  IMAD.IADD R28, R32, 0x1, -R28 ;  /* 0x00000001201c7824 */ /* 0x000fc600078e0a1c */
[----:B------:R-:W-:Y:S04]  /*1e240*/  SHFL.IDX PT, R14, R13, 0x1, 0x1c1f ;  /* 0x003c1f000d0e7f89 */ /* 0x000fe800000e0000 */
[----:B------:R-:W1:Y:S01]  /*1e250*/  SHFL.IDX PT, R15, R7, 0x1, 0x1c1f ;  /* 0x003c1f00070f7f89 */ /* 0x000e6200000e0000 */
[----:B------:R-:W-:Y:S01]  /*1e260*/  LOP3.LUT P0, RZ, R28, 0x3, RZ, 0xc0, !PT ;  /* 0x000000031cff7812 */ /* 0x000fe2000780c0ff */
[----:B------:R-:W-:-:S03]  /*1e270*/  VIADD R6, R24, 0x8 ;  /* 0x0000000818067836 */ /* 0x000fc60000000000 */
[-C--:B------:R-:W-:Y:S02]  /*1e280*/  ISETP.GE.OR P3, PT, R24, R9.reuse, P0 ;  /* 0x000000091800720c */ /* 0x080fe40000766670 */
[----:B------:R-:W-:-:S11]  /*1e290*/  ISETP.GE.OR P0, PT, R6, R9, P0 ;  /* 0x000000090600720c */ /* 0x000fd60000706670 */
[----:B0-----:R0:W-:Y:S04]  /*1e2a0*/  @!P3 ST.E desc[UR6][R4.64], R3 ;  /* 0x000000030400b985 */ /* 0x0011e8000c101906 */
[----:B-1----:R0:W-:Y:S01]  /*1e2b0*/  @!P0 ST.E desc[UR6][R14.64], R0 ;  /* 0x000000000e008985 */ /* 0x0021e2000c101906 */
[----:B------:R-:W-:Y:S05]  /*1e2c0*/  @P2 BRA `(.L_x_618) ;  /* 0x0000000800d42947 */ /* 0x000fea0003800000 */
[----:B------:R-:W-:Y:S01]  /*1e2d0*/  IMAD.SHL.U32 R28, R22, 0x40, RZ ;  /* 0x00000040161c7824 */ /* 0x000fe200078e00ff */
[----:B------:R-:W1:Y:S01]  /*1e2e0*/  S2R R104, SR_TID.X ;  /* 0x0000000000687919 */ /* 0x000e620000002100 */
[----:B0-----:R-:W0:Y:S01]  /*1e2f0*/  @P1 LDC R15, c[0x0][0xbec] ;  /* 0x0002fb00ff0f1b82 */ /* 0x001e220000000800 */
[----:B------:R-:W-:Y:S01]  /*1e300*/  ULDC.64 UR4, c[0x0][0x208] ;  /* 0x0000820000047ab9 */ /* 0x000fe20000000a00 */
[----:B------:R-:W-:-:S04]  /*1e310*/  IMAD.IADD R3, R16, 0x1, R28 ;  /* 0x0000000110037824 */ /* 0x000fc800078e021c */
[----:B------:R-:W-:Y:S02]  /*1e320*/  IMAD.WIDE R98, R3, 0x2, R98 ;  /* 0x0000000203627825 */ /* 0x000fe400078e0262 */
[----:B------:R-:W2:Y:S01]  /*1e330*/  @P1 LDC R21, c[0x0][0xbf0] ;  /* 0x0002fc00ff151b82 */ /* 0x000ea20000000800 */
[C---:B------:R-:W-:Y:S02]  /*1e340*/  IADD3 R25, P5, R98.reuse, 0x1000, RZ ;  /* 0x0000100062197810 */ /* 0x040fe40007fbe0ff */
[----:B------:R-:W-:Y:S02]  /*1e350*/  IADD3 R29, P0, R98, 0x2000, RZ ;  /* 0x00002000621d7810 */ /* 0x000fe40007f1e0ff */
[----:B------:R-:W-:Y:S02]  /*1e360*/  LOP3.LUT R24, R25, 0x380, RZ, 0xc0, !PT ;  /* 0x0000038019187812 */ /* 0x000fe400078ec0ff */
[----:B------:R-:W-:Y:S02]  /*1e370*/  LOP3.LUT R28, R29, 0x380, RZ, 0xc0, !PT ;  /* 0x000003801d1c7812 */ /* 0x000fe400078ec0ff */
[----:B------:R-:W-:-:S02]  /*1e380*/  SHF.R.U64 R24, R24, 0x3, RZ ;  /* 0x0000000318187819 */ /* 0x000fc400000012ff */
[----:B------:R-:W-:Y:S02]  /*1e390*/  SHF.R.U64 R28, R28, 0x3, RZ ;  /* 0x000000031c1c7819 */ /* 0x000fe400000012ff */
[----:B------:R-:W-:Y:S01]  /*1e3a0*/  LOP3.LUT R24, R24, R25, RZ, 0x3c, !PT ;  /* 0x0000001918187212 */ /* 0x000fe200078e3cff */
[--C-:B------:R-:W-:Y:S01]  /*1e3b0*/  IMAD.X R25, RZ, RZ, R99.reuse, P5 ;  /* 0x000000ffff197224 */ /* 0x100fe200028e0663 */
[----:B------:R-:W-:Y:S01]  /*1e3c0*/  LOP3.LUT R28, R28, R29, RZ, 0x3c, !PT ;  /* 0x0000001d1c1c7212 */ /* 0x000fe200078e3cff */
[----:B------:R-:W-:Y:S01]  /*1e3d0*/  IMAD.X R29, RZ, RZ, R99, P0 ;  /* 0x000000ffff1d7224 */ /* 0x000fe200000e0663 */
[C---:B------:R-:W-:Y:S02]  /*1e3e0*/  IADD3 R33, P2, R98.reuse, 0x3000, RZ ;  /* 0x0000300062217810 */ /* 0x040fe40007f5e0ff */
[C---:B------:R-:W-:Y:S01]  /*1e3f0*/  IADD3 R37, P3, R98.reuse, 0x4000, RZ ;  /* 0x0000400062257810 */ /* 0x040fe20007f7e0ff */
[----:B------:R-:W5:Y:S01]  /*1e400*/  LD.E.128 R24, desc[UR4][R24.64] ;  /* 0x0000000418187980 */ /* 0x000f62000c101d00 */
[----:B------:R-:W-:-:S02]  /*1e410*/  IADD3 R41, P4, R98, 0x5000, RZ ;  /* 0x0000500062297810 */ /* 0x000fc40007f9e0ff */
[----:B------:R-:W-:Y:S01]  /*1e420*/  IADD3 R45, P5, R98, 0x6000, RZ ;  /* 0x00006000622d7810 */ /* 0x000fe20007fbe0ff */
[----:B-1----:R-:W-:Y:S01]  /*1e430*/  VIADD R104, R104, 0xffffff80 ;  /* 0xffffff8068687836 */ /* 0x002fe20000000000 */
[----:B------:R-:W-:Y:S01]  /*1e440*/  IADD3 R3, P0, R98, 0x7000, RZ ;  /* 0x0000700062037810 */ /* 0x000fe20007f1e0ff */
[----:B------:R-:W5:Y:S01]  /*1e450*/  LD.E.128 R28, desc[UR4][R28.64] ;  /* 0x000000041c1c7980 */ /* 0x000f62000c101d00 */
[----:B------:R-:W-:Y:S02]  /*1e460*/  LOP3.LUT R32, R33, 0x380, RZ, 0xc0, !PT ;  /* 0x0000038021207812 */ /* 0x000fe400078ec0ff */
[----:B------:R-:W-:Y:S01]  /*1e470*/  LOP3.LUT R36, R37, 0x380, RZ, 0xc0, !PT ;  /* 0x0000038025247812 */ /* 0x000fe200078ec0ff */
[----:B------:R-:W-:Y:S01]  /*1e480*/  IMAD.X R49, RZ, RZ, R99, P0 ;  /* 0x000000ffff317224 */ /* 0x000fe200000e0663 */
[----:B------:R-:W-:Y:S02]  /*1e490*/  LOP3.LUT R40, R41, 0x380, RZ, 0xc0, !PT ;  /* 0x0000038029287812 */ /* 0x000fe400078ec0ff */
[----:B------:R-:W-:-:S02]  /*1e4a0*/  LOP3.LUT R44, R45, 0x380, RZ, 0xc0, !PT ;  /* 0x000003802d2c7812 */ /* 0x000fc400078ec0ff */
[----:B------:R-:W-:Y:S02]  /*1e4b0*/  LOP3.LUT R0, R3, 0x380, RZ, 0xc0, !PT ;  /* 0x0000038003007812 */ /* 0x000fe400078ec0ff */
[----:B------:R-:W-:Y:S02]  /*1e4c0*/  LOP3.LUT R5, R98, 0x380, RZ, 0xc0, !PT ;  /* 0x0000038062057812 */ /* 0x000fe400078ec0ff */
[----:B------:R-:W-:Y:S02]  /*1e4d0*/  SHF.R.U64 R32, R32, 0x3, RZ ;  /* 0x0000000320207819 */ /* 0x000fe400000012ff */
[----:B------:R-:W-:Y:S02]  /*1e4e0*/  SHF.R.U64 R36, R36, 0x3, RZ ;  /* 0x0000000324247819 */ /* 0x000fe400000012ff */
[----:B------:R-:W-:Y:S02]  /*1e4f0*/  SHF.R.U64 R40, R40, 0x3, RZ ;  /* 0x0000000328287819 */ /* 0x000fe400000012ff */
[----:B------:R-:W-:-:S02]  /*1e500*/  SHF.R.U64 R44, R44, 0x3, RZ ;  /* 0x000000032c2c7819 */ /* 0x000fc400000012ff */
[----:B------:R-:W-:Y:S02]  /*1e510*/  SHF.R.U64 R0, R0, 0x3, RZ ;  /* 0x0000000300007819 */ /* 0x000fe400000012ff */
[----:B------:R-:W-:Y:S02]  /*1e520*/  SHF.R.U64 R5, R5, 0x3, RZ ;  /* 0x0000000305057819 */ /* 0x000fe400000012ff */
        /* <DEDUP_REMOVED lines=8> */
[----:B------:R-:W-:Y:S01]  /*1e5b0*/  SHF.R.S32.HI R14, RZ, 0x1f, R104 ;  /* 0x0000001fff0e7819 */ /* 0x000fe20000011468 */
[----:B------:R-:W5:Y:S01]  /*1e5c0*/  LD.E.128 R32, desc[UR4][R32.64] ;  /* 0x0000000420207980 */ /* 0x000f62000c101d00 */
[----:B------:R-:W-:-:S02]  /*1e5d0*/  LOP3.LUT R48, R0, R3, RZ, 0x3c, !PT ;  /* 0x0000000300307212 */ /* 0x000fc400078e3cff */
[----:B------:R-:W-:Y:S01]  /*1e5e0*/  LOP3.LUT R98, R5, R98, RZ, 0x3c, !PT ;  /* 0x0000006205627212 */ /* 0x000fe200078e3cff */
[----:B------:R-:W5:Y:S01]  /*1e5f0*/  LD.E.128 R36, desc[UR4][R36.64] ;  /* 0x0000000424247980 */ /* 0x000f62000c101d00 */
[----:B------:R-:W-:-:S03]  /*1e600*/  LEA.HI R14, R14, R104, RZ, 0x3 ;  /* 0x000000680e0e7211 */ /* 0x000fc600078f18ff */
[----:B------:R1:W5:Y:S01]  /*1e610*/  LD.E.128 R4, desc[UR4][R98.64] ;  /* 0x0000000462047980 */ /* 0x000362000c101d00 */
[----:B------:R-:W-:-:S03]  /*1e620*/  LOP3.LUT R14, R14, 0xfffffff8, RZ, 0xc0, !PT ;  /* 0xfffffff80e0e7812 */ /* 0x000fc600078ec0ff */
[----:B------:R-:W5:Y:S04]  /*1e630*/  LD.E.128 R40, desc[UR4][R40.64] ;  /* 0x0000000428287980 */ /* 0x000f68000c101d00 */
[----:B------:R-:W5:Y:S04]  /*1e640*/  LD.E.128 R44, desc[UR4][R44.64] ;  /* 0x000000042c2c7980 */ /* 0x000f68000c101d00 */
[----:B------:R-:W5:Y:S01]  /*1e650*/  LD.E.128 R48, desc[UR4][R48.64] ;  /* 0x0000000430307980 */ /* 0x000f62000c101d00 */
[----:B------:R-:W-:Y:S02]  /*1e660*/  ULDC.64 UR4, c[0x0][0xaa0] ;  /* 0x0002a80000047ab9 */ /* 0x000fe40000000a00 */
[----:B------:R-:W-:Y:S01]  /*1e670*/  IMAD R12, R12, UR4, RZ ;  /* 0x000000040c0c7c24 */ /* 0x000fe2000f8e02ff */
[----:B------:R-:W-:Y:S01]  /*1e680*/  @!PT LDS RZ, [RZ] ;  /* 0x00000000fffff984 */ /* 0x000fe20000000800 */
[----:B------:R-:W-:Y:S01]  /*1e690*/  @!PT LDS RZ, [RZ] ;  /* 0x00000000fffff984 */ /* 0x000fe20000000800 */
[----:B------:R-:W-:Y:S01]  /*1e6a0*/  @!PT LDS RZ, [RZ] ;  /* 0x00000000fffff984 */ /* 0x000fe20000000800 */
[----:B------:R-:W-:Y:S01]  /*1e6b0*/  @!PT LDS RZ, [RZ] ;  /* 0x00000000fffff984 */ /* 0x000fe20000000800 */
[----:B------:R3:W-:Y:S06]  /*1e6c0*/  MEMBAR.ALL.CTA ;  /* 0x0000000000007992 */ /* 0x0007ec0000008000 */
[----:B---3--:R-:W3:Y:S01]  /*1e6d0*/  FENCE.VIEW.ASYNC.S ;  /* 0x00000000000073c6 */ /* 0x008ee20000000000 */
[----:B------:R-:W-:-:S02]  /*1e6e0*/  IMAD.IADD R14, R104, 0x1, -R14 ;  /* 0x00000001680e7824 */ /* 0x000fc400078e0a0e */
[C---:B------:R-:W-:Y:S02]  /*1e6f0*/  IMAD R3, R11.reuse, UR5, R12 ;  /* 0x000000050b037c24 */ /* 0x040fe4000f8e020c */
[----:B------:R-:W-:Y:S01]  /*1e700*/  IMAD.WIDE.U32 R12, R11, UR4, RZ ;  /* 0x000000040b0c7c25 */ /* 0x000fe2000f8e00ff */
[----:B------:R-:W-:-:S03]  /*1e710*/  ULDC.64 UR4, c[0x0][0xae8] ;  /* 0x0002ba0000047ab9 */ /* 0x000fc60000000a00 */
[----:B------:R-:W-:Y:S02]  /*1e720*/  IMAD R0, R14, 0x20, R22 ;  /* 0x000000200e007824 */ /* 0x000fe400078e0216 */
[----:B------:R-:W-:Y:S02]  /*1e730*/  IMAD.IADD R13, R13, 0x1, R3 ;  /* 0x000000010d0d7824 */ /* 0x000fe400078e0203 */
[----:B------:R-:W-:Y:S02]  /*1e740*/  IMAD R14, R103, 0x80, R0 ;  /* 0x00000080670e7824 */ /* 0x000fe400078e0200 */
[----:B------:R-:W-:Y:S01]  /*1e750*/  IMAD.WIDE.U32 R12, R102, UR4, R12 ;  /* 0x00000004660c7c25 */ /* 0x000fe2000f8e000c */
[----:B------:R-:W-:-:S03]  /*1e760*/  SHF.R.S32.HI R11, RZ, 0x1f, R10 ;  /* 0x0000001fff0b7819 */ /* 0x000fc6000001140a */
[----:B0-----:R-:W-:-:S04]  /*1e770*/  @P1 IMAD.HI.U32 R0, R14, R15, RZ ;  /* 0x0000000f0e001227 */ /* 0x001fc800078e00ff */
[----:B------:R-:W-:Y:S01]  /*1e780*/  IMAD R13, R102, UR5, R13 ;  /* 0x00000005660d7c24 */ /* 0x000fe2000f8e020d */
[----:B------:R-:W-:Y:S01]  /*1e790*/  ULDC.64 UR4, c[0x0][0xaf0] ;  /* 0x0002bc0000047ab9 */ /* 0x000fe20000000a00 */
[----:B------:R-:W-:Y:S01]  /*1e7a0*/  IMAD.MOV.U32 R3, RZ, RZ, R14 ;  /* 0x000000ffff037224 */ /* 0x000fe200078e000e */
[----:B--2---:R-:W-:Y:S01]  /*1e7b0*/  @P1 SHF.R.U32.HI R3, RZ, R21, R0 ;  /* 0x00000015ff031219 */ /* 0x004fe20000011600 */
[----:B------:R-:W-:-:S03]  /*1e7c0*/  IMAD R11, R11, UR4, RZ ;  /* 0x000000040b0b7c24 */ /* 0x000fc6000f8e02ff */
[----:B------:R-:W-:Y:S01]  /*1e7d0*/  SHF.R.S32.HI R0, RZ, 0x1f, R3 ;  /* 0x0000001fff007819 */ /* 0x000fe20000011403 */
[C---:B------:R-:W-:Y:S02]  /*1e7e0*/  IMAD R15, R10.reuse, UR5, R11 ;  /* 0x000000050a0f7c24 */ /* 0x040fe4000f8e020b */
[----:B------:R-:W-:Y:S01]  /*1e7f0*/  IMAD.WIDE.U32 R10, R10, UR4, R12 ;  /* 0x000000040a0a7c25 */ /* 0x000fe2000f8e000c */
[----:B------:R-:W-:-:S03]  /*1e800*/  ULDC.64 UR4, c[0x0][0xae0] ;  /* 0x0002b80000047ab9 */ /* 0x000fc60000000a00 */
[----:B------:R-:W-:Y:S02]  /*1e810*/  IMAD.MOV R13, RZ, RZ, -R3 ;  /* 0x000000ffff0d7224 */ /* 0x000fe400078e0a03 */
[----:B------:R-:W-:Y:S02]  /*1e820*/  IMAD R12, R0, UR4, RZ ;  /* 0x00000004000c7c24 */ /* 0x000fe4000f8e02ff */
[----:B------:R-:W-:Y:S02]  /*1e830*/  IMAD.IADD R11, R11, 0x1, R15 ;  /* 0x000000010b0b7824 */ /* 0x000fe400078e020f */
[----:B------:R-:W-:Y:S02]  /*1e840*/  VIADD R0, R2, 0x34820 ;  /* 0x0003482002007836 */ /* 0x000fe40000000000 */
[----:B------:R-:W-:Y:S02]  /*1e850*/  IMAD R13, R8, R13, R14 ;  /* 0x0000000d080d7224 */ /* 0x000fe400078e020e */
[C---:B------:R-:W-:Y:S01]  /*1e860*/  IMAD R15, R3.reuse, UR5, R12 ;  /* 0x00000005030f7c24 */ /* 0x040fe2000f8e020c */
[----:B------:R-:W-:Y:S01]  /*1e870*/  PRMT R0, RZ, 0x654, R0 ;  /* 0x00000654ff007816 */ /* 0x000fe20000000000 */
[----:B------:R-:W-:Y:S01]  /*1e880*/  IMAD.WIDE.U32 R10, R3, UR4, R10 ;  /* 0x00000004030a7c25 */ /* 0x000fe2000f8e000a */
[----:B------:R-:W-:Y:S01]  /*1e890*/  SHF.R.S32.HI R3, RZ, 0x1f, R13 ;  /* 0x0000001fff037819 */ /* 0x000fe2000001140d */
[----:B------:R-:W-:Y:S01]  /*1e8a0*/  ULDC.64 UR4, c[0x0][0xad8] ;  /* 0x0002b60000047ab9 */ /* 0x000fe20000000a00 */
[----:B---3--:R0:W-:Y:S01]  /*1e8b0*/  SYNCS.ARRIVE.TRANS64.RED.A1T0 RZ, [R0+URZ], RZ ;  /* 0x000000ff00ff79a7 */ /* 0x0081e2000810043f */
[----:B------:R-:W-:-:S02]  /*1e8c0*/  IMAD.IADD R11, R11, 0x1, R15 ;  /* 0x000000010b0b7824 */ /* 0x000fc400078e020f */
[----:B------:R-:W-:-:S04]  /*1e8d0*/  IMAD.WIDE.U32 R10, R13, UR4, R10 ;  /* 0x000000040d0a7c25 */ /* 0x000fc8000f8e000a */
[----:B0-----:R-:W-:-:S04]  /*1e8e0*/  IMAD R0, R3, UR4, RZ ;  /* 0x0000000403007c24 */ /* 0x001fc8000f8e02ff */
[----:B------:R-:W-:Y:S01]  /*1e8f0*/  IMAD R13, R13, UR5, R0 ;  /* 0x000000050d0d7c24 */ /* 0x000fe2000f8e0200 */
[----:B------:R-:W-:Y:S02]  /*1e900*/  ULDC.64 UR4, c[0x0][0xa80] ;  /* 0x0002a00000047ab9 */ /* 0x000fe40000000a00 */
[----:B------:R-:W-:Y:S01]  /*1e910*/  LEA R3, P0, R10, UR4, 0x1 ;  /* 0x000000040a037c11 */ /* 0x000fe2000f8008ff */
[----:B------:R-:W-:Y:S01]  /*1e920*/  IMAD.IADD R11, R11, 0x1, R13 ;  /* 0x000000010b0b7824 */ /* 0x000fe200078e020d */
[----:B------:R-:W-:Y:S01]  /*1e930*/  UMOV UR4, 0xffffffff ;  /* 0xffffffff00047882 */ /* 0x000fe20000000000 */
[----:B------:R-:W-:-:S03]  /*1e940*/  IMAD R20, R103, 0x80, R22 ;  /* 0x0000008067147824 */ /* 0x000fc600078e0216 */
[----:B------:R-:W-:Y:S02]  /*1e950*/  LEA.HI.X R8, R10, UR5, R11, 0x1, P0 ;  /* 0x000000050a087c11 */ /* 0x000fe400080f0c0b */
[----:B------:R-:W-:Y:S01]  /*1e960*/  SHF.R.S32.HI R21, RZ, 0x1f, R221 ;  /* 0x0000001fff157819 */ /* 0x000fe200000114dd */
[----:B-1----:R-:W-:Y:S06]  /*1e970*/  BRA.DIV UR4, `(.L_x_619) ;  /* 0x000000a2047c7947 */ /* 0x002fec000b800000 */
[----:B------:R0:W1:Y:S04]  /*1e980*/  SHFL.IDX PT, R0, R8, RZ, 0x181f ;  /* 0x00181fff08007589 */ /* 0x00006800000e0000 */
[----:B------:R0:W2:Y:S02]  /*1e990*/  SHFL.IDX PT, R14, R3, RZ, 0x181f ;  /* 0x00181fff030e7589 */ /* 0x0000a400000e0000 */
.L_x_826:
[----:B------:R-:W-:Y:S01]  /*1e9a0*/  ISETP.GE.AND P0, PT, R20, R9, PT ;  /* 0x000000091400720c */ /* 0x000fe20003f06270 */
[----:B------:R-:W-:-:S12]  /*1e9b0*/  BSSY B1, `(.L_x_620) ;  /* 0x000000c000017945 */ /* 0x000fd80003800000 */
[----:B------:R-:W-:Y:S05]  /*1e9c0*/  @P0 BRA `(.L_x_621) ;  /* 0x0000000000280947 */ /* 0x000fea0003800000 */
[----:B------:R-:W-:Y:S01]  /*1e9d0*/  ULDC UR4, c[0x0][0xac8] ;  /* 0x0002b20000047ab9 */ /* 0x000fe20000000800 */
[----:B------:R-:W-:Y:S01]  /*1e9e0*/  ULDC.64 UR6, c[0x0][0x208] ;  /* 0x0000820000067ab9 */ /* 0x000fe20000000a00 */
[----:B------:R-:W-:Y:S02]  /*1e9f0*/  ISETP.GE.AND P0, PT, R16, UR4, PT ;  /* 0x0000000410007c0c */ /* 0x000fe4000bf06270 */
[----:B------:R-:W-:-:S11]  /*1ea00*/  ISETP.GE.AND P1, PT, R221, UR4, PT ;  /* 0x00000004dd007c0c */ /* 0x000fd6000bf26270 */
[CC--:B--2---:R-:W-:Y:S02]  /*1ea10*/  @!P0 LEA R10, P2, R16.reuse, R14.reuse, 0x1 ;  /* 0x0000000e100a8211 */ /* 0x0c4fe400078408ff */
[C---:B------:R-:W-:Y:S02]  /*1ea20*/  @!P1 LEA R14, P3, R221.reuse, R14, 0x1 ;  /* 0x0000000edd0e9211 */ /* 0x040fe400078608ff */
[-C--:B-1----:R-:W-:Y:S02]  /*1ea30*/  @!P0 LEA.HI.X R11, R16, R0.reuse, R17, 0x1, P2 ;  /* 0x00000000100b8211 */ /* 0x082fe400010f0c11 */
[----:B------:R-:W-:-:S03]  /*1ea40*/  @!P1 LEA.HI.X R15, R221, R0, R21, 0x1, P3 ;  /* 0x00000000dd0f9211 */ /* 0x000fc600018f0c15 */
[----:B-----5:R3:W-:Y:S04]  /*1ea50*/  @!P0 ST.E.128 desc[UR6][R10.64], R4 ;  /* 0x000000040a008985 */ /* 0x0207e8000c101d06 */
[----:B------:R3:W-:Y:S02]  /*1ea60*/  @!P1 ST.E.128 desc[UR6][R14.64], R36 ;  /* 0x000000240e009985 */ /* 0x0007e4000c101d06 */
.L_x_621:
[----:B------:R-:W-:Y:S05]  /*1ea70*/  BSYNC B1 ;  /* 0x0000000000017941 */ /* 0x000fea0003800000 */
.L_x_620:
[----:B------:R-:W-:-:S03]  /*1ea80*/  UMOV UR4, 0xffffffff ;  /* 0xffffffff00047882 */ /* 0x000fc60000000000 */
[----:B------:R-:W-:Y:S05]  /*1ea90*/  BRA.DIV UR4, `(.L_x_622) ;  /* 0x000000a204687947 */ /* 0x000fea000b800000 */
[----:B-1----:R1:W4:Y:S04]  /*1eaa0*/  SHFL.IDX PT, R0, R8, 0x1, 0x181f ;  /* 0x00381f0008007f89 */ /* 0x00232800000e0000 */
[----:B--23--:R1:W2:Y:S02]  /*1eab0*/  SHFL.IDX PT, R14, R3, 0x1, 0x181f ;  /* 0x00381f00030e7f89 */ /* 0x00c2a400000e0000 */
.L_x_830:
[----:B-----5:R-:W-:Y:S01]  /*1eac0*/  VIADD R4, R20, 0x20 ;  /* 0x0000002014047836 */ /* 0x020fe20000000000 */
[----:B------:R-:W-:Y:S04]  /*1ead0*/  BSSY B1, `(.L_x_623) ;  /* 0x000000d000017945 */ /* 0x000fe80003800000 */
[----:B------:R-:W-:-:S13]  /*1eae0*/  ISETP.GE.AND P0, PT, R4, R9, PT ;  /* 0x000000090400720c */ /* 0x000fda0003f06270 */
[----:B------:R-:W-:Y:S05]  /*1eaf0*/  @P0 BRA `(.L_x_624) ;  /* 0x0000000000280947 */ /* 0x000fea0003800000 */
[----:B------:R-:W-:Y:S01]  /*1eb00*/  ULDC UR4, c[0x0][0xac8] ;  /* 0x0002b20000047ab9 */ /* 0x000fe20000000800 */
[----:B------:R-:W-:Y:S01]  /*1eb10*/  ULDC.64 UR6, c[0x0][0x208] ;  /* 0x0000820000067ab9 */ /* 0x000fe20000000a00 */
[----:B------:R-:W-:Y:S02]  /*1eb20*/  ISETP.GE.AND P2, PT, R16, UR4, PT ;  /* 0x0000000410007c0c */ /* 0x000fe4000bf46270 */
[----:B------:R-:W-:-:S11]  /*1eb30*/  ISETP.GE.AND P3, PT, R221, UR4, PT ;  /* 0x00000004dd007c0c */ /* 0x000fd6000bf66270 */
[CC--:B--2---:R-:W-:Y:S02]  /*1eb40*/  @!P2 LEA R4, P0, R16.reuse, R14.reuse, 0x1 ;  /* 0x0000000e1004a211 */ /* 0x0c4fe400078008ff */
[C---:B------:R-:W-:Y:S02]  /*1eb50*/  @!P3 LEA R14, P1, R221.reuse, R14, 0x1 ;  /* 0x0000000edd0eb211 */ /* 0x040fe400078208ff */
[-C--:B----4-:R-:W-:Y:S02]  /*1eb60*/  @!P2 LEA.HI.X R5, R16, R0.reuse, R17, 0x1, P0 ;  /* 0x000000001005a211 */ /* 0x090fe400000f0c11 */
[----:B------:R-:W-:-:S03]  /*1eb70*/  @!P3 LEA.HI.X R15, R221, R0, R21, 0x1, P1 ;  /* 0x00000000dd0fb211 */ /* 0x000fc600008f0c15 */
[----:B------:R3:W-:Y:S04]  /*1eb80*/  @!P2 ST.E.128 desc[UR6][R4.64], R24 ;  /* 0x000000180400a985 */ /* 0x0007e8000c101d06 */
[----:B------:R3:W-:Y:S02]  /*1eb90*/  @!P3 ST.E.128 desc[UR6][R14.64], R40 ;  /* 0x000000280e00b985 */ /* 0x0007e4000c101d06 */
.L_x_624:
[----:B------:R-:W-:Y:S05]  /*1eba0*/  BSYNC B1 ;  /* 0x0000000000017941 */ /* 0x000fea0003800000 */
.L_x_623:
[----:B------:R-:W-:-:S03]  /*1ebb0*/  UMOV UR4, 0xffffffff ;  /* 0xffffffff00047882 */ /* 0x000fc60000000000 */
[----:B------:R-:W-:Y:S05]  /*1ebc0*/  BRA.DIV UR4, `(.L_x_625) ;  /* 0x000000a204647947 */ /* 0x000fea000b800000 */
[----:B----4-:R4:W0:Y:S04]  /*1ebd0*/  SHFL.IDX PT, R0, R8, 0x2, 0x181f ;  /* 0x00581f0008007f89 */ /* 0x01082800000e0000 */
[----:B--23--:R4:W2:Y:S02]  /*1ebe0*/  SHFL.IDX PT, R14, R3, 0x2, 0x181f ;  /* 0x00581f00030e7f89 */ /* 0x00c8a400000e0000 */
.L_x_834:
[----:B------:R-:W-:Y:S01]  /*1ebf0*/  VIADD R4, R20, 0x40 ;  /* 0x0000004014047836 */ /* 0x000fe20000000000 */
        /* <DEDUP_REMOVED lines=9> */
[-C--:B0-----:R-:W-:Y:S02]  /*1ec90*/  @!P2 LEA.HI.X R5, R16, R0.reuse, R17, 0x1, P0 ;  /* 0x000000001005a211 */ /* 0x081fe400000f0c11 */
[----:B------:R-:W-:-:S03]  /*1eca0*/  @!P3 LEA.HI.X R15, R221, R0, R21, 0x1, P1 ;  /* 0x00000000dd0fb211 */ /* 0x000fc600008f0c15 */
[----:B------:R3:W-:Y:S04]  /*1ecb0*/  @!P2 ST.E.128 desc[UR6][R4.64], R28 ;  /* 0x0000001c0400a985 */ /* 0x0007e8000c101d06 */
[----:B------:R3:W-:Y:S02]  /*1ecc0*/  @!P3 ST.E.128 desc[UR6][R14.64], R44 ;  /* 0x0000002c0e00b985 */ /* 0x0007e4000c101d06 */
.L_x_627:
[----:B------:R-:W-:Y:S05]  /*1ecd0*/  BSYNC B1 ;  /* 0x0000000000017941 */ /* 0x000fea0003800000 */
.L_x_626:
[----:B------:R-:W-:-:S03]  /*1ece0*/  UMOV UR4, 0xffffffff ;  /* 0xffffffff00047882 */ /* 0x000fc60000000000 */
[----:B------:R-:W-:Y:S05]  /*1ecf0*/  BRA.DIV UR4, `(.L_x_628) ;  /* 0x000000a204607947 */ /* 0x000fea000b800000 */
[----:B0-----:R0:W0:Y:S04]  /*1ed00*/  SHFL.IDX PT, R0, R8, 0x3, 0x181f ;  /* 0x00781f0008007f89 */ /* 0x00102800000e0000 */
[----:B--23--:R2:W3:Y:S02]  /*1ed10*/  SHFL.IDX PT, R14, R3, 0x3, 0x181f ;  /* 0x00781f00030e7f89 */ /* 0x00c4e400000e0000 */
.L_x_838:
[----:B------:R-:W-:-:S05]  /*1ed20*/  VIADD R4, R20, 0x60 ;  /* 0x0000006014047836 */ /* 0x000fca0000000000 */
[----:B------:R-:W-:-:S13]  /*1ed30*/  ISETP.GE.AND P0, PT, R4, R9, PT ;  /* 0x000000090400720c */ /* 0x000fda0003f06270 */
[----:B------:R-:W-:Y:S05]  /*1ed40*/  @P0 BRA `(.L_x_629) ;  /* 0x0000001c000c0947 */ /* 0x000fea0003800000 */
[----:B------:R-:W-:Y:S01]  /*1ed50*/  ULDC UR4, c[0x0][0xac8] ;  /* 0x0002b20000047ab9 */ /* 0x000fe20000000800 */
[----:B------:R-:W-:Y:S01]  /*1ed60*/  ULDC.64 UR6, c[0x0][0x208] ;  /* 0x0000820000067ab9 */ /* 0x000fe20000000a00 */
[----:B------:R-:W-:-:S13]  /*1ed70*/  ISETP.GE.AND P1, PT, R16, UR4, PT ;  /* 0x0000000410007c0c */ /* 0x000fda000bf26270 */
[----:B---3--:R-:W-:-:S04]  /*1ed80*/  @!P1 LEA R4, P0, R16, R14, 0x1 ;  /* 0x0000000e10049211 */ /* 0x008fc800078008ff */
[----:B0-----:R-:W-:Y:S02]  /*1ed90*/  @!P1 LEA.HI.X R5, R16, R0, R17, 0x1, P0 ;  /* 0x0000000010059211 */ /* 0x001fe400000f0c11 */
[----:B------:R-:W-:-:S03]  /*1eda0*/  ISETP.GE.AND P0, PT, R221, UR4, PT ;  /* 0x00000004dd007c0c */ /* 0x000fc6000bf06270 */
[----:B------:R0:W-:Y:S10]  /*1edb0*/  @!P1 ST.E.128 desc[UR6][R4.64], R32 ;  /* 0x0000002004009985 */ /* 0x0001f4000c101d06 */
[----:B------:R-:W-:Y:S05]  /*1edc0*/  @P0 BRA `(.L_x_629) ;  /* 0x0000001800ec0947 */ /* 0x000fea0003800000 */
[----:B------:R-:W-:Y:S01]  /*1edd0*/  LEA R14, P0, R221, R14, 0x1 ;  /* 0x0000000edd0e7211 */ /* 0x000fe200078008ff */
[----:B------:R-:W-:-:S03]  /*1ede0*/  ULDC.64 UR4, c[0x0][0x208] ;  /* 0x0000820000047ab9 */ /* 0x000fc60000000a00 */
[----:B------:R-:W-:-:S05]  /*1edf0*/  LEA.HI.X R15, R221, R0, R21, 0x1, P0 ;  /* 0x00000000dd0f7211 */ /* 0x000fca00000f0c15 */
[----:B------:R3:W-:Y:S01]  /*1ee00*/  ST.E.128 desc[UR4][R14.64], R48 ;  /* 0x000000300e007985 */ /* 0x0007e2000c101d04 */
[----:B------:R-:W-:Y:S05]  /*1ee10*/  BRA `(.L_x_629) ;  /* 0x0000001800d87947 */ /* 0x000fea0003800000 */
.L_x_618:
[----:B------:R-:W2:Y:S01]  /*1ee20*/  LDL R119, [R1+0x40] ;  /* 0x0000400001777983 */ /* 0x000ea20000100800 */
[----:B0-----:R-:W0:Y:S01]  /*1ee30*/  @P1 LDC R0, c[0x0][0xbec] ;  /* 0x0002fb00ff001b82 */ /* 0x001e220000000800 */
[----:B------:R-:W-:Y:S01]  /*1ee40*/  ULDC.64 UR4, c[0x0][0xb08] ;  /* 0x0002c20000047ab9 */ /* 0x000fe20000000a00 */
[----:B------:R-:W-:Y:S01]  /*1ee50*/  SHF.R.S32.HI R3, RZ, 0x1f, R10 ;  /* 0x0000001fff037819 */ /* 0x000fe2000001140a */
[----:B------:R-:W-:Y:S01]  /*1ee60*/  IMAD R12, R12, UR4, RZ ;  /* 0x000000040c0c7c24 */ /* 0x000fe2000f8e02ff */
[----:B------:R-:W-:Y:S01]  /*1ee70*/  ULDC.64 UR6, c[0x0][0xb30] ;  /* 0x0002cc0000067ab9 */ /* 0x000fe20000000a00 */
[----:B------:R-:W-:-:S03]  /*1ee80*/  IMAD.WIDE.U32 R4, R11, UR4, RZ ;  /* 0x000000040b047c25 */ /* 0x000fc6000f8e00ff */
[----:B------:R-:W1:Y:S01]  /*1ee90*/  @P1 LDC R13, c[0x0][0xbf0] ;  /* 0x0002fc00ff0d1b82 */ /* 0x000e620000000800 */
[----:B------:R-:W-:Y:S01]  /*1eea0*/  IMAD R11, R11, UR5, R12 ;  /* 0x000000050b0b7c24 */ /* 0x000fe2000f8e020c */
[----:B------:R-:W-:-:S03]  /*1eeb0*/  ULDC.64 UR4, c[0x0][0xb38] ;  /* 0x0002ce0000047ab9 */ /* 0x000fc60000000a00 */
[----:B------:R-:W-:Y:S02]  /*1eec0*/  IMAD.IADD R5, R5, 0x1, R11 ;  /* 0x0000000105057824 */ /* 0x000fe400078e020b */
[----:B------:R-:W-:-:S04]  /*1eed0*/  IMAD.WIDE.U32 R4, R102, UR4, R4 ;  /* 0x0000000466047c25 */ /* 0x000fc8000f8e0004 */
[----:B------:R-:W-:Y:S01]  /*1eee0*/  IMAD R5, R102, UR5, R5 ;  /* 0x0000000566057c24 */ /* 0x000fe2000f8e0205 */
[----:B------:R-:W-:Y:S02]  /*1eef0*/  ULDC.64 UR4, c[0x0][0xb40] ;  /* 0x0002d00000047ab9 */ /* 0x000fe40000000a00 */
[----:B------:R-:W-:Y:S02]  /*1ef00*/  IMAD R3, R3, UR4, RZ ;  /* 0x0000000403037c24 */ /* 0x000fe4000f8e02ff */
[----:B0-----:R-:W-:-:S04]  /*1ef10*/  @P1 IMAD.HI.U32 R0, R101, R0, RZ ;  /* 0x0000000065001227 */ /* 0x001fc800078e00ff */
[C---:B------:R-:W-:Y:S02]  /*1ef20*/  IMAD R7, R10.reuse, UR5, R3 ;  /* 0x000000050a077c24 */ /* 0x040fe4000f8e0203 */
[----:B------:R-:W-:Y:S01]  /*1ef30*/  IMAD.WIDE.U32 R10, R10, UR4, R4 ;  /* 0x000000040a0a7c25 */ /* 0x000fe2000f8e0004 */
[----:B------:R-:W-:-:S03]  /*1ef40*/  ULDC.64 UR4, c[0x0][0xb48] ;  /* 0x0002d20000047ab9 */ /* 0x000fc60000000a00 */
[----:B------:R-:W-:Y:S01]  /*1ef50*/  IMAD.MOV.U32 R3, RZ, RZ, R101 ;  /* 0x000000ffff037224 */ /* 0x000fe200078e0065 */
[----:B-1----:R-:W-:Y:S01]  /*1ef60*/  @P1 SHF.R.U32.HI R3, RZ, R13, R0 ;  /* 0x0000000dff031219 */ /* 0x002fe20000011600 */
[----:B------:R-:W-:-:S03]  /*1ef70*/  IMAD.IADD R11, R11, 0x1, R7 ;  /* 0x000000010b0b7824 */ /* 0x000fc600078e0207 */
[--C-:B------:R-:W-:Y:S01]  /*1ef80*/  SHF.R.S32.HI R0, RZ, 0x1f, R3.reuse ;  /* 0x0000001fff007819 */ /* 0x100fe20000011403 */
[----:B------:R-:W-:Y:S02]  /*1ef90*/  IMAD.MOV R7, RZ, RZ, -R3 ;  /* 0x000000ffff077224 */ /* 0x000fe400078e0a03 */
[----:B------:R-:W-:-:S04]  /*1efa0*/  IMAD.WIDE.U32 R4, R100, UR4, R10 ;  /* 0x0000000464047c25 */ /* 0x000fc8000f8e000a */
[----:B------:R-:W-:Y:S02]  /*1efb0*/  IMAD R7, R8, R7, R101 ;  /* 0x0000000708077224 */ /* 0x000fe400078e0265 */
[----:B------:R-:W-:Y:S02]  /*1efc0*/  IMAD R0, R0, UR6, RZ ;  /* 0x0000000600007c24 */ /* 0x000fe4000f8e02ff */
[----:B------:R-:W-:Y:S01]  /*1efd0*/  IMAD R5, R100, UR5, R5 ;  /* 0x0000000564057c24 */ /* 0x000fe2000f8e0205 */
[----:B------:R-:W-:Y:S01]  /*1efe0*/  ULDC.64 UR4, c[0x0][0xb28] ;  /* 0x0002ca0000047ab9 */ /* 0x000fe20000000a00 */
[C---:B------:R-:W-:Y:S01]  /*1eff0*/  IMAD R11, R3.reuse, UR7, R0 ;  /* 0x00000007030b7c24 */ /* 0x040fe2000f8e0200 */
[----:B------:R-:W-:Y:S01]  /*1f000*/  SHF.R.S32.HI R0, RZ, 0x1f, R7 ;  /* 0x0000001fff007819 */ /* 0x000fe20000011407 */
[----:B------:R-:W-:-:S04]  /*1f010*/  IMAD.WIDE.U32 R4, R3, UR6, R4 ;  /* 0x0000000603047c25 */ /* 0x000fc8000f8e0004 */
[----:B------:R-:W-:Y:S02]  /*1f020*/  IMAD R0, R0, UR4, RZ ;  /* 0x0000000400007c24 */ /* 0x000fe4000f8e02ff */
[----:B------:R-:W-:Y:S02]  /*1f030*/  IMAD.IADD R5, R5, 0x1, R11 ;  /* 0x0000000105057824 */ /* 0x000fe400078e020b */
[----:B------:R-:W-:Y:S02]  /*1f040*/  VIADD R8, R2, 0x34820 ;  /* 0x0003482002087836 */ /* 0x000fe40000000000 */
[C---:B------:R-:W-:Y:S02]  /*1f050*/  IMAD R3, R7.reuse, UR5, R0 ;  /* 0x0000000507037c24 */ /* 0x040fe4000f8e0200 */
[----:B------:R-:W-:Y:S01]  /*1f060*/  IMAD.WIDE.U32 R4, R7, UR4, R4 ;  /* 0x0000000407047c25 */ /* 0x000fe2000f8e0004 */
[----:B------:R-:W-:Y:S01]  /*1f070*/  ULDC.64 UR4, c[0x0][0xb00] ;  /* 0x0002c00000047ab9 */ /* 0x000fe20000000a00 */
[----:B------:R-:W-:-:S02]  /*1f080*/  PRMT R8, RZ, 0x654, R8 ;  /* 0x00000654ff087816 */ /* 0x000fc40000000008 */
[----:B------:R-:W-:Y:S01]  /*1f090*/  IMAD.IADD R3, R5, 0x1, R3 ;  /* 0x0000000105037824 */ /* 0x000fe200078e0203 */
[C---:B------:R-:W-:Y:S01]  /*1f0a0*/  LEA R0, P0, R4.reuse, UR4, 0x2 ;  /* 0x0000000404007c11 */ /* 0x040fe2000f8010ff */
[----:B------:R-:W-:Y:S01]  /*1f0b0*/  UMOV UR4, 0xffffffff ;  /* 0xffffffff00047882 */ /* 0x000fe20000000000 */
[----:B------:R0:W-:Y:S02]  /*1f0c0*/  SYNCS.ARRIVE.TRANS64.RED.A1T0 RZ, [R8+URZ], RZ ;  /* 0x000000ff08ff79a7 */ /* 0x0001e4000810043f */
[----:B------:R-:W-:Y:S01]  /*1f0d0*/  LEA.HI.X R4, R4, UR5, R3, 0x2, P0 ;  /* 0x0000000504047c11 */ /* 0x000fe200080f1403 */
[C---:B--2---:R-:W-:Y:S02]  /*1f0e0*/  VIADD R30, R119.reuse, 0x30 ;  /* 0x00000030771e7836 */ /* 0x044fe40000000000 */
[C---:B------:R-:W-:Y:S02]  /*1f0f0*/  VIADD R32, R119.reuse, 0x38 ;  /* 0x0000003877207836 */ /* 0x040fe40000000000 */
[----:B------:R-:W-:-:S02]  /*1f100*/  VIADD R34, R119, 0x40 ;  /* 0x0000004077227836 */ /* 0x000fc40000000000 */
[C---:B------:R-:W-:Y:S02]  /*1f110*/  VIADD R98, R119.reuse, 0x48 ;  /* 0x0000004877627836 */ /* 0x040fe40000000000 */
[C---:B------:R-:W-:Y:S02]  /*1f120*/  VIADD R100, R119.reuse, 0x50 ;  /* 0x0000005077647836 */ /* 0x040fe40000000000 */
[C---:B------:R-:W-:Y:S02]  /*1f130*/  VIADD R102, R119.reuse, 0x58 ;  /* 0x0000005877667836 */ /* 0x040fe40000000000 */
[C---:B------:R-:W-:Y:S02]  /*1f140*/  VIADD R104, R119.reuse, 0x60 ;  /* 0x0000006077687836 */ /* 0x040fe40000000000 */
[C---:B------:R-:W-:Y:S02]  /*1f150*/  VIADD R106, R119.reuse, 0x68 ;  /* 0x00000068776a7836 */ /* 0x040fe40000000000 */
[----:B------:R-:W-:-:S02]  /*1f160*/  VIADD R108, R119, 0x70 ;  /* 0x00000070776c7836 */ /* 0x000fc40000000000 */
[C---:B------:R-:W-:Y:S02]  /*1f170*/  VIADD R110, R119.reuse, 0x78 ;  /* 0x00000078776e7836 */ /* 0x040fe40000000000 */
[C---:B------:R-:W-:Y:S02]  /*1f180*/  VIADD R7, R119.reuse, 0x8 ;  /* 0x0000000877077836 */ /* 0x040fe40000000000 */
[C---:B------:R-:W-:Y:S02]  /*1f190*/  VIADD R112, R119.reuse, 0x10 ;  /* 0x0000001077707836 */ /* 0x040fe40000000000 */
[C---:B------:R-:W-:Y:S02]  /*1f1a0*/  VIADD R114, R119.reuse, 0x28 ;  /* 0x0000002877727836 */ /* 0x040fe40000000000 */
[C---:B------:R-:W-:Y:S02]  /*1f1b0*/  VIADD R115, R119.reuse, 0x20 ;  /* 0x0000002077737836 */ /* 0x040fe40000000000 */
[----:B------:R-:W-:Y:S01]  /*1f1c0*/  VIADD R117, R119, 0x18 ;  /* 0x0000001877757836 */ /* 0x000fe20000000000 */
[----:B------:R-:W-:-:S02]  /*1f1d0*/  SHF.R.S32.HI R31, RZ, 0x1f, R30 ;  /* 0x0000001fff1f7819 */ /* 0x000fc4000001141e */
[----:B------:R-:W-:Y:S02]  /*1f1e0*/  SHF.R.S32.HI R33, RZ, 0x1f, R32 ;  /* 0x0000001fff217819 */ /* 0x000fe40000011420 */
[----:B------:R-:W-:Y:S02]  /*1f1f0*/  SHF.R.S32.HI R35, RZ, 0x1f, R34 ;  /* 0x0000001fff237819 */ /* 0x000fe40000011422 */
[----:B------:R-:W-:Y:S02]  /*1f200*/  SHF.R.S32.HI R99, RZ, 0x1f, R98 ;  /* 0x0000001fff637819 */ /* 0x000fe40000011462 */
[----:B------:R-:W-:Y:S02]  /*1f210*/  SHF.R.S32.HI R101, RZ, 0x1f, R100 ;  /* 0x0000001fff657819 */ /* 0x000fe40000011464 */
[----:B------:R-:W-:Y:S02]  /*1f220*/  SHF.R.S32.HI R103, RZ, 0x1f, R102 ;  /* 0x0000001fff677819 */ /* 0x000fe40000011466 */
[----:B------:R-:W-:-:S02]  /*1f230*/  SHF.R.S32.HI R105, RZ, 0x1f, R104 ;  /* 0x0000001fff697819 */ /* 0x000fc40000011468 */
[----:B------:R-:W-:Y:S02]  /*1f240*/  SHF.R.S32.HI R107, RZ, 0x1f, R106 ;  /* 0x0000001fff6b7819 */ /* 0x000fe4000001146a */
[----:B------:R-:W-:Y:S02]  /*1f250*/  SHF.R.S32.HI R109, RZ, 0x1f, R108 ;  /* 0x0000001fff6d7819 */ /* 0x000fe4000001146c */
[----:B------:R-:W-:Y:S02]  /*1f260*/  SHF.R.S32.HI R111, RZ, 0x1f, R110 ;  /* 0x0000001fff6f7819 */ /* 0x000fe4000001146e */
[----:B0-----:R-:W-:Y:S02]  /*1f270*/  SHF.R.S32.HI R8, RZ, 0x1f, R7 ;  /* 0x0000001fff087819 */ /* 0x001fe40000011407 */
[----:B------:R-:W-:Y:S02]  /*1f280*/  SHF.R.S32.HI R113, RZ, 0x1f, R112 ;  /* 0x0000001fff717819 */ /* 0x000fe40000011470 */
[----:B------:R-:W-:-:S02]  /*1f290*/  SHF.R.S32.HI R116, RZ, 0x1f, R114 ;  /* 0x0000001fff747819 */ /* 0x000fc40000011472 */
[----:B------:R-:W-:Y:S02]  /*1f2a0*/  SHF.R.S32.HI R118, RZ, 0x1f, R115 ;  /* 0x0000001fff767819 */ /* 0x000fe40000011473 */
[----:B------:R-:W-:Y:S01]  /*1f2b0*/  SHF.R.S32.HI R120, RZ, 0x1f, R117 ;  /* 0x0000001fff787819 */ /* 0x000fe20000011475 */
[----:B------:R-:W-:Y:S06]  /*1f2c0*/  BRA.DIV UR4, `(.L_x_630) ;  /* 0x0000009e04347947 */ /* 0x000fec000b800000 */
[----:B------:R0:W1:Y:S04]  /*1f2d0*/  SHFL.IDX PT, R3, R4, RZ, 0x1c1f ;  /* 0x001c1fff04037589 */ /* 0x00006800000e0000 */
[----:B------:R0:W2:Y:S02]  /*1f2e0*/  SHFL.IDX PT, R14, R0, RZ, 0x1c1f ;  /* 0x001c1fff000e7589 */ /* 0x0000a400000e0000 */
.L_x_841:
[----:B------:R-:W-:Y:S01]  /*1f2f0*/  ISETP.GE.AND P0, PT, R24, R9, PT ;  /* 0x000000091800720c */ /* 0x000fe20003f06270 */
[----:B------:R-:W-:-:S12]  /*1f300*/  BSSY B1, `(.L_x_631) ;  /* 0x0000044000017945 */ /* 0x000fd80003800000 */
[----:B------:R-:W-:Y:S05]  /*1f310*/  @P0 BRA `(.L_x_632) ;  /* 0x0000000400080947 */ /* 0x000fea0003800000 */
[----:B------:R-:W-:Y:S01]  /*1f320*/  ULDC UR4, c[0x0][0xac8] ;  /* 0x0002b20000047ab9 */ /* 0x000fe20000000800 */
[----:B------:R-:W-:Y:S01]  /*1f330*/  ULDC.64 UR6, c[0x0][0x208] ;  /* 0x0000820000067ab9 */ /* 0x000fe20000000a00 */
[----:B------:R-:W-:Y:S02]  /*1f340*/  ISETP.GE.AND P0, PT, R119, UR4, PT ;  /* 0x0000000477007c0c */ /* 0x000fe4000bf06270 */
[----:B------:R-:W-:Y:S02]  /*1f350*/  ISETP.GE.AND P2, PT, R7, UR4, PT ;  /* 0x0000000407007c0c */ /* 0x000fe4000bf46270 */
[----:B------:R-:W-:Y:S02]  /*1f360*/  ISETP.GE.AND P3, PT, R112, UR4, PT ;  /* 0x0000000470007c0c */ /* 0x000fe4000bf66270 */
[----:B------:R-:W-:-:S07]  /*1f370*/  ISETP.GE.AND P1, PT, R117, UR4, PT ;  /* 0x0000000475007c0c */ /* 0x000fce000bf26270 */
[----:B-1----:R-:W-:Y:S02]  /*1f380*/  @!P0 IMAD.MOV.U32 R15, RZ, RZ, R3 ;  /* 0x000000ffff0f8224 */ /* 0x002fe400078e0003 */
[----:B--2---:R-:W-:Y:S01]  /*1f390*/  @!P2 LEA R10, P4, R7, R14, 0x2 ;  /* 0x0000000e070aa211 */ /* 0x004fe200078810ff */
[----:B------:R-:W-:-:S03]  /*1f3a0*/  @!P0 IMAD.WIDE R12, R119, 0x4, R14 ;  /* 0x00000004770c8825 */ /* 0x000fc600078e020e */
[-C--:B------:R-:W-:Y:S02]  /*1f3b0*/  @!P2 LEA.HI.X R11, R7, R3.reuse, R8, 0x2, P4 ;  /* 0x00000003070ba211 */ /* 0x080fe400020f1408 */
[-C--:B------:R-:W-:Y:S01]  /*1f3c0*/  @!P3 LEA R24, P4, R112, R14.reuse, 0x2 ;  /* 0x0000000e7018b211 */ /* 0x080fe200078810ff */
[----:B------:R1:W-:Y:S01]  /*1f3d0*/  @!P0 ST.E.64 desc[UR6][R12.64], R20 ;  /* 0x000000140c008985 */ /* 0x0003e2000c101b06 */
[----:B------:R-:W-:Y:S02]  /*1f3e0*/  ISETP.GE.AND P0, PT, R115, UR4, PT ;  /* 0x0000000473007c0c */ /* 0x000fe4000bf06270 */
[----:B------:R-:W-:Y:S01]  /*1f3f0*/  @!P1 LEA R26, P5, R117, R14, 0x2 ;  /* 0x0000000e751a9211 */ /* 0x000fe200078a10ff */
[----:B------:R2:W-:Y:S01]  /*1f400*/  @!P2 ST.E.64 desc[UR6][R10.64], R88 ;  /* 0x000000580a00a985 */ /* 0x0005e2000c101b06 */
[----:B------:R-:W-:Y:S02]  /*1f410*/  ISETP.GE.AND P2, PT, R114, UR4, PT ;  /* 0x0000000472007c0c */ /* 0x000fe4000bf46270 */
[----:B------:R-:W-:-:S02]  /*1f420*/  @!P3 LEA.HI.X R25, R112, R3, R113, 0x2, P4 ;  /* 0x000000037019b211 */ /* 0x000fc400020f1471 */
[----:B------:R-:W-:Y:S02]  /*1f430*/  @!P1 LEA.HI.X R27, R117, R3, R120, 0x2, P5 ;  /* 0x00000003751b9211 */ /* 0x000fe400028f1478 */
[----:B------:R-:W-:Y:S01]  /*1f440*/  ISETP.GE.AND P4, PT, R30, UR4, PT ;  /* 0x000000041e007c0c */ /* 0x000fe2000bf86270 */
[----:B------:R3:W-:Y:S02]  /*1f450*/  @!P3 ST.E.64 desc[UR6][R24.64], R90 ;  /* 0x0000005a1800b985 */ /* 0x0007e4000c101b06 */
[-C--:B------:R-:W-:Y:S02]  /*1f460*/  @!P0 LEA R28, P3, R115, R14.reuse, 0x2 ;  /* 0x0000000e731c8211 */ /* 0x080fe400078610ff */
[----:B------:R4:W-:Y:S01]  /*1f470*/  @!P1 ST.E.64 desc[UR6][R26.64], R36 ;  /* 0x000000241a009985 */ /* 0x0009e2000c101b06 */
[----:B------:R-:W-:Y:S02]  /*1f480*/  ISETP.GE.AND P1, PT, R32, UR4, PT ;  /* 0x0000000420007c0c */ /* 0x000fe4000bf26270 */
[----:B-1----:R-:W-:-:S02]  /*1f490*/  @!P2 LEA R12, P5, R114, R14, 0x2 ;  /* 0x0000000e720ca211 */ /* 0x002fc400078a10ff */
[-C--:B------:R-:W-:Y:S02]  /*1f4a0*/  @!P0 LEA.HI.X R29, R115, R3.reuse, R118, 0x2, P3 ;  /* 0x00000003731d8211 */ /* 0x080fe400018f1476 */
[----:B------:R-:W-:Y:S02]  /*1f4b0*/  @!P2 LEA.HI.X R13, R114, R3, R116, 0x2, P5 ;  /* 0x00000003720da211 */ /* 0x000fe400028f1474 */
[----:B------:R-:W-:Y:S01]  /*1f4c0*/  ISETP.GE.AND P3, PT, R34, UR4, PT ;  /* 0x0000000422007c0c */ /* 0x000fe2000bf66270 */
[----:B------:R-:W-:Y:S01]  /*1f4d0*/  @!P0 ST.E.64 desc[UR6][R28.64], R40 ;  /* 0x000000281c008985 */ /* 0x000fe2000c101b06 */
[----:B--2---:R-:W-:-:S03]  /*1f4e0*/  @!P4 LEA R10, P0, R30, R14, 0x2 ;  /* 0x0000000e1e0ac211 */ /* 0x004fc600078010ff */
[----:B------:R1:W-:Y:S01]  /*1f4f0*/  @!P2 ST.E.64 desc[UR6][R12.64], R44 ;  /* 0x0000002c0c00a985 */ /* 0x0003e2000c101b06 */
[-C--:B------:R-:W-:Y:S02]  /*1f500*/  @!P1 LEA R20, P5, R32, R14.reuse, 0x2 ;  /* 0x0000000e20149211 */ /* 0x080fe400078a10ff */
[----:B------:R-:W-:Y:S02]  /*1f510*/  ISETP.GE.AND P2, PT, R98, UR4, PT ;  /* 0x0000000462007c0c */ /* 0x000fe4000bf46270 */
[-C--:B------:R-:W-:Y:S02]  /*1f520*/  @!P4 LEA.HI.X R11, R30, R3.reuse, R31, 0x2, P0 ;  /* 0x000000031e0bc211 */ /* 0x080fe400000f141f */
[----:B------:R-:W-:Y:S02]  /*1f530*/  ISETP.GE.AND P0, PT, R100, UR4, PT ;  /* 0x0000000464007c0c */ /* 0x000fe4000bf06270 */
[----:B------:R-:W-:Y:S01]  /*1f540*/  @!P1 LEA.HI.X R21, R32, R3, R33, 0x2, P5 ;  /* 0x0000000320159211 */ /* 0x000fe200028f1421 */
[----:B------:R2:W-:Y:S01]  /*1f550*/  @!P4 ST.E.64 desc[UR6][R10.64], R48 ;  /* 0x000000300a00c985 */ /* 0x0005e2000c101b06 */
[----:B---3--:R-:W-:-:S03]  /*1f560*/  @!P3 LEA R24, P5, R34, R14, 0x2 ;  /* 0x0000000e2218b211 */ /* 0x008fc600078a10ff */
[----:B------:R3:W-:Y:S01]  /*1f570*/  @!P1 ST.E.64 desc[UR6][R20.64], R52 ;  /* 0x0000003414009985 */ /* 0x0007e2000c101b06 */
[----:B------:R-:W-:Y:S02]  /*1f580*/  ISETP.GE.AND P1, PT, R102, UR4, PT ;  /* 0x0000000466007c0c */ /* 0x000fe4000bf26270 */
[-C--:B------:R-:W-:Y:S02]  /*1f590*/  @!P3 LEA.HI.X R25, R34, R3.reuse, R35, 0x2, P5 ;  /* 0x000000032219b211 */ /* 0x080fe400028f1423 */
[-C--:B----4-:R-:W-:Y:S02]  /*1f5a0*/  @!P2 LEA R26, P4, R98, R14.reuse, 0x2 ;  /* 0x0000000e621aa211 */ /* 0x090fe400078810ff */
[----:B-1----:R-:W-:Y:S01]  /*1f5b0*/  @!P0 LEA R12, P5, R100, R14, 0x2 ;  /* 0x0000000e640c8211 */ /* 0x002fe200078a10ff */
[----:B------:R1:W-:Y:S01]  /*1f5c0*/  @!P3 ST.E.64 desc[UR6][R24.64], R56 ;  /* 0x000000381800b985 */ /* 0x0003e2000c101b06 */
[----:B------:R-:W-:Y:S02]  /*1f5d0*/  @!P2 LEA.HI.X R27, R98, R3, R99, 0x2, P4 ;  /* 0x00000003621ba211 */ /* 0x000fe400020f1463 */
[----:B------:R-:W-:-:S02]  /*1f5e0*/  ISETP.GE.AND P3, PT, R104, UR4, PT ;  /* 0x0000000468007c0c */ /* 0x000fc4000bf66270 */
[-C--:B------:R-:W-:Y:S01]  /*1f5f0*/  @!P0 LEA.HI.X R13, R100, R3.reuse, R101, 0x2, P5 ;  /* 0x00000003640d8211 */ /* 0x080fe200028f1465 */
[----:B------:R4:W-:Y:S01]  /*1f600*/  @!P2 ST.E.64 desc[UR6][R26.64], R60 ;  /* 0x0000003c1a00a985 */ /* 0x0009e2000c101b06 */
[----:B------:R-:W-:Y:S02]  /*1f610*/  ISETP.GE.AND P4, PT, R106, UR4, PT ;  /* 0x000000046a007c0c */ /* 0x000fe4000bf86270 */
[----:B--2---:R-:W-:Y:S01]  /*1f620*/  @!P1 LEA R10, P5, R102, R14, 0x2 ;  /* 0x0000000e660a9211 */ /* 0x004fe200078a10ff */
[----:B------:R2:W-:Y:S01]  /*1f630*/  @!P0 ST.E.64 desc[UR6][R12.64], R64 ;  /* 0x000000400c008985 */ /* 0x0005e2000c101b06 */
[----:B------:R-:W-:Y:S02]  /*1f640*/  ISETP.GE.AND P2, PT, R108, UR4, PT ;  /* 0x000000046c007c0c */ /* 0x000fe4000bf46270 */
[----:B------:R-:W-:Y:S02]  /*1f650*/  ISETP.GE.AND P0, PT, R110, UR4, PT ;  /* 0x000000046e007c0c */ /* 0x000fe4000bf06270 */
[----:B------:R-:W-:-:S02]  /*1f660*/  @!P1 LEA.HI.X R11, R102, R3, R103, 0x2, P5 ;  /* 0x00000003660b9211 */ /* 0x000fc400028f1467 */
[----:B---3--:R-:W-:-:S03]  /*1f670*/  @!P3 LEA R20, P5, R104, R14, 0x2 ;  /* 0x0000000e6814b211 */ /* 0x008fc600078a10ff */
[----:B------:R2:W-:Y:S01]  /*1f680*/  @!P1 ST.E.64 desc[UR6][R10.64], R68 ;  /* 0x000000440a009985 */ /* 0x0005e2000c101b06 */
[-C--:B-1----:R-:W-:Y:S02]  /*1f690*/  @!P4 LEA R24, P1, R106, R14.reuse, 0x2 ;  /* 0x0000000e6a18c211 */ /* 0x082fe400078210ff */
[-C--:B------:R-:W-:Y:S02]  /*1f6a0*/  @!P3 LEA.HI.X R21, R104, R3.reuse, R105, 0x2, P5 ;  /* 0x000000036815b211 */ /* 0x080fe400028f1469 */
[-C--:B----4-:R-:W-:Y:S02]  /*1f6b0*/  @!P2 LEA R26, P5, R108, R14.reuse, 0x2 ;  /* 0x0000000e6c1aa211 */ /* 0x090fe400078a10ff */
[-C--:B------:R-:W-:Y:S01]  /*1f6c0*/  @!P4 LEA.HI.X R25, R106, R3.reuse, R107, 0x2, P1 ;  /* 0x000000036a19c211 */ /* 0x080fe200008f146b */
[----:B------:R2:W-:Y:S01]  /*1f6d0*/  @!P3 ST.E.64 desc[UR6][R20.64], R72 ;  /* 0x000000481400b985 */ /* 0x0005e2000c101b06 */
[----:B------:R-:W-:Y:S02]  /*1f6e0*/  @!P0 LEA R14, P1, R110, R14, 0x2 ;  /* 0x0000000e6e0e8211 */ /* 0x000fe400078210ff */
[-C--:B------:R-:W-:Y:S01]  /*1f6f0*/  @!P2 LEA.HI.X R27, R108, R3.reuse, R109, 0x2, P5 ;  /* 0x000000036c1ba211 */ /* 0x080fe200028f146d */
[----:B------:R2:W-:Y:S01]  /*1f700*/  @!P4 ST.E.64 desc[UR6][R24.64], R76 ;  /* 0x0000004c1800c985 */ /* 0x0005e2000c101b06 */
[----:B------:R-:W-:-:S03]  /*1f710*/  @!P0 LEA.HI.X R15, R110, R3, R111, 0x2, P1 ;  /* 0x000000036e0f8211 */ /* 0x000fc600008f146f */
[----:B------:R2:W-:Y:S04]  /*1f720*/  @!P2 ST.E.64 desc[UR6][R26.64], R80 ;  /* 0x000000501a00a985 */ /* 0x0005e8000c101b06 */
[----:B------:R2:W-:Y:S02]  /*1f730*/  @!P0 ST.E.64 desc[UR6][R14.64], R92 ;  /* 0x0000005c0e008985 */ /* 0x0005e4000c101b06 */
.L_x_632:
[----:B------:R-:W-:Y:S05]  /*1f740*/  BSYNC B1 ;  /* 0x0000000000017941 */ /* 0x000fea0003800000 */
.L_x_631:
[----:B------:R-:W-:-:S03]  /*1f750*/  UMOV UR4, 0xffffffff ;  /* 0xffffffff00047882 */ /* 0x000fc60000000000 */
[----:B------:R-:W-:Y:S05]  /*1f760*/  BRA.DIV UR4, `(.L_x_633) ;  /* 0x0000009a04407947 */ /* 0x000fea000b800000 */
[----:B-1----:R1:W3:Y:S04]  /*1f770*/  SHFL.IDX PT, R3, R4, 0x1, 0x1c1f ;  /* 0x003c1f0004037f89 */ /* 0x0022e800000e0000 */
[----:B--2---:R1:W2:Y:S02]  /*1f780*/  SHFL.IDX PT, R14, R0, 0x1, 0x1c1f ;  /* 0x003c1f00000e7f89 */ /* 0x0042a400000e0000 */
.L_x_845:
[----:B------:R-:W-:-:S13]  /*1f790*/  ISETP.GE.AND P0, PT, R6, R9, PT ;  /* 0x000000090600720c */ /* 0x000fda0003f06270 */
[----:B------:R-:W-:Y:S05]  /*1f7a0*/  @P0 BRA `(.L_x_629) ;  /* 0x0000001000740947 */ /* 0x000fea0003800000 */
[----:B------:R-:W-:Y:S01]  /*1f7b0*/  ULDC UR4, c[0x0][0xac8] ;  /* 0x0002b20000047ab9 */ /* 0x000fe20000000800 */
[----:B------:R-:W-:Y:S01]  /*1f7c0*/  ULDC.64 UR6, c[0x0][0x208] ;  /* 0x0000820000067ab9 */ /* 0x000fe20000000a00 */
[----:B------:R-:W-:Y:S02]  /*1f7d0*/  ISETP.GE.AND P5, PT, R119, UR4, PT ;  /* 0x0000000477007c0c */ /* 0x000fe4000bfa6270 */
[----:B------:R-:W-:Y:S02]  /*1f7e0*/  ISETP.GE.AND P0, PT, R7, UR4, PT ;  /* 0x0000000407007c0c */ /* 0x000fe4000bf06270 */
[----:B------:R-:W-:Y:S02]  /*1f7f0*/  ISETP.GE.AND P1, PT, R112, UR4, PT ;  /* 0x0000000470007c0c */ /* 0x000fe4000bf26270 */
[----:B------:R-:W-:Y:S02]  /*1f800*/  ISETP.GE.AND P3, PT, R117, UR4, PT ;  /* 0x0000000475007c0c */ /* 0x000fe4000bf66270 */
[----:B------:R-:W-:-:S05]  /*1f810*/  ISETP.GE.AND P4, PT, R115, UR4, PT ;  /* 0x0000000473007c0c */ /* 0x000fca000bf86270 */
[----:B---3--:R-:W-:Y:S02]  /*1f820*/  @!P5 IMAD.MOV.U32 R15, RZ, RZ, R3 ;  /* 0x000000ffff0fd224 */ /* 0x008fe400078e0003 */
[----:B--2---:R-:W-:Y:S01]  /*1f830*/  @!P0 LEA R6, P2, R7, R14, 0x2 ;  /* 0x0000000e07068211 */ /* 0x004fe200078410ff */
[----:B01----:R-:W-:-:S03]  /*1f840*/  @!P5 IMAD.WIDE R4, R119, 0x4, R14 ;  /* 0x000000047704d825 */ /* 0x003fc600078e020e */
[----:B------:R-:W-:Y:S02]  /*1f850*/  @!P0 LEA.HI.X R7, R7, R3, R8, 0x2, P2 ;  /* 0x0000000307078211 */ /* 0x000fe400010f1408 */
[----:B------:R-:W-:Y:S01]  /*1f860*/  ISETP.GE.AND P2, PT, R114, UR4, PT ;  /* 0x0000000472007c0c */ /* 0x000fe2000bf46270 */
[----:B------:R0:W-:Y:S01]  /*1f870*/  @!P5 ST.E.64 desc[UR6][R4.64], R84 ;  /* 0x000000540400d985 */ /* 0x0001e2000c101b06 */
[----:B------:R-:W-:-:S03]  /*1f880*/  @!P1 LEA R8, P5, R112, R14, 0x2 ;  /* 0x0000000e70089211 */ /* 0x000fc600078a10ff */
[----:B------:R1:W-:Y:S01]  /*1f890*/  @!P0 ST.E.64 desc[UR6][R6.64], R94 ;  /* 0x0000005e06008985 */ /* 0x0003e2000c101b06 */
[CC--:B------:R-:W-:Y:S02]  /*1f8a0*/  @!P3 LEA R10, P0, R117.reuse, R14.reuse, 0x2 ;  /* 0x0000000e750ab211 */ /* 0x0c0fe400078010ff */
[-C--:B------:R-:W-:Y:S02]  /*1f8b0*/  @!P1 LEA.HI.X R9, R112, R3.reuse, R113, 0x2, P5 ;  /* 0x0000000370099211 */ /* 0x080fe400028f1471 */
[-C--:B------:R-:W-:Y:S02]  /*1f8c0*/  @!P3 LEA.HI.X R11, R117, R3.reuse, R120, 0x2, P0 ;  /* 0x00000003750bb211 */ /* 0x080fe400000f1478 */
[----:B------:R-:W-:Y:S01]  /*1f8d0*/  ISETP.GE.AND P0, PT, R30, UR4, PT ;  /* 0x000000041e007c0c */ /* 0x000fe2000bf06270 */
[----:B------:R2:W-:Y:S01]  /*1f8e0*/  @!P1 ST.E.64 desc[UR6][R8.64], R96 ;  /* 0x0000006008009985 */ /* 0x0005e2000c101b06 */
[C---:B------:R-:W-:Y:S02]  /*1f8f0*/  @!P4 LEA R12, P5, R115.reuse, R14, 0x2 ;  /* 0x0000000e730cc211 */ /* 0x040fe400078a10ff */
[----:B------:R-:W-:Y:S01]  /*1f900*/  ISETP.GE.AND P1, PT, R32, UR4, PT ;  /* 0x0000000420007c0c */ /* 0x000fe2000bf26270 */
[----:B------:R3:W-:Y:S01]  /*1f910*/  @!P3 ST.E.64 desc[UR6][R10.64], R38 ;  /* 0x000000260a00b985 */ /* 0x0007e2000c101b06 */
[----:B------:R-:W-:-:S02]  /*1f920*/  @!P4 LEA.HI.X R13, R115, R3, R118, 0x2, P5 ;  /* 0x00000003730dc211 */ /* 0x000fc400028f1476 */
[-C--:B0-----:R-:W-:Y:S02]  /*1f930*/  @!P2 LEA R4, P5, R114, R14.reuse, 0x2 ;  /* 0x0000000e7204a211 */ /* 0x081fe400078a10ff */
[----:B------:R-:W-:Y:S01]  /*1f940*/  ISETP.GE.AND P3, PT, R34, UR4, PT ;  /* 0x0000000422007c0c */ /* 0x000fe2000bf66270 */
[----:B------:R0:W-:Y:S01]  /*1f950*/  @!P4 ST.E.64 desc[UR6][R12.64], R42 ;  /* 0x0000002a0c00c985 */ /* 0x0001e2000c101b06 */
[-C--:B------:R-:W-:Y:S02]  /*1f960*/  @!P2 LEA.HI.X R5, R114, R3.reuse, R116, 0x2, P5 ;  /* 0x000000037205a211 */ /* 0x080fe400028f1474 */
[----:B-1----:R-:W-:Y:S02]  /*1f970*/  @!P0 LEA R6, P5, R30, R14, 0x2 ;  /* 0x0000000e1e068211 */ /* 0x002fe400078a10ff */
[----:B------:R-:W-:Y:S01]  /*1f980*/  ISETP.GE.AND P4, PT, R98, UR4, PT ;  /* 0x0000000462007c0c */ /* 0x000fe2000bf86270 */
[----:B------:R1:W-:Y:S01]  /*1f990*/  @!P2 ST.E.64 desc[UR6][R4.64], R46 ;  /* 0x0000002e0400a985 */ /* 0x0003e2000c101b06 */
[----:B------:R-:W-:-:S02]  /*1f9a0*/  @!P0 LEA.HI.X R7, R30, R3, R31, 0x2, P5 ;  /* 0x000000031e078211 */ /* 0x000fc400028f141f */
[-C--:B------:R-:W-:Y:S02]  /*1f9b0*/  @!P1 LEA R20, P5, R32, R14.reuse, 0x2 ;  /* 0x0000000e20149211 */ /* 0x080fe400078a10ff */
[----:B------:R-:W-:Y:S01]  /*1f9c0*/  ISETP.GE.AND P2, PT, R100, UR4, PT ;  /* 0x0000000464007c0c */ /* 0x000fe2000bf46270 */
[----:B------:R4:W-:Y:S01]  /*1f9d0*/  @!P0 ST.E.64 desc[UR6][R6.64], R50 ;  /* 0x0000003206008985 */ /* 0x0009e2000c101b06 */
[-C--:B------:R-:W-:Y:S02]  /*1f9e0*/  @!P1 LEA.HI.X R21, R32, R3.reuse, R33, 0x2, P5 ;  /* 0x0000000320159211 */ /* 0x080fe400028f1421 */
[----:B--2---:R-:W-:Y:S02]  /*1f9f0*/  @!P3 LEA R8, P5, R34, R14, 0x2 ;  /* 0x0000000e2208b211 */ /* 0x004fe400078a10ff */
[----:B------:R-:W-:Y:S01]  /*1fa00*/  ISETP.GE.AND P0, PT, R102, UR4, PT ;  /* 0x0000000466007c0c */ /* 0x000fe2000bf06270 */
[----:B------:R2:W-:Y:S01]  /*1fa10*/  @!P1 ST.E.64 desc[UR6][R20.64], R54 ;  /* 0x0000003614009985 */ /* 0x0005e2000c101b06 */
[----:B------:R-:W-:-:S02]  /*1fa20*/  @!P3 LEA.HI.X R9, R34, R3, R35, 0x2, P5 ;  /* 0x000000032209b211 */ /* 0x000fc400028f1423 */
[-C--:B---3--:R-:W-:Y:S02]  /*1fa30*/  @!P4 LEA R10, P5, R98, R14.reuse, 0x2 ;  /* 0x0000000e620ac211 */ /* 0x088fe400078a10ff */
[----:B------:R-:W-:Y:S01]  /*1fa40*/  ISETP.GE.AND P1, PT, R104, UR4, PT ;  /* 0x0000000468007c0c */ /* 0x000fe2000bf26270 */
[----:B------:R3:W-:Y:S01]  /*1fa50*/  @!P3 ST.E.64 desc[UR6][R8.64], R58 ;  /* 0x0000003a0800b985 */ /* 0x0007e2000c101b06 */
[----:B------:R-:W-:Y:S02]  /*1fa60*/  @!P4 LEA.HI.X R11, R98, R3, R99, 0x2, P5 ;  /* 0x00000003620bc211 */ /* 0x000fe400028f1463 */
[----:B------:R-:W-:Y:S02]  /*1fa70*/  ISETP.GE.AND P3, PT, R106, UR4, PT ;  /* 0x000000046a007c0c */ /* 0x000fe4000bf66270 */
[-C--:B0-----:R-:W-:Y:S01]  /*1fa80*/  @!P2 LEA R12, P5, R100, R14.reuse, 0x2 ;  /* 0x0000000e640ca211 */ /* 0x081fe200078a10ff */
[----:B------:R0:W-:Y:S01]  /*1fa90*/  @!P4 ST.E.64 desc[UR6][R10.64], R62 ;  /* 0x0000003e0a00c985 */ /* 0x0001e2000c101b06 */
[----:B-1----:R-:W-:-:S02]  /*1faa0*/  @!P0 LEA R4, P4, R102, R14, 0x2 ;  /* 0x0000000e66048211 */ /* 0x002fc400078810ff */
[-C--:B------:R-:W-:Y:S02]  /*1fab0*/  @!P2 LEA.HI.X R13, R100, R3.reuse, R101, 0x2, P5 ;  /* 0x00000003640da211 */ /* 0x080fe400028f1465 */
[----:B------:R-:W-:Y:S02]  /*1fac0*/  ISETP.GE.AND P5, PT, R108, UR4, PT ;  /* 0x000000046c007c0c */ /* 0x000fe4000bfa6270 */
[----:B------:R-:W-:Y:S01]  /*1fad0*/  @!P0 LEA.HI.X R5, R102, R3, R103, 0x2, P4 ;  /* 0x0000000366058211 */ /* 0x000fe200020f1467 */
[----:B------:R0:W-:Y:S01]  /*1fae0*/  @!P2 ST.E.64 desc[UR6][R12.64], R66 ;  /* 0x000000420c00a985 */ /* 0x0001e2000c101b06 */
[----:B----4-:R-:W-:-:S03]  /*1faf0*/  @!P1 LEA R6, P4, R104, R14, 0x2 ;  /* 0x0000000e68069211 */ /* 0x010fc600078810ff */
[----:B------:R0:W-:Y:S01]  /*1fb00*/  @!P0 ST.E.64 desc[UR6][R4.64], R70 ;  /* 0x0000004604008985 */ /* 0x0001e2000c101b06 */
[-C--:B------:R-:W-:Y:S02]  /*1fb10*/  @!P1 LEA.HI.X R7, R104, R3.reuse, R105, 0x2, P4 ;  /* 0x0000000368079211 */ /* 0x080fe400020f1469 */
[-C--:B--2---:R-:W-:Y:S02]  /*1fb20*/  @!P3 LEA R20, P4, R106, R14.reuse, 0x2 ;  /* 0x0000000e6a14b211 */ /* 0x084fe400078810ff */
[----:B------:R-:W-:Y:S01]  /*1fb30*/  ISETP.GE.AND P0, PT, R110, UR4, PT ;  /* 0x000000046e007c0c */ /* 0x000fe2000bf06270 */
[----:B------:R0:W-:Y:S01]  /*1fb40*/  @!P1 ST.E.64 desc[UR6][R6.64], R74 ;  /* 0x0000004a06009985 */ /* 0x0001e2000c101b06 */
[----:B------:R-:W-:Y:S02]  /*1fb50*/  @!P3 LEA.HI.X R21, R106, R3, R107, 0x2, P4 ;  /* 0x000000036a15b211 */ /* 0x000fe400020f146b */
[----:B---3--:R-:W-:-:S03]  /*1fb60*/  @!P5 LEA R8, P4, R108, R14, 0x2 ;  /* 0x0000000e6c08d211 */ /* 0x008fc600078810ff */
[----:B------:R0:W-:Y:S01]  /*1fb70*/  @!P3 ST.E.64 desc[UR6][R20.64], R78 ;  /* 0x0000004e1400b985 */ /* 0x0001e2000c101b06 */
[----:B------:R-:W-:-:S05]  /*1fb80*/  @!P5 LEA.HI.X R9, R108, R3, R109, 0x2, P4 ;  /* 0x000000036c09d211 */ /* 0x000fca00020f146d */
[----:B------:R0:W-:Y:S01]  /*1fb90*/  @!P5 ST.E.64 desc[UR6][R8.64], R82 ;  /* 0x000000520800d985 */ /* 0x0001e2000c101b06 */
[----:B------:R-:W-:Y:S05]  /*1fba0*/  @P0 BRA `(.L_x_629) ;  /* 0x0000000c00740947 */ /* 0x000fea0003800000 */
[----:B------:R-:W-:Y:S01]  /*1fbb0*/  LEA R14, P0, R110, R14, 0x2 ;  /* 0x0000000e6e0e7211 */ /* 0x000fe200078010ff */
[----:B------:R-:W-:-:S03]  /*1fbc0*/  ULDC.64 UR4, c[0x0][0x208] ;  /* 0x0000820000047ab9 */ /* 0x000fc60000000a00 */
[----:B------:R-:W-:-:S05]  /*1fbd0*/  LEA.HI.X R15, R110, R3, R111, 0x2, P0 ;  /* 0x000000036e0f7211 */ /* 0x000fca00000f146f */
[----:B------:R1:W-:Y:S01]  /*1fbe0*/  ST.E.64 desc[UR4][R14.64], R86 ;  /* 0x000000560e007985 */ /* 0x0003e2000c101b04 */
[----:B------:R-:W-:Y:S05]  /*1fbf0*/  BRA `(.L_x_629) ;  /* 0x0000000c00607947 */ /* 0x000fea0003800000 */
.L_x_616:
[----:B------:R-:W2:Y:S01]  /*1fc00*/  LDL R9, [R1+0x60] ;  /* 0x0000600001097983 */ /* 0x000ea20000100800 */
[----:B------:R-:W-:Y:S01]  /*1fc10*/  ULDC.64 UR6, c[0x0][0xc08] ;  /* 0x0003020000067ab9 */ /* 0x000fe20000000a00 */
[----:B------:R-:W-:Y:S02]  /*1fc20*/  ULDC.64 UR4, c[0x0][0xc00] ;  /* 0x0003000000047ab9 */ /* 0x000fe40000000a00 */
[----:B------:R-:W3:Y:S01]  /*1fc30*/  LDL R8, [R1+0x70] ;  /* 0x0000700001087983 */ /* 0x000ee20000100800 */
[----:B------:R-:W-:Y:S01]  /*1fc40*/  ISETP.NE.U32.AND P1, PT, RZ, UR6, PT ;  /* 0x00000006ff007c0c */ /* 0x000fe2000bf25070 */
[----:B------:R-:W-:Y:S01]  /*1fc50*/  IMAD.MOV.U32 R3, RZ, RZ, RZ ;  /* 0x000000ffff037224 */ /* 0x000fe200078e00ff */
[----:B------:R-:W-:Y:S01]  /*1fc60*/  ISETP.NE.U32.AND P0, PT, RZ, UR4, PT ;  /* 0x00000004ff007c0c */ /* 0x000fe2000bf05070 */
[----:B------:R-:W-:Y:S01]  /*1fc70*/  ULDC.64 UR8, c[0x0][0x208] ;  /* 0x0000820000087ab9 */ /* 0x000fe20000000a00 */
[----:B------:R-:W-:Y:S01]  /*1fc80*/  ISETP.NE.AND.EX P1, PT, RZ, UR7, PT, P1 ;  /* 0x00000007ff007c0c */ /* 0x000fe2000bf25310 */
[----:B------:R-:W4:Y:S01]  /*1fc90*/  S2R R28, SR_TID.X ;  /* 0x00000000001c7919 */ /* 0x000f220000002100 */
[----:B------:R-:W-:Y:S01]  /*1fca0*/  ISETP.NE.AND.EX P0, PT, RZ, UR5, PT, P0 ;  /* 0x00000005ff007c0c */ /* 0x000fe2000bf05300 */
[----:B----4-:R-:W-:-:S05]  /*1fcb0*/  VIADD R28, R28, 0xffffff80 ;  /* 0xffffff801c1c7836 */ /* 0x010fca0000000000 */
[----:B------:R-:W-:Y:S01]  /*1fcc0*/  ISETP.GT.AND P3, PT, R28, 0x7f, PT ;  /* 0x0000007f1c00780c */ /* 0x000fe20003f64270 */
[----:B--2---:R-:W-:Y:S01]  /*1fcd0*/  IMAD.SHL.U32 R6, R9, 0x4, RZ ;  /* 0x0000000409067824 */ /* 0x004fe200078e00ff */
[----:B------:R-:W-:-:S04]  /*1fce0*/  SHF.R.S32.HI R26, RZ, 0x1f, R9 ;  /* 0x0000001fff1a7819 */ /* 0x000fc80000011409 */
[----:B------:R-:W-:Y:S02]  /*1fcf0*/  IADD3 R4, P2, R6, UR4, RZ ;  /* 0x0000000406047c10 */ /* 0x000fe4000ff5e0ff */
[----:B------:R-:W-:-:S04]  /*1fd00*/  SHF.L.U64.HI R0, R9, 0x2, R26 ;  /* 0x0000000209007819 */ /* 0x000fc8000001021a */
[----:B------:R-:W-:Y:S02]  /*1fd10*/  IADD3.X R5, R0, UR5, RZ, P2, !PT ;  /* 0x0000000500057c10 */ /* 0x000fe400097fe4ff */
[----:B------:R-:W-:Y:S01]  /*1fd20*/  @P1 IADD3 R6, P2, R6, UR6, RZ ;  /* 0x0000000606061c10 */ /* 0x000fe2000ff5e0ff */
[----:B------:R-:W-:Y:S02]  /*1fd30*/  ULDC UR4, c[0x0][0xa88] ;  /* 0x0002a20000047ab9 */ /* 0x000fe40000000800 */
[----:B------:R2:W5:Y:S01]  /*1fd40*/  @P0 LDG.E R3, desc[UR8][R4.64] ;  /* 0x0000000804030981 */ /* 0x000562000c1e1900 */
[----:B------:R-:W-:Y:S01]  /*1fd50*/  @P1 IADD3.X R7, R0, UR7, RZ, P2, !PT ;  /* 0x0000000700071c10 */ /* 0x000fe200097fe4ff */
[----:B------:R-:W-:Y:S01]  /*1fd60*/  IMAD.U32 R20, RZ, RZ, UR4 ;  /* 0x00000004ff147e24 */ /* 0x000fe2000f8e00ff */
[----:B---3--:R-:W-:-:S05]  /*1fd70*/  ISETP.NE.AND P2, PT, R8, RZ, PT ;  /* 0x000000ff0800720c */ /* 0x008fca0003f45270 */
[----:B------:R2:W5:Y:S08]  /*1fd80*/  @P1 LDG.E R20, desc[UR8][R6.64] ;  /* 0x0000000806141981 */ /* 0x000570000c1e1900 */
[----:B------:R-:W3:Y:S02]  /*1fd90*/  @!P2 LDC R8, c[0x0][0xad4] ;  /* 0x0002b500ff08ab82 */ /* 0x000ee40000000800 */
[----:B---3--:R2:W-:Y:S01]  /*1fda0*/  @!P2 STL [R1+0x70], R8 ;  /* 0x000070080100a387 */ /* 0x0085e20000100800 */
[----:B------:R-:W-:Y:S01]  /*1fdb0*/  ISETP.GT.AND P2, PT, R8, 0x1, PT ;  /* 0x000000010800780c */ /* 0x000fe20003f44270 */
[----:B------:R-:W-:-:S12]  /*1fdc0*/  @P1 BRA `(.L_x_634) ;  /* 0x0000000000141947 */ /* 0x000fd80003800000 */
[----:B------:R-:W-:Y:S05]  /*1fdd0*/  @!P0 BRA `(.L_x_634) ;  /* 0x0000000000108947 */ /* 0x000fea0003800000 */
[----:B------:R-:W-:Y:S02]  /*1fde0*/  ULDC.64 UR4, c[0x0][0x208] ;  /* 0x0000820000047ab9 */ /* 0x000fe40000000a00 */
[----:B--2---:R-:W2:Y:S04]  /*1fdf0*/  LDG.E R7, desc[UR4][R4.64] ;  /* 0x0000000404077981 */ /* 0x004ea8000c1e1900 */
[----:B-----5:R-:W2:Y:S02]  /*1fe00*/  LDG.E R20, desc[UR4][R4.64+0x4] ;  /* 0x0000040404147981 */ /* 0x020ea4000c1e1900 */
[----:B--2---:R-:W-:-:S07]  /*1fe10*/  IMAD.IADD R20, R20, 0x1, -R7 ;  /* 0x0000000114147824 */ /* 0x004fce00078e0a07 */
.L_x_634:
[----:B------:R-:W-:Y:S01]  /*1fe20*/  BSSY B1, `(.L_x_635) ;  /* 0x000003b000017945 */ /* 0x000fe20003800000 */
[----:B------:R-:W-:Y:S02]  /*1fe30*/  SEL R27, R9, RZ, !P0 ;  /* 0x000000ff091b7207 */ /* 0x000fe40004000000 */
[----:B------:R-:W-:Y:S02]  /*1fe40*/  SEL R26, R26, RZ, !P0 ;  /* 0x000000ff1a1a7207 */ /* 0x000fe40004000000 */
[----:B-----5:R-:W-:Y:S01]  /*1fe50*/  SHF.R.S32.HI R24, RZ, 0x1f, R3 ;  /* 0x0000001fff187819 */ /* 0x020fe20000011403 */
[----:B------:R-:W-:Y:S06]  /*1fe60*/  @P3 BRA `(.L_x_636) ;  /* 0x0000000000d83947 */ /* 0x000fec0003800000 */
[----:B--2---:R-:W2:Y:S01]  /*1fe70*/  LDL R4, [R1+0x7c] ;  /* 0x00007c0001047983 */ /* 0x004ea20000100800 */
[----:B------:R-:W3:Y:S01]  /*1fe80*/  LDC R33, c[0x0][0xbe8] ;  /* 0x0002fa00ff217b82 */ /* 0x000ee20000000800 */
[----:B------:R-:W2:Y:S02]  /*1fe90*/  S2R R0, SR_TID.X ;  /* 0x0000000000007919 */ /* 0x000ea40000002100 */
[----:B--2---:R-:W-:Y:S02]  /*1fea0*/  IMAD R0, R4, 0x80, R0 ;  /* 0x0000008004007824 */ /* 0x004fe400078e0200 */
[----:B---3--:R-:W-:Y:S02]  /*1feb0*/  IMAD R4, R20, R33, RZ ;  /* 0x0000002114047224 */ /* 0x008fe400078e02ff */
[----:B------:R-:W-:-:S05]  /*1fec0*/  VIADD R29, R0, 0xffffff80 ;  /* 0xffffff80001d7836 */ /* 0x000fca0000000000 */
[----:B------:R-:W-:-:S13]  /*1fed0*/  ISETP.GE.AND P0, PT, R29, R4, PT ;  /* 0x000000041d00720c */ /* 0x000fda0003f06270 */
[----:B------:R-:W-:Y:S05]  /*1fee0*/  @P0 BRA `(.L_x_636) ;  /* 0x0000000000b80947 */ /* 0x000fea0003800000 */
[----:B------:R-:W2:Y:S01]  /*1fef0*/  LDL R12, [R1+0x6c] ;  /* 0x00006c00010c7983 */ /* 0x000ea20000100800 */
[----:B------:R-:W-:Y:S01]  /*1ff00*/  IMAD.MOV.U32 R14, RZ, RZ, 0x9b8 ;  /* 0x000009b8ff0e7424 */ /* 0x000fe200078e00ff */
[----:B------:R-:W-:Y:S01]  /*1ff10*/  ISETP.GT.AND P0, PT, R8, 0x1, PT ;  /* 0x000000010800780c */ /* 0x000fe20003f04270 */
[----:B------:R-:W3:Y:S01]  /*1ff20*/  LDC.64 R30, c[0x0][0xba8] ;  /* 0x0002ea00ff1e7b82 */ /* 0x000ee20000000a00 */
[----:B------:R-:W4:Y:S01]  /*1ff30*/  LDL.LU R32, [R1+0x80] ;  /* 0x0000800001207983 */ /* 0x000f220000300800 */
[----:B------:R-:W-:Y:S01]  /*1ff40*/  ISETP.NE.AND P1, PT, R33, 0x1, PT ;  /* 0x000000012100780c */ /* 0x000fe20003f25270 */
[----:B------:R-:W-:Y:S01]  /*1ff50*/  IMAD.MOV.U32 R15, RZ, RZ, R29 ;  /* 0x000000ffff0f7224 */ /* 0x000fe200078e001d */
[----:B------:R-:W-:Y:S01]  /*1ff60*/  SEL R14, R14, 0x978, P0 ;  /* 0x000009780e0e7807 */ /* 0x000fe20000000000 */
[----:B------:R-:W-:-:S03]  /*1ff70*/  ULDC.64 UR4, c[0x0][0x208] ;  /* 0x0000820000047ab9 */ /* 0x000fc60000000a00 */
[----:B------:R-:W5:Y:S08]  /*1ff80*/  LDC.64 R6, c[0x0][R14+0x220] ;  /* 0x000088000e067b82 */ /* 0x000f700000000a00 */
[----:B------:R-:W2:Y:S08]  /*1ff90*/  LDC.64 R4, c[0x0][R14+0x218] ;  /* 0x000086000e047b82 */ /* 0x000eb00000000a00 */
[----:B------:R-:W0:Y:S08]  /*1ffa0*/  LDC.64 R8, c[0x0][R14+0x228] ;  /* 0x00008a000e087b82 */ /* 0x000e300000000a00 */
[----:B------:R-:W1:Y:S08]  /*1ffb0*/  @P1 LDC R0, c[0x0][0xbec] ;  /* 0x0002fb00ff001b82 */ /* 0x000e700000000800 */
[----:B------:R-:W0:Y:S08]  /*1ffc0*/  LDC.64 R10, c[0x0][R14+0x210] ;  /* 0x000084000e0a7b82 */ /* 0x000e300000000a00 */
[----:B------:R-:W0:Y:S01]  /*1ffd0*/  @P1 LDC R25, c[0x0][0xbf0] ;  /* 0x0002fc00ff191b82 */ /* 0x000e220000000800 */
[----:B-1----:R-:W-:-:S07]  /*1ffe0*/  @P1 IMAD.HI.U32 R0, R29, R0, RZ ;  /* 0x000000001d001227 */ /* 0x002fce00078e00ff */
[----:B---3--:R-:W1:Y:S01]  /*1fff0*/  @!P0 LDC R30, c[0x0][0xb50] ;  /* 0x0002d400ff1e8b82 */ /* 0x008e620000000800 */
[----:B-----5:R-:W-:-:S07]  /*20000*/  IMAD R7, R7, R27, RZ ;  /* 0x0000001b07077224 */ /* 0x020fce00078e02ff */
[----:B------:R-:W3:Y:S01]  /*20010*/  @!P0 LDC R31, c[0x0][0xb54] ;  /* 0x0002d500ff1f8b82 */ /* 0x000ee20000000800 */
[----:B0-----:R-:W-:Y:S01]  /*20020*/  @P1 SHF.R.U32.HI R15, RZ, R25, R0 ;  /* 0x00000019ff0f1219 */ /* 0x001fe20000011600 */
[----:B------:R-:W-:Y:S02]  /*20030*/  IMAD R25, R6, R26, R7 ;  /* 0x0000001a06197224 */ /* 0x000fe400078e0207 */
[-C--:B--2---:R-:W-:Y:S02]  /*20040*/  IMAD R21, R5, R12.reuse, RZ ;  /* 0x0000000c05157224 */ /* 0x084fe400078e02ff */
[----:B------:R-:W-:Y:S01]  /*20050*/  IMAD.WIDE.U32 R4, R4, R12, RZ ;  /* 0x0000000c04047225 */ /* 0x000fe200078e00ff */
[----:B----4-:R-:W-:-:S03]  /*20060*/  SEL R7, R32, RZ, P0 ;  /* 0x000000ff20077207 */ /* 0x010fc60000000000 */
[----:B------:R-:W-:-:S04]  /*20070*/  IMAD.WIDE.U32 R12, R6, R27, RZ ;  /* 0x0000001b060c7225 */ /* 0x000fc800078e00ff */
[----:B------:R-:W-:Y:S01]  /*20080*/  IMAD.IADD R21, R5, 0x1, R21 ;  /* 0x0000000105157824 */ /* 0x000fe200078e0215 */
[----:B------:R-:W-:Y:S01]  /*20090*/  IADD3 R0, P1, P3, R12, R4, R3 ;  /* 0x000000040c007210 */ /* 0x000fe20007b3e003 */
[----:B------:R-:W-:Y:S02]  /*200a0*/  IMAD.MOV R6, RZ, RZ, -R15 ;  /* 0x000000ffff067224 */ /* 0x000fe400078e0a0f */
[----:B------:R-:W-:Y:S02]  /*200b0*/  IMAD.IADD R25, R13, 0x1, R25 ;  /* 0x000000010d197824 */ /* 0x000fe400078e0219 */
[----:B------:R-:W-:-:S04]  /*200c0*/  IMAD.WIDE.U32 R4, R8, R7, RZ ;  /* 0x0000000708047225 */ /* 0x000fc800078e00ff */
[----:B------:R-:W-:Y:S02]  /*200d0*/  IMAD R9, R9, R7, RZ ;  /* 0x0000000709097224 */ /* 0x000fe400078e02ff */
[----:B------:R-:W-:Y:S01]  /*200e0*/  IMAD R7, R33, R6, R29 ;  /* 0x0000000621077224 */ /* 0x000fe200078e021d */
[----:B------:R-:W-:Y:S01]  /*200f0*/  IADD3.X R6, R25, R21, R24, P1, P3 ;  /* 0x0000001519067210 */ /* 0x000fe20000fe6418 */
[----:B------:R-:W-:Y:S01]  /*20100*/  IMAD.IADD R9, R5, 0x1, R9 ;  /* 0x0000000105097824 */ /* 0x000fe200078e0209 */
[----:B------:R-:W-:Y:S01]  /*20110*/  IADD3 R4, P0, P1, R15, R0, R4 ;  /* 0x000000000f047210 */ /* 0x000fe2000791e004 */
[----:B------:R-:W-:Y:S01]  /*20120*/  IMAD R0, R11, R7, RZ ;  /* 0x000000070b007224 */ /* 0x000fe200078e02ff */
[----:B------:R-:W-:-:S04]  /*20130*/  SHF.R.S32.HI R15, RZ, 0x1f, R15 ;  /* 0x0000001fff0f7819 */ /* 0x000fc8000001140f */
[----:B------:R-:W-:Y:S02]  /*20140*/  IADD3.X R5, R15, R6, R9, P0, P1 ;  /* 0x000000060f057210 */ /* 0x000fe400007e2409 */
[----:B------:R-:W-:Y:S01]  /*20150*/  SHF.R.S32.HI R9, RZ, 0x1f, R7 ;  /* 0x0000001fff097819 */ /* 0x000fe20000011407 */
[----:B------:R-:W-:-:S04]  /*20160*/  IMAD.WIDE.U32 R4, R10, R7, R4 ;  /* 0x000000070a047225 */ /* 0x000fc800078e0004 */
[----:B------:R-:W-:Y:S01]  /*20170*/  IMAD R9, R10, R9, R0 ;  /* 0x000000090a097224 */ /* 0x000fe200078e0200 */
[----:B-1----:R-:W-:-:S03]  /*20180*/  LEA R6, P0, R4, R30, 0x2 ;  /* 0x0000001e04067211 */ /* 0x002fc600078010ff */
[----:B------:R-:W-:Y:S02]  /*20190*/  IMAD.IADD R0, R5, 0x1, R9 ;  /* 0x0000000105007824 */ /* 0x000fe400078e0209 */
[----:B------:R-:W-:-:S03]  /*201a0*/  IMAD.MOV.U32 R5, RZ, RZ, -0x800000 ;  /* 0xff800000ff057424 */ /* 0x000fc600078e00ff */
[----:B---3--:R-:W-:-:S05]  /*201b0*/  LEA.HI.X R7, R4, R31, R0, 0x2, P0 ;  /* 0x0000001f04077211 */ /* 0x008fca00000f1400 */
[----:B------:R3:W-:Y:S02]  /*201c0*/  STG.E desc[UR4][R6.64], R5 ;  /* 0x0000000506007986 */ /* 0x0007e4000c101904 */
.L_x_636:
[----:B------:R-:W-:Y:S05]  /*201d0*/  BSYNC B1 ;  /* 0x0000000000017941 */ /* 0x000fea0003800000 */
.L_x_635:
[----:B------:R-:W-:Y:S05]  /*201e0*/  @P2 BRA `(.L_x_629) ;  /* 0x0000000400e42947 */ /* 0x000fea0003800000 */
[----:B------:R-:W4:Y:S01]  /*201f0*/  LDL.LU R12, [R1+0x6c] ;  /* 0x00006c00010c7983 */ /* 0x000f220000300800 */
[----:B------:R-:W5:Y:S01]  /*20200*/  LDC R21, c[0x0][0xbe8] ;  /* 0x0002fa00ff157b82 */ /* 0x000f620000000800 */
[----:B--23--:R-:W-:Y:S01]  /*20210*/  SHF.R.S32.HI R6, RZ, 0x1f, R28 ;  /* 0x0000001fff067819 */ /* 0x00cfe2000001141c */
[----:B------:R-:W-:Y:S01]  /*20220*/  ULDC.64 UR4, c[0x0][0xaa0] ;  /* 0x0002a80000047ab9 */ /* 0x000fe20000000a00 */
[----:B------:R-:W2:Y:S01]  /*20230*/  LDL.LU R10, [R1+0x7c] ;  /* 0x00007c00010a7983 */ /* 0x000ea20000300800 */
[----:B------:R-:W-:Y:S01]  /*20240*/  IMAD R0, R24, UR4, RZ ;  /* 0x0000000418007c24 */ /* 0x000fe2000f8e02ff */
[----:B------:R-:W-:Y:S01]  /*20250*/  LEA.HI R6, R6, R28, RZ, 0x3 ;  /* 0x0000001c06067211 */ /* 0x000fe200078f18ff */
[C---:B------:R-:W-:Y:S01]  /*20260*/  IMAD.WIDE.U32 R4, R3.reuse, UR4, RZ ;  /* 0x0000000403047c25 */ /* 0x040fe2000f8e00ff */
[----:B------:R-:W-:Y:S02]  /*20270*/  ULDC.64 UR6, c[0x0][0xaf0] ;  /* 0x0002bc0000067ab9 */ /* 0x000fe40000000a00 */
[----:B------:R-:W-:Y:S01]  /*20280*/  LOP3.LUT R6, R6, 0xfffffff8, RZ, 0xc0, !PT ;  /* 0xfffffff806067812 */ /* 0x000fe200078ec0ff */
[----:B------:R-:W-:Y:S01]  /*20290*/  IMAD R7, R3, UR5, R0 ;  /* 0x0000000503077c24 */ /* 0x000fe2000f8e0200 */
[----:B------:R-:W-:-:S03]  /*202a0*/  ULDC.64 UR4, c[0x0][0xae8] ;  /* 0x0002ba0000047ab9 */ /* 0x000fc60000000a00 */
[----:B------:R-:W-:Y:S02]  /*202b0*/  IMAD.IADD R6, R28, 0x1, -R6 ;  /* 0x000000011c067824 */ /* 0x000fe400078e0a06 */
[----:B------:R-:W-:Y:S02]  /*202c0*/  IMAD.IADD R5, R5, 0x1, R7 ;  /* 0x0000000105057824 */ /* 0x000fe400078e0207 */
[----:B------:R-:W-:Y:S02]  /*202d0*/  IMAD R0, R6, 0x20, R22 ;  /* 0x0000002006007824 */ /* 0x000fe400078e0216 */
[----:B------:R-:W-:Y:S01]  /*202e0*/  IMAD R6, R26, UR6, RZ ;  /* 0x000000061a067c24 */ /* 0x000fe2000f8e02ff */
[----:B-----5:R-:W-:-:S13]  /*202f0*/  ISETP.NE.AND P0, PT, R21, 0x1, PT ;  /* 0x000000011500780c */ /* 0x020fda0003f05270 */
[----:B------:R-:W3:Y:S08]  /*20300*/  @P0 LDC R9, c[0x0][0xbec] ;  /* 0x0002fb00ff090b82 */ /* 0x000ef00000000800 */
[----:B------:R-:W5:Y:S01]  /*20310*/  @P0 LDC R11, c[0x0][0xbf0] ;  /* 0x0002fc00ff0b0b82 */ /* 0x000f620000000800 */
[----:B----4-:R-:W-:-:S04]  /*20320*/  IMAD.WIDE.U32 R4, R12, UR4, R4 ;  /* 0x000000040c047c25 */ /* 0x010fc8000f8e0004 */
[----:B--2---:R-:W-:Y:S02]  /*20330*/  IMAD R8, R10, 0x80, R0 ;  /* 0x000000800a087824 */ /* 0x004fe400078e0200 */
[----:B------:R-:W-:Y:S01]  /*20340*/  IMAD R5, R12, UR5, R5 ;  /* 0x000000050c057c24 */ /* 0x000fe2000f8e0205 */
[----:B------:R-:W-:Y:S01]  /*20350*/  ULDC.64 UR4, c[0x0][0xae0] ;  /* 0x0002b80000047ab9 */ /* 0x000fe20000000a00 */
[----:B---3--:R-:W-:-:S04]  /*20360*/  @P0 IMAD.HI.U32 R0, R8, R9, RZ ;  /* 0x0000000908000227 */ /* 0x008fc800078e00ff */
[----:B------:R-:W-:Y:S01]  /*20370*/  IMAD.MOV.U32 R3, RZ, RZ, R8 ;  /* 0x000000ffff037224 */ /* 0x000fe200078e0008 */
[----:B-----5:R-:W-:Y:S01]  /*20380*/  @P0 SHF.R.U32.HI R3, RZ, R11, R0 ;  /* 0x0000000bff030219 */ /* 0x020fe20000011600 */
[C---:B------:R-:W-:Y:S02]  /*20390*/  IMAD R9, R27.reuse, UR7, R6 ;  /* 0x000000071b097c24 */ /* 0x040fe4000f8e0206 */
[----:B------:R-:W-:Y:S01]  /*203a0*/  IMAD.WIDE.U32 R4, R27, UR6, R4 ;  /* 0x000000061b047c25 */ /* 0x000fe2000f8e0004 */
[----:B------:R-:W-:-:S03]  /*203b0*/  SHF.R.S32.HI R0, RZ, 0x1f, R3 ;  /* 0x0000001fff007819 */ /* 0x000fc60000011403 */
[----:B------:R-:W-:Y:S02]  /*203c0*/  IMAD.MOV R7, RZ, RZ, -R3 ;  /* 0x000000ffff077224 */ /* 0x000fe400078e0a03 */
[----:B------:R-:W-:Y:S02]  /*203d0*/  IMAD R0, R0, UR4, RZ ;  /* 0x0000000400007c24 */ /* 0x000fe4000f8e02ff */
[----:B------:R-:W-:Y:S02]  /*203e0*/  IMAD R7, R21, R7, R8 ;  /* 0x0000000715077224 */ /* 0x000fe400078e0208 */
[----:B------:R-:W-:Y:S02]  /*203f0*/  IMAD.IADD R5, R5, 0x1, R9 ;  /* 0x0000000105057824 */ /* 0x000fe400078e0209 */
[C---:B------:R-:W-:Y:S01]  /*20400*/  IMAD R9, R3.reuse, UR5, R0 ;  /* 0x0000000503097c24 */ /* 0x040fe2000f8e0200 */
[----:B------:R-:W-:Y:S01]  /*20410*/  SHF.R.S32.HI R0, RZ, 0x1f, R7 ;  /* 0x0000001fff007819 */ /* 0x000fe20000011407 */
[----:B------:R-:W-:Y:S01]  /*20420*/  IMAD.WIDE.U32 R4, R3, UR4, R4 ;  /* 0x0000000403047c25 */ /* 0x000fe2000f8e0004 */
[----:B------:R-:W-:-:S03]  /*20430*/  ULDC.64 UR4, c[0x0][0xad8] ;  /* 0x0002b60000047ab9 */ /* 0x000fc60000000a00 */
[----:B------:R-:W-:Y:S02]  /*20440*/  IMAD R0, R0, UR4, RZ ;  /* 0x0000000400007c24 */ /* 0x000fe4000f8e02ff */
[----:B------:R-:W-:Y:S02]  /*20450*/  IMAD.IADD R5, R5, 0x1, R9 ;  /* 0x0000000105057824 */ /* 0x000fe400078e0209 */
[C---:B------:R-:W-:Y:S02]  /*20460*/  IMAD R3, R7.reuse, UR5, R0 ;  /* 0x0000000507037c24 */ /* 0x040fe4000f8e0200 */
[----:B------:R-:W-:Y:S01]  /*20470*/  IMAD.WIDE.U32 R4, R7, UR4, R4 ;  /* 0x0000000407047c25 */ /* 0x000fe2000f8e0004 */
[----:B------:R-:W-:Y:S01]  /*20480*/  ULDC.64 UR4, c[0x0][0xa80] ;  /* 0x0002a00000047ab9 */ /* 0x000fe20000000a00 */
[----:B------:R-:W-:Y:S02]  /*20490*/  SHF.R.S32.HI R7, RZ, 0x1f, R221 ;  /* 0x0000001fff077819 */ /* 0x000fe400000114dd */
[----:B------:R-:W-:Y:S01]  /*204a0*/  IMAD.IADD R5, R5, 0x1, R3 ;  /* 0x0000000105057824 */ /* 0x000fe200078e0203 */
[----:B------:R-:W-:Y:S01]  /*204b0*/  LEA R3, P0, R4, UR4, 0x1 ;  /* 0x0000000404037c11 */ /* 0x000fe2000f8008ff */
[----:B------:R-:W-:Y:S01]  /*204c0*/  UMOV UR4, 0xffffffff ;  /* 0xffffffff00047882 */ /* 0x000fe20000000000 */
[----:B------:R-:W-:-:S02]  /*204d0*/  IMAD R6, R10, 0x80, R22 ;  /* 0x000000800a067824 */ /* 0x000fc400078e0216 */
[----:B------:R-:W-:Y:S01]  /*204e0*/  LEA.HI.X R4, R4, UR5, R5, 0x1, P0 ;  /* 0x0000000504047c11 */ /* 0x000fe200080f0c05 */
[----:B------:R-:W-:Y:S08]  /*204f0*/  BRA.DIV UR4, `(.L_x_637) ;  /* 0x0000008e04247947 */ /* 0x000ff0000b800000 */
[----:B------:R2:W3:Y:S04]  /*20500*/  SHFL.IDX PT, R0, R4, RZ, 0x181f ;  /* 0x00181fff04007589 */ /* 0x0004e800000e0000 */
[----:B------:R2:W4:Y:S02]  /*20510*/  SHFL.IDX PT, R14, R3, RZ, 0x181f ;  /* 0x00181fff030e7589 */ /* 0x00052400000e0000 */
.L_x_848:
[----:B------:R-:W-:Y:S01]  /*20520*/  IMAD R20, R20, R21, RZ ;  /* 0x0000001514147224 */ /* 0x000fe200078e02ff */
[----:B------:R-:W-:Y:S04]  /*20530*/  BSSY B1, `(.L_x_638) ;  /* 0x000000d000017945 */ /* 0x000fe80003800000 */
[----:B------:R-:W-:-:S13]  /*20540*/  ISETP.GE.AND P0, PT, R6, R20, PT ;  /* 0x000000140600720c */ /* 0x000fda0003f06270 */
[----:B------:R-:W-:Y:S05]  /*20550*/  @P0 BRA `(.L_x_639) ;  /* 0x0000000000280947 */ /* 0x000fea0003800000 */
[----:B------:R-:W-:Y:S01]  /*20560*/  ULDC UR4, c[0x0][0xac8] ;  /* 0x0002b20000047ab9 */ /* 0x000fe20000000800 */
[----:B------:R-:W-:Y:S01]  /*20570*/  ULDC.64 UR6, c[0x0][0x208] ;  /* 0x0000820000067ab9 */ /* 0x000fe20000000a00 */
[----:B------:R-:W-:Y:S02]  /*20580*/  ISETP.GE.AND P2, PT, R16, UR4, PT ;  /* 0x0000000410007c0c */ /* 0x000fe4000bf46270 */
[----:B------:R-:W-:-:S11]  /*20590*/  ISETP.GE.AND P3, PT, R221, UR4, PT ;  /* 0x00000004dd007c0c */ /* 0x000fd6000bf66270 */
[CC--:B----4-:R-:W-:Y:S02]  /*205a0*/  @!P2 LEA R8, P0, R16.reuse, R14.reuse, 0x1 ;  /* 0x0000000e1008a211 */ /* 0x0d0fe400078008ff */
[C---:B------:R-:W-:Y:S02]  /*205b0*/  @!P3 LEA R14, P1, R221.reuse, R14, 0x1 ;  /* 0x0000000edd0eb211 */ /* 0x040fe400078208ff */
[-C--:B---3--:R-:W-:Y:S02]  /*205c0*/  @!P2 LEA.HI.X R9, R16, R0.reuse, R17, 0x1, P0 ;  /* 0x000000001009a211 */ /* 0x088fe400000f0c11 */
[----:B------:R-:W-:-:S03]  /*205d0*/  @!P3 LEA.HI.X R15, R221, R0, R7, 0x1, P1 ;  /* 0x00000000dd0fb211 */ /* 0x000fc600008f0c07 */
[----:B------:R3:W-:Y:S04]  /*205e0*/  @!P2 ST.E.128 desc[UR6][R8.64], RZ ;  /* 0x000000ff0800a985 */ /* 0x0007e8000c101d06 */
[----:B------:R3:W-:Y:S02]  /*205f0*/  @!P3 ST.E.128 desc[UR6][R14.64], RZ ;  /* 0x000000ff0e00b985 */ /* 0x0007e4000c101d06 */
.L_x_639:
[----:B------:R-:W-:Y:S05]  /*20600*/  BSYNC B1 ;  /* 0x0000000000017941 */ /* 0x000fea0003800000 */
.L_x_638:
[----:B------:R-:W-:-:S03]  /*20610*/  UMOV UR4, 0xffffffff ;  /* 0xffffffff00047882 */ /* 0x000fc60000000000 */
[----:B------:R-:W-:Y:S05]  /*20620*/  BRA.DIV UR4, `(.L_x_640) ;  /* 0x0000008e040c7947 */ /* 0x000fea000b800000 */
[----:B---3--:R3:W0:Y:S04]  /*20630*/  SHFL.IDX PT, R0, R4, 0x1, 0x181f ;  /* 0x00381f0004007f89 */ /* 0x00862800000e0000 */
[----:B----4-:R3:W4:Y:S02]  /*20640*/  SHFL.IDX PT, R14, R3, 0x1, 0x181f ;  /* 0x00381f00030e7f89 */ /* 0x01072400000e0000 */
.L_x_852:
        /* <DEDUP_REMOVED lines=10> */
[-C--:B0-----:R-:W-:Y:S02]  /*206f0*/  @!P2 LEA.HI.X R9, R16, R0.reuse, R17, 0x1, P0 ;  /* 0x000000001009a211 */ /* 0x081fe400000f0c11 */
[----:B------:R-:W-:-:S03]  /*20700*/  @!P3 LEA.HI.X R15, R221, R0, R7, 0x1, P1 ;  /* 0x00000000dd0fb211 */ /* 0x000fc600008f0c07 */
[----:B------:R0:W-:Y:S04]  /*20710*/  @!P2 ST.E.128 desc[UR6][R8.64], RZ ;  /* 0x000000ff0800a985 */ /* 0x0001e8000c101d06 */
[----:B------:R0:W-:Y:S02]  /*20720*/  @!P3 ST.E.128 desc[UR6][R14.64], RZ ;  /* 0x000000ff0e00b985 */ /* 0x0001e4000c101d06 */
.L_x_642:
[----:B------:R-:W-:Y:S05]  /*20730*/  BSYNC B1 ;  /* 0x0000000000017941 */ /* 0x000fea0003800000 */
.L_x_641:
[----:B------:R-:W-:-:S03]  /*20740*/  UMOV UR4, 0xffffffff ;  /* 0xffffffff00047882 */ /* 0x000fc60000000000 */
[----:B------:R-:W-:Y:S05]  /*20750*/  BRA.DIV UR4, `(.L_x_643) ;  /* 0x0000008e04087947 */ /* 0x000fea000b800000 */
[----:B0-----:R0:W0:Y:S04]  /*20760*/  SHFL.IDX PT, R0, R4, 0x2, 0x181f ;  /* 0x00581f0004007f89 */ /* 0x00102800000e0000 */
[----:B----4-:R4:W0:Y:S02]  /*20770*/  SHFL.IDX PT, R14, R3, 0x2, 0x181f ;  /* 0x00581f00030e7f89 */ /* 0x01082400000e0000 */
.L_x_856:
        /* <DEDUP_REMOVED lines=8> */
[CC--:B0-----:R-:W-:Y:S02]  /*20800*/  @!P2 LEA R8, P0, R16.reuse, R14.reuse, 0x1 ;  /* 0x0000000e1008a211 */ /* 0x0c1fe400078008ff */
[C---:B------:R-:W-:Y:S02]  /*20810*/  @!P3 LEA R14, P1, R221.reuse, R14, 0x1 ;  /* 0x0000000edd0eb211 */ /* 0x040fe400078208ff */
[-C--:B------:R-:W-:Y:S02]  /*20820*/  @!P2 LEA.HI.X R9, R16, R0.reuse, R17, 0x1, P0 ;  /* 0x000000001009a211 */ /* 0x080fe400000f0c11 */
[----:B------:R-:W-:-:S03]  /*20830*/  @!P3 LEA.HI.X R15, R221, R0, R7, 0x1, P1 ;  /* 0x00000000dd0fb211 */ /* 0x000fc600008f0c07 */
[----:B------:R0:W-:Y:S04]  /*20840*/  @!P2 ST.E.128 desc[UR6][R8.64], RZ ;  /* 0x000000ff0800a985 */ /* 0x0001e8000c101d06 */
[----:B------:R0:W-:Y:S02]  /*20850*/  @!P3 ST.E.128 desc[UR6][R14.64], RZ ;  /* 0x000000ff0e00b985 */ /* 0x0001e4000c101d06 */
.L_x_645:
[----:B------:R-:W-:Y:S05]  /*20860*/  BSYNC B1 ;  /* 0x0000000000017941 */ /* 0x000fea0003800000 */
.L_x_644:
[----:B------:R-:W-:-:S03]  /*20870*/  UMOV UR4, 0xffffffff ;  /* 0xffffffff00047882 */ /* 0x000fc60000000000 */
[----:B------:R-:W-:Y:S05]  /*20880*/  BRA.DIV UR4, `(.L_x_646) ;  /* 0x0000008e04047947 */ /* 0x000fea000b800000 */
[----:B0-----:R0:W0:Y:S04]  /*20890*/  SHFL.IDX PT, R0, R4, 0x3, 0x181f ;  /* 0x00781f0004007f89 */ /* 0x00102800000e0000 */
[----:B------:R0:W0:Y:S02]  /*208a0*/  SHFL.IDX PT, R14, R3, 0x3, 0x181f ;  /* 0x00781f00030e7f89 */ /* 0x00002400000e0000 */
.L_x_860:
[----:B0-234-:R-:W-:-:S05]  /*208b0*/  VIADD R3, R6, 0x60 ;  /* 0x0000006006037836 */ /* 0x01dfca0000000000 */
[----:B------:R-:W-:-:S13]  /*208c0*/  ISETP.GE.AND P0, PT, R3, R20, PT ;  /* 0x000000140300720c */ /* 0x000fda0003f06270 */
[----:B------:R-:W-:Y:S05]  /*208d0*/  @P0 BRA `(.L_x_629) ;  /* 0x0000000000280947 */ /* 0x000fea0003800000 */
[----:B------:R-:W-:Y:S01]  /*208e0*/  ULDC UR4, c[0x0][0xac8] ;  /* 0x0002b20000047ab9 */ /* 0x000fe20000000800 */
[----:B------:R-:W-:Y:S01]  /*208f0*/  ULDC.64 UR6, c[0x0][0x208] ;  /* 0x0000820000067ab9 */ /* 0x000fe20000000a00 */
[----:B------:R-:W-:Y:S02]  /*20900*/  ISETP.GE.AND P2, PT, R16, UR4, PT ;  /* 0x0000000410007c0c */ /* 0x000fe4000bf46270 */
[----:B------:R-:W-:-:S11]  /*20910*/  ISETP.GE.AND P3, PT, R221, UR4, PT ;  /* 0x00000004dd007c0c */ /* 0x000fd6000bf66270 */
[CC--:B------:R-:W-:Y:S02]  /*20920*/  @!P2 LEA R4, P0, R16.reuse, R14.reuse, 0x1 ;  /* 0x0000000e1004a211 */ /* 0x0c0fe400078008ff */
[C---:B------:R-:W-:Y:S02]  /*20930*/  @!P3 LEA R14, P1, R221.reuse, R14, 0x1 ;  /* 0x0000000edd0eb211 */ /* 0x040fe400078208ff */
[-C--:B------:R-:W-:Y:S02]  /*20940*/  @!P2 LEA.HI.X R5, R16, R0.reuse, R17, 0x1, P0 ;  /* 0x000000001005a211 */ /* 0x080fe400000f0c11 */
[----:B------:R-:W-:-:S03]  /*20950*/  @!P3 LEA.HI.X R15, R221, R0, R7, 0x1, P1 ;  /* 0x00000000dd0fb211 */ /* 0x000fc600008f0c07 */
[----:B------:R4:W-:Y:S04]  /*20960*/  @!P2 ST.E.128 desc[UR6][R4.64], RZ ;  /* 0x000000ff0400a985 */ /* 0x0009e8000c101d06 */
[----:B------:R4:W-:Y:S02]  /*20970*/  @!P3 ST.E.128 desc[UR6][R14.64], RZ ;  /* 0x000000ff0e00b985 */ /* 0x0009e4000c101d06 */
.L_x_629:
[----:B------:R-:W-:Y:S05]  /*20980*/  BSYNC B0 ;  /* 0x0000000000007941 */ /* 0x000fea0003800000 */
.L_x_615:
[----:B------:R-:W-:Y:S02]  /*20990*/  ULDC UR4, c[0x0][0xc3c] ;  /* 0x00030f0000047ab9 */ /* 0x000fe40000000800 */
[----:B-1----:R-:W-:-:S13]  /*209a0*/  ISETP.GE.AND P0, PT, R151, UR4, PT ;  /* 0x0000000497007c0c */ /* 0x002fda000bf06270 */
[----:B------:R-:W-:Y:S05]  /*209b0*/  @!P0 BRA `(.L_x_647) ;  /* 0xfffffe0800488947 */ /* 0x000fea000383ffff */
[----:B------:R-:W-:Y:S05]  /*209c0*/  BRA `(.L_x_416) ;  /* 0x0000007800907947 */ /* 0x000fea0003800000 */
.L_x_414:
[----:B------:R-:W-:-:S08]  /*209d0*/  NOP ;  /* 0x0000000000007918 */ /* 0x000fd00000000000 */
[----:B--2---:R-:W0:-:S00]  /*209e0*/  USETMAXREG.DEALLOC.CTAPOOL 0x18 ;  /* 0x00000018000079c8 */ /* 0x004e0000080e0500 */
[----:B0-----:R-:W2:Y:S01]  /*209f0*/  LDL.LU R2, [R1] ;  /* 0x0000000001027983 */ /* 0x001ea20000300800 */
[----:B------:R-:W-:Y:S01]  /*20a00*/  LOP3.LUT R0, R0, 0x3, RZ, 0xc0, !PT ;  /* 0x0000000300007812 */ /* 0x000fe200078ec0ff */
[----:B------:R-:W-:-:S05]  /*20a10*/  IMAD.MOV.U32 R7, RZ, RZ, RZ ;  /* 0x000000ffff077224 */ /* 0x000fca00078e00ff */
[----:B------:R-:W0:Y:S02]  /*20a20*/  SHFL.IDX PT, R0, R0, RZ, 0x1f ;  /* 0x00001fff00007589 */ /* 0x000e2400000e0000 */
[----:B0-----:R-:W-:Y:S02]  /*20a30*/  ISETP.NE.AND P0, PT, R0, RZ, PT ;  /* 0x000000ff0000720c */ /* 0x001fe40003f05270 */
[----:B--2---:R-:W-:-:S11]  /*20a40*/  LOP3.LUT R2, R2, 0xfffffffd, RZ, 0xc0, !PT ;  /* 0xfffffffd02027812 */ /* 0x004fd600078ec0ff */
[----:B------:R-:W-:-:S05]  /*20a50*/  @P0 LOP3.LUT R2, R2, 0x2, RZ, 0xfc, !PT ;  /* 0x0000000202020812 */ /* 0x000fca00078efcff */
[----:B------:R0:W-:Y:S01]  /*20a60*/  STL [R1], R2 ;  /* 0x0000000201007387 */ /* 0x0001e20000100800 */
[----:B------:R-:W-:Y:S05]  /*20a70*/  @!P0 BRA `(.L_x_648) ;  /* 0x0000000000248947 */ /* 0x000fea0003800000 */
[----:B------:R-:W1:Y:S08]  /*20a80*/  S2UR UR5, SR_CgaCtaId ;  /* 0x00000000000579c3 */ /* 0x000e700000008800 */
[----:B------:R-:W-:Y:S06]  /*20a90*/  BAR.SYNC.DEFER_BLOCKING 0x5, 0x180 ;  /* 0x0146000000007b1d */ /* 0x000fec0000010000 */
[----:B------:R-:W-:-:S02]  /*20aa0*/  UMOV UR4, 0x400 ;  /* 0x0000040000047882 */ /* 0x000fc40000000000 */
[----:B-1----:R-:W-:-:S09]  /*20ab0*/  ULEA UR4, UR5, UR4, 0x18 ;  /* 0x0000000405047291 */ /* 0x002fd2000f8ec03f */
[----:B------:R-:W1:Y:S04]  /*20ac0*/  LDS.128 R8, [UR4+0x348d0] ;  /* 0x0348d004ff087984 */ /* 0x000e680008000c00 */
[----:B-1----:R1:W-:Y:S04]  /*20ad0*/  STL.64 [R1+0x10], R8 ;  /* 0x0000100801007387 */ /* 0x0023e80000100a00 */
[----:B------:R1:W-:Y:S01]  /*20ae0*/  STL.64 [R1+0x18], R10 ;  /* 0x0000180a01007387 */ /* 0x0003e20000100a00 */
[----:B------:R-:W-:Y:S06]  /*20af0*/  BAR.ARV 0x4, 0x180 ;  /* 0x0106000000007b1d */ /* 0x000fec0000002000 */
[----:B------:R-:W-:Y:S05]  /*20b00*/  BRA `(.L_x_649) ;  /* 0x0000000800ac7947 */ /* 0x000fea0003800000 */
.L_x_648:
[----:B------:R-:W-:Y:S01]  /*20b10*/  LOP3.LUT R0, R6, 0x1f, RZ, 0xc0, !PT ;  /* 0x0000001f06007812 */ /* 0x000fe200078ec0ff */
[----:B------:R-:W-:Y:S01]  /*20b20*/  ULDC UR4, c[0x0][0xc3c] ;  /* 0x00030f0000047ab9 */ /* 0x000fe20000000800 */
[----:B------:R-:W-:Y:S01]  /*20b30*/  ULDC.64 UR6, c[0x0][0x208] ;  /* 0x0000820000067ab9 */ /* 0x000fe20000000a00 */
[----:B------:R-:W-:Y:S01]  /*20b40*/  IMAD.MOV.U32 R10, RZ, RZ, RZ ;  /* 0x000000ffff0a7224 */ /* 0x000fe200078e00ff */
[----:B------:R-:W-:Y:S01]  /*20b50*/  ISETP.NE.AND P0, PT, R0, 0x1f, PT ;  /* 0x0000001f0000780c */ /* 0x000fe20003f05270 */
[----:B------:R-:W-:-:S03]  /*20b60*/  ULDC UR5, c[0x0][0xc38] ;  /* 0x00030e0000057ab9 */ /* 0x000fc60000000800 */
        /* <DEDUP_REMOVED lines=38> */
.L_x_652:
        /* <DEDUP_REMOVED lines=13> */
[----:B------:R-:W-:Y:S02]  /*20ea0*/  IMAD.MOV.U32 R10, RZ, RZ, RZ ;  /* 0x000000ffff0a7224 */ /* 0x000fe400078e00ff */
[----:B0-----:R-:W-:-:S05]  /*20eb0*/  @!P6 IMAD.WIDE R2, R9, 0x4, R2 ;  /* 0x000000040902e825 */ /* 0x001fca00078e0202 */
[----:B------:R1:W2:Y:S02]  /*20ec0*/  @!P6 LDG.E R7, desc[UR8][R2.64] ;  /* 0x000000080207e981 */ /* 0x0002a4000c1e1900 */
[----:B-1----:R-:W-:-:S05]  /*20ed0*/  @!P6 IMAD.WIDE R2, R9, 0x4, R4 ;  /* 0x000000040902e825 */ /* 0x002fca00078e0204 */
        /* <DEDUP_REMOVED lines=22> */
.L_x_650:
        /* <DEDUP_REMOVED lines=20> */
.L_x_653:
[----:B-1----:R-:W-:Y:S01]  /*21180*/  IMAD R10, R14, UR5, R11 ;  /* 0x000000050e0a7c24 */ /* 0x002fe2000f8e020b */
[----:B------:R-:W1:Y:S01]  /*21190*/  MUFU.RCP R12, R12 ;  /* 0x0000000c000c7308 */ /* 0x000e620000001000 */
[----:B------:R-:W-:Y:S02]  /*211a0*/  IMAD R11, R16, R5, RZ ;  /* 0x00000005100b7224 */ /* 0x000fe400078e02ff */
[----:B0-----:R-:W-:Y:S01]  /*211b0*/  IMAD.MOV.U32 R2, RZ, RZ, RZ ;  /* 0x000000ffff027224 */ /* 0x001fe200078e00ff */
[----:B------:R0:W-:Y:S03]  /*211c0*/  STL [R1+0x10], R10 ;  /* 0x0000100a01007387 */ /* 0x0001e60000100800 */
[----:B------:R-:W-:Y:S01]  /*211d0*/  IMAD.HI.U32 R2, R3, R11, R2 ;  /* 0x0000000b03027227 */ /* 0x000fe200078e0002 */
[----:B------:R-:W-:-:S05]  /*211e0*/  IABS R11, R7 ;  /* 0x00000007000b7213 */ /* 0x000fca0000000000 */
[----:B------:R-:W-:Y:S01]  /*211f0*/  IMAD.MOV R14, RZ, RZ, -R11 ;  /* 0x000000ffff0e7224 */ /* 0x000fe200078e0a0b */
[----:B0-----:R-:W-:-:S04]  /*21200*/  IADD3 R10, -R10, UR6, RZ ;  /* 0x000000060a0a7c10 */ /* 0x001fc8000fffe1ff */
[----:B------:R-:W-:-:S05]  /*21210*/  IABS R3, R10 ;  /* 0x0000000a00037213 */ /* 0x000fca0000000000 */
[----:B------:R-:W-:-:S04]  /*21220*/  IMAD.HI.U32 R11, R2, R3, RZ ;  /* 0x00000003020b7227 */ /* 0x000fc800078e00ff */
[----:B------:R-:W-:Y:S02]  /*21230*/  IMAD R2, R11, R14, R3 ;  /* 0x0000000e0b027224 */ /* 0x000fe400078e0203 */
[----:B-1----:R-:W-:-:S03]  /*21240*/  VIADD R3, R12, 0xffffffe ;  /* 0x0ffffffe0c037836 */ /* 0x002fc60000000000 */
[----:B------:R-:W-:-:S03]  /*21250*/  ISETP.GT.U32.AND P1, PT, R5, R2, PT ;  /* 0x000000020500720c */ /* 0x000fc60003f24070 */
[----:B------:R-:W0:Y:S10]  /*21260*/  F2I.FTZ.U32.TRUNC.NTZ R3, R3 ;  /* 0x0000000300037305 */ /* 0x000e34000021f000 */
[----:B------:R-:W-:-:S02]  /*21270*/  @!P1 IMAD.IADD R2, R2, 0x1, -R5 ;  /* 0x0000000102029824 */ /* 0x000fc400078e0a05 */
[----:B------:R-:W-:Y:S01]  /*21280*/  @!P1 VIADD R11, R11, 0x1 ;  /* 0x000000010b0b9836 */ /* 0x000fe20000000000 */
[----:B------:R-:W-:Y:S02]  /*21290*/  ISETP.NE.AND P1, PT, R7, RZ, PT ;  /* 0x000000ff0700720c */ /* 0x000fe40003f25270 */
[----:B------:R-:W-:Y:S01]  /*212a0*/  ISETP.GE.U32.AND P0, PT, R2, R5, PT ;  /* 0x000000050200720c */ /* 0x000fe20003f06070 */
[----:B0-----:R-:W-:Y:S02]  /*212b0*/  IMAD.MOV R5, RZ, RZ, -R3 ;  /* 0x000000ffff057224 */ /* 0x001fe400078e0a03 */
[----:B------:R-:W-:Y:S02]  /*212c0*/  IMAD.MOV.U32 R2, RZ, RZ, RZ ;  /* 0x000000ffff027224 */ /* 0x000fe400078e00ff */
[----:B------:R-:W-:-:S04]  /*212d0*/  IMAD R5, R5, R8, RZ ;  /* 0x0000000805057224 */ /* 0x000fc800078e02ff */
[----:B------:R-:W-:Y:S01]  /*212e0*/  IMAD.HI.U32 R5, R3, R5, R2 ;  /* 0x0000000503057227 */ /* 0x000fe200078e0002 */
[----:B------:R-:W-:Y:S02]  /*212f0*/  LOP3.LUT R2, R10, R7, RZ, 0x3c, !PT ;  /* 0x000000070a027212 */ /* 0x000fe400078e3cff */
[----:B------:R-:W-:Y:S01]  /*21300*/  IABS R3, R9 ;  /* 0x0000000900037213 */ /* 0x000fe20000000000 */
[----:B------:R-:W-:Y:S01]  /*21310*/  @P0 VIADD R11, R11, 0x1 ;  /* 0x000000010b0b0836 */ /* 0x000fe20000000000 */
[----:B------:R-:W-:-:S03]  /*21320*/  ISETP.GE.AND P2, PT, R2, RZ, PT ;  /* 0x000000ff0200720c */ /* 0x000fc60003f46270 */
[----:B------:R-:W-:-:S10]  /*21330*/  IMAD.MOV R3, RZ, RZ, -R3 ;  /* 0x000000ffff037224 */ /* 0x000fd400078e0a03 */
[----:B------:R-:W-:Y:S01]  /*21340*/  @!P2 IMAD.MOV R11, RZ, RZ, -R11 ;  /* 0x000000ffff0ba224 */ /* 0x000fe200078e0a0b */
[----:B------:R-:W-:-:S04]  /*21350*/  @!P1 LOP3.LUT R11, RZ, R7, RZ, 0x33, !PT ;  /* 0x00000007ff0b9212 */ /* 0x000fc800078e33ff */
[-C--:B------:R-:W-:Y:S01]  /*21360*/  IABS R2, R11.reuse ;  /* 0x0000000b00027213 */ /* 0x080fe20000000000 */
[----:B------:R-:W-:-:S04]  /*21370*/  IMAD R7, R7, R11, RZ ;  /* 0x0000000b07077224 */ /* 0x000fc800078e02ff */
[----:B------:R-:W-:-:S04]  /*21380*/  IMAD.HI.U32 R5, R5, R2, RZ ;  /* 0x0000000205057227 */ /* 0x000fc800078e00ff */
[----:B------:R-:W-:Y:S01]  /*21390*/  IMAD R3, R5, R3, R2 ;  /* 0x0000000305037224 */ /* 0x000fe200078e0202 */
[----:B------:R-:W-:-:S04]  /*213a0*/  LOP3.LUT R2, R11, R9, RZ, 0x3c, !PT ;  /* 0x000000090b027212 */ /* 0x000fc800078e3cff */
[----:B------:R-:W-:Y:S02]  /*213b0*/  ISETP.GT.U32.AND P1, PT, R8, R3, PT ;  /* 0x000000030800720c */ /* 0x000fe40003f24070 */
[----:B------:R-:W-:-:S11]  /*213c0*/  ISETP.GE.AND P2, PT, R2, RZ, PT ;  /* 0x000000ff0200720c */ /* 0x000fd60003f46270 */
[----:B------:R-:W-:Y:S02]  /*213d0*/  @!P1 IMAD.IADD R3, R3, 0x1, -R8 ;  /* 0x0000000103039824 */ /* 0x000fe400078e0a08 */
[----:B------:R-:W-:Y:S01]  /*213e0*/  @!P1 VIADD R5, R5, 0x1 ;  /* 0x0000000105059836 */ /* 0x000fe20000000000 */
[----:B------:R-:W-:Y:S02]  /*213f0*/  ISETP.NE.AND P1, PT, R9, RZ, PT ;  /* 0x000000ff0900720c */ /* 0x000fe40003f25270 */
[----:B------:R-:W-:-:S13]  /*21400*/  ISETP.GE.U32.AND P0, PT, R3, R8, PT ;  /* 0x000000080300720c */ /* 0x000fda0003f06070 */
[----:B------:R-:W-:-:S04]  /*21410*/  @P0 VIADD R5, R5, 0x1 ;  /* 0x0000000105050836 */ /* 0x000fc80000000000 */
[----:B------:R-:W-:Y:S01]  /*21420*/  @!P2 IMAD.MOV R5, RZ, RZ, -R5 ;  /* 0x000000ffff05a224 */ /* 0x000fe200078e0a05 */
[----:B------:R-:W-:-:S05]  /*21430*/  @!P1 LOP3.LUT R5, RZ, R9, RZ, 0x33, !PT ;  /* 0x00000009ff059212 */ /* 0x000fca00078e33ff */
[----:B------:R-:W-:-:S04]  /*21440*/  IMAD.MOV R2, RZ, RZ, -R5 ;  /* 0x000000ffff027224 */ /* 0x000fc800078e0a05 */
[C---:B------:R-:W-:Y:S02]  /*21450*/  IMAD R11, R9.reuse, R2, R11 ;  /* 0x00000002090b7224 */ /* 0x040fe400078e020b */
[----:B------:R-:W-:Y:S02]  /*21460*/  IMAD R2, R9, 0x1000000, R5 ;  /* 0x0100000009027824 */ /* 0x000fe400078e0205 */
[----:B------:R-:W-:Y:S02]  /*21470*/  IMAD.IADD R5, R10, 0x1, -R7 ;  /* 0x000000010a057824 */ /* 0x000fe400078e0a07 */
[----:B------:R-:W-:Y:S02]  /*21480*/  IMAD R3, R11, 0x10000, R2 ;  /* 0x000100000b037824 */ /* 0x000fe400078e0202 */
[----:B------:R-:W-:Y:S01]  /*21490*/  VIADD R2, R4, UR4 ;  /* 0x0000000404027c36 */ /* 0x000fe20008000000 */
[----:B------:R1:W-:Y:S04]  /*214a0*/  STL [R1+0x14], R5 ;  /* 0x0000140501007387 */ /* 0x0003e80000100800 */
[----:B------:R1:W-:Y:S04]  /*214b0*/  STL [R1+0x1c], R2 ;  /* 0x00001c0201007387 */ /* 0x0003e80000100800 */
[----:B------:R1:W-:Y:S01]  /*214c0*/  STL [R1+0x18], R3 ;  /* 0x0000180301007387 */ /* 0x0003e20000100800 */
[----:B------:R-:W-:Y:S05]  /*214d0*/  BRA `(.L_x_654) ;  /* 0x0000000000107947 */ /* 0x000fea0003800000 */
.L_x_651:
[----:B------:R-:W-:Y:S01]  /*214e0*/  IMAD.U32 R2, RZ, RZ, UR6 ;  /* 0x00000006ff027e24 */ /* 0x000fe2000f8e00ff */
[----:B------:R0:W-:Y:S04]  /*214f0*/  STL [R1+0x14], RZ ;  /* 0x000014ff01007387 */ /* 0x0001e80000100800 */
[----:B------:R0:W-:Y:S04]  /*21500*/  STL [R1+0x18], RZ ;  /* 0x000018ff01007387 */ /* 0x0001e80000100800 */
[----:B------:R0:W-:Y:S02]  /*21510*/  STL [R1+0x10], R2 ;  /* 0x0000100201007387 */ /* 0x0001e40000100800 */
.L_x_654:
[----:B------:R-:W2:Y:S04]  /*21520*/  LDL R8, [R1+0x10] ;  /* 0x0000100001087983 */ /* 0x000ea80000100800 */
[----:B------:R-:W2:Y:S04]  /*21530*/  LDL R9, [R1+0x14] ;  /* 0x0000140001097983 */ /* 0x000ea80000100800 */
[----:B------:R-:W2:Y:S04]  /*21540*/  LDL R10, [R1+0x18] ;  /* 0x00001800010a7983 */ /* 0x000ea80000100800 */
[----:B------:R-:W2:Y:S01]  /*21550*/  LDL R11, [R1+0x1c] ;  /* 0x00001c00010b7983 */ /* 0x000ea20000100800 */
[----:B------:R-:W-:-:S13]  /*21560*/  ISETP.NE.AND P0, PT, R0, RZ, PT ;  /* 0x000000ff0000720c */ /* 0x000fda0003f05270 */
[----:B-1----:R-:W1:Y:S01]  /*21570*/  @!P0 S2R R3, SR_CgaCtaId ;  /* 0x0000000000038919 */ /* 0x002e620000008800 */
[----:B------:R-:W-:-:S04]  /*21580*/  @!P0 MOV R0, 0x400 ;  /* 0x0000040000008802 */ /* 0x000fc80000000f00 */
[----:B-1----:R-:W-:-:S05]  /*21590*/  @!P0 LEA R0, R3, R0, 0x18 ;  /* 0x0000000003008211 */ /* 0x002fca00078ec0ff */
[----:B--2---:R2:W-:Y:S01]  /*215a0*/  @!P0 STS.128 [R0+0x348d0], R8 ;  /* 0x0348d00800008388 */ /* 0x0045e20000000c00 */
[----:B------:R-:W-:Y:S06]  /*215b0*/  BAR.ARV 0x5, 0x180 ;  /* 0x0146000000007b1d */ /* 0x000fec0000002000 */
.L_x_649:
[----:B--2---:R-:W2:Y:S01]  /*215c0*/  LDL R0, [R1+0x1c] ;  /* 0x00001c0001007983 */ /* 0x004ea20000100800 */
[----:B------:R-:W-:Y:S01]  /*215d0*/  ULDC UR4, c[0x0][0xc3c] ;  /* 0x00030f0000047ab9 */ /* 0x000fe20000000800 */
[----:B------:R-:W-:Y:S01]  /*215e0*/  IMAD.MOV.U32 R19, RZ, RZ, RZ ;  /* 0x000000ffff137224 */ /* 0x000fe200078e00ff */
[----:B--2---:R-:W-:Y:S01]  /*215f0*/  ISETP.GE.AND P0, PT, R0, UR4, PT ;  /* 0x0000000400007c0c */ /* 0x004fe2000bf06270 */
[----:B------:R-:W-:-:S05]  /*21600*/  IMAD.MOV.U32 R0, RZ, RZ, 0x1 ;  /* 0x00000001ff007424 */ /* 0x000fca00078e00ff */
[----:B------:R2:W-:Y:S04]  /*21610*/  STL [R1+0xc], R0 ;  /* 0x00000c0001007387 */ /* 0x0005e80000100800 */
[----:B------:R2:W-:Y:S03]  /*21620*/  STL [R1+0x5c], RZ ;  /* 0x00005cff01007387 */ /* 0x0005e60000100800 */
[----:B------:R-:W-:Y:S05]  /*21630*/  @P0 BRA `(.L_x_655) ;  /* 0x0000006800940947 */ /* 0x000fea0003800000 */
[----:B------:R-:W3:Y:S01]  /*21640*/  S2UR UR5, SR_CgaCtaId ;  /* 0x00000000000579c3 */ /* 0x000ee20000008800 */
[C---:B--2---:R-:W-:Y:S01]  /*21650*/  IMAD.SHL.U32 R0, R6.reuse, 0x8, RZ ;  /* 0x0000000806007824 */ /* 0x044fe200078e00ff */
[----:B------:R-:W-:Y:S01]  /*21660*/  LOP3.LUT R4, R6, 0x7f, RZ, 0xc0, !PT ;  /* 0x0000007f06047812 */ /* 0x000fe200078ec0ff */
[----:B------:R-:W-:Y:S01]  /*21670*/  UMOV UR4, 0x400 ;  /* 0x0000040000047882 */ /* 0x000fe20000000000 */
[----:B------:R-:W-:Y:S01]  /*21680*/  BSSY B8, `(.L_x_655) ;  /* 0x00006a0000087945 */ /* 0x000fe20003800000 */
[----:B------:R-:W-:Y:S01]  /*21690*/  IMAD.MOV.U32 R19, RZ, RZ, RZ ;  /* 0x000000ffff137224 */ /* 0x000fe200078e00ff */
[----:B------:R-:W-:Y:S01]  /*216a0*/  LOP3.LUT R3, R0, 0x1f8, RZ, 0xc0, !PT ;  /* 0x000001f800037812 */ /* 0x000fe200078ec0ff */
[----:B0-----:R-:W-:Y:S01]  /*216b0*/  IMAD.SHL.U32 R2, R4, 0x8, RZ ;  /* 0x0000000804027824 */ /* 0x001fe200078e00ff */
[----:B------:R-:W-:Y:S01]  /*216c0*/  LOP3.LUT R0, R0, 0x38, RZ, 0xc0, !PT ;  /* 0x0000003800007812 */ /* 0x000fe200078ec0ff */
[----:B------:R-:W-:Y:S01]  /*216d0*/  ULDC.64 UR38, c[0x0][0x198] ;  /* 0x0000660000267ab9 */ /* 0x000fe20000000a00 */
[----:B------:R-:W-:Y:S01]  /*216e0*/  LOP3.LUT R3, R3, 0x38, R6, 0x78, !PT ;  /* 0x0000003803037812 */ /* 0x000fe200078e7806 */
[----:B------:R-:W-:Y:S01]  /*216f0*/  IMAD.SHL.U32 R6, R6, 0x10, RZ ;  /* 0x0000001006067824 */ /* 0x000fe200078e00ff */
[----:B------:R-:W-:Y:S01]  /*21700*/  LOP3.LUT R0, R0, 0x40, RZ, 0xfc, !PT ;  /* 0x0000004000007812 */ /* 0x000fe200078efcff */
[----:B------:R-:W-:Y:S01]  /*21710*/  ULDC UR36, c[0x0][0xc] ;  /* 0x0000030000247ab9 */ /* 0x000fe20000000800 */
[----:B------:R-:W-:-:S02]  /*21720*/  LOP3.LUT R3, R3, 0x200, R2, 0xf8, !PT ;  /* 0x0000020003037812 */ /* 0x000fc400078ef802 */
[----:B------:R-:W-:-:S04]  /*21730*/  SHF.R.U32.HI R2, RZ, 0x3, R4 ;  /* 0x00000003ff027819 */ /* 0x000fc80000011604 */
[----:B------:R-:W-:Y:S01]  /*21740*/  LOP3.LUT R4, R2, 0x70, R6, 0xf8, !PT ;  /* 0x0000007002047812 */ /* 0x000fe200078ef806 */
[----:B------:R-:W-:Y:S01]  /*21750*/  IMAD.MOV.U32 R2, RZ, RZ, 0x1 ;  /* 0x00000001ff027424 */ /* 0x000fe200078e00ff */
[----:B---3--:R-:W-:-:S06]  /*21760*/  ULEA UR4, UR5, UR4, 0x18 ;  /* 0x0000000405047291 */ /* 0x008fcc000f8ec03f */
[----:B------:R-:W-:-:S04]  /*21770*/  IMAD.U32 R18, RZ, RZ, UR4 ;  /* 0x00000004ff127e24 */ /* 0x000fc8000f8e00ff */
[----:B------:R-:W-:-:S05]  /*21780*/  IMAD R3, R3, 0x2, R18 ;  /* 0x0000000203037824 */ /* 0x000fca00078e0212 */
[----:B------:R0:W-:Y:S04]  /*21790*/  STL [R1+0x30], R3 ;  /* 0x0000300301007387 */ /* 0x0001e80000100800 */
[----:B------:R0:W-:Y:S04]  /*217a0*/  STL [R1+0x5c], RZ ;  /* 0x00005cff01007387 */ /* 0x0001e80000100800 */
[----:B------:R0:W-:Y:S04]  /*217b0*/  STL [R1+0x24], R2 ;  /* 0x0000240201007387 */ /* 0x0001e80000100800 */
[----:B------:R0:W-:Y:S04]  /*217c0*/  STL [R1+0x20], RZ ;  /* 0x000020ff01007387 */ /* 0x0001e80000100800 */
[----:B------:R0:W-:Y:S02]  /*217d0*/  STL [R1+0xc], R2 ;  /* 0x00000c0201007387 */ /* 0x0001e40000100800 */
.L_x_792:
[----:B------:R-:W2:Y:S01]  /*217e0*/  LDL R0, [R1+0x1c] ;  /* 0x00001c0001007983 */ /* 0x000ea20000100800 */
        /* <DEDUP_REMOVED lines=13> */
[----:B------:R-:W-:Y:S01]  /*218c0*/  ULDC.64 UR6, c[0x0][0xa08] ;  /* 0x0002820000067ab9 */ /* 0x000fe20000000a00 */
[----:B--2---:R-:W-:Y:S01]  /*218d0*/  SHF.R.S32.HI R4, RZ, 0x1f, R15 ;  /* 0x0000001fff047819 */ /* 0x004fe2000001140f */
[----:B------:R-:W-:-:S09]  /*218e0*/  IMAD.SHL.U32 R14, R15, 0x4, RZ ;  /* 0x000000040f0e7824 */ /* 0x000fd200078e00ff */
        /* <DEDUP_REMOVED lines=8> */
[----:B------:R-:W-:Y:S02]  /*21970*/  ISETP.NE.AND.EX P1, PT, RZ, UR5, PT, P1 ;  /* 0x00000005ff007c0c */ /* 0x000fe4000bf25310 */
[----:B------:R-:W-:Y:S02]  /*21980*/  CS2R R10, SRZ ;  /* 0x00000000000a7805 */ /* 0x000fe4000001ff00 */
[----:B------:R-:W-:Y:S01]  /*21990*/  ISETP.NE.U32.AND P3, PT, RZ, UR10, PT ;  /* 0x0000000aff007c0c */ /* 0x000fe2000bf65070 */
[----:B------:R-:W-:Y:S01]  /*219a0*/  STL [R1+0x4], R14 ;  /* 0x0000040e01007387 */ /* 0x000fe20000100800 */
[----:B------:R-:W-:Y:S02]  /*219b0*/  ISETP.NE.U32.AND P0, PT, RZ, UR6, PT ;  /* 0x00000006ff007c0c */ /* 0x000fe4000bf05070 */
[----:B------:R-:W-:Y:S01]  /*219c0*/  ISETP.NE.U32.AND P2, PT, RZ, UR8, PT ;  /* 0x00000008ff007c0c */ /* 0x000fe2000bf45070 */
[----:B------:R-:W-:Y:S01]  /*219d0*/  STL [R1+0x28], R13 ;  /* 0x0000280d01007387 */ /* 0x000fe20000100800 */
[----:B------:R-:W-:-:S02]  /*219e0*/  IADD3 R6, P5, R14, UR6, RZ ;  /* 0x000000060e067c10 */ /* 0x000fc4000ffbe0ff */
[C---:B-1----:R-:W-:Y:S02]  /*219f0*/  IADD3 R2, P4, R14.reuse, UR4, RZ ;  /* 0x000000040e027c10 */ /* 0x042fe4000ff9e0ff */
[----:B------:R-:W-:Y:S02]  /*21a00*/  ISETP.NE.AND.EX P3, PT, RZ, UR11, PT, P3 ;  /* 0x0000000bff007c0c */ /* 0x000fe4000bf65330 */
[C---:B------:R-:W-:Y:S02]  /*21a10*/  IADD3.X R3, R13.reuse, UR5, RZ, P4, !PT ;  /* 0x000000050d037c10 */ /* 0x040fe4000a7fe4ff */
[----:B0-----:R-:W-:Y:S02]  /*21a20*/  IADD3 R4, P4, R14, UR8, RZ ;  /* 0x000000080e047c10 */ /* 0x001fe4000ff9e0ff */
[----:B------:R-:W-:Y:S01]  /*21a30*/  ISETP.NE.AND.EX P0, PT, RZ, UR7, PT, P0 ;  /* 0x00000007ff007c0c */ /* 0x000fe2000bf05300 */
[----:B------:R-:W2:Y:S01]  /*21a40*/  @P1 LDG.E R8, desc[UR12][R2.64] ;  /* 0x0000000c02081981 */ /* 0x000ea2000c1e1900 */
[C---:B------:R-:W-:Y:S01]  /*21a50*/  IADD3.X R5, R13.reuse, UR9, RZ, P4, !PT ;  /* 0x000000090d057c10 */ /* 0x040fe2000a7fe4ff */
[----:B------:R-:W-:Y:S01]  /*21a60*/  ULDC UR4, c[0x0][0x288] ;  /* 0x0000a20000047ab9 */ /* 0x000fe20000000800 */
[----:B------:R-:W-:Y:S01]  /*21a70*/  ISETP.NE.AND.EX P2, PT, RZ, UR9, PT, P2 ;  /* 0x00000009ff007c0c */ /* 0x000fe2000bf45320 */
[----:B------:R-:W-:Y:S01]  /*21a80*/  IMAD.U32 R12, RZ, RZ, UR4 ;  /* 0x00000004ff0c7e24 */ /* 0x000fe2000f8e00ff */
[----:B------:R-:W-:Y:S01]  /*21a90*/  ULDC.64 UR4, c[0x0][0x418] ;  /* 0x0001060000047ab9 */ /* 0x000fe20000000a00 */
[----:B------:R-:W-:Y:S01]  /*21aa0*/  IADD3.X R7, R13, UR7, RZ, P5, !PT ;  /* 0x000000070d077c10 */ /* 0x000fe2000affe4ff */
[----:B--2---:R0:W-:Y:S01]  /*21ab0*/  STL [R1+0x48], R8 ;  /* 0x0000480801007387 */ /* 0x0041e20000100800 */
[----:B------:R-:W-:-:S03]  /*21ac0*/  UISETP.NE.U32.AND UP0, UPT, UR4, URZ, UPT ;  /* 0x0000003f0400728c */ /* 0x000fc6000bf05070 */
[----:B------:R-:W-:Y:S01]  /*21ad0*/  ULDC UR4, c[0x0][0x424] ;  /* 0x0001090000047ab9 */ /* 0x000fe20000000800 */
[----:B------:R-:W5:Y:S04]  /*21ae0*/  @P0 LDG.E R11, desc[UR12][R6.64] ;  /* 0x0000000c060b0981 */ /* 0x000f68000c1e1900 */
[----:B------:R-:W5:Y:S01]  /*21af0*/  @P2 LDG.E R10, desc[UR12][R4.64] ;  /* 0x0000000c040a2981 */ /* 0x000f62000c1e1900 */
[----:B0-----:R-:W-:-:S04]  /*21b00*/  @P3 IADD3 R8, P4, R14, UR10, RZ ;  /* 0x0000000a0e083c10 */ /* 0x001fc8000ff9e0ff */
[----:B------:R-:W-:-:S05]  /*21b10*/  @P3 IADD3.X R9, R13, UR11, RZ, P4, !PT ;  /* 0x0000000b0d093c10 */ /* 0x000fca000a7fe4ff */
[----:B------:R0:W2:Y:S01]  /*21b20*/  @P3 LDG.E R12, desc[UR12][R8.64] ;  /* 0x0000000c080c3981 */ /* 0x0000a2000c1e1900 */
[----:B------:R-:W-:-:S03]  /*21b30*/  UISETP.NE.AND.EX UP0, UPT, UR5, URZ, UPT, UP0 ;  /* 0x0000003f0500728c */ /* 0x000fc6000bf05300 */
[----:B------:R-:W-:Y:S01]  /*21b40*/  ULDC UR5, c[0x0][0x2f0] ;  /* 0x0000bc0000057ab9 */ /* 0x000fe20000000800 */
[----:B------:R-:W-:-:S04]  /*21b50*/  USEL UR4, UR4, 0x1, UP0 ;  /* 0x0000000104047887 */ /* 0x000fc80008000000 */
[----:B------:R-:W-:-:S03]  /*21b60*/  UIMAD UR4, UR4, UR5, URZ ;  /* 0x00000005040472a4 */ /* 0x000fc6000f8e023f */
[----:B------:R-:W-:Y:S02]  /*21b70*/  ULDC UR5, c[0x0][0x348] ;  /* 0x0000d20000057ab9 */ /* 0x000fe40000000800 */
[----:B0-----:R-:W-:Y:S02]  /*21b80*/  IMAD.U32 R9, RZ, RZ, UR5 ;  /* 0x00000005ff097e24 */ /* 0x001fe4000f8e00ff */
[----:B------:R-:W-:Y:S01]  /*21b90*/  IMAD.U32 R8, RZ, RZ, UR4 ;  /* 0x00000004ff087e24 */ /* 0x000fe2000f8e00ff */
[----:B--2---:R0:W-:Y:S01]  /*21ba0*/  STL [R1+0x54], R12 ;  /* 0x0000540c01007387 */ /* 0x0041e20000100800 */
[----:B------:R-:W-:Y:S05]  /*21bb0*/  @P3 BRA `(.L_x_656) ;  /* 0x0000000000183947 */ /* 0x000fea0003800000 */
[----:B------:R-:W-:Y:S05]  /*21bc0*/  @!P1 BRA `(.L_x_656) ;  /* 0x0000000000149947 */ /* 0x000fea0003800000 */
[----:B------:R-:W-:Y:S02]  /*21bd0*/  ULDC.64 UR4, c[0x0][0x208] ;  /* 0x0000820000047ab9 */ /* 0x000fe40000000a00 */
[----:B0-----:R-:W2:Y:S04]  /*21be0*/  LDG.E R12, desc[UR4][R2.64] ;  /* 0x00000004020c7981 */ /* 0x001ea8000c1e1900 */
[----:B------:R-:W2:Y:S02]  /*21bf0*/  LDG.E R2, desc[UR4][R2.64+0x4] ;  /* 0x0000040402027981 */ /* 0x000ea4000c1e1900 */
[----:B--2---:R-:W-:-:S05]  /*21c00*/  IMAD.IADD R2, R2, 0x1, -R12 ;  /* 0x0000000102027824 */ /* 0x004fca00078e0a0c */
[----:B------:R1:W-:Y:S02]  /*21c10*/  STL [R1+0x54], R2 ;  /* 0x0000540201007387 */ /* 0x0003e40000100800 */
.L_x_656:
[----:B------:R-:W2:Y:S01]  /*21c20*/  LDL.LU R3, [R1+0x18] ;  /* 0x0000180001037983 */ /* 0x000ea20000300800 */
[----:B0-----:R-:W-:Y:S01]  /*21c30*/  IMAD.MOV.U32 R12, RZ, RZ, R15 ;  /* 0x000000ffff0c7224 */ /* 0x001fe200078e000f */
[----:B------:R-:W-:Y:S02]  /*21c40*/  ULDC.64 UR4, c[0x0][0xa20] ;  /* 0x0002880000047ab9 */ /* 0x000fe40000000a00 */
[----:B------:R-:W-:Y:S02]  /*21c50*/  ISETP.NE.U32.AND P1, PT, RZ, UR4, PT ;  /* 0x00000004ff007c0c */ /* 0x000fe4000bf25070 */
[----:B------:R0:W-:Y:S02]  /*21c60*/  STL [R1+0x8], R12 ;  /* 0x0000080c01007387 */ /* 0x0001e40000100800 */
[----:B------:R-:W-:Y:S02]  /*21c70*/  ISETP.NE.AND.EX P1, PT, RZ, UR5, PT, P1 ;  /* 0x00000005ff007c0c */ /* 0x000fe4000bf25310 */
[----:B--2---:R-:W-:-:S02]  /*21c80*/  LOP3.LUT R17, R3, 0xff000000, RZ, 0xc0, !PT ;  /* 0xff00000003117812 */ /* 0x004fc400078ec0ff */
[C---:B-1----:R-:W-:Y:S02]  /*21c90*/  LOP3.LUT R2, R3.reuse, 0xff0000, RZ, 0xc0, !PT ;  /* 0x00ff000003027812 */ /* 0x042fe400078ec0ff */
[----:B------:R-:W-:Y:S02]  /*21ca0*/  SHF.R.U32.HI R17, RZ, 0x8, R17 ;  /* 0x00000008ff117819 */ /* 0x000fe40000011611 */
[----:B------:R-:W-:Y:S02]  /*21cb0*/  LOP3.LUT R16, R3, 0xffff, RZ, 0xc0, !PT ;  /* 0x0000ffff03107812 */ /* 0x000fe400078ec0ff */
[----:B------:R-:W-:Y:S01]  /*21cc0*/  LEA.HI R17, R2, R17, RZ, 0x10 ;  /* 0x0000001102117211 */ /* 0x000fe200078f80ff */
[----:B-----5:R-:W-:-:S05]  /*21cd0*/  IMAD.IADD R2, R11, 0x1, R0 ;  /* 0x000000010b027824 */ /* 0x020fca00078e0200 */
[----:B------:R0:W-:Y:S01]  /*21ce0*/  STL [R1+0x18], R2 ;  /* 0x0000180201007387 */ /* 0x0001e20000100800 */
[----:B------:R-:W-:Y:S05]  /*21cf0*/  @!P1 BRA `(.L_x_657) ;  /* 0x0000000000149947 */ /* 0x000fea0003800000 */
[----:B0-----:R-:W-:Y:S01]  /*21d00*/  IADD3 R2, P0, R14, UR4, RZ ;  /* 0x000000040e027c10 */ /* 0x001fe2000ff1e0ff */
[----:B------:R-:W-:-:S03]  /*21d10*/  ULDC.64 UR6, c[0x0][0x208] ;  /* 0x0000820000067ab9 */ /* 0x000fc60000000a00 */
[----:B------:R-:W-:-:S05]  /*21d20*/  IADD3.X R3, R13, UR5, RZ, P0, !PT ;  /* 0x000000050d037c10 */ /* 0x000fca00087fe4ff */
[----:B------:R0:W5:Y:S01]  /*21d30*/  LDG.E R8, desc[UR6][R2.64] ;  /* 0x0000000602087981 */ /* 0x000162000c1e1900 */
[----:B------:R-:W-:Y:S05]  /*21d40*/  BRA `(.L_x_658) ;  /* 0x0000000000147947 */ /* 0x000fea0003800000 */
.L_x_657:
[----:B------:R-:W-:Y:S05]  /*21d50*/  @!P0 BRA `(.L_x_658) ;  /* 0x0000000000108947 */ /* 0x000fea0003800000 */
[----:B------:R-:W-:Y:S02]  /*21d60*/  ULDC.64 UR4, c[0x0][0x208] ;  /* 0x0000820000047ab9 */ /* 0x000fe40000000a00 */
[----:B------:R-:W2:Y:S04]  /*21d70*/  LDG.E R8, desc[UR4][R6.64] ;  /* 0x0000000406087981 */ /* 0x000ea8000c1e1900 */
[----:B------:R-:W2:Y:S02]  /*21d80*/  LDG.E R6, desc[UR4][R6.64+0x4] ;  /* 0x0000040406067981 */ /* 0x000ea4000c1e1900 */
[----:B--2---:R-:W-:-:S07]  /*21d90*/  IMAD.IADD R8, R6, 0x1, -R8 ;  /* 0x0000000106087824 */ /* 0x004fce00078e0a08 */
.L_x_658:
[----:B------:R-:W-:Y:S01]  /*21da0*/  ULDC.64 UR4, c[0x0][0x208] ;  /* 0x0000820000047ab9 */ /* 0x000fe20000000a00 */
[----:B-----5:R-:W-:Y:S02]  /*21db0*/  IMAD.IADD R6, R8, 0x1, -R0 ;  /* 0x0000000108067824 */ /* 0x020fe400078e0a00 */
[----:B------:R-:W2:Y:S04]  /*21dc0*/  @P2 LDG.E R0, desc[UR4][R4.64] ;  /* 0x0000000404002981 */ /* 0x000ea8000c1e1900 */
[----:B------:R-:W2:Y:S01]  /*21dd0*/  @P2 LDG.E R4, desc[UR4][R4.64+0x4] ;  /* 0x0000040404042981 */ /* 0x000ea2000c1e1900 */
[----:B------:R-:W-:Y:S01]  /*21de0*/  LOP3.LUT R13, R17, 0xff, RZ, 0xc0, !PT ;  /* 0x000000ff110d7812 */ /* 0x000fe200078ec0ff */
[----:B------:R-:W-:Y:S01]  /*21df0*/  BSSY B0, `(.L_x_659) ;  /* 0x000002a000007945 */ /* 0x000fe20003800000 */
[----:B------:R-:W-:Y:S01]  /*21e00*/  SHF.R.U32.HI R17, RZ, 0x10, R17 ;  /* 0x00000010ff117819 */ /* 0x000fe20000011611 */
[----:B--2---:R-:W-:-:S04]  /*21e10*/  @P2 IMAD.IADD R9, R4, 0x1, -R0 ;  /* 0x0000000104092824 */ /* 0x004fc800078e0a00 */
[----:B0-----:R-:W-:-:S04]  /*21e20*/  IMAD.IADD R2, R6, 0x1, R9 ;  /* 0x0000000106027824 */ /* 0x001fc800078e0209 */
[C---:B------:R-:W-:Y:S01]  /*21e30*/  VIADD R0, R2.reuse, 0xaf ;  /* 0x000000af02007836 */ /* 0x040fe20000000000 */
[----:B------:R-:W-:-:S03]  /*21e40*/  ISETP.GE.AND P1, PT, R2, 0x1, PT ;  /* 0x000000010200780c */ /* 0x000fc60003f26270 */
[----:B------:R-:W-:-:S05]  /*21e50*/  IMAD.HI R0, R0, 0x2e8ba2e9, RZ ;  /* 0x2e8ba2e900007827 */ /* 0x000fca00078e02ff */
[----:B------:R-:W-:-:S04]  /*21e60*/  SHF.R.U32.HI R2, RZ, 0x1f, R0 ;  /* 0x0000001fff027819 */ /* 0x000fc80000011600 */
[----:B------:R-:W-:Y:S01]  /*21e70*/  LEA.HI.SX32 R11, R0, R2, 0x1b ;  /* 0x00000002000b7211 */ /* 0x000fe200078fdaff */
[----:B------:R-:W-:-:S04]  /*21e80*/  IMAD.MOV.U32 R0, RZ, RZ, RZ ;  /* 0x000000ffff007224 */ /* 0x000fc800078e00ff */
[----:B------:R0:W-:Y:S04]  /*21e90*/  STL [R1+0x38], R11 ;  /* 0x0000380b01007387 */ /* 0x0001e80000100800 */
[----:B------:R0:W-:Y:S01]  /*21ea0*/  STL [R1+0x58], R13 ;  /* 0x0000580d01007387 */ /* 0x0001e20000100800 */
[----:B------:R-:W-:Y:S05]  /*21eb0*/  @!P1 BRA `(.L_x_660) ;  /* 0x0000000000749947 */ /* 0x000fea0003800000 */
[----:B------:R-:W-:Y:S01]  /*21ec0*/  ISETP.NE.AND P0, PT, R17, RZ, PT ;  /* 0x000000ff1100720c */ /* 0x000fe20003f05270 */
[----:B------:R-:W-:-:S03]  /*21ed0*/  ULDC UR4, c[0x0][0x9f0] ;  /* 0x00027c0000047ab9 */ /* 0x000fc60000000800 */
[----:B------:R-:W-:-:S04]  /*21ee0*/  SEL R2, R17, UR4, P0 ;  /* 0x0000000411027c07 */ /* 0x000fc80008000000 */
[----:B------:R-:W-:Y:S02]  /*21ef0*/  IABS R3, R2 ;  /* 0x0000000200037213 */ /* 0x000fe40000000000 */
[----:B------:R-:W-:Y:S02]  /*21f00*/  IADD3 R0, R2, -0x1, R11 ;  /* 0xffffffff02007810 */ /* 0x000fe40007ffe00b */
[----:B------:R-:W1:Y:S08]  /*21f10*/  I2F.RP R4, R3 ;  /* 0x0000000300047306 */ /* 0x000e700000209400 */
[----:B-1----:R-:W1:Y:S02]  /*21f20*/  MUFU.RCP R4, R4 ;  /* 0x0000000400047308 */ /* 0x002e640000001000 */
[----:B-1----:R-:W-:-:S06]  /*21f30*/  VIADD R4, R4, 0xffffffe ;  /* 0x0ffffffe04047836 */ /* 0x002fcc0000000000 */
[----:B------:R1:W2:Y:S02]  /*21f40*/  F2I.FTZ.U32.TRUNC.NTZ R5, R4 ;  /* 0x0000000400057305 */ /* 0x0002a4000021f000 */
[----:B-1----:R-:W-:-:S04]  /*21f50*/  LOP3.LUT R4, R0, R2, RZ, 0x3c, !PT ;  /* 0x0000000200047212 */ /* 0x002fc800078e3cff */
[----:B------:R-:W-:Y:S01]  /*21f60*/  ISETP.GE.AND P4, PT, R4, RZ, PT ;  /* 0x000000ff0400720c */ /* 0x000fe20003f86270 */
[----:B--2---:R-:W-:-:S04]  /*21f70*/  IMAD.MOV R4, RZ, RZ, -R5 ;  /* 0x000000ffff047224 */ /* 0x004fc800078e0a05 */
[----:B------:R-:W-:Y:S02]  /*21f80*/  IMAD R7, R4, R3, RZ ;  /* 0x0000000304077224 */ /* 0x000fe400078e02ff */
[----:B------:R-:W-:-:S04]  /*21f90*/  IMAD.MOV.U32 R4, RZ, RZ, RZ ;  /* 0x000000ffff047224 */ /* 0x000fc800078e00ff */
[----:B------:R-:W-:Y:S01]  /*21fa0*/  IMAD.HI.U32 R7, R5, R7, R4 ;  /* 0x0000000705077227 */ /* 0x000fe200078e0004 */
[----:B------:R-:W-:Y:S02]  /*21fb0*/  IABS R4, R0 ;  /* 0x0000000000047213 */ /* 0x000fe40000000000 */
[----:B------:R-:W-:-:S05]  /*21fc0*/  IABS R0, R2 ;  /* 0x0000000200007213 */ /* 0x000fca0000000000 */
[----:B------:R-:W-:-:S04]  /*21fd0*/  IMAD.MOV R0, RZ, RZ, -R0 ;  /* 0x000000ffff007224 */ /* 0x000fc800078e0a00 */
[----:B------:R-:W-:Y:S02]  /*21fe0*/  IMAD.MOV.U32 R5, RZ, RZ, R0 ;  /* 0x000000ffff057224 */ /* 0x000fe400078e0000 */
        /* <DEDUP_REMOVED lines=9> */
[----:B------:R-:W-:-:S07]  /*22080*/  @!P3 LOP3.LUT R0, RZ, R2, RZ, 0x33, !PT ;  /* 0x00000002ff00b212 */ /* 0x000fce00078e33ff */
.L_x_660:
[----:B------:R-:W-:Y:S05]  /*22090*/  BSYNC B0 ;  /* 0x0000000000007941 */ /* 0x000fea0003800000 */
.L_x_659:
[-C--:B------:R-:W-:Y:S01]  /*220a0*/  IMAD R2, R13, R0.reuse, RZ ;  /* 0x000000000d027224 */ /* 0x080fe200078e02ff */
[----:B------:R-:W-:Y:S04]  /*220b0*/  BSSY B0, `(.L_x_661) ;  /* 0x0000121000007945 */ /* 0x000fe80003800000 */
        /* <DEDUP_REMOVED lines=16> */
[----:B------:R-:W-:Y:S01]  /*221c0*/  UMOV UR4, 0xffffffff ;  /* 0xffffffff00047882 */ /* 0x000fe20000000000 */
[----:B------:R-:W-:Y:S02]  /*221d0*/  SEL R0, R12, RZ, !P2 ;  /* 0x000000ff0c007207 */ /* 0x000fe40005000000 */
[----:B------:R-:W-:Y:S05]  /*221e0*/  BRA.DIV UR4, `(.L_x_663) ;  /* 0x0000007204f47947 */ /* 0x000fea000b800000 */
[----:B------:R-:W1:Y:S02]  /*221f0*/  S2R R3, SR_TID.X ;  /* 0x0000000000037919 */ /* 0x000e640000002100 */
[----:B-1----:R-:W-:-:S04]  /*22200*/  SHF.R.U32.HI R3, RZ, 0x5, R3 ;  /* 0x00000005ff037819 */ /* 0x002fc80000011603 */
[----:B------:R-:W-:-:S05]  /*22210*/  LOP3.LUT R3, R3, 0x3, RZ, 0xc0, !PT ;  /* 0x0000000303037812 */ /* 0x000fca00078ec0ff */
[----:B------:R1:W2:Y:S02]  /*22220*/  SHFL.IDX PT, R14, R3, RZ, 0x1f ;  /* 0x00001fff030e7589 */ /* 0x0002a400000e0000 */
.L_x_863:
[----:B--2---:R-:W-:Y:S02]  /*22230*/  ISETP.NE.AND P0, PT, R14, RZ, PT ;  /* 0x000000ff0e00720c */ /* 0x004fe40003f05270 */
[----:B------:R-:W-:-:S11]  /*22240*/  PLOP3.LUT P6, PT, PT, PT, PT, 0x8, 0x0 ;  /* 0x000000000000781c */ /* 0x000fd60003fce170 */
[----:B------:R-:W-:Y:S05]  /*22250*/  @P0 BRA `(.L_x_664) ;  /* 0x00000000000c0947 */ /* 0x000fea0003800000 */
[----:B------:R-:W-:-:S03]  /*22260*/  UMOV UR4, 0xffffffff ;  /* 0xffffffff00047882 */ /* 0x000fc60000000000 */
[----:B------:R-:W-:Y:S05]  /*22270*/  BRA.DIV UR4, `(.L_x_665) ;  /* 0x0000007604047947 */ /* 0x000fea000b800000 */
[----:B------:R-:W-:-:S13]  /*22280*/  ELECT P6, URZ, PT ;  /* 0x00000000003f782f */ /* 0x000fda00038c0000 */
.L_x_664:
[----:B-1----:R-:W2:Y:S01]  /*22290*/  LDL R3, [R1+0x5c] ;  /* 0x00005c0001037983 */ /* 0x002ea20000100800 */
[----:B------:R-:W-:Y:S01]  /*222a0*/  BSSY B1, `(.L_x_666) ;  /* 0x0000008000017945 */ /* 0x000fe20003800000 */
[----:B--2---:R-:W-:-:S05]  /*222b0*/  VIADD R3, R3, 0x1 ;  /* 0x0000000103037836 */ /* 0x004fca0000000000 */
[----:B------:R-:W-:-:S04]  /*222c0*/  LEA.HI R4, R3, R3, RZ, 0x1 ;  /* 0x0000000303047211 */ /* 0x000fc800078f08ff */
[----:B------:R-:W-:-:S05]  /*222d0*/  LOP3.LUT R4, R4, 0xfffffffe, RZ, 0xc0, !PT ;  /* 0xfffffffe04047812 */ /* 0x000fca00078ec0ff */
[----:B------:R-:W-:-:S05]  /*222e0*/  IMAD.IADD R3, R3, 0x1, -R4 ;  /* 0x0000000103037824 */ /* 0x000fca00078e0a04 */
[----:B------:R-:W-:-:S04]  /*222f0*/  SHF.L.U32 R3, R3, 0x1f, RZ ;  /* 0x0000001f03037819 */ /* 0x000fc800000006ff */
[----:B------:R-:W1:Y:S02]  /*22300*/  SYNCS.PHASECHK.TRANS64.TRYWAIT P0, [R18+URZ+0x34820], R3 ;  /* 0x03482003120075a7 */ /* 0x000e64000800017f */
[----:B-1----:R-:W-:Y:S05]  /*22310*/  @!P0 BRA `(.L_x_667) ;  /* 0x0000007000fc8947 */ /* 0x002fea0003800000 */
.L_x_866:
[----:B------:R-:W-:Y:S05]  /*22320*/  BSYNC B1 ;  /* 0x0000000000017941 */ /* 0x000fea0003800000 */
.L_x_666:
[----:B------:R-:W-:Y:S04]  /*22330*/  BSSY B1, `(.L_x_668) ;  /* 0x000006f000017945 */ /* 0x000fe80003800000 */
[----:B------:R-:W-:Y:S05]  /*22340*/  @!P6 BRA `(.L_x_669) ;  /* 0x0000000400b4e947 */ /* 0x000fea0003800000 */
[----:B------:R-:W2:Y:S04]  /*22350*/  LDL R5, [R1+0x20] ;  /* 0x0000200001057983 */ /* 0x000ea80000100800 */
[----:B------:R-:W3:Y:S01]  /*22360*/  LDL R6, [R1+0x24] ;  /* 0x0000240001067983 */ /* 0x000ee20000100800 */
[----:B------:R-:W-:Y:S01]  /*22370*/  BSSY B2, `(.L_x_670) ;  /* 0x0000008000027945 */ /* 0x000fe20003800000 */
[----:B------:R-:W4:Y:S02]  /*22380*/  S2R R4, SR_TID.X ;  /* 0x0000000000047919 */ /* 0x000f240000002100 */
[----:B----4-:R-:W-:-:S04]  /*22390*/  LOP3.LUT R4, R4, 0x7f, RZ, 0xc0, !PT ;  /* 0x0000007f04047812 */ /* 0x010fc800078ec0ff */
[----:B------:R-:W-:Y:S01]  /*223a0*/  ISETP.NE.AND P2, PT, R4, RZ, PT ;  /* 0x000000ff0400720c */ /* 0x000fe20003f45270 */
[----:B--2---:R-:W-:Y:S01]  /*223b0*/  IMAD R5, R5, 0x8, R18 ;  /* 0x0000000805057824 */ /* 0x004fe200078e0212 */
[----:B---3--:R-:W-:-:S04]  /*223c0*/  SHF.L.U32 R9, R6, 0x1f, RZ ;  /* 0x0000001f06097819 */ /* 0x008fc800000006ff */
[----:B------:R-:W2:Y:S02]  /*223d0*/  SYNCS.PHASECHK.TRANS64.TRYWAIT P0, [R5+URZ+0x348a0], R9 ;  /* 0x0348a009050075a7 */ /* 0x000ea4000800017f */
[----:B--2---:R-:W-:Y:S05]  /*223e0*/  @!P0 BRA `(.L_x_671) ;  /* 0x0000007000dc8947 */ /* 0x004fea0003800000 */
.L_x_867:
[----:B------:R-:W-:Y:S05]  /*223f0*/  BSYNC B2 ;  /* 0x0000000000027941 */ /* 0x000fea0003800000 */
.L_x_670:
[----:B------:R-:W-:Y:S04]  /*22400*/  BSSY B2, `(.L_x_672) ;  /* 0x0000009000027945 */ /* 0x000fe80003800000 */
[----:B------:R-:W-:Y:S05]  /*22410*/  @P2 BRA `(.L_x_673) ;  /* 0x00000000001c2947 */ /* 0x000fea0003800000 */
[----:B------:R-:W3:Y:S01]  /*22420*/  S2R R4, SR_TID.X ;  /* 0x0000000000047919 */ /* 0x000ee20000002100 */
[----:B-1----:R-:W-:-:S04]  /*22430*/  IMAD.MOV.U32 R3, RZ, RZ, 0xb000 ;  /* 0x0000b000ff037424 */ /* 0x002fc800078e00ff */
[----:B------:R4:W-:Y:S01]  /*22440*/  SYNCS.ARRIVE.TRANS64 RZ, [R5+URZ+0x34890], R3 ;  /* 0x0348900305ff79a7 */ /* 0x0009e2000800003f */
[----:B---3--:R-:W-:-:S04]  /*22450*/  LOP3.LUT R4, R4, 0x1f, RZ, 0xc0, !PT ;  /* 0x0000001f04047812 */ /* 0x008fc800078ec0ff */
[----:B------:R-:W-:-:S13]  /*22460*/  ISETP.NE.AND P0, PT, R4, RZ, PT ;  /* 0x000000ff0400720c */ /* 0x000fda0003f05270 */
[----:B----4-:R-:W-:Y:S05]  /*22470*/  @!P0 BRA `(.L_x_673) ;  /* 0x0000000000048947 */ /* 0x010fea0003800000 */
[----:B------:R-:W-:Y:S01]  /*22480*/  BPT.TRAP 0x1 ;  /* 0x000000040000795c */ /* 0x000fe20000300000 */
.L_x_673:
[----:B------:R-:W-:Y:S05]  /*22490*/  BSYNC B2 ;  /* 0x0000000000027941 */ /* 0x000fea0003800000 */
.L_x_672:
[----:B-1----:R-:W3:Y:S01]  /*224a0*/  LDL R3, [R1+0x20] ;  /* 0x0000200001037983 */ /* 0x002ee20000100800 */
[----:B------:R-:W-:Y:S01]  /*224b0*/  IMAD.MOV.U32 R14, RZ, RZ, RZ ;  /* 0x000000ffff0e7224 */ /* 0x000fe200078e00ff */
[----:B------:R-:W-:Y:S01]  /*224c0*/  UIADD3 UR4, UP0, UR38, 0x570, URZ ;  /* 0x0000057026047890 */ /* 0x000fe2000ff1e03f */
[----:B------:R-:W-:Y:S01]  /*224d0*/  IMAD R4, R7, 0xb0, R10 ;  /* 0x000000b007047824 */ /* 0x000fe200078e020a */
[----:B------:R-:W-:Y:S01]  /*224e0*/  PLOP3.LUT P0, PT, PT, PT, PT, 0x80, 0x0 ;  /* 0x000000000000781c */ /* 0x000fe20003f0f070 */
[----:B------:R-:W-:Y:S01]  /*224f0*/  UMOV UR6, 0x0 ;  /* 0x0000000000067882 */ /* 0x000fe20000000000 */
[----:B------:R-:W-:Y:S01]  /*22500*/  R2UR UR10, R14 ;  /* 0x000000000e0a72ca */ /* 0x000fe200000e0000 */
[----:B------:R-:W-:Y:S01]  /*22510*/  VIADD R4, R4, 0xffffff50 ;  /* 0xffffff5004047836 */ /* 0x000fe20000000000 */
[----:B------:R-:W-:Y:S01]  /*22520*/  UIADD3.X UR5, URZ, UR39, URZ, UP0, !UPT ;  /* 0x000000273f057290 */ /* 0x000fe200087fe43f */
[----:B------:R-:W-:Y:S01]  /*22530*/  UMOV UR7, 0x12f00000 ;  /* 0x12f0000000077882 */ /* 0x000fe20000000000 */
[----:B---3--:R-:W-:-:S02]  /*22540*/  IMAD R8, R3, 0xb000, R18 ;  /* 0x0000b00003087824 */ /* 0x008fc400078e0212 */
[----:B------:R-:W-:Y:S02]  /*22550*/  VIADD R3, R5, 0x34890 ;  /* 0x0003489005037836 */ /* 0x000fe40000000000 */
[----:B------:R-:W-:-:S07]  /*22560*/  VIADD R6, R8, 0x1e400 ;  /* 0x0001e40008067836 */ /* 0x000fce0000000000 */
.L_x_674:
        /* <DEDUP_REMOVED lines=9> */
[----:B-1----:R-:W-:Y:S05]  /*22600*/  @P0 BRA.U.ANY `(.L_x_674) ;  /* 0xfffffffd00d80947 */ /* 0x002fea000393ffff */
[----:B0-----:R-:W-:Y:S01]  /*22610*/  IMAD.MOV.U32 R11, RZ, RZ, 0x40 ;  /* 0x00000040ff0b7424 */ /* 0x001fe200078e00ff */
[----:B------:R-:W-:Y:S01]  /*22620*/  PLOP3.LUT P0, PT, PT, PT, PT, 0x80, 0x0 ;  /* 0x000000000000781c */ /* 0x000fe20003f0f070 */
[----:B------:R-:W-:Y:S01]  /*22630*/  VIADD R6, R8, 0x23c00 ;  /* 0x00023c0008067836 */ /* 0x000fe20000000000 */
[----:B------:R-:W-:Y:S01]  /*22640*/  UMOV UR6, 0x0 ;  /* 0x0000000000067882 */ /* 0x000fe20000000000 */
[----:B------:R-:W-:Y:S01]  /*22650*/  UMOV UR7, 0x12f00000 ;  /* 0x12f0000000077882 */ /* 0x000fe20000000000 */
[----:B------:R-:W-:-:S15]  /*22660*/  R2UR UR10, R11 ;  /* 0x000000000b0a72ca */ /* 0x000fde00000e0000 */
.L_x_675:
        /* <DEDUP_REMOVED lines=10> */
[----:B------:R-:W0:Y:S01]  /*22710*/  SYNCS.PHASECHK.TRANS64.TRYWAIT P0, [R5+URZ+0x348c0], R9 ;  /* 0x0348c009050075a7 */ /* 0x000e22000800017f */
[----:B------:R-:W-:Y:S04]  /*22720*/  BSSY B2, `(.L_x_676) ;  /* 0x0000002000027945 */ /* 0x000fe80003800000 */
[----:B0-----:R-:W-:Y:S05]  /*22730*/  @!P0 BRA `(.L_x_677) ;  /* 0x00000070001c8947 */ /* 0x001fea0003800000 */
.L_x_868:
[----:B------:R-:W-:Y:S05]  /*22740*/  BSYNC B2 ;  /* 0x0000000000027941 */ /* 0x000fea0003800000 */
.L_x_676:
[----:B------:R-:W-:Y:S01]  /*22750*/  BSSY B2, `(.L_x_678) ;  /* 0x000000b000027945 */ /* 0x000fe20003800000 */
[----:B------:R-:W-:Y:S02]  /*22760*/  IMAD.MOV.U32 R12, RZ, RZ, 0x0 ;  /* 0x00000000ff0c7424 */ /* 0x000fe400078e00ff */
[----:B------:R-:W-:Y:S01]  /*22770*/  IMAD.MOV.U32 R13, RZ, RZ, 0x12f00000 ;  /* 0x12f00000ff0d7424 */ /* 0x000fe200078e00ff */
[----:B------:R-:W-:Y:S06]  /*22780*/  @P2 BRA `(.L_x_679) ;  /* 0x00000000001c2947 */ /* 0x000fec0003800000 */
[----:B------:R-:W1:Y:S01]  /*22790*/  S2R R6, SR_TID.X ;  /* 0x0000000000067919 */ /* 0x000e620000002100 */
[----:B------:R-:W-:-:S04]  /*227a0*/  IMAD.MOV.U32 R3, RZ, RZ, 0xb000 ;  /* 0x0000b000ff037424 */ /* 0x000fc800078e00ff */
[----:B------:R3:W-:Y:S01]  /*227b0*/  SYNCS.ARRIVE.TRANS64 RZ, [R5+URZ+0x348b0], R3 ;  /* 0x0348b00305ff79a7 */ /* 0x0007e2000800003f */
[----:B-1----:R-:W-:-:S04]  /*227c0*/  LOP3.LUT R6, R6, 0x1f, RZ, 0xc0, !PT ;  /* 0x0000001f06067812 */ /* 0x002fc800078ec0ff */
[----:B------:R-:W-:-:S13]  /*227d0*/  ISETP.NE.AND P0, PT, R6, RZ, PT ;  /* 0x000000ff0600720c */ /* 0x000fda0003f05270 */
[----:B---3--:R-:W-:Y:S05]  /*227e0*/  @!P0 BRA `(.L_x_679) ;  /* 0x0000000000048947 */ /* 0x008fea0003800000 */
[----:B------:R-:W-:Y:S01]  /*227f0*/  BPT.TRAP 0x1 ;  /* 0x000000040000795c */ /* 0x000fe20000300000 */
.L_x_679:
[----:B------:R-:W-:Y:S05]  /*22800*/  BSYNC B2 ;  /* 0x0000000000027941 */ /* 0x000fea0003800000 */
.L_x_678:
[----:B------:R-:W-:Y:S01]  /*22810*/  R2UR UR10, R14 ;  /* 0x000000000e0a72ca */ /* 0x000fe200000e0000 */
[----:B------:R-:W-:Y:S01]  /*22820*/  UIADD3 UR4, UP0, UR38, 0x670, URZ ;  /* 0x0000067026047890 */ /* 0x000fe2000ff1e03f */
[----:B------:R-:W-:Y:S01]  /*22830*/  R2UR UR6, R12 ;  /* 0x000000000c0672ca */ /* 0x000fe200000e0000 */
[----:B0-2---:R-:W-:Y:S01]  /*22840*/  VIADD R5, R5, 0x348b0 ;  /* 0x000348b005057836 */ /* 0x005fe20000000000 */
[----:B------:R-:W-:Y:S01]  /*22850*/  R2UR UR7, R13 ;  /* 0x000000000d0772ca */ /* 0x000fe200000e0000 */
[----:B------:R-:W-:Y:S01]  /*22860*/  VIADD R3, R8, 0x400 ;  /* 0x0000040008037836 */ /* 0x000fe20000000000 */
[----:B------:R-:W-:Y:S01]  /*22870*/  PLOP3.LUT P0, PT, PT, PT, PT, 0x80, 0x0 ;  /* 0x000000000000781c */ /* 0x000fe20003f0f070 */
[----:B------:R-:W-:-:S12]  /*22880*/  UIADD3.X UR5, URZ, UR39, URZ, UP0, !UPT ;  /* 0x000000273f057290 */ /* 0x000fd800087fe43f */
.L_x_680:
        /* <DEDUP_REMOVED lines=15> */
.L_x_681:
        /* <DEDUP_REMOVED lines=10> */
.L_x_669:
[----:B------:R-:W-:Y:S05]  /*22a20*/  BSYNC B1 ;  /* 0x0000000000017941 */ /* 0x000fea0003800000 */
.L_x_668:
[----:B------:R-:W1:Y:S04]  /*22a30*/  LDL.LU R8, [R1+0x20] ;  /* 0x0000200001087983 */ /* 0x000e680000300800 */
[----:B------:R-:W2:Y:S01]  /*22a40*/  LDL.LU R6, [R1+0x24] ;  /* 0x0000240001067983 */ /* 0x000ea20000300800 */
[----:B------:R-:W-:Y:S01]  /*22a50*/  PLOP3.LUT P0, PT, PT, PT, PT, 0x8, 0x0 ;  /* 0x000000000000781c */ /* 0x000fe20003f0e170 */
[----:B-1----:R-:W-:Y:S02]  /*22a60*/  VIADD R3, R8, 0x1 ;  /* 0x0000000108037836 */ /* 0x002fe40000000000 */
[----:B------:R-:W-:-:S03]  /*22a70*/  VIADD R8, R7, 0xfffffffe ;  /* 0xfffffffe07087836 */ /* 0x000fc60000000000 */
[C---:B------:R-:W-:Y:S02]  /*22a80*/  ISETP.NE.AND P2, PT, R3.reuse, 0x2, PT ;  /* 0x000000020300780c */ /* 0x040fe40003f45270 */
[----:B------:R-:W-:Y:S02]  /*22a90*/  ISETP.GE.AND P3, PT, R8, R2, PT ;  /* 0x000000020800720c */ /* 0x000fe40003f66270 */
[----:B------:R-:W-:Y:S02]  /*22aa0*/  SEL R4, RZ, 0x1, P2 ;  /* 0x00000001ff047807 */ /* 0x000fe40001000000 */
[----:B------:R-:W-:Y:S02]  /*22ab0*/  SEL R3, R3, RZ, P2 ;  /* 0x000000ff03037207 */ /* 0x000fe40001000000 */
[----:B--2---:R-:W-:-:S03]  /*22ac0*/  LOP3.LUT R6, R6, R4, RZ, 0x3c, !PT ;  /* 0x0000000406067212 */ /* 0x004fc600078e3cff */
[----:B------:R1:W-:Y:S04]  /*22ad0*/  STL [R1+0x20], R3 ;  /* 0x0000200301007387 */ /* 0x0003e80000100800 */
[----:B------:R1:W-:Y:S01]  /*22ae0*/  STL [R1+0x24], R6 ;  /* 0x0000240601007387 */ /* 0x0003e20000100800 */
[----:B------:R-:W-:Y:S05]  /*22af0*/  @!P3 BRA `(.L_x_662) ;  /* 0x0000000400f0b947 */ /* 0x000fea0003800000 */
.L_x_696:
[----:B------:R-:W-:Y:S05]  /*22b00*/  YIELD ;  /* 0x0000000000007946 */ /* 0x000fea0003800000 */
[----:B------:R-:W-:Y:S04]  /*22b10*/  BSSY B1, `(.L_x_682) ;  /* 0x000006e000017945 */ /* 0x000fe80003800000 */
[----:B--2---:R-:W-:Y:S05]  /*22b20*/  @!P6 BRA `(.L_x_683) ;  /* 0x0000000400b0e947 */ /* 0x004fea0003800000 */
[----:B------:R-:W2:Y:S04]  /*22b30*/  LDL R5, [R1+0x20] ;  /* 0x0000200001057983 */ /* 0x000ea80000100800 */
[----:B------:R-:W3:Y:S01]  /*22b40*/  LDL R4, [R1+0x24] ;  /* 0x0000240001047983 */ /* 0x000ee20000100800 */
[----:B------:R-:W-:Y:S01]  /*22b50*/  BSSY B2, `(.L_x_684) ;  /* 0x0000008000027945 */ /* 0x000fe20003800000 */
[----:B-1----:R-:W1:Y:S02]  /*22b60*/  S2R R3, SR_TID.X ;  /* 0x0000000000037919 */ /* 0x002e640000002100 */
[----:B-1----:R-:W-:-:S04]  /*22b70*/  LOP3.LUT R3, R3, 0x7f, RZ, 0xc0, !PT ;  /* 0x0000007f03037812 */ /* 0x002fc800078ec0ff */
[----:B------:R-:W-:Y:S01]  /*22b80*/  ISETP.NE.AND P3, PT, R3, RZ, PT ;  /* 0x000000ff0300720c */ /* 0x000fe20003f65270 */
[----:B--2---:R-:W-:Y:S01]  /*22b90*/  IMAD R7, R5, 0x8, R18 ;  /* 0x0000000805077824 */ /* 0x004fe200078e0212 */
[----:B---3--:R-:W-:-:S04]  /*22ba0*/  SHF.L.U32 R6, R4, 0x1f, RZ ;  /* 0x0000001f04067819 */ /* 0x008fc800000006ff */
[----:B------:R-:W1:Y:S02]  /*22bb0*/  SYNCS.PHASECHK.TRANS64.TRYWAIT P2, [R7+URZ+0x348a0], R6 ;  /* 0x0348a006070075a7 */ /* 0x000e64000804017f */
[----:B-1----:R-:W-:Y:S05]  /*22bc0*/  @!P2 BRA `(.L_x_685) ;  /* 0x0000006c000ca947 */ /* 0x002fea0003800000 */
.L_x_869:
[----:B------:R-:W-:Y:S05]  /*22bd0*/  BSYNC B2 ;  /* 0x0000000000027941 */ /* 0x000fea0003800000 */
.L_x_684:
[----:B------:R-:W-:Y:S04]  /*22be0*/  BSSY B2, `(.L_x_686) ;  /* 0x0000009000027945 */ /* 0x000fe80003800000 */
[----:B------:R-:W-:Y:S05]  /*22bf0*/  @P3 BRA `(.L_x_687) ;  /* 0x00000000001c3947 */ /* 0x000fea0003800000 */
[----:B------:R-:W2:Y:S01]  /*22c00*/  S2R R4, SR_TID.X ;  /* 0x0000000000047919 */ /* 0x000ea20000002100 */
[----:B------:R-:W-:-:S04]  /*22c10*/  IMAD.MOV.U32 R3, RZ, RZ, 0xb000 ;  /* 0x0000b000ff037424 */ /* 0x000fc800078e00ff */
[----:B------:R3:W-:Y:S01]  /*22c20*/  SYNCS.ARRIVE.TRANS64 RZ, [R7+URZ+0x34890], R3 ;  /* 0x0348900307ff79a7 */ /* 0x0007e2000800003f */
[----:B--2---:R-:W-:-:S04]  /*22c30*/  LOP3.LUT R4, R4, 0x1f, RZ, 0xc0, !PT ;  /* 0x0000001f04047812 */ /* 0x004fc800078ec0ff */
[----:B------:R-:W-:-:S13]  /*22c40*/  ISETP.NE.AND P2, PT, R4, RZ, PT ;  /* 0x000000ff0400720c */ /* 0x000fda0003f45270 */
[----:B---3--:R-:W-:Y:S05]  /*22c50*/  @!P2 BRA `(.L_x_687) ;  /* 0x000000000004a947 */ /* 0x008fea0003800000 */
[----:B------:R-:W-:Y:S01]  /*22c60*/  BPT.TRAP 0x1 ;  /* 0x000000040000795c */ /* 0x000fe20000300000 */
.L_x_687:
[----:B------:R-:W-:Y:S05]  /*22c70*/  BSYNC B2 ;  /* 0x0000000000027941 */ /* 0x000fea0003800000 */
.L_x_686:
[----:B------:R-:W2:Y:S01]  /*22c80*/  LDL R3, [R1+0x20] ;  /* 0x0000200001037983 */ /* 0x000ea20000100800 */
[----:B0-----:R-:W-:Y:S01]  /*22c90*/  IMAD.MOV.U32 R11, RZ, RZ, RZ ;  /* 0x000000ffff0b7224 */ /* 0x001fe200078e00ff */
[----:B------:R-:W-:Y:S01]  /*22ca0*/  UIADD3 UR4, UP0, UR38, 0x570, URZ ;  /* 0x0000057026047890 */ /* 0x000fe2000ff1e03f */
[----:B------:R-:W-:Y:S01]  /*22cb0*/  PLOP3.LUT P2, PT, PT, PT, PT, 0x80, 0x0 ;  /* 0x000000000000781c */ /* 0x000fe20003f4f070 */
[----:B------:R-:W-:Y:S01]  /*22cc0*/  IMAD R4, R8, 0xb0, R10 ;  /* 0x000000b008047824 */ /* 0x000fe200078e020a */
[----:B------:R-:W-:Y:S01]  /*22cd0*/  UMOV UR6, 0x0 ;  /* 0x0000000000067882 */ /* 0x000fe20000000000 */
[----:B------:R-:W-:Y:S01]  /*22ce0*/  R2UR UR10, R11 ;  /* 0x000000000b0a72ca */ /* 0x000fe200000e0000 */
[----:B------:R-:W-:Y:S01]  /*22cf0*/  UIADD3.X UR5, URZ, UR39, URZ, UP0, !UPT ;  /* 0x000000273f057290 */ /* 0x000fe200087fe43f */
[----:B------:R-:W-:Y:S01]  /*22d00*/  UMOV UR7, 0x12f00000 ;  /* 0x12f0000000077882 */ /* 0x000fe20000000000 */
[----:B--2---:R-:W-:Y:S02]  /*22d10*/  IMAD R5, R3, 0xb000, R18 ;  /* 0x0000b00003057824 */ /* 0x004fe400078e0212 */
[----:B------:R-:W-:-:S02]  /*22d20*/  VIADD R3, R7, 0x34890 ;  /* 0x0003489007037836 */ /* 0x000fc40000000000 */
[----:B------:R-:W-:-:S08]  /*22d30*/  VIADD R9, R5, 0x1e400 ;  /* 0x0001e40005097836 */ /* 0x000fd00000000000 */
.L_x_688:
        /* <DEDUP_REMOVED lines=16> */
.L_x_689:
        /* <DEDUP_REMOVED lines=13> */
.L_x_870:
[----:B------:R-:W-:Y:S05]  /*22f10*/  BSYNC B2 ;  /* 0x0000000000027941 */ /* 0x000fea0003800000 */
.L_x_690:
[----:B------:R-:W-:Y:S01]  /*22f20*/  BSSY B2, `(.L_x_692) ;  /* 0x000000b000027945 */ /* 0x000fe20003800000 */
[----:B------:R-:W-:Y:S02]  /*22f30*/  IMAD.MOV.U32 R12, RZ, RZ, 0x0 ;  /* 0x00000000ff0c7424 */ /* 0x000fe400078e00ff */
[----:B------:R-:W-:Y:S01]  /*22f40*/  IMAD.MOV.U32 R13, RZ, RZ, 0x12f00000 ;  /* 0x12f00000ff0d7424 */ /* 0x000fe200078e00ff */
[----:B------:R-:W-:Y:S06]  /*22f50*/  @P3 BRA `(.L_x_693) ;  /* 0x00000000001c3947 */ /* 0x000fec0003800000 */
[----:B------:R-:W2:Y:S01]  /*22f60*/  S2R R9, SR_TID.X ;  /* 0x0000000000097919 */ /* 0x000ea20000002100 */
[----:B------:R-:W-:-:S04]  /*22f70*/  IMAD.MOV.U32 R3, RZ, RZ, 0xb000 ;  /* 0x0000b000ff037424 */ /* 0x000fc800078e00ff */
[----:B------:R3:W-:Y:S01]  /*22f80*/  SYNCS.ARRIVE.TRANS64 RZ, [R7+URZ+0x348b0], R3 ;  /* 0x0348b00307ff79a7 */ /* 0x0007e2000800003f */
[----:B--2---:R-:W-:-:S04]  /*22f90*/  LOP3.LUT R9, R9, 0x1f, RZ, 0xc0, !PT ;  /* 0x0000001f09097812 */ /* 0x004fc800078ec0ff */
[----:B------:R-:W-:-:S13]  /*22fa0*/  ISETP.NE.AND P2, PT, R9, RZ, PT ;  /* 0x000000ff0900720c */ /* 0x000fda0003f45270 */
[----:B---3--:R-:W-:Y:S05]  /*22fb0*/  @!P2 BRA `(.L_x_693) ;  /* 0x000000000004a947 */ /* 0x008fea0003800000 */
[----:B------:R-:W-:Y:S01]  /*22fc0*/  BPT.TRAP 0x1 ;  /* 0x000000040000795c */ /* 0x000fe20000300000 */
.L_x_693:
[----:B------:R-:W-:Y:S05]  /*22fd0*/  BSYNC B2 ;  /* 0x0000000000027941 */ /* 0x000fea0003800000 */
.L_x_692:
[----:B------:R-:W-:Y:S01]  /*22fe0*/  R2UR UR10, R11 ;  /* 0x000000000b0a72ca */ /* 0x000fe200000e0000 */
[----:B------:R-:W-:Y:S01]  /*22ff0*/  UIADD3 UR4, UP0, UR38, 0x670, URZ ;  /* 0x0000067026047890 */ /* 0x000fe2000ff1e03f */
[----:B------:R-:W-:Y:S01]  /*23000*/  R2UR UR6, R12 ;  /* 0x000000000c0672ca */ /* 0x000fe200000e0000 */
[----:B01----:R-:W-:Y:S01]  /*23010*/  VIADD R7, R7, 0x348b0 ;  /* 0x000348b007077836 */ /* 0x003fe20000000000 */
[----:B------:R-:W-:Y:S01]  /*23020*/  R2UR UR7, R13 ;  /* 0x000000000d0772ca */ /* 0x000fe200000e0000 */
[----:B------:R-:W-:Y:S01]  /*23030*/  VIADD R3, R5, 0x400 ;  /* 0x0000040005037836 */ /* 0x000fe20000000000 */
[----:B------:R-:W-:Y:S01]  /*23040*/  PLOP3.LUT P2, PT, PT, PT, PT, 0x80, 0x0 ;  /* 0x000000000000781c */ /* 0x000fe20003f4f070 */
[----:B------:R-:W-:-:S12]  /*23050*/  UIADD3.X UR5, URZ, UR39, URZ, UP0, !UPT ;  /* 0x000000273f057290 */ /* 0x000fd800087fe43f */
.L_x_694:
        /* <DEDUP_REMOVED lines=15> */
.L_x_695:
        /* <DEDUP_REMOVED lines=10> */
.L_x_683:
[----:B------:R-:W-:Y:S05]  /*231f0*/  BSYNC B1 ;  /* 0x0000000000017941 */ /* 0x000fea0003800000 */
.L_x_682:
[----:B-1----:R-:W2:Y:S04]  /*23200*/  LDL.LU R3, [R1+0x20] ;  /* 0x0000200001037983 */ /* 0x002ea80000300800 */
[----:B------:R-:W3:Y:S01]  /*23210*/  LDL.LU R6, [R1+0x24] ;  /* 0x0000240001067983 */ /* 0x000ee20000300800 */
[C---:B------:R-:W-:Y:S01]  /*23220*/  ISETP.GT.AND P3, PT, R8.reuse, R2, PT ;  /* 0x000000020800720c */ /* 0x040fe20003f64270 */
[----:B------:R-:W-:Y:S02]  /*23230*/  VIADD R8, R8, 0xffffffff ;  /* 0xffffffff08087836 */ /* 0x000fe40000000000 */
[----:B--2---:R-:W-:-:S05]  /*23240*/  VIADD R3, R3, 0x1 ;  /* 0x0000000103037836 */ /* 0x004fca0000000000 */
[----:B------:R-:W-:-:S04]  /*23250*/  ISETP.NE.AND P2, PT, R3, 0x2, PT ;  /* 0x000000020300780c */ /* 0x000fc80003f45270 */
[----:B------:R-:W-:Y:S02]  /*23260*/  SEL R4, RZ, 0x1, P2 ;  /* 0x00000001ff047807 */ /* 0x000fe40001000000 */
[----:B------:R-:W-:Y:S02]  /*23270*/  SEL R3, R3, RZ, P2 ;  /* 0x000000ff03037207 */ /* 0x000fe40001000000 */
[----:B---3--:R-:W-:-:S05]  /*23280*/  LOP3.LUT R6, R6, R4, RZ, 0x3c, !PT ;  /* 0x0000000406067212 */ /* 0x008fca00078e3cff */
[----:B------:R2:W-:Y:S04]  /*23290*/  STL [R1+0x24], R6 ;  /* 0x0000240601007387 */ /* 0x0005e80000100800 */
[----:B------:R2:W-:Y:S01]  /*232a0*/  STL [R1+0x20], R3 ;  /* 0x0000200301007387 */ /* 0x0005e20000100800 */
[----:B------:R-:W-:Y:S05]  /*232b0*/  @P3 BRA `(.L_x_696) ;  /* 0xfffffff800103947 */ /* 0x000fea000383ffff */
.L_x_662:
[----:B------:R-:W-:Y:S05]  /*232c0*/  BSYNC B0 ;  /* 0x0000000000007941 */ /* 0x000fea0003800000 */
.L_x_661:
[----:B------:R3:W5:Y:S01]  /*232d0*/  LDL R7, [R1+0x38] ;  /* 0x0000380001077983 */ /* 0x0007620000100800 */
[----:B------:R-:W-:Y:S05]  /*232e0*/  @!P0 WARPSYNC.ALL ;  /* 0x0000000000008948 */ /* 0x000fea0003800000 */
[----:B------:R3:W-:Y:S01]  /*232f0*/  STL [R1+0x40], RZ ;  /* 0x000040ff01007387 */ /* 0x0007e20000100800 */
[----:B------:R-:W-:Y:S01]  /*23300*/  BSSY B0, `(.L_x_697) ;  /* 0x0000020000007945 */ /* 0x000fe20003800000 */
[----:B------:R-:W-:Y:S06]  /*23310*/  @!P0 BAR.SYNC.DEFER_BLOCKING 0xc, 0x180 ;  /* 0x0306000000008b1d */ /* 0x000fec0000010000 */
[----:B---3--:R-:W-:Y:S05]  /*23320*/  @!P1 BRA `(.L_x_698) ;  /* 0x0000000000749947 */ /* 0x008fea0003800000 */
[----:B------:R-:W-:-:S13]  /*23330*/  ISETP.NE.AND P0, PT, R17, RZ, PT ;  /* 0x000000ff1100720c */ /* 0x000fda0003f05270 */
[----:B------:R-:W3:Y:S02]  /*23340*/  @!P0 LDC R17, c[0x0][0x9f0] ;  /* 0x00027c00ff118b82 */ /* 0x000ee40000000800 */
[----:B---3--:R-:W-:-:S04]  /*23350*/  IABS R0, R17 ;  /* 0x0000001100007213 */ /* 0x008fc80000000000 */
[----:B------:R-:W3:Y:S08]  /*23360*/  I2F.RP R2, R0 ;  /* 0x0000000000027306 */ /* 0x000ef00000209400 */
[----:B---3--:R-:W3:Y:S02]  /*23370*/  MUFU.RCP R2, R2 ;  /* 0x0000000200027308 */ /* 0x008ee40000001000 */
[----:B---3--:R-:W-:-:S06]  /*23380*/  VIADD R2, R2, 0xffffffe ;  /* 0x0ffffffe02027836 */ /* 0x008fcc0000000000 */
[----:B-12---:R-:W1:Y:S02]  /*23390*/  F2I.FTZ.U32.TRUNC.NTZ R3, R2 ;  /* 0x0000000200037305 */ /* 0x006e64000021f000 */
[----:B-1----:R-:W-:-:S04]  /*233a0*/  IMAD.MOV R2, RZ, RZ, -R3 ;  /* 0x000000ffff027224 */ /* 0x002fc800078e0a03 */
[----:B------:R-:W-:Y:S02]  /*233b0*/  IMAD R4, R2, R0, RZ ;  /* 0x0000000002047224 */ /* 0x000fe400078e02ff */
[----:B------:R-:W-:-:S04]  /*233c0*/  IMAD.MOV.U32 R2, RZ, RZ, RZ ;  /* 0x000000ffff027224 */ /* 0x000fc800078e00ff */
[----:B------:R-:W-:Y:S01]  /*233d0*/  IMAD.HI.U32 R6, R3, R4, R2 ;  /* 0x0000000403067227 */ /* 0x000fe200078e0002 */
[----:B------:R-:W-:Y:S02]  /*233e0*/  IABS R2, R17 ;  /* 0x0000001100027213 */ /* 0x000fe40000000000 */
[----:B-----5:R-:W-:-:S03]  /*233f0*/  IADD3 R4, R7, -0x1, R17 ;  /* 0xffffffff07047810 */ /* 0x020fc60007ffe011 */
        /* <DEDUP_REMOVED lines=15> */
[----:B------:R3:W-:Y:S02]  /*234f0*/  STL [R1+0x40], R2 ;  /* 0x0000400201007387 */ /* 0x0007e40000100800 */
.L_x_698:
[----:B------:R-:W-:Y:S05]  /*23500*/  BSYNC B0 ;  /* 0x0000000000007941 */ /* 0x000fea0003800000 */
.L_x_697:
[----:B------:R-:W4:Y:S04]  /*23510*/  LDL R0, [R1+0x40] ;  /* 0x0000400001007983 */ /* 0x000f280000100800 */
[----:B---3--:R-:W4:Y:S01]  /*23520*/  LDL R2, [R1+0x58] ;  /* 0x0000580001027983 */ /* 0x008f220000100800 */
[----:B------:R-:W-:Y:S01]  /*23530*/  BSSY B7, `(.L_x_699) ;  /* 0x00003d8000077945 */ /* 0x000fe20003800000 */
[----:B----4-:R-:W-:-:S05]  /*23540*/  IMAD R2, R2, R0, RZ ;  /* 0x0000000002027224 */ /* 0x010fca00078e02ff */
[----:B-----5:R-:W-:Y:S01]  /*23550*/  VIADDMNMX R0, R2, R0, R7, PT ;  /* 0x0000000002007246 */ /* 0x020fe20003800107 */
[----:B------:R3:W-:Y:S03]  /*23560*/  STL [R1+0x2c], R2 ;  /* 0x00002c0201007387 */ /* 0x0007e60000100800 */
[----:B------:R-:W-:Y:S01]  /*23570*/  ISETP.GT.AND P0, PT, R0, R2, PT ;  /* 0x000000020000720c */ /* 0x000fe20003f04270 */
[----:B------:R3:W-:-:S12]  /*23580*/  STL [R1+0x3c], R0 ;  /* 0x00003c0001007387 */ /* 0x0007d80000100800 */
[----:B---3--:R-:W-:Y:S05]  /*23590*/  @P0 BRA `(.L_x_700) ;  /* 0x00000000004c0947 */ /* 0x008fea0003800000 */
[----:B------:R-:W3:Y:S02]  /*235a0*/  S2R R0, SR_TID.X ;  /* 0x0000000000007919 */ /* 0x000ee40000002100 */
[----:B---3--:R-:W-:-:S04]  /*235b0*/  LOP3.LUT R0, R0, 0x7f, RZ, 0xc0, !PT ;  /* 0x0000007f00007812 */ /* 0x008fc800078ec0ff */
[----:B------:R-:W-:-:S13]  /*235c0*/  ISETP.NE.AND P0, PT, R0, RZ, PT ;  /* 0x000000ff0000720c */ /* 0x000fda0003f05270 */
[----:B------:R-:W-:Y:S05]  /*235d0*/  @P0 BRA `(.L_x_701) ;  /* 0x0000003c00340947 */ /* 0x000fea0003800000 */
[----:B-12---:R-:W1:Y:S01]  /*235e0*/  S2R R3, SR_LANEID ;  /* 0x0000000000037919 */ /* 0x006e620000000000 */
[----:B------:R-:W-:Y:S01]  /*235f0*/  VOTEU.ANY UR4, UPT, PT ;  /* 0x0000000000047886 */ /* 0x000fe200038e0100 */
[----:B------:R-:W-:Y:S01]  /*23600*/  ULDC.64 UR6, c[0x0][0x208] ;  /* 0x0000820000067ab9 */ /* 0x000fe20000000a00 */
[----:B------:R-:W1:Y:S08]  /*23610*/  FLO.U32 R0, UR4 ;  /* 0x0000000400007d00 */ /* 0x000e7000080e0000 */
[----:B------:R-:W2:Y:S01]  /*23620*/  POPC R5, UR4 ;  /* 0x0000000400057d09 */ /* 0x000ea20008000000 */
[----:B-1----:R-:W-:-:S02]  /*23630*/  ISETP.EQ.U32.AND P0, PT, R0, R3, PT ;  /* 0x000000030000720c */ /* 0x002fc40003f02070 */
[----:B------:R-:W2:Y:S11]  /*23640*/  LDC.64 R2, c[0x0][0xc60] ;  /* 0x00031800ff027b82 */ /* 0x000eb60000000a00 */
[----:B--2---:R-:W2:Y:S01]  /*23650*/  @P0 ATOMG.E.ADD.STRONG.GPU PT, R3, desc[UR6][R2.64], R5 ;  /* 0x00000005020309a8 */ /* 0x004ea200081ee1c6 */
[----:B------:R-:W1:Y:S02]  /*23660*/  S2R R4, SR_LTMASK ;  /* 0x0000000000047919 */ /* 0x000e640000003900 */
[----:B-1----:R-:W-:-:S04]  /*23670*/  LOP3.LUT R4, R4, UR4, RZ, 0xc0, !PT ;  /* 0x0000000404047c12 */ /* 0x002fc8000f8ec0ff */
[----:B------:R-:W1:Y:S01]  /*23680*/  POPC R7, R4 ;  /* 0x0000000400077309 */ /* 0x000e620000000000 */
[----:B--2---:R-:W1:Y:S02]  /*23690*/  SHFL.IDX PT, R0, R3, R0, 0x1f ;  /* 0x00001f0003007589 */ /* 0x004e6400000e0000 */
[----:B-1----:R-:W-:-:S05]  /*236a0*/  IADD3 R0, R0, UR36, R7 ;  /* 0x0000002400007c10 */ /* 0x002fca000fffe007 */
[----:B------:R3:W-:Y:S01]  /*236b0*/  STL [R1+0x10], R0 ;  /* 0x0000100001007387 */ /* 0x0007e20000100800 */
[----:B------:R-:W-:Y:S05]  /*236c0*/  BRA `(.L_x_701) ;  /* 0x0000003800f87947 */ /* 0x000fea0003800000 */
.L_x_700:
        /* <DEDUP_REMOVED lines=8> */
[----:B------:R-:W-:Y:S02]  /*23750*/  IMAD.U32 R4, RZ, RZ, UR6 ;  /* 0x00000006ff047e24 */ /* 0x000fe4000f8e00ff */
[----:B-12---:R-:W1:Y:S01]  /*23760*/  LDC.64 R2, c[0x4][R2] ;  /* 0x0100000002027b82 */ /* 0x006e620000000a00 */
[----:B------:R-:W-:Y:S02]  /*23770*/  IMAD.U32 R5, RZ, RZ, UR7 ;  /* 0x00000007ff057e24 */ /* 0x000fe4000f8e00ff */
[----:B------:R-:W-:Y:S02]  /*23780*/  IMAD.U32 R6, RZ, RZ, UR8 ;  /* 0x00000008ff067e24 */ /* 0x000fe4000f8e00ff */
[----:B------:R-:W-:-:S02]  /*23790*/  IMAD.U32 R7, RZ, RZ, UR9 ;  /* 0x00000009ff077e24 */ /* 0x000fc4000f8e00ff */
[----:B------:R-:W-:Y:S02]  /*237a0*/  IMAD.U32 R10, RZ, RZ, UR4 ;  /* 0x00000004ff0a7e24 */ /* 0x000fe4000f8e00ff */
[----:B0-----:R-:W-:Y:S02]  /*237b0*/  IMAD.U32 R11, RZ, RZ, UR5 ;  /* 0x00000005ff0b7e24 */ /* 0x001fe4000f8e00ff */
[----:B------:R-:W-:Y:S02]  /*237c0*/  IMAD.MOV.U32 R8, RZ, RZ, 0x70 ;  /* 0x00000070ff087424 */ /* 0x000fe400078e00ff */
[----:B------:R-:W-:Y:S02]  /*237d0*/  IMAD.MOV.U32 R12, RZ, RZ, 0x1 ;  /* 0x00000001ff0c7424 */ /* 0x000fe400078e00ff */
[----:B------:R-:W-:-:S07]  /*237e0*/  IMAD.MOV.U32 R13, RZ, RZ, RZ ;  /* 0x000000ffff0d7224 */ /* 0x000fce00078e00ff */
[----:B------:R-:W-:-:S07]  /*237f0*/  LEPC R20, `(.L_x_703) ;  /* 0x000000001014794e */ /* 0x000fce0000000000 */
[----:B-1----:R-:W-:Y:S05]  /*23800*/  CALL.ABS.NOINC R2 ;  /* 0x0000000002007343 */ /* 0x002fea0003c00000 */
.L_x_703:
[----:B------:R-:W-:Y:S05]  /*23810*/  BSYNC B6 ;  /* 0x0000000000067941 */ /* 0x000fea0003800000 */
.L_x_702:
        /* <DEDUP_REMOVED lines=8> */
[----:B-12---:R1:W2:Y:S01]  /*238a0*/  LDC.64 R2, c[0x4][R17] ;  /* 0x0100000011027b82 */ /* 0x0062a20000000a00 */
[----:B------:R-:W-:Y:S02]  /*238b0*/  IMAD.U32 R4, RZ, RZ, UR6 ;  /* 0x00000006ff047e24 */ /* 0x000fe4000f8e00ff */
[----:B------:R-:W-:Y:S02]  /*238c0*/  IMAD.U32 R5, RZ, RZ, UR7 ;  /* 0x00000007ff057e24 */ /* 0x000fe4000f8e00ff */
[----:B------:R-:W-:Y:S02]  /*238d0*/  IMAD.U32 R6, RZ, RZ, UR8 ;  /* 0x00000008ff067e24 */ /* 0x000fe4000f8e00ff */
[----:B------:R-:W-:-:S02]  /*238e0*/  IMAD.U32 R7, RZ, RZ, UR9 ;  /* 0x00000009ff077e24 */ /* 0x000fc4000f8e00ff */
[----:B------:R-:W-:Y:S02]  /*238f0*/  IMAD.U32 R10, RZ, RZ, UR4 ;  /* 0x00000004ff0a7e24 */ /* 0x000fe4000f8e00ff */
[----:B0-----:R-:W-:Y:S02]  /*23900*/  IMAD.U32 R11, RZ, RZ, UR5 ;  /* 0x00000005ff0b7e24 */ /* 0x001fe4000f8e00ff */
[----:B------:R-:W-:Y:S02]  /*23910*/  IMAD.MOV.U32 R8, RZ, RZ, 0x70 ;  /* 0x00000070ff087424 */ /* 0x000fe400078e00ff */
[----:B------:R-:W-:Y:S02]  /*23920*/  IMAD.MOV.U32 R12, RZ, RZ, 0x1 ;  /* 0x00000001ff0c7424 */ /* 0x000fe400078e00ff */
[----:B-1----:R-:W-:-:S07]  /*23930*/  IMAD.MOV.U32 R13, RZ, RZ, RZ ;  /* 0x000000ffff0d7224 */ /* 0x002fce00078e00ff */
[----:B------:R-:W-:-:S07]  /*23940*/  LEPC R20, `(.L_x_706) ;  /* 0x000000001014794e */ /* 0x000fce0000000000 */
[----:B--2---:R-:W-:Y:S05]  /*23950*/  CALL.ABS.NOINC R2 ;  /* 0x0000000002007343 */ /* 0x004fea0003c00000 */
.L_x_706:
        /* <DEDUP_REMOVED lines=15> */
.L_x_705:
[----:B------:R-:W-:Y:S05]  /*23a50*/  BSYNC B6 ;  /* 0x0000000000067941 */ /* 0x000fea0003800000 */
.L_x_704:
[----:B------:R-:W3:Y:S01]  /*23a60*/  LDL.LU R2, [R1+0x4] ;  /* 0x0000040001027983 */ /* 0x000ee20000300800 */
[----:B------:R-:W-:-:S03]  /*23a70*/  ULDC.64 UR4, c[0x0][0x9f8] ;  /* 0x00027e0000047ab9 */ /* 0x000fc60000000a00 */
[----:B------:R-:W1:Y:S04]  /*23a80*/  LDL.LU R0, [R1+0x28] ;  /* 0x0000280001007983 */ /* 0x000e680000300800 */
[----:B------:R-:W4:Y:S01]  /*23a90*/  LDL R7, [R1+0x8] ;  /* 0x0000080001077983 */ /* 0x000f220000100800 */
[----:B------:R-:W-:Y:S01]  /*23aa0*/  ISETP.NE.U32.AND P0, PT, RZ, UR4, PT ;  /* 0x00000004ff007c0c */ /* 0x000fe2000bf05070 */
[----:B------:R-:W-:Y:S02]  /*23ab0*/  ULDC.64 UR6, c[0x0][0x208] ;  /* 0x0000820000067ab9 */ /* 0x000fe40000000a00 */
[----:B------:R-:W5:Y:S01]  /*23ac0*/  LDL R17, [R1+0x3c] ;  /* 0x00003c0001117983 */ /* 0x000f620000100800 */
[----:B------:R-:W-:-:S13]  /*23ad0*/  ISETP.NE.AND.EX P0, PT, RZ, UR5, PT, P0 ;  /* 0x00000005ff007c0c */ /* 0x000fda000bf05300 */
[----:B---3--:R-:W-:-:S04]  /*23ae0*/  @P0 IADD3 R2, P1, R2, UR4, RZ ;  /* 0x0000000402020c10 */ /* 0x008fc8000ff3e0ff */
[----:B-12---:R-:W-:Y:S01]  /*23af0*/  @P0 IADD3.X R3, R0, UR5, RZ, P1, !PT ;  /* 0x0000000500030c10 */ /* 0x006fe20008ffe4ff */
[----:B------:R-:W-:-:S04]  /*23b00*/  ULDC.64 UR4, c[0x0][0xa08] ;  /* 0x0002820000047ab9 */ /* 0x000fc80000000a00 */
[----:B----4-:R1:W2:Y:S02]  /*23b10*/  @P0 LDG.E R7, desc[UR6][R2.64] ;  /* 0x0000000602070981 */ /* 0x0102a4000c1e1900 */
[----:B-1----:R-:W1:Y:S01]  /*23b20*/  LDC.64 R2, c[0x0][0x418] ;  /* 0x00010600ff027b82 */ /* 0x002e620000000a00 */
[----:B-----5:R-:W-:Y:S01]  /*23b30*/  VIADD R0, R17, 0xffffffff ;  /* 0xffffffff11007836 */ /* 0x020fe20000000000 */
[----:B--2---:R-:W-:Y:S01]  /*23b40*/  SHF.R.S32.HI R8, RZ, 0x1f, R7 ;  /* 0x0000001fff087819 */ /* 0x004fe20000011407 */
[----:B------:R2:W-:Y:S04]  /*23b50*/  @P0 STL [R1+0x8], R7 ;  /* 0x0000080701000387 */ /* 0x0005e80000100800 */
[----:B------:R2:W-:Y:S01]  /*23b60*/  STL [R1+0x28], R8 ;  /* 0x0000280801007387 */ /* 0x0005e20000100800 */
[----:B-1----:R-:W-:Y:S01]  /*23b70*/  LOP3.LUT P0, RZ, R2, UR4, RZ, 0xfc, !PT ;  /* 0x0000000402ff7c12 */ /* 0x002fe2000f80fcff */
[----:B------:R-:W-:-:S03]  /*23b80*/  UMOV UR4, 0xffffffff ;  /* 0xffffffff00047882 */ /* 0x000fc60000000000 */
[----:B------:R-:W-:-:S04]  /*23b90*/  LOP3.LUT P0, RZ, R3, UR5, RZ, 0xfc, P0 ;  /* 0x0000000503ff7c12 */ /* 0x000fc8000800fcff */
[----:B------:R-:W-:Y:S01]  /*23ba0*/  SEL R17, R7, RZ, !P0 ;  /* 0x000000ff07117207 */ /* 0x000fe20004000000 */
[----:B--2---:R-:W-:Y:S08]  /*23bb0*/  BRA.DIV UR4, `(.L_x_707) ;  /* 0x0000005e04387947 */ /* 0x004ff0000b800000 */
[----:B------:R-:W1:Y:S02]  /*23bc0*/  S2R R4, SR_TID.X ;  /* 0x0000000000047919 */ /* 0x000e640000002100 */
[----:B-1----:R-:W-:-:S04]  /*23bd0*/  SHF.R.U32.HI R4, RZ, 0x5, R4 ;  /* 0x00000005ff047819 */ /* 0x002fc80000011604 */
[----:B------:R-:W-:-:S05]  /*23be0*/  LOP3.LUT R4, R4, 0x3, RZ, 0xc0, !PT ;  /* 0x0000000304047812 */ /* 0x000fca00078ec0ff */
[----:B------:R1:W2:Y:S02]  /*23bf0*/  SHFL.IDX PT, R14, R4, RZ, 0x1f ;  /* 0x00001fff040e7589 */ /* 0x0002a400000e0000 */
.L_x_873:
[----:B-1----:R-:W3:Y:S01]  /*23c00*/  LDL.LU R4, [R1] ;  /* 0x0000000001047983 */ /* 0x002ee20000300800 */
[----:B------:R-:W-:Y:S02]  /*23c10*/  PLOP3.LUT P1, PT, PT, PT, PT, 0x8, 0x0 ;  /* 0x000000000000781c */ /* 0x000fe40003f2e170 */
[----:B--2---:R-:W-:Y:S01]  /*23c20*/  ISETP.NE.AND P0, PT, R14, RZ, PT ;  /* 0x000000ff0e00720c */ /* 0x004fe20003f05270 */
[----:B------:R1:W-:Y:S01]  /*23c30*/  STL [R1+0x4], R0 ;  /* 0x0000040001007387 */ /* 0x0003e20000100800 */
[----:B---3--:R-:W-:-:S09]  /*23c40*/  LOP3.LUT R4, R4, 0xfffffffe, RZ, 0xc0, !PT ;  /* 0xfffffffe04047812 */ /* 0x008fd200078ec0ff */
[----:B------:R-:W-:-:S05]  /*23c50*/  @P1 LOP3.LUT R4, R4, 0x1, RZ, 0xfc, !PT ;  /* 0x0000000104041812 */ /* 0x000fca00078efcff */
[----:B------:R1:W-:Y:S01]  /*23c60*/  STL [R1], R4 ;  /* 0x0000000401007387 */ /* 0x0003e20000100800 */
[----:B------:R-:W-:Y:S05]  /*23c70*/  @P0 BRA `(.L_x_708) ;  /* 0x0000000400240947 */ /* 0x000fea0003800000 */
[----:B------:R-:W-:-:S03]  /*23c80*/  UMOV UR4, 0xffffffff ;  /* 0xffffffff00047882 */ /* 0x000fc60000000000 */
[----:B------:R-:W-:Y:S05]  /*23c90*/  BRA.DIV UR4, `(.L_x_709) ;  /* 0x0000005e04347947 */ /* 0x000fea000b800000 */
[----:B------:R-:W-:-:S13]  /*23ca0*/  ELECT P6, URZ, PT ;  /* 0x00000000003f782f */ /* 0x000fda00038c0000 */
.L_x_876:
        /* <DEDUP_REMOVED lines=8> */
[----:B-1----:R-:W-:Y:S01]  /*23d30*/  IMAD.MOV.U32 R0, RZ, RZ, R9 ;  /* 0x000000ffff007224 */ /* 0x002fe200078e0009 */
[----:B--2---:R-:W-:-:S13]  /*23d40*/  ISETP.NE.AND P0, PT, R6, 0x1, PT ;  /* 0x000000010600780c */ /* 0x004fda0003f05270 */
[----:B------:R-:W1:Y:S02]  /*23d50*/  @P0 LDC.64 R4, c[0x0][0x440] ;  /* 0x00011000ff040b82 */ /* 0x000e640000000a00 */
[----:B-1----:R-:W-:-:S05]  /*23d60*/  @P0 IMAD.HI.U32 R4, R9, R4, RZ ;  /* 0x0000000409040227 */ /* 0x002fca00078e00ff */
        /* <DEDUP_REMOVED lines=13> */
.L_x_710:
[----:B--2---:R-:W2:Y:S01]  /*23e40*/  LDL R2, [R1+0xc] ;  /* 0x00000c0001027983 */ /* 0x004ea20000100800 */
[----:B-1----:R-:W-:Y:S01]  /*23e50*/  IMAD R0, R19, 0x8, R18 ;  /* 0x0000000813007824 */ /* 0x002fe200078e0212 */
[----:B--2---:R-:W-:-:S04]  /*23e60*/  SHF.L.U32 R2, R2, 0x1f, RZ ;  /* 0x0000001f02027819 */ /* 0x004fc800000006ff */
[----:B------:R-:W1:Y:S02]  /*23e70*/  SYNCS.PHASECHK.TRANS64.TRYWAIT P0, [R0+URZ+0x34840], R2 ;  /* 0x03484002000075a7 */ /* 0x000e64000800017f */
[----:B-1----:R-:W-:Y:S05]  /*23e80*/  @!P0 BRA `(.L_x_711) ;  /* 0x0000005800d88947 */ /* 0x002fea0003800000 */
.L_x_877:
[----:B------:R-:W2:Y:S02]  /*23e90*/  S2R R3, SR_TID.X ;  /* 0x0000000000037919 */ /* 0x000ea40000002100 */
[----:B--2---:R-:W-:-:S04]  /*23ea0*/  LOP3.LUT R3, R3, 0x7f, RZ, 0xc0, !PT ;  /* 0x0000007f03037812 */ /* 0x004fc800078ec0ff */
[----:B------:R-:W-:-:S13]  /*23eb0*/  ISETP.NE.AND P0, PT, R3, RZ, PT ;  /* 0x000000ff0300720c */ /* 0x000fda0003f05270 */
[----:B------:R-:W-:Y:S05]  /*23ec0*/  @P0 BRA `(.L_x_712) ;  /* 0x00000000001c0947 */ /* 0x000fea0003800000 */
[----:B------:R-:W2:Y:S01]  /*23ed0*/  S2R R3, SR_TID.X ;  /* 0x0000000000037919 */ /* 0x000ea20000002100 */
[----:B-1----:R-:W-:-:S04]  /*23ee0*/  IMAD.MOV.U32 R2, RZ, RZ, 0xb000 ;  /* 0x0000b000ff027424 */ /* 0x002fc800078e00ff */
[----:B------:R3:W-:Y:S01]  /*23ef0*/  SYNCS.ARRIVE.TRANS64 RZ, [R0+URZ+0x34830], R2 ;  /* 0x0348300200ff79a7 */ /* 0x0007e2000800003f */
[----:B--2---:R-:W-:-:S04]  /*23f00*/  LOP3.LUT R3, R3, 0x1f, RZ, 0xc0, !PT ;  /* 0x0000001f03037812 */ /* 0x004fc800078ec0ff */
[----:B------:R-:W-:-:S13]  /*23f10*/  ISETP.NE.AND P0, PT, R3, RZ, PT ;  /* 0x000000ff0300720c */ /* 0x000fda0003f05270 */
[----:B---3--:R-:W-:Y:S05]  /*23f20*/  @!P0 BRA `(.L_x_712) ;  /* 0x0000000000048947 */ /* 0x008fea0003800000 */
[----:B------:R-:W-:Y:S01]  /*23f30*/  BPT.TRAP 0x1 ;  /* 0x000000040000795c */ /* 0x000fe20000300000 */
.L_x_712:
[----:B------:R-:W2:Y:S04]  /*23f40*/  LDL R4, [R1+0x4] ;  /* 0x0000040001047983 */ /* 0x000ea80000100800 */
[----:B------:R-:W3:Y:S04]  /*23f50*/  LDL R3, [R1+0x18] ;  /* 0x0000180001037983 */ /* 0x000ee80000100800 */
[----:B-1----:R-:W4:Y:S01]  /*23f60*/  LDL.LU R2, [R1] ;  /* 0x0000000001027983 */ /* 0x002f220000300800 */
        /* <DEDUP_REMOVED lines=14> */
[----:B--2---:R-:W-:Y:S02]  /*24050*/  R2UR UR11, R4 ;  /* 0x00000000040b72ca */ /* 0x004fe400000e0000 */
[----:B---3--:R-:W-:Y:S02]  /*24060*/  R2UR UR5, R3 ;  /* 0x00000000030572ca */ /* 0x008fe400000e0000 */
[----:B----4-:R-:W-:-:S04]  /*24070*/  LOP3.LUT R2, R2, 0xfffffffe, RZ, 0xc0, !PT ;  /* 0xfffffffe02027812 */ /* 0x010fc800078ec0ff */
[----:B------:R-:W-:-:S07]  /*24080*/  @P0 LOP3.LUT R2, R2, 0x1, RZ, 0xfc, !PT ;  /* 0x0000000102020812 */ /* 0x000fce00078efcff */
[----:B------:R-:W-:Y:S01]  /*24090*/  UIMAD UR11, UR11, 0xb0, UR5 ;  /* 0x000000b00b0b78a4 */ /* 0x000fe2000f8e0205 */
[----:B------:R2:W-:Y:S01]  /*240a0*/  STL [R1], R2 ;  /* 0x0000000201007387 */ /* 0x0005e20000100800 */
[----:B------:R-:W-:-:S09]  /*240b0*/  UIADD3.X UR5, URZ, UR39, URZ, UP0, !UPT ;  /* 0x000000273f057290 */ /* 0x000fd200087fe43f */
[----:B------:R1:W-:Y:S02]  /*240c0*/  UTMALDG.4D [UR8], [UR4], desc[UR6] ;  /* 0x00000608040075b4 */ /* 0x0003e40008019000 */
[----:B-1----:R-:W-:Y:S01]  /*240d0*/  UMOV UR8, UR14 ;  /* 0x0000000e00087c82 */ /* 0x002fe20008000000 */
[----:B------:R-:W-:Y:S02]  /*240e0*/  UMOV UR10, UR15 ;  /* 0x0000000f000a7c82 */ /* 0x000fe40008000000 */
[----:B------:R2:W-:Y:S02]  /*240f0*/  UTMALDG.4D [UR8], [UR4], desc[UR6] ;  /* 0x00000608040075b4 */ /* 0x0005e40008019000 */
[----:B--2---:R-:W-:Y:S01]  /*24100*/  NOP ;  /* 0x0000000000007918 */ /* 0x004fe20000000000 */
.L_x_708:
[----:B------:R-:W2:Y:S04]  /*24110*/  LDL.LU R3, [R1+0x48] ;  /* 0x0000480001037983 */ /* 0x000ea80000300800 */
[----:B------:R-:W3:Y:S04]  /*24120*/  LDL.LU R5, [R1+0x34] ;  /* 0x0000340001057983 */ /* 0x000ee80000300800 */
[----:B-1----:R-:W4:Y:S01]  /*24130*/  LDL.LU R4, [R1+0x50] ;  /* 0x0000500001047983 */ /* 0x002f220000300800 */
        /* <DEDUP_REMOVED lines=10> */
[----:B---3--:R-:W-:-:S03]  /*241e0*/  SEL R5, R5, RZ, !P0 ;  /* 0x000000ff05057207 */ /* 0x008fc60004000000 */
[----:B------:R-:W-:Y:S01]  /*241f0*/  IMAD R0, R0, UR4, RZ ;  /* 0x0000000400007c24 */ /* 0x000fe2000f8e02ff */
[----:B----4-:R-:W-:-:S03]  /*24200*/  SEL R4, R4, RZ, !P0 ;  /* 0x000000ff04047207 */ /* 0x010fc60004000000 */
        /* <DEDUP_REMOVED lines=8> */
[----:B-1----:R-:W-:Y:S01]  /*24290*/  MOV R2, 0x0 ;  /* 0x0000000000027802 */ /* 0x002fe20000000f00 */
[----:B------:R-:W-:Y:S01]  /*242a0*/  ULDC.64 UR4, c[0x4][0xa0] ;  /* 0x0100280000047ab9 */ /* 0x000fe20000000a00 */
[----:B------:R-:W-:Y:S01]  /*242b0*/  ULDC.64 UR6, c[0x4][0xa8] ;  /* 0x01002a0000067ab9 */ /* 0x000fe20000000a00 */
[----:B------:R-:W-:Y:S01]  /*242c0*/  ULDC.64 UR8, c[0x4][0x20] ;  /* 0x0100080000087ab9 */ /* 0x000fe20000000a00 */
[----:B------:R-:W-:Y:S02]  /*242d0*/  IMAD.U32 R4, RZ, RZ, UR4 ;  /* 0x00000004ff047e24 */ /* 0x000fe4000f8e00ff */
[----:B------:R-:W1:Y:S01]  /*242e0*/  LDC.64 R2, c[0x4][R2] ;  /* 0x0100000002027b82 */ /* 0x000e620000000a00 */
        /* <DEDUP_REMOVED lines=10> */
.L_x_714:
[----:B------:R-:W-:Y:S05]  /*24390*/  BSYNC B6 ;  /* 0x0000000000067941 */ /* 0x000fea0003800000 */
.L_x_713:
[----:B-1----:R-:W2:Y:S01]  /*243a0*/  LDL.LU R0, [R1+0x60] ;  /* 0x0000600001007983 */ /* 0x002ea20000300800 */
[----:B------:R-:W-:Y:S01]  /*243b0*/  ULDC.64 UR4, c[0x0][0x2d8] ;  /* 0x0000b60000047ab9 */ /* 0x000fe20000000a00 */
[----:B------:R-:W1:Y:S01]  /*243c0*/  LDC R8, c[0x0][0x448] ;  /* 0x00011200ff087b82 */ /* 0x000e620000000800 */
[----:B------:R-:W-:Y:S01]  /*243d0*/  ULDC.64 UR6, c[0x0][0x280] ;  /* 0x0000a00000067ab9 */ /* 0x000fe20000000a00 */
[----:B------:R-:W3:Y:S04]  /*243e0*/  LDL.LU R5, [R1+0x50] ;  /* 0x0000500001057983 */ /* 0x000ee80000300800 */
[----:B------:R-:W3:Y:S04]  /*243f0*/  LDL.LU.64 R2, [R1+0x48] ;  /* 0x0000480001027983 */ /* 0x000ee80000300a00 */
[----:B------:R-:W4:Y:S01]  /*24400*/  LDL.LU R4, [R1+0x34] ;  /* 0x0000340001047983 */ /* 0x000f220000300800 */
[----:B-1----:R-:W-:Y:S01]  /*24410*/  ISETP.NE.AND P0, PT, R8, 0x1, PT ;  /* 0x000000010800780c */ /* 0x002fe20003f05270 */
[----:B------:R-:W1:-:S12]  /*24420*/  S2R R9, SR_TID.X ;  /* 0x0000000000097919 */ /* 0x000e580000002100 */
[----:B------:R-:W0:Y:S01]  /*24430*/  @P0 LDC R7, c[0x0][0x450] ;  /* 0x00011400ff070b82 */ /* 0x000e220000000800 */
[----:B---3--:R-:W-:Y:S02]  /*24440*/  IMAD.MOV.U32 R3, RZ, RZ, R5 ;  /* 0x000000ffff037224 */ /* 0x008fe400078e0005 */
[----:B------:R-:W3:Y:S01]  /*24450*/  LDL.LU R5, [R1+0x14] ;  /* 0x0000140001057983 */ /* 0x000ee20000300800 */
[----:B-1----:R-:W-:Y:S02]  /*24460*/  IMAD.SHL.U32 R9, R9, 0x8, RZ ;  /* 0x0000000809097824 */ /* 0x002fe400078e00ff */
[C---:B------:R-:W-:Y:S01]  /*24470*/  IMAD.WIDE.U32 R2, R16.reuse, UR4, R2 ;  /* 0x0000000410027c25 */ /* 0x040fe2000f8e0002 */
[----:B------:R-:W1:Y:S02]  /*24480*/  S2R R10, SR_TID.X ;  /* 0x00000000000a7919 */ /* 0x000e640000002100 */
[----:B------:R-:W-:Y:S01]  /*24490*/  LOP3.LUT R9, R9, 0x38, RZ, 0xc0, !PT ;  /* 0x0000003809097812 */ /* 0x000fe200078ec0ff */
[----:B------:R-:W-:Y:S01]  /*244a0*/  IMAD R3, R16, UR5, R3 ;  /* 0x0000000510037c24 */ /* 0x000fe2000f8e0203 */
[----:B------:R-:W-:-:S02]  /*244b0*/  ULDC.64 UR4, c[0x0][0x2e0] ;  /* 0x0000b80000047ab9 */ /* 0x000fc40000000a00 */
[----:B--2---:R-:W-:Y:S01]  /*244c0*/  IMAD R0, R0, UR4, RZ ;  /* 0x0000000400007c24 */ /* 0x004fe2000f8e02ff */
[----:B------:R-:W-:Y:S01]  /*244d0*/  LOP3.LUT R9, R9, 0x40, RZ, 0xfc, !PT ;  /* 0x0000004009097812 */ /* 0x000fe200078efcff */
[----:B----4-:R-:W-:-:S04]  /*244e0*/  IMAD.WIDE.U32 R2, R4, UR4, R2 ;  /* 0x0000000404027c25 */ /* 0x010fc8000f8e0002 */
[----:B------:R-:W-:Y:S01]  /*244f0*/  IMAD R0, R4, UR5, R0 ;  /* 0x0000000504007c24 */ /* 0x000fe2000f8e0200 */
[----:B------:R-:W-:Y:S01]  /*24500*/  ULDC.64 UR4, c[0x0][0x2d0] ;  /* 0x0000b40000047ab9 */ /* 0x000fe20000000a00 */
[----:B------:R-:W2:Y:S02]  /*24510*/  S2R R4, SR_TID.X ;  /* 0x0000000000047919 */ /* 0x000ea40000002100 */
[----:B------:R-:W-:Y:S02]  /*24520*/  IMAD.IADD R3, R3, 0x1, R0 ;  /* 0x0000000103037824 */ /* 0x000fe400078e0200 */
[----:B-1----:R-:W-:-:S05]  /*24530*/  IMAD.SHL.U32 R10, R10, 0x8, RZ ;  /* 0x000000080a0a7824 */ /* 0x002fca00078e00ff */
[----:B------:R-:W-:Y:S02]  /*24540*/  LOP3.LUT R10, R10, 0x38, RZ, 0xc0, !PT ;  /* 0x000000380a0a7812 */ /* 0x000fe400078ec0ff */
[----:B--2---:R-:W-:-:S04]  /*24550*/  LOP3.LUT R4, R4, 0x7f, RZ, 0xc0, !PT ;  /* 0x0000007f04047812 */ /* 0x004fc800078ec0ff */
[----:B------:R-:W-:Y:S02]  /*24560*/  SHF.R.U32.HI R6, RZ, 0x3, R4 ;  /* 0x00000003ff067819 */ /* 0x000fe40000011604 */
[----:B------:R-:W1:Y:S02]  /*24570*/  S2R R4, SR_TID.X ;  /* 0x0000000000047919 */ /* 0x000e640000002100 */
[----:B-1----:R-:W-:-:S05]  /*24580*/  IMAD.SHL.U32 R4, R4, 0x10, RZ ;  /* 0x0000001004047824 */ /* 0x002fca00078e00ff */
[----:B------:R-:W-:Y:S02]  /*24590*/  LOP3.LUT R4, R6, 0x70, R4, 0xf8, !PT ;  /* 0x0000007006047812 */ /* 0x000fe400078ef804 */
[----:B------:R-:W1:Y:S01]  /*245a0*/  @P0 LDC R6, c[0x0][0x44c] ;  /* 0x00011300ff060b82 */ /* 0x000e620000000800 */
[----:B---3--:R-:W-:-:S05]  /*245b0*/  IMAD.SHL.U32 R5, R5, 0x80, RZ ;  /* 0x0000008005057824 */ /* 0x008fca00078e00ff */
[----:B------:R-:W-:-:S05]  /*245c0*/  LOP3.LUT R4, R4, R5, RZ, 0xfc, !PT ;  /* 0x0000000504047212 */ /* 0x000fca00078efcff */
[----:B-1----:R-:W-:-:S04]  /*245d0*/  @P0 IMAD.HI.U32 R6, R4, R6, RZ ;  /* 0x0000000604060227 */ /* 0x002fc800078e00ff */
[----:B------:R-:W-:Y:S01]  /*245e0*/  IMAD.MOV.U32 R0, RZ, RZ, R4 ;  /* 0x000000ffff007224 */ /* 0x000fe200078e0004 */
[----:B0-----:R-:W-:-:S05]  /*245f0*/  @P0 SHF.R.U32.HI R0, RZ, R7, R6 ;  /* 0x00000007ff000219 */ /* 0x001fca0000011606 */
[----:B------:R-:W-:Y:S02]  /*24600*/  IMAD.MOV R6, RZ, RZ, -R0 ;  /* 0x000000ffff067224 */ /* 0x000fe400078e0a00 */
[----:B------:R-:W-:-:S04]  /*24610*/  IMAD.WIDE.U32 R2, R0, UR4, R2 ;  /* 0x0000000400027c25 */ /* 0x000fc8000f8e0002 */
[----:B------:R-:W-:Y:S01]  /*24620*/  IMAD R4, R8, R6, R4 ;  /* 0x0000000608047224 */ /* 0x000fe200078e0204 */
[----:B------:R-:W-:-:S05]  /*24630*/  SHF.R.S32.HI R6, RZ, 0x1f, R0 ;  /* 0x0000001fff067819 */ /* 0x000fca0000011400 */
        /* <DEDUP_REMOVED lines=8> */
[----:B------:R-:W-:Y:S01]  /*246c0*/  ISETP.GE.AND P1, PT, R9, UR4, PT ;  /* 0x0000000409007c0c */ /* 0x000fe2000bf26270 */
[----:B------:R-:W-:Y:S01]  /*246d0*/  IMAD R0, R4, UR5, R0 ;  /* 0x0000000504007c24 */ /* 0x000fe2000f8e0200 */
[----:B------:R0:W5:Y:S01]  /*246e0*/  LDL R9, [R1+0x30] ;  /* 0x0000300001097983 */ /* 0x0001620000100800 */
[----:B------:R-:W-:Y:S02]  /*246f0*/  LEA R4, P2, R2, UR6, 0x1 ;  /* 0x0000000602047c11 */ /* 0x000fe4000f8408ff */
[----:B------:R-:W-:Y:S01]  /*24700*/  IMAD.IADD R0, R3, 0x1, R0 ;  /* 0x0000000103007824 */ /* 0x000fe200078e0200 */
[----:B------:R-:W-:Y:S01]  /*24710*/  ISETP.GE.AND P0, PT, R10, UR4, PT ;  /* 0x000000040a007c0c */ /* 0x000fe2000bf06270 */
[----:B------:R-:W-:-:S03]  /*24720*/  UMOV UR4, 0xffffffff ;  /* 0xffffffff00047882 */ /* 0x000fc60000000000 */
[----:B------:R-:W-:Y:S01]  /*24730*/  LEA.HI.X R3, R2, UR7, R0, 0x1, P2 ;  /* 0x0000000702037c11 */ /* 0x000fe200090f0c00 */
[----:B0-----:R-:W-:Y:S08]  /*24740*/  BRA.DIV UR4, `(.L_x_715) ;  /* 0x0000005204bc7947 */ /* 0x001ff0000b800000 */
        /* <DEDUP_REMOVED lines=80> */
.L_x_894:
        /* <DEDUP_REMOVED lines=12> */
.L_x_717:
[----:B------:R-:W-:Y:S05]  /*24d10*/  BSYNC B0 ;  /* 0x0000000000007941 */ /* 0x000fea0003800000 */
.L_x_716:
[----:B------:R-:W-:Y:S01]  /*24d20*/  NOP ;  /* 0x0000000000007918 */ /* 0x000fe20000000000 */
[----:B------:R-:W-:Y:S01]  /*24d30*/  PLOP3.LUT P0, PT, PT, PT, PT, 0x80, 0x0 ;  /* 0x000000000000781c */ /* 0x000fe20003f0f070 */
[----:B------:R-:W-:-:S12]  /*24d40*/  VIADD R11, R18, 0x34800 ;  /* 0x00034800120b7836 */ /* 0x000fd80000000000 */
.L_x_718:
        /* <DEDUP_REMOVED lines=16> */
[----:B------:R-:W4:Y:S03]  /*24e50*/  SYNCS.PHASECHK.TRANS64.TRYWAIT P0, [R18+URZ+0x34820], R0 ;  /* 0x03482000120075a7 */ /* 0x000f26000800017f */
[----:B---34-:R-:W-:Y:S05]  /*24e60*/  @!P0 BRA `(.L_x_720) ;  /* 0x0000005400cc8947 */ /* 0x018fea0003800000 */
.L_x_895:
[----:B------:R-:W-:Y:S05]  /*24e70*/  BSYNC B0 ;  /* 0x0000000000007941 */ /* 0x000fea0003800000 */
.L_x_719:
[----:B0-2---:R-:W3:Y:S04]  /*24e80*/  LDL R3, [R1+0x3c] ;  /* 0x00003c0001037983 */ /* 0x005ee80000100800 */
[----:B------:R-:W2:Y:S01]  /*24e90*/  LDL R2, [R1+0x2c] ;  /* 0x00002c0001027983 */ /* 0x000ea20000100800 */
[----:B------:R-:W-:Y:S01]  /*24ea0*/  BSSY B0, `(.L_x_721) ;  /* 0x00001e9000007945 */ /* 0x000fe20003800000 */
[----:B---3--:R-:W-:-:S05]  /*24eb0*/  VIADD R0, R3, 0xfffffffe ;  /* 0xfffffffe03007836 */ /* 0x008fca0000000000 */
[----:B--2---:R-:W-:-:S13]  /*24ec0*/  ISETP.GE.AND P0, PT, R0, R2, PT ;  /* 0x000000020000720c */ /* 0x004fda0003f06270 */
[----:B------:R-:W-:Y:S05]  /*24ed0*/  @!P0 BRA `(.L_x_722) ;  /* 0x0000001c00948947 */ /* 0x000fea0003800000 */
[----:B-1----:R-:W2:Y:S04]  /*24ee0*/  LDL.LU R5, [R1+0x58] ;  /* 0x0000580001057983 */ /* 0x002ea80000300800 */
[----:B------:R-:W3:Y:S04]  /*24ef0*/  LDL.LU R4, [R1+0x40] ;  /* 0x0000400001047983 */ /* 0x000ee80000300800 */
        /* <DEDUP_REMOVED lines=12> */
[----:B------:R-:W2:Y:S04]  /*24fc0*/  LDL R4, [R1] ;  /* 0x0000000001047983 */ /* 0x000ea80000100800 */
        /* <DEDUP_REMOVED lines=34> */
.L_x_727:
[----:B------:R-:W-:Y:S01]  /*251f0*/  IMAD R3, R7, 0x8, R18 ;  /* 0x0000000807037824 */ /* 0x000fe200078e0212 */
[----:B------:R-:W-:Y:S01]  /*25200*/  SHF.L.U32 R2, R10, 0x1f, RZ ;  /* 0x0000001f0a027819 */ /* 0x000fe200000006ff */
[----:B------:R-:W-:Y:S03]  /*25210*/  BSSY B3, `(.L_x_728) ;  /* 0x0000003000037945 */ /* 0x000fe60003800000 */
[----:B------:R-:W1:Y:S02]  /*25220*/  SYNCS.PHASECHK.TRANS64.TRYWAIT P0, [R3+URZ+0x34840], R2 ;  /* 0x03484002030075a7 */ /* 0x000e64000800017f */
[----:B-1----:R-:W-:Y:S05]  /*25230*/  @!P0 BRA `(.L_x_729) ;  /* 0x0000005000ec8947 */ /* 0x002fea0003800000 */
.L_x_896:
[----:B------:R-:W-:Y:S05]  /*25240*/  BSYNC B3 ;  /* 0x0000000000037941 */ /* 0x000fea0003800000 */
.L_x_728:
        /* <DEDUP_REMOVED lines=12> */
.L_x_731:
[----:B------:R-:W-:Y:S05]  /*25310*/  BSYNC B3 ;  /* 0x0000000000037941 */ /* 0x000fea0003800000 */
.L_x_730:
        /* <DEDUP_REMOVED lines=12> */
.L_x_732:
        /* <DEDUP_REMOVED lines=16> */
.L_x_733:
        /* <DEDUP_REMOVED lines=16> */
.L_x_897:
[----:B------:R-:W-:Y:S05]  /*255e0*/  BSYNC B3 ;  /* 0x0000000000037941 */ /* 0x000fea0003800000 */
.L_x_734:
        /* <DEDUP_REMOVED lines=12> */
.L_x_737:
[----:B------:R-:W-:Y:S05]  /*256b0*/  BSYNC B3 ;  /* 0x0000000000037941 */ /* 0x000fea0003800000 */
.L_x_736:
        /* <DEDUP_REMOVED lines=13> */
.L_x_738:
        /* <DEDUP_REMOVED lines=15> */
.L_x_739:
        /* <DEDUP_REMOVED lines=12> */
.L_x_726:
[----:B------:R-:W-:Y:S05]  /*25940*/  BSYNC B1 ;  /* 0x0000000000017941 */ /* 0x000fea0003800000 */
.L_x_725:
[----:B0-----:R-:W2:Y:S01]  /*25950*/  LDL.LU R0, [R1+0x3c] ;  /* 0x00003c0001007983 */ /* 0x001ea20000300800 */
[----:B------:R-:W-:-:S03]  /*25960*/  IMAD.MOV.U32 R19, RZ, RZ, R7 ;  /* 0x000000ffff137224 */ /* 0x000fc600078e0007 */
[----:B------:R0:W-:Y:S02]  /*25970*/  STL [R1+0xc], R10 ;  /* 0x00000c0a01007387 */ /* 0x0001e40000100800 */
[----:B0-2---:R-:W-:-:S07]  /*25980*/  VIADD R0, R0, 0xfffffffd ;  /* 0xfffffffd00007836 */ /* 0x005fce0000000000 */
.L_x_724:
[----:B------:R-:W-:Y:S05]  /*25990*/  BSYNC B2 ;  /* 0x0000000000027941 */ /* 0x000fea0003800000 */
.L_x_723:
[----:B------:R-:W-:Y:S01]  /*259a0*/  VIADD R9, R9, 0xfffffffe ;  /* 0xfffffffe09097836 */ /* 0x000fe20000000000 */
[----:B------:R-:W-:-:S04]  /*259b0*/  LOP3.LUT R6, RZ, R6, RZ, 0x33, !PT ;  /* 0x00000006ff067212 */ /* 0x000fc800078e33ff */
[----:B------:R-:W-:-:S13]  /*259c0*/  ISETP.NE.AND P0, PT, R9, R6, PT ;  /* 0x000000060900720c */ /* 0x000fda0003f05270 */
[----:B------:R-:W-:Y:S05]  /*259d0*/  @!P0 BRA `(.L_x_722) ;  /* 0x0000001000d48947 */ /* 0x000fea0003800000 */
[----:B------:R-:W-:-:S07]  /*259e0*/  IMAD.MOV.U32 R8, RZ, RZ, R17 ;  /* 0x000000ffff087224 */ /* 0x000fce00078e0011 */
.L_x_770:
[----:B------:R-:W2:Y:S04]  /*259f0*/  LDL R3, [R1] ;  /* 0x0000000001037983 */ /* 0x000ea80000100800 */
        /* <DEDUP_REMOVED lines=35> */
.L_x_742:
[----:B------:R-:W-:Y:S01]  /*25c30*/  IMAD R3, R4, 0x8, R18 ;  /* 0x0000000804037824 */ /* 0x000fe200078e0212 */
[----:B------:R-:W-:Y:S01]  /*25c40*/  SHF.L.U32 R2, R5, 0x1f, RZ ;  /* 0x0000001f05027819 */ /* 0x000fe200000006ff */
[----:B------:R-:W-:Y:S03]  /*25c50*/  BSSY B2, `(.L_x_743) ;  /* 0x0000003000027945 */ /* 0x000fe60003800000 */
[----:B------:R-:W1:Y:S02]  /*25c60*/  SYNCS.PHASECHK.TRANS64.TRYWAIT P0, [R3+URZ+0x34840], R2 ;  /* 0x03484002030075a7 */ /* 0x000e64000800017f */
[----:B-1----:R-:W-:Y:S05]  /*25c70*/  @!P0 BRA `(.L_x_744) ;  /* 0x0000004800848947 */ /* 0x002fea0003800000 */
.L_x_898:
[----:B------:R-:W-:Y:S05]  /*25c80*/  BSYNC B2 ;  /* 0x0000000000027941 */ /* 0x000fea0003800000 */
.L_x_743:
[----:B------:R-:W2:Y:S01]  /*25c90*/  S2R R7, SR_TID.X ;  /* 0x0000000000077919 */ /* 0x000ea20000002100 */
[----:B------:R-:W-:Y:S01]  /*25ca0*/  BSSY B2, `(.L_x_745) ;  /* 0x000000b000027945 */ /* 0x000fe20003800000 */
        /* <DEDUP_REMOVED lines=10> */
.L_x_746:
[----:B------:R-:W-:Y:S05]  /*25d50*/  BSYNC B2 ;  /* 0x0000000000027941 */ /* 0x000fea0003800000 */
.L_x_745:
[----:B------:R-:W2:Y:S01]  /*25d60*/  LDL R7, [R1+0x18] ;  /* 0x0000180001077983 */ /* 0x000ea20000100800 */
[----:B------:R-:W-:Y:S01]  /*25d70*/  IMAD.MOV.U32 R10, RZ, RZ, RZ ;  /* 0x000000ffff0a7224 */ /* 0x000fe200078e00ff */
[----:B------:R-:W-:Y:S01]  /*25d80*/  UIADD3 UR4, UP0, UR38, 0x370, URZ ;  /* 0x0000037026047890 */ /* 0x000fe2000ff1e03f */
[----:B-1----:R-:W-:Y:S01]  /*25d90*/  IMAD R2, R4, 0xb000, R18 ;  /* 0x0000b00004027824 */ /* 0x002fe200078e0212 */
[----:B------:R-:W-:Y:S01]  /*25da0*/  PLOP3.LUT P0, PT, PT, PT, PT, 0x80, 0x0 ;  /* 0x000000000000781c */ /* 0x000fe20003f0f070 */
[----:B------:R-:W-:Y:S01]  /*25db0*/  VIADD R3, R3, 0x34830 ;  /* 0x0003483003037836 */ /* 0x000fe20000000000 */
[----:B------:R-:W-:Y:S01]  /*25dc0*/  R2UR UR10, R10 ;  /* 0x000000000a0a72ca */ /* 0x000fe200000e0000 */
[----:B0-----:R-:W-:Y:S01]  /*25dd0*/  VIADD R9, R2, 0x1e400 ;  /* 0x0001e40002097836 */ /* 0x001fe20000000000 */
[----:B------:R-:W-:Y:S01]  /*25de0*/  UIADD3.X UR5, URZ, UR39, URZ, UP0, !UPT ;  /* 0x000000273f057290 */ /* 0x000fe200087fe43f */
[----:B------:R-:W-:Y:S01]  /*25df0*/  UMOV UR6, 0x0 ;  /* 0x0000000000067882 */ /* 0x000fe20000000000 */
[----:B------:R-:W-:Y:S01]  /*25e00*/  UMOV UR7, 0x14f00000 ;  /* 0x14f0000000077882 */ /* 0x000fe20000000000 */
[----:B--2---:R-:W-:-:S10]  /*25e10*/  IMAD R7, R6, 0xb0, R7 ;  /* 0x000000b006077824 */ /* 0x004fd400078e0207 */
.L_x_747:
        /* <DEDUP_REMOVED lines=16> */
.L_x_748:
        /* <DEDUP_REMOVED lines=16> */
.L_x_899:
[----:B------:R-:W-:Y:S05]  /*26020*/  BSYNC B2 ;  /* 0x0000000000027941 */ /* 0x000fea0003800000 */
.L_x_749:
        /* <DEDUP_REMOVED lines=11> */
.L_x_752:
[----:B------:R-:W-:Y:S05]  /*260e0*/  BSYNC B2 ;  /* 0x0000000000027941 */ /* 0x000fea0003800000 */
.L_x_751:
        /* <DEDUP_REMOVED lines=12> */
.L_x_753:
        /* <DEDUP_REMOVED lines=15> */
.L_x_754:
        /* <DEDUP_REMOVED lines=12> */
.L_x_741:
[----:B------:R-:W-:Y:S05]  /*26360*/  BSYNC B1 ;  /* 0x0000000000017941 */ /* 0x000fea0003800000 */
.L_x_740:
[----:B------:R-:W2:Y:S01]  /*26370*/  LDL R2, [R1] ;  /* 0x0000000001027983 */ /* 0x000ea20000100800 */
        /* <DEDUP_REMOVED lines=35> */
.L_x_757:
[----:B------:R-:W-:Y:S01]  /*265b0*/  IMAD R2, R19, 0x8, R18 ;  /* 0x0000000813027824 */ /* 0x000fe200078e0212 */
[----:B------:R-:W-:Y:S01]  /*265c0*/  SHF.L.U32 R3, R10, 0x1f, RZ ;  /* 0x0000001f0a037819 */ /* 0x000fe200000006ff */
[----:B------:R-:W-:Y:S03]  /*265d0*/  BSSY B2, `(.L_x_758) ;  /* 0x0000003000027945 */ /* 0x000fe60003800000 */
[----:B------:R-:W2:Y:S02]  /*265e0*/  SYNCS.PHASECHK.TRANS64.TRYWAIT P0, [R2+URZ+0x34840], R3 ;  /* 0x03484003020075a7 */ /* 0x000ea4000800017f */
[----:B--2---:R-:W-:Y:S05]  /*265f0*/  @!P0 BRA `(.L_x_759) ;  /* 0x00000040004c8947 */ /* 0x004fea0003800000 */
.L_x_900:
[----:B------:R-:W-:Y:S05]  /*26600*/  BSYNC B2 ;  /* 0x0000000000027941 */ /* 0x000fea0003800000 */
.L_x_758:
        /* <DEDUP_REMOVED lines=12> */
.L_x_761:
[----:B------:R-:W-:Y:S05]  /*266d0*/  BSYNC B2 ;  /* 0x0000000000027941 */ /* 0x000fea0003800000 */
.L_x_760:
[----:B--2---:R-:W2:Y:S01]  /*266e0*/  LDL R3, [R1+0x18] ;  /* 0x0000180001037983 */ /* 0x004ea20000100800 */
[----:B------:R-:W-:Y:S01]  /*266f0*/  IMAD.MOV.U32 R14, RZ, RZ, RZ ;  /* 0x000000ffff0e7224 */ /* 0x000fe200078e00ff */
[----:B------:R-:W-:Y:S01]  /*26700*/  UIADD3 UR4, UP0, UR38, 0x370, URZ ;  /* 0x0000037026047890 */ /* 0x000fe2000ff1e03f */
[C---:B------:R-:W-:Y:S01]  /*26710*/  IMAD R2, R19.reuse, 0x8, R11 ;  /* 0x0000000813027824 */ /* 0x040fe200078e020b */
[----:B------:R-:W-:Y:S01]  /*26720*/  PLOP3.LUT P0, PT, PT, PT, PT, 0x80, 0x0 ;  /* 0x000000000000781c */ /* 0x000fe20003f0f070 */
[----:B0-----:R-:W-:Y:S01]  /*26730*/  IMAD R10, R19, 0xb000, R18 ;  /* 0x0000b000130a7824 */ /* 0x001fe200078e0212 */
[----:B------:R-:W-:Y:S01]  /*26740*/  R2UR UR10, R14 ;  /* 0x000000000e0a72ca */ /* 0x000fe200000e0000 */
[----:B------:R-:W-:Y:S01]  /*26750*/  VIADD R2, R2, 0x30 ;  /* 0x0000003002027836 */ /* 0x000fe20000000000 */
[----:B------:R-:W-:Y:S01]  /*26760*/  UIADD3.X UR5, URZ, UR39, URZ, UP0, !UPT ;  /* 0x000000273f057290 */ /* 0x000fe200087fe43f */
[----:B------:R-:W-:Y:S01]  /*26770*/  VIADD R9, R10, 0x1e400 ;  /* 0x0001e4000a097836 */ /* 0x000fe20000000000 */
[----:B------:R-:W-:Y:S01]  /*26780*/  UMOV UR6, 0x0 ;  /* 0x0000000000067882 */ /* 0x000fe20000000000 */
[----:B------:R-:W-:Y:S01]  /*26790*/  UMOV UR7, 0x14f00000 ;  /* 0x14f0000000077882 */ /* 0x000fe20000000000 */
[----:B--2---:R-:W-:-:S09]  /*267a0*/  IMAD R3, R7, 0xb0, R3 ;  /* 0x000000b007037824 */ /* 0x004fd200078e0203 */
.L_x_762:
        /* <DEDUP_REMOVED lines=16> */
.L_x_763:
        /* <DEDUP_REMOVED lines=15> */
.L_x_901:
[----:B------:R-:W-:Y:S05]  /*269a0*/  BSYNC B2 ;  /* 0x0000000000027941 */ /* 0x000fea0003800000 */
.L_x_764:
        /* <DEDUP_REMOVED lines=9> */
[----:B--2---:R-:W-:Y:S05]  /*26a40*/  @!P0 BRA `(.L_x_767) ;  /* 0x0000000000048947 */ /* 0x004fea0003800000 */
[----:B------:R-:W-:Y:S01]  /*26a50*/  BPT.TRAP 0x1 ;  /* 0x000000040000795c */ /* 0x000fe20000300000 */
.L_x_767:
[----:B------:R-:W-:Y:S05]  /*26a60*/  BSYNC B2 ;  /* 0x0000000000027941 */ /* 0x000fea0003800000 */
.L_x_766:
        /* <DEDUP_REMOVED lines=12> */
.L_x_768:
        /* <DEDUP_REMOVED lines=15> */
.L_x_769:
        /* <DEDUP_REMOVED lines=12> */
.L_x_756:
[----:B------:R-:W-:Y:S05]  /*26ce0*/  BSYNC B1 ;  /* 0x0000000000017941 */ /* 0x000fea0003800000 */
.L_x_755:
[----:B------:R-:W2:Y:S01]  /*26cf0*/  LDL R2, [R1+0x2c] ;  /* 0x00002c0001027983 */ /* 0x000ea20000100800 */
[----:B------:R-:W-:Y:S01]  /*26d00*/  VIADD R0, R0, 0xfffffffe ;  /* 0xfffffffe00007836 */ /* 0x000fe20000000000 */
[----:B--2---:R-:W-:-:S13]  /*26d10*/  ISETP.GT.AND P0, PT, R6, R2, PT ;  /* 0x000000020600720c */ /* 0x004fda0003f04270 */
[----:B------:R-:W-:Y:S05]  /*26d20*/  @P0 BRA `(.L_x_770) ;  /* 0xffffffec00300947 */ /* 0x000fea000383ffff */
.L_x_722:
[----:B------:R-:W-:Y:S05]  /*26d30*/  BSYNC B0 ;  /* 0x0000000000007941 */ /* 0x000fea0003800000 */
.L_x_721:
        /* <DEDUP_REMOVED lines=9> */
[----:B------:R-:W-:Y:S01]  /*26dd0*/  ULDC.64 UR6, c[0x0][0x208] ;  /* 0x0000820000067ab9 */ /* 0x000fe20000000a00 */
[----:B--2---:R-:W-:-:S06]  /*26de0*/  ISETP.EQ.U32.AND P0, PT, R0, R2, PT ;  /* 0x000000020000720c */ /* 0x004fcc0003f02070 */
[----:B------:R-:W1:Y:S07]  /*26df0*/  POPC R2, UR4 ;  /* 0x0000000400027d09 */ /* 0x000e6e0008000000 */
[----:B-1----:R-:W2:Y:S04]  /*26e00*/  @P0 ATOMG.E.ADD.STRONG.GPU PT, R2, desc[UR6][R4.64], R2 ;  /* 0x00000002040209a8 */ /* 0x002ea800081ee1c6 */
[----:B--2---:R1:W2:Y:S02]  /*26e10*/  SHFL.IDX PT, R2, R2, R0, 0x1f ;  /* 0x00001f0002027589 */ /* 0x0042a400000e0000 */
[----:B-1----:R-:W1:Y:S02]  /*26e20*/  S2R R0, SR_LTMASK ;  /* 0x0000000000007919 */ /* 0x002e640000003900 */
[----:B-1----:R-:W-:-:S06]  /*26e30*/  LOP3.LUT R0, R0, UR4, RZ, 0xc0, !PT ;  /* 0x0000000400007c12 */ /* 0x002fcc000f8ec0ff */
[----:B------:R-:W2:Y:S02]  /*26e40*/  POPC R0, R0 ;  /* 0x0000000000007309 */ /* 0x000ea40000000000 */
[----:B--2---:R-:W-:-:S05]  /*26e50*/  IADD3 R0, R2, UR36, R0 ;  /* 0x0000002402007c10 */ /* 0x004fca000fffe000 */
[----:B------:R2:W-:Y:S02]  /*26e60*/  STL [R1+0x10], R0 ;  /* 0x0000100001007387 */ /* 0x0005e40000100800 */
.L_x_772:
[----:B------:R-:W-:Y:S05]  /*26e70*/  BSYNC B0 ;  /* 0x0000000000007941 */ /* 0x000fea0003800000 */
.L_x_771:
[----:B--2---:R-:W2:Y:S01]  /*26e80*/  LDL R0, [R1] ;  /* 0x0000000001007983 */ /* 0x004ea20000100800 */
        /* <DEDUP_REMOVED lines=10> */
.L_x_902:
[----:B------:R-:W-:Y:S05]  /*26f30*/  BSYNC B1 ;  /* 0x0000000000017941 */ /* 0x000fea0003800000 */
.L_x_775:
        /* <DEDUP_REMOVED lines=9> */
.L_x_778:
[----:B------:R-:W-:Y:S05]  /*26fd0*/  BSYNC B1 ;  /* 0x0000000000017941 */ /* 0x000fea0003800000 */
.L_x_777:
        /* <DEDUP_REMOVED lines=12> */
.L_x_779:
        /* <DEDUP_REMOVED lines=15> */
.L_x_780:
        /* <DEDUP_REMOVED lines=10> */
.L_x_774:
[----:B------:R-:W-:Y:S05]  /*27230*/  BSYNC B0 ;  /* 0x0000000000007941 */ /* 0x000fea0003800000 */
.L_x_773:
[----:B------:R-:W2:Y:S01]  /*27240*/  LDL.LU R4, [R1+0xc] ;  /* 0x00000c0001047983 */ /* 0x000ea20000300800 */
[----:B------:R-:W-:-:S05]  /*27250*/  VIADD R19, R19, 0x1 ;  /* 0x0000000113137836 */ /* 0x000fca0000000000 */
[----:B------:R-:W-:-:S04]  /*27260*/  ISETP.NE.AND P0, PT, R19, 0x2, PT ;  /* 0x000000021300780c */ /* 0x000fc80003f05270 */
[----:B------:R-:W-:Y:S02]  /*27270*/  SEL R0, RZ, 0x1, P0 ;  /* 0x00000001ff007807 */ /* 0x000fe40000000000 */
[----:B------:R-:W-:Y:S02]  /*27280*/  SEL R19, R19, RZ, P0 ;  /* 0x000000ff13137207 */ /* 0x000fe40000000000 */
[----:B--2---:R-:W-:-:S05]  /*27290*/  LOP3.LUT R4, R4, R0, RZ, 0x3c, !PT ;  /* 0x0000000004047212 */ /* 0x004fca00078e3cff */
[----:B------:R2:W-:Y:S02]  /*272a0*/  STL [R1+0xc], R4 ;  /* 0x00000c0401007387 */ /* 0x0005e40000100800 */
.L_x_701:
[----:B------:R-:W-:Y:S05]  /*272b0*/  BSYNC B7 ;  /* 0x0000000000077941 */ /* 0x000fea0003800000 */
.L_x_699:
[----:B---3--:R-:W3:Y:S02]  /*272c0*/  LDL R0, [R1] ;  /* 0x0000000001007983 */ /* 0x008ee40000100800 */
[----:B---3--:R-:W-:-:S13]  /*272d0*/  LOP3.LUT P0, RZ, R0, 0x2, RZ, 0xc0, !PT ;  /* 0x0000000200ff7812 */ /* 0x008fda000780c0ff */
[----:B------:R-:W-:Y:S05]  /*272e0*/  @!P0 BRA `(.L_x_781) ;  /* 0x00000000002c8947 */ /* 0x000fea0003800000 */
[----:B------:R-:W-:Y:S05]  /*272f0*/  WARPSYNC.ALL ;  /* 0x0000000000007948 */ /* 0x000fea0003800000 */
[----:B------:R-:W3:Y:S08]  /*27300*/  S2UR UR5, SR_CgaCtaId ;  /* 0x00000000000579c3 */ /* 0x000ef00000008800 */
[----:B------:R-:W-:Y:S06]  /*27310*/  BAR.SYNC.DEFER_BLOCKING 0x5, 0x180 ;  /* 0x0146000000007b1d */ /* 0x000fec0000010000 */
[----:B------:R-:W-:-:S02]  /*27320*/  UMOV UR4, 0x400 ;  /* 0x0000040000047882 */ /* 0x000fc40000000000 */
[----:B---3--:R-:W-:-:S06]  /*27330*/  ULEA UR4, UR5, UR4, 0x18 ;  /* 0x0000000405047291 */ /* 0x008fcc000f8ec03f */
[----:B------:R-:W-:-:S05]  /*27340*/  IMAD.U32 R18, RZ, RZ, UR4 ;  /* 0x00000004ff127e24 */ /* 0x000fca000f8e00ff */
[----:B-12---:R-:W1:Y:S04]  /*27350*/  LDS.128 R4, [R18+0x348d0] ;  /* 0x0348d00012047984 */ /* 0x006e680000000c00 */
[----:B-1----:R1:W-:Y:S04]  /*27360*/  STL.64 [R1+0x10], R4 ;  /* 0x0000100401007387 */ /* 0x0023e80000100a00 */
[----:B------:R1:W-:Y:S01]  /*27370*/  STL.64 [R1+0x18], R6 ;  /* 0x0000180601007387 */ /* 0x0003e20000100a00 */
[----:B------:R-:W-:Y:S06]  /*27380*/  BAR.ARV 0x4, 0x180 ;  /* 0x0106000000007b1d */ /* 0x000fec0000002000 */
[----:B------:R-:W-:Y:S05]  /*27390*/  BRA `(.L_x_782) ;  /* 0x0000000c00287947 */ /* 0x000fea0003800000 */
.L_x_781:
[----:B------:R-:W3:Y:S01]  /*273a0*/  S2R R16, SR_TID.X ;  /* 0x0000000000107919 */ /* 0x000ee20000002100 */
[----:B------:R-:W-:Y:S01]  /*273b0*/  UMOV UR4, 0xffffffff ;  /* 0xffffffff00047882 */ /* 0x000fe20000000000 */
[----:B---3--:R-:W-:-:S04]  /*273c0*/  LOP3.LUT R16, R16, 0x1f, RZ, 0xc0, !PT ;  /* 0x0000001f10107812 */ /* 0x008fc800078ec0ff */
[----:B------:R-:W-:Y:S01]  /*273d0*/  ISETP.NE.AND P0, PT, R16, 0x1f, PT ;  /* 0x0000001f1000780c */ /* 0x000fe20003f05270 */
[----:B------:R-:W-:-:S12]  /*273e0*/  BRA.DIV UR4, `(.L_x_783) ;  /* 0x00000036040c7947 */ /* 0x000fd8000b800000 */
[----:B------:R-:W0:Y:S01]  /*273f0*/  LDL.LU R2, [R1+0x10] ;  /* 0x0000100001027983 */ /* 0x000e220000300800 */
[----:B------:R-:W-:-:S03]  /*27400*/  ULDC UR4, c[0x0][0xc3c] ;  /* 0x00030f0000047ab9 */ /* 0x000fc60000000800 */
[----:B-12---:R-:W2:Y:S01]  /*27410*/  LDL R3, [R1+0x1c] ;  /* 0x00001c0001037983 */ /* 0x006ea20000100800 */
[----:B------:R-:W-:Y:S01]  /*27420*/  ULDC.64 UR6, c[0x0][0x208] ;  /* 0x0000820000067ab9 */ /* 0x000fe20000000a00 */
[----:B0-----:R-:W-:Y:S02]  /*27430*/  IMAD.MOV.U32 R10, RZ, RZ, R2 ;  /* 0x000000ffff0a7224 */ /* 0x001fe400078e0002 */
[----:B--2---:R-:W-:-:S05]  /*27440*/  IMAD.IADD R0, R3, 0x1, R16 ;  /* 0x0000000103007824 */ /* 0x004fca00078e0210 */
        /* <DEDUP_REMOVED lines=8> */
[C---:B------:R-:W-:Y:S01]  /*274d0*/  ISETP.GE.U32.AND P2, PT, R16.reuse, 0x2, PT ;  /* 0x000000021000780c */ /* 0x040fe20003f46070 */
[----:B------:R-:W-:Y:S01]  /*274e0*/  IMAD.MOV.U32 R6, RZ, RZ, RZ ;  /* 0x000000ffff067224 */ /* 0x000fe200078e00ff */
[C---:B------:R-:W-:Y:S01]  /*274f0*/  ISETP.GE.U32.AND P3, PT, R16.reuse, 0x4, PT ;  /* 0x000000041000780c */ /* 0x040fe20003f66070 */
[----:B------:R-:W-:Y:S01]  /*27500*/  SHFL.IDX PT, R5, R10, RZ, 0x1f ;  /* 0x00001fff0a057589 */ /* 0x000fe200000e0000 */
[C---:B------:R-:W-:Y:S02]  /*27510*/  ISETP.GE.U32.AND P4, PT, R16.reuse, 0x8, PT ;  /* 0x000000081000780c */ /* 0x040fe40003f86070 */
[----:B------:R-:W-:Y:S01]  /*27520*/  ISETP.GE.U32.AND P5, PT, R16, 0x10, PT ;  /* 0x000000101000780c */ /* 0x000fe20003fa6070 */
[----:B------:R-:W-:Y:S01]  /*27530*/  SHFL.IDX PT, R0, R10, 0x1, 0x1f ;  /* 0x00201f000a007f89 */ /* 0x000fe200000e0000 */
[----:B--2---:R-:W-:-:S02]  /*27540*/  @!P1 IMAD.MOV.U32 R4, RZ, RZ, R8 ;  /* 0x000000ffff049224 */ /* 0x004fc400078e0008 */
[----:B------:R-:W-:Y:S02]  /*27550*/  IMAD.MOV.U32 R8, RZ, RZ, RZ ;  /* 0x000000ffff087224 */ /* 0x000fe400078e00ff */
[----:B---3--:R-:W-:Y:S01]  /*27560*/  @!P1 IMAD.MOV.U32 R6, RZ, RZ, R2 ;  /* 0x000000ffff069224 */ /* 0x008fe200078e0002 */
[----:B------:R-:W-:-:S03]  /*27570*/  ISETP.NE.AND P1, PT, R16, RZ, PT ;  /* 0x000000ff1000720c */ /* 0x000fc60003f25270 */
[----:B------:R-:W-:-:S05]  /*27580*/  IMAD R2, R6, R4, RZ ;  /* 0x0000000406027224 */ /* 0x000fca00078e02ff */
        /* <DEDUP_REMOVED lines=15> */
[----:B------:R0:W1:Y:S02]  /*27680*/  SHFL.IDX PT, R9, R7, 0x1f, 0x1f ;  /* 0x03e01f0007097f89 */ /* 0x00006400000e0000 */
.L_x_912:
[----:B------:R-:W-:Y:S02]  /*27690*/  ULDC UR4, c[0x0][0xc38] ;  /* 0x00030e0000047ab9 */ /* 0x000fe40000000800 */
[----:B------:R-:W-:-:S04]  /*276a0*/  IMAD.U32 R2, RZ, RZ, UR4 ;  /* 0x00000004ff027e24 */ /* 0x000fc8000f8e00ff */
[----:B-1----:R-:W-:-:S04]  /*276b0*/  IMAD R9, R9, R2, RZ ;  /* 0x0000000209097224 */ /* 0x002fc800078e02ff */
[----:B------:R-:W-:-:S05]  /*276c0*/  IMAD.IADD R0, R0, 0x1, R9 ;  /* 0x0000000100007824 */ /* 0x000fca00078e0209 */
[----:B------:R-:W-:-:S13]  /*276d0*/  ISETP.GT.AND P6, PT, R0, R5, PT ;  /* 0x000000050000720c */ /* 0x000fda0003fc4270 */
[----:B------:R-:W-:Y:S05]  /*276e0*/  @P6 BRA `(.L_x_784) ;  /* 0x0000000000b06947 */ /* 0x000fea0003800000 */
.L_x_787:
[----:B------:R-:W2:Y:S01]  /*276f0*/  LDL.LU R3, [R1+0x1c] ;  /* 0x00001c0001037983 */ /* 0x000ea20000300800 */
        /* <DEDUP_REMOVED lines=35> */
[----:B0-----:R-:W-:-:S05]  /*27930*/  IMAD.IADD R7, R2, 0x1, R3 ;  /* 0x0000000102077824 */ /* 0x001fca00078e0203 */
[----:B------:R0:W1:Y:S02]  /*27940*/  SHFL.IDX PT, R9, R7, 0x1f, 0x1f ;  /* 0x03e01f0007097f89 */ /* 0x00006400000e0000 */
.L_x_920:
[----:B------:R-:W-:Y:S02]  /*27950*/  ULDC UR4, c[0x0][0xc38] ;  /* 0x00030e0000047ab9 */ /* 0x000fe40000000800 */
[----:B------:R-:W-:-:S04]  /*27960*/  IMAD.U32 R2, RZ, RZ, UR4 ;  /* 0x00000004ff027e24 */ /* 0x000fc8000f8e00ff */
[----:B-1----:R-:W-:-:S04]  /*27970*/  IMAD R9, R9, R2, RZ ;  /* 0x0000000209097224 */ /* 0x002fc800078e02ff */
[----:B------:R-:W-:-:S05]  /*27980*/  IMAD.IADD R0, R9, 0x1, R0 ;  /* 0x0000000109007824 */ /* 0x000fca00078e0200 */
[----:B------:R-:W-:-:S13]  /*27990*/  ISETP.GT.AND P6, PT, R0, R5, PT ;  /* 0x000000050000720c */ /* 0x000fda0003fc4270 */
[----:B------:R-:W-:Y:S05]  /*279a0*/  @!P6 BRA `(.L_x_787) ;  /* 0xfffffffc0050e947 */ /* 0x000fea000383ffff */
.L_x_784:
[----:B------:R-:W-:Y:S01]  /*279b0*/  IMAD.IADD R9, R0, 0x1, -R9 ;  /* 0x0000000100097824 */ /* 0x000fe200078e0a09 */
[----:B------:R-:W-:-:S03]  /*279c0*/  UMOV UR4, 0xffffffff ;  /* 0xffffffff00047882 */ /* 0x000fc60000000000 */
[----:B------:R-:W-:-:S05]  /*279d0*/  IMAD R0, R7, R2, R9 ;  /* 0x0000000207007224 */ /* 0x000fca00078e0209 */
[----:B------:R-:W-:Y:S01]  /*279e0*/  ISETP.GT.AND P6, PT, R0, R5, PT ;  /* 0x000000050000720c */ /* 0x000fe20003fc4270 */
[----:B------:R-:W-:-:S12]  /*279f0*/  BRA.DIV UR4, `(.L_x_788) ;  /* 0x0000003604c47947 */ /* 0x000fd8000b800000 */
[----:B------:R-:W-:-:S04]  /*27a00*/  VOTE.ANY R3, PT, !P6 ;  /* 0x0000000000037806 */ /* 0x000fc800070e0100 */
[----:B------:R-:W1:Y:S02]  /*27a10*/  POPC R0, R3 ;  /* 0x0000000300007309 */ /* 0x000e640000000000 */
[----:B-1----:R1:W2:Y:S04]  /*27a20*/  SHFL.IDX PT, R4, R4, R0, 0x1f ;  /* 0x00001f0004047589 */ /* 0x0022a800000e0000 */
[----:B------:R1:W3:Y:S02]  /*27a30*/  SHFL.IDX PT, R6, R6, R0, 0x1f ;  /* 0x00001f0006067589 */ /* 0x0002e400000e0000 */
.L_x_925:
[----:B------:R-:W-:-:S13]  /*27a40*/  ISETP.NE.AND P0, PT, R3, RZ, PT ;  /* 0x000000ff0300720c */ /* 0x000fda0003f05270 */
[----:B------:R-:W-:Y:S05]  /*27a50*/  @!P0 BRA `(.L_x_789) ;  /* 0x0000000000148947 */ /* 0x000fea0003800000 */
[----:B------:R-:W-:Y:S01]  /*27a60*/  UMOV UR4, 0xffffffff ;  /* 0xffffffff00047882 */ /* 0x000fe20000000000 */
[----:B------:R-:W-:Y:S02]  /*27a70*/  VIADD R12, R0, 0xffffffff ;  /* 0xffffffff000c7836 */ /* 0x000fe40000000000 */
[----:B------:R-:W-:Y:S05]  /*27a80*/  BRA.DIV UR4, `(.L_x_790) ;  /* 0x0000003604fc7947 */ /* 0x000fea000b800000 */
[----:B0-----:R0:W4:Y:S02]  /*27a90*/  SHFL.IDX PT, R7, R7, R12, 0x1f ;  /* 0x00001f0c07077589 */ /* 0x00112400000e0000 */
.L_x_928:
[----:B----4-:R-:W-:-:S07]  /*27aa0*/  IMAD.MOV.U32 R8, RZ, RZ, R7 ;  /* 0x000000ffff087224 */ /* 0x010fce00078e0007 */
.L_x_789:
[----:B------:R-:W4:Y:S01]  /*27ab0*/  LDL.LU R10, [R1+0x1c] ;  /* 0x00001c00010a7983 */ /* 0x000f220000300800 */
[----:B0-2---:R-:W-:Y:S01]  /*27ac0*/  IABS R7, R4 ;  /* 0x0000000400077213 */ /* 0x005fe20000000000 */
[----:B------:R-:W-:-:S03]  /*27ad0*/  IMAD R9, R8, R2, R9 ;  /* 0x0000000208097224 */ /* 0x000fc600078e0209 */
[----:B------:R-:W0:Y:S01]  /*27ae0*/  I2F.RP R2, R7 ;  /* 0x0000000700027306 */ /* 0x000e220000209400 */
[----:B------:R-:W-:Y:S01]  /*27af0*/  IMAD.IADD R5, R5, 0x1, -R9 ;  /* 0x0000000105057824 */ /* 0x000fe200078e0a09 */
[----:B------:R2:W-:Y:S02]  /*27b00*/  STL [R1+0x10], R9 ;  /* 0x0000100901007387 */ /* 0x0005e40000100800 */
[----:B--2---:R-:W-:-:S04]  /*27b10*/  IABS R9, R4 ;  /* 0x0000000400097213 */ /* 0x004fc80000000000 */
[----:B0-----:R-:W0:Y:S01]  /*27b20*/  MUFU.RCP R2, R2 ;  /* 0x0000000200027308 */ /* 0x001e220000001000 */
[----:B------:R-:W-:Y:S02]  /*27b30*/  IMAD.MOV R9, RZ, RZ, -R9 ;  /* 0x000000ffff097224 */ /* 0x000fe400078e0a09 */
[----:B0-----:R-:W-:-:S05]  /*27b40*/  VIADD R2, R2, 0xffffffe ;  /* 0x0ffffffe02027836 */ /* 0x001fca0000000000 */
[----:B------:R-:W0:Y:S02]  /*27b50*/  F2I.FTZ.U32.TRUNC.NTZ R3, R2 ;  /* 0x0000000200037305 */ /* 0x000e24000021f000 */
[----:B0-----:R-:W-:-:S04]  /*27b60*/  IMAD.MOV R2, RZ, RZ, -R3 ;  /* 0x000000ffff027224 */ /* 0x001fc800078e0a03 */
        /* <DEDUP_REMOVED lines=11> */
[----:B---3--:R-:W-:-:S04]  /*27c20*/  IABS R7, R6 ;  /* 0x0000000600077213 */ /* 0x008fc80000000000 */
[----:B------:R-:W0:Y:S07]  /*27c30*/  I2F.RP R2, R7 ;  /* 0x0000000700027306 */ /* 0x000e2e0000209400 */
[----:B------:R-:W-:Y:S01]  /*27c40*/  @P0 VIADD R8, R8, 0x1 ;  /* 0x0000000108080836 */ /* 0x000fe20000000000 */
[----:B0-----:R-:W0:Y:S02]  /*27c50*/  MUFU.RCP R2, R2 ;  /* 0x0000000200027308 */ /* 0x001e240000001000 */
[----:B0-----:R-:W-:-:S06]  /*27c60*/  VIADD R2, R2, 0xffffffe ;  /* 0x0ffffffe02027836 */ /* 0x001fcc0000000000 */
[----:B------:R-:W0:Y:S02]  /*27c70*/  F2I.FTZ.U32.TRUNC.NTZ R3, R2 ;  /* 0x0000000200037305 */ /* 0x000e24000021f000 */
[----:B0-----:R-:W-:-:S04]  /*27c80*/  IMAD.MOV R2, RZ, RZ, -R3 ;  /* 0x000000ffff027224 */ /* 0x001fc800078e0a03 */
        /* <DEDUP_REMOVED lines=12> */
[----:B------:R-:W-:Y:S02]  /*27d50*/  IMAD R3, R2, R9, R3 ;  /* 0x0000000902037224 */ /* 0x000fe400078e0203 */
[----:B------:R-:W-:-:S03]  /*27d60*/  IMAD.IADD R4, R5, 0x1, -R4 ;  /* 0x0000000105047824 */ /* 0x000fc600078e0a04 */
        /* <DEDUP_REMOVED lines=13> */
[----:B----4-:R-:W-:Y:S02]  /*27e40*/  IMAD.IADD R10, R0, 0x1, R10 ;  /* 0x00000001000a7824 */ /* 0x010fe400078e020a */
[----:B-1----:R-:W-:-:S05]  /*27e50*/  IMAD R0, R3, 0x10000, R2 ;  /* 0x0001000003007824 */ /* 0x002fca00078e0202 */
[----:B------:R2:W-:Y:S04]  /*27e60*/  STL [R1+0x18], R0 ;  /* 0x0000180001007387 */ /* 0x0005e80000100800 */
[----:B------:R2:W-:Y:S04]  /*27e70*/  STL [R1+0x1c], R10 ;  /* 0x00001c0a01007387 */ /* 0x0005e80000100800 */
[----:B------:R2:W-:Y:S01]  /*27e80*/  STL [R1+0x14], R4 ;  /* 0x0000140401007387 */ /* 0x0005e20000100800 */
[----:B------:R-:W-:Y:S05]  /*27e90*/  BRA `(.L_x_791) ;  /* 0x0000000000287947 */ /* 0x000fea0003800000 */
.L_x_785:
[----:B------:R-:W-:Y:S01]  /*27ea0*/  UMOV UR4, URZ ;  /* 0x0000003f00047c82 */ /* 0x000fe20008000000 */
[----:B------:R-:W-:Y:S01]  /*27eb0*/  ULDC UR6, c[0x0][0xc3c] ;  /* 0x00030f0000067ab9 */ /* 0x000fe20000000800 */
[----:B------:R-:W-:Y:S01]  /*27ec0*/  UMOV UR5, URZ ;  /* 0x0000003f00057c82 */ /* 0x000fe20008000000 */
[----:B------:R-:W-:Y:S01]  /*27ed0*/  IMAD.U32 R3, RZ, RZ, UR4 ;  /* 0x00000004ff037e24 */ /* 0x000fe2000f8e00ff */
[----:B------:R1:W-:Y:S01]  /*27ee0*/  STL [R1+0x10], R5 ;  /* 0x0000100501007387 */ /* 0x0003e20000100800 */
[----:B------:R-:W-:Y:S02]  /*27ef0*/  IMAD.U32 R0, RZ, RZ, UR6 ;  /* 0x00000006ff007e24 */ /* 0x000fe4000f8e00ff */
[----:B------:R-:W-:Y:S01]  /*27f00*/  IMAD.U32 R2, RZ, RZ, UR5 ;  /* 0x00000005ff027e24 */ /* 0x000fe2000f8e00ff */
[----:B------:R1:W-:Y:S04]  /*27f10*/  STL [R1+0x14], R3 ;  /* 0x0000140301007387 */ /* 0x0003e80000100800 */
[----:B------:R1:W-:Y:S04]  /*27f20*/  STL [R1+0x1c], R0 ;  /* 0x00001c0001007387 */ /* 0x0003e80000100800 */
[----:B------:R1:W-:Y:S02]  /*27f30*/  STL [R1+0x18], R2 ;  /* 0x0000180201007387 */ /* 0x0003e40000100800 */
.L_x_791:
[----:B-1----:R-:W0:Y:S04]  /*27f40*/  LDL R2, [R1+0x1c] ;  /* 0x00001c0001027983 */ /* 0x002e280000100800 */
[----:B------:R-:W3:Y:S04]  /*27f50*/  LDL R3, [R1+0x18] ;  /* 0x0000180001037983 */ /* 0x000ee80000100800 */
[----:B------:R-:W4:Y:S04]  /*27f60*/  LDL R5, [R1+0x14] ;  /* 0x0000140001057983 */ /* 0x000f280000100800 */
[----:B--2---:R-:W4:Y:S01]  /*27f70*/  LDL R4, [R1+0x10] ;  /* 0x0000100001047983 */ /* 0x004f220000100800 */
[----:B------:R-:W1:Y:S01]  /*27f80*/  S2R R0, SR_TID.X ;  /* 0x0000000000007919 */ /* 0x000e620000002100 */
[----:B------:R-:W-:Y:S05]  /*27f90*/  WARPSYNC.ALL ;  /* 0x0000000000007948 */ /* 0x000fea0003800000 */
[----:B-1----:R-:W-:Y:S01]  /*27fa0*/  LOP3.LUT R0, R0, 0x1f, RZ, 0xc0, !PT ;  /* 0x0000001f00007812 */ /* 0x002fe200078ec0ff */
[----:B------:R-:W-:Y:S03]  /*27fb0*/  BAR.SYNC.DEFER_BLOCKING 0x4, 0x180 ;  /* 0x0106000000007b1d */ /* 0x000fe60000010000 */
[----:B------:R-:W-:-:S13]  /*27fc0*/  ISETP.NE.AND P0, PT, R0, RZ, PT ;  /* 0x000000ff0000720c */ /* 0x000fda0003f05270 */
[----:B------:R-:W1:Y:S01]  /*27fd0*/  @!P0 S2R R0, SR_CgaCtaId ;  /* 0x0000000000008919 */ /* 0x000e620000008800 */
[----:B0-----:R-:W-:Y:S01]  /*27fe0*/  IMAD.MOV.U32 R7, RZ, RZ, R2 ;  /* 0x000000ffff077224 */ /* 0x001fe200078e0002 */
[----:B------:R-:W-:Y:S01]  /*27ff0*/  @!P0 MOV R2, 0x400 ;  /* 0x0000040000028802 */ /* 0x000fe20000000f00 */
[----:B---3--:R-:W-:-:S03]  /*28000*/  IMAD.MOV.U32 R6, RZ, RZ, R3 ;  /* 0x000000ffff067224 */ /* 0x008fc600078e0003 */
[----:B-1----:R-:W-:-:S05]  /*28010*/  @!P0 LEA R18, R0, R2, 0x18 ;  /* 0x0000000200128211 */ /* 0x002fca00078ec0ff */
[----:B----4-:R0:W-:Y:S01]  /*28020*/  @!P0 STS.128 [R18+0x348d0], R4 ;  /* 0x0348d00412008388 */ /* 0x0101e20000000c00 */
[----:B------:R-:W-:Y:S06]  /*28030*/  BAR.ARV 0x5, 0x180 ;  /* 0x0146000000007b1d */ /* 0x000fec0000002000 */
.L_x_782:
[----:B------:R-:W2:Y:S01]  /*28040*/  LDL R0, [R1+0x1c] ;  /* 0x00001c0001007983 */ /* 0x000ea20000100800 */
[----:B------:R-:W-:Y:S02]  /*28050*/  ULDC UR4, c[0x0][0xc3c] ;  /* 0x00030f0000047ab9 */ /* 0x000fe40000000800 */
[----:B--2---:R-:W-:-:S13]  /*28060*/  ISETP.GE.AND P0, PT, R0, UR4, PT ;  /* 0x0000000400007c0c */ /* 0x004fda000bf06270 */
[----:B------:R-:W-:Y:S05]  /*28070*/  @!P0 BRA `(.L_x_792) ;  /* 0xffffff9400d88947 */ /* 0x000fea000383ffff */
[----:B------:R-:W-:Y:S05]  /*28080*/  BSYNC B8 ;  /* 0x0000000000087941 */ /* 0x000fea0003800000 */
.L_x_655:
[----:B--2---:R-:W2:Y:S01]  /*28090*/  LDL.LU R0, [R1+0x5c] ;  /* 0x00005c0001007983 */ /* 0x004ea20000300800 */
[----:B------:R-:W-:Y:S01]  /*280a0*/  BSSY B0, `(.L_x_793) ;  /* 0x000000b000007945 */ /* 0x000fe20003800000 */
[----:B01----:R-:W0:Y:S01]  /*280b0*/  S2R R5, SR_CgaCtaId ;  /* 0x0000000000057919 */ /* 0x003e220000008800 */
[----:B--2---:R-:W-:-:S05]  /*280c0*/  VIADD R0, R0, 0x1 ;  /* 0x0000000100007836 */ /* 0x004fca0000000000 */
[----:B------:R-:W-:-:S04]  /*280d0*/  LEA.HI R2, R0, R0, RZ, 0x1 ;  /* 0x0000000000027211 */ /* 0x000fc800078f08ff */
[----:B------:R-:W-:-:S05]  /*280e0*/  LOP3.LUT R3, R2, 0xfffffffe, RZ, 0xc0, !PT ;  /* 0xfffffffe02037812 */ /* 0x000fca00078ec0ff */
[----:B------:R-:W-:Y:S01]  /*280f0*/  IMAD.IADD R3, R0, 0x1, -R3 ;  /* 0x0000000100037824 */ /* 0x000fe200078e0a03 */
[----:B------:R-:W-:-:S04]  /*28100*/  MOV R0, 0x400 ;  /* 0x0000040000007802 */ /* 0x000fc80000000f00 */
[----:B0-----:R-:W-:Y:S02]  /*28110*/  LEA R0, R5, R0, 0x18 ;  /* 0x0000000005007211 */ /* 0x001fe400078ec0ff */
[----:B------:R-:W-:-:S04]  /*28120*/  SHF.L.U32 R3, R3, 0x1f, RZ ;  /* 0x0000001f03037819 */ /* 0x000fc800000006ff */
[----:B------:R-:W0:Y:S02]  /*28130*/  SYNCS.PHASECHK.TRANS64.TRYWAIT P0, [R0+URZ+0x34820], R3 ;  /* 0x03482003000075a7 */ /* 0x000e24000800017f */
[----:B0-----:R-:W-:Y:S05]  /*28140*/  @!P0 BRA `(.L_x_794) ;  /* 0x0000003000748947 */ /* 0x001fea0003800000 */
.L_x_929:
[----:B------:R-:W-:Y:S05]  /*28150*/  BSYNC B0 ;  /* 0x0000000000007941 */ /* 0x000fea0003800000 */
.L_x_793:
[----:B------:R-:W-:-:S03]  /*28160*/  UMOV UR4, 0xffffffff ;  /* 0xffffffff00047882 */ /* 0x000fc60000000000 */
[----:B------:R-:W-:Y:S05]  /*28170*/  BRA.DIV UR4, `(.L_x_795) ;  /* 0x00000032047c7947 */ /* 0x000fea000b800000 */
[----:B------:R-:W1:Y:S02]  /*28180*/  S2R R2, SR_TID.X ;  /* 0x0000000000027919 */ /* 0x000e640000002100 */
[----:B-1----:R-:W-:-:S04]  /*28190*/  SHF.R.U32.HI R2, RZ, 0x5, R2 ;  /* 0x00000005ff027819 */ /* 0x002fc80000011602 */
[----:B------:R-:W-:-:S05]  /*281a0*/  LOP3.LUT R2, R2, 0x3, RZ, 0xc0, !PT ;  /* 0x0000000302027812 */ /* 0x000fca00078ec0ff */
[----:B------:R1:W2:Y:S02]  /*281b0*/  SHFL.IDX PT, R14, R2, RZ, 0x1f ;  /* 0x00001fff020e7589 */ /* 0x0002a400000e0000 */
.L_x_932:
[----:B--2---:R-:W-:-:S13]  /*281c0*/  ISETP.NE.AND P0, PT, R14, RZ, PT ;  /* 0x000000ff0e00720c */ /* 0x004fda0003f05270 */
[----:B------:R-:W-:Y:S05]  /*281d0*/  @P0 BRA `(.L_x_416) ;  /* 0x00000000008c0947 */ /* 0x000fea0003800000 */
[----:B------:R-:W-:-:S03]  /*281e0*/  UMOV UR4, 0xffffffff ;  /* 0xffffffff00047882 */ /* 0x000fc60000000000 */
[----:B------:R-:W-:Y:S05]  /*281f0*/  BRA.DIV UR4, `(.L_x_796) ;  /* 0x0000003204907947 */ /* 0x000fea000b800000 */
[----:B------:R-:W-:-:S13]  /*28200*/  ELECT P6, URZ, PT ;  /* 0x00000000003f782f */ /* 0x000fda00038c0000 */
.L_x_935:
[----:B------:R-:W-:Y:S05]  /*28210*/  @!P6 BRA `(.L_x_416) ;  /* 0x00000000007ce947 */ /* 0x000fea0003800000 */
[----:B-1----:R-:W2:Y:S02]  /*28220*/  LDL.LU R2, [R1+0x74] ;  /* 0x0000740001027983 */ /* 0x002ea40000300800 */
[----:B--2---:R-:W-:-:S04]  /*28230*/  LOP3.LUT R2, R2, 0x2, RZ, 0xfc, !PT ;  /* 0x0000000202027812 */ /* 0x004fc800078efcff */
[----:B------:R-:W-:-:S13]  /*28240*/  ISETP.NE.AND P2, PT, R2, 0x3, PT ;  /* 0x000000030200780c */ /* 0x000fda0003f45270 */
[----:B------:R-:W-:Y:S05]  /*28250*/  @!P2 BRA `(.L_x_797) ;  /* 0x000000000004a947 */ /* 0x000fea0003800000 */
[----:B------:R-:W-:Y:S01]  /*28260*/  BPT.TRAP 0x1 ;  /* 0x000000040000795c */ /* 0x000fe20000300000 */
.L_x_797:
        /* <DEDUP_REMOVED lines=13> */
.L_x_936:
[----:B------:R-:W1:Y:S02]  /*28340*/  SYNCS.PHASECHK.TRANS64.TRYWAIT P0, [R7+URZ], R2 ;  /* 0x00000002070075a7 */ /* 0x000e64000800017f */
[----:B-1----:R-:W-:Y:S05]  /*28350*/  @!P0 BRA `(.L_x_799) ;  /* 0x00000030006c8947 */ /* 0x002fea0003800000 */
.L_x_937:
[----:B------:R-:W-:Y:S05]  /*28360*/  @!P2 BRA `(.L_x_800) ;  /* 0x000000000004a947 */ /* 0x000fea0003800000 */
[----:B------:R-:W-:Y:S01]  /*28370*/  BPT.TRAP 0x1 ;  /* 0x000000040000795c */ /* 0x000fe20000300000 */
.L_x_800:
[----:B------:R-:W-:-:S04]  /*28380*/  VIADD R0, R0, 0x34860 ;  /* 0x0003486000007836 */ /* 0x000fc80000000000 */
[----:B------:R-:W-:-:S04]  /*28390*/  IMAD R4, R19, 0x8, R0 ;  /* 0x0000000813047824 */ /* 0x000fc800078e0200 */
[----:B------:R-:W2:Y:S02]  /*283a0*/  SYNCS.PHASECHK.TRANS64.TRYWAIT P0, [R4+URZ], R5 ;  /* 0x00000005040075a7 */ /* 0x000ea4000800017f */
[----:B--2---:R-:W-:Y:S05]  /*283b0*/  @!P0 BRA `(.L_x_801) ;  /* 0x0000003000688947 */ /* 0x004fea0003800000 */
.L_x_938:
[----:B------:R-:W-:-:S07]  /*283c0*/  IMAD R3, R3, 0x8, R0 ;  /* 0x0000000803037824 */ /* 0x000fce00078e0200 */
.L_x_802:
[----:B---3--:R3:W4:Y:S02]  /*283d0*/  SYNCS.PHASECHK.TRANS64.TRYWAIT P0, [R3+URZ], R2 ;  /* 0x00000002030075a7 */ /* 0x008724000800017f */
[----:B----4-:R-:W-:Y:S05]  /*283e0*/  @!P0 NANOSLEEP.SYNCS 0x989680 ;  /* 0x009896800000895d */ /* 0x010fea0003900000 */
[----:B------:R-:W4:Y:S02]  /*283f0*/  @!P0 SYNCS.PHASECHK.TRANS64 P0, [R3+URZ], R2 ;  /* 0x00000002030085a7 */ /* 0x000f24000800007f */
[----:B----4-:R-:W-:Y:S05]  /*28400*/  @!P0 BRA `(.L_x_802) ;  /* 0xfffffffc00f08947 */ /* 0x010fea000383ffff */
.L_x_416:
[----:B------:R-:W-:Y:S05]  /*28410*/  BSYNC B9 ;  /* 0x0000000000097941 */ /* 0x000fea0003800000 */
.L_x_413:
[----:B------:R-:W-:Y:S05]  /*28420*/  EXIT ;  /* 0x000000000000794d */ /* 0x000fea0003800000 */
.L_x_444:
[----:B-1----:R1:W2:Y:S02]  /*28430*/  SYNCS.PHASECHK.TRANS64.TRYWAIT P6, [R3+URZ+0x34890], R0 ;  /* 0x03489000030075a7 */ /* 0x0022a400080c017f */
[----:B--2---:R-:W-:Y:S05]  /*28440*/  @!P6 NANOSLEEP.SYNCS 0x989680 ;  /* 0x009896800000e95d */ /* 0x004fea0003900000 */
[----:B------:R-:W2:Y:S02]  /*28450*/  @!P6 SYNCS.PHASECHK.TRANS64 P6, [R3+URZ+0x34890], R0 ;  /* 0x034890000300e5a7 */ /* 0x000ea400080c007f */
[----:B--2---:R-:W-:Y:S05]  /*28460*/  @!P6 BRA `(.L_x_444) ;  /* 0xfffffffc00f0e947 */ /* 0x004fea000383ffff */
[----:B------:R-:W-:Y:S05]  /*28470*/  BRA `(.L_x_803) ;  /* 0xfffffdbc006c7947 */ /* 0x000fea000383ffff */
.L_x_498:
[----:B-1----:R1:W3:Y:S02]  /*28480*/  SYNCS.PHASECHK.TRANS64.TRYWAIT P4, [R3+URZ+0x34890], R0 ;  /* 0x03489000030075a7 */ /* 0x0022e4000808017f */
[----:B---3--:R-:W-:Y:S05]  /*28490*/  @!P4 NANOSLEEP.SYNCS 0x989680 ;  /* 0x009896800000c95d */ /* 0x008fea0003900000 */
[----:B------:R-:W3:Y:S02]  /*284a0*/  @!P4 SYNCS.PHASECHK.TRANS64 P4, [R3+URZ+0x34890], R0 ;  /* 0x034890000300c5a7 */ /* 0x000ee4000808007f */
[----:B---3--:R-:W-:Y:S05]  /*284b0*/  @!P4 BRA `(.L_x_498) ;  /* 0xfffffffc00f0c947 */ /* 0x008fea000383ffff */
[----:B------:R-:W-:Y:S05]  /*284c0*/  BRA `(.L_x_804) ;  /* 0xfffffdf800a07947 */ /* 0x000fea000383ffff */
.L_x_523:
[----:B-1----:R1:W2:Y:S02]  /*284d0*/  SYNCS.PHASECHK.TRANS64.TRYWAIT P3, [R3+URZ+0x34890], R0 ;  /* 0x03489000030075a7 */ /* 0x0022a4000806017f */
[----:B--2---:R-:W-:Y:S05]  /*284e0*/  @!P3 NANOSLEEP.SYNCS 0x989680 ;  /* 0x009896800000b95d */ /* 0x004fea0003900000 */
[----:B------:R-:W2:Y:S02]  /*284f0*/  @!P3 SYNCS.PHASECHK.TRANS64 P3, [R3+URZ+0x34890], R0 ;  /* 0x034890000300b5a7 */ /* 0x000ea4000806007f */
[----:B--2---:R-:W-:Y:S05]  /*28500*/  @!P3 BRA `(.L_x_523) ;  /* 0xfffffffc00f0b947 */ /* 0x004fea000383ffff */
[----:B------:R-:W-:Y:S05]  /*28510*/  BRA `(.L_x_805) ;  /* 0xfffffe3000707947 */ /* 0x000fea000383ffff */
.L_x_537:
[----:B--2---:R2:W3:Y:S02]  /*28520*/  SYNCS.PHASECHK.TRANS64.TRYWAIT P2, [R3+URZ+0x348b0], R0 ;  /* 0x0348b000030075a7 */ /* 0x0044e4000804017f */
[----:B---3--:R-:W-:Y:S05]  /*28530*/  @!P2 NANOSLEEP.SYNCS 0x989680 ;  /* 0x009896800000a95d */ /* 0x008fea0003900000 */
[----:B------:R-:W3:Y:S02]  /*28540*/  @!P2 SYNCS.PHASECHK.TRANS64 P2, [R3+URZ+0x348b0], R0 ;  /* 0x0348b0000300a5a7 */ /* 0x000ee4000804007f */
[----:B---3--:R-:W-:Y:S05]  /*28550*/  @!P2 BRA `(.L_x_537) ;  /* 0xfffffffc00f0a947 */ /* 0x008fea000383ffff */
[----:B------:R-:W-:Y:S05]  /*28560*/  BRA `(.L_x_806) ;  /* 0xfffffe3800e07947 */ /* 0x000fea000383ffff */
.L_x_555:
[----:B------:R-:W-:Y:S01]  /*28570*/  BSSY B0, `(.L_x_807) ;  /* 0x0000007000007945 */ /* 0x000fe20003800000 */
[----:B------:R-:W-:Y:S02]  /*28580*/  IMAD.MOV.U32 R12, RZ, RZ, RZ ;  /* 0x000000ffff0c7224 */ /* 0x000fe400078e00ff */
[----:B------:R-:W-:Y:S02]  /*28590*/  IMAD.MOV.U32 R11, RZ, RZ, 0x1f ;  /* 0x0000001fff0b7424 */ /* 0x000fe400078e00ff */
[----:B------:R-:W-:-:S07]  /*285a0*/  IMAD.MOV.U32 R15, RZ, RZ, -0x1 ;  /* 0xffffffffff0f7424 */ /* 0x000fce00078e00ff */
[----:B-----5:R-:W-:Y:S05]  /*285b0*/  WARPSYNC.COLLECTIVE R15, `(.L_x_808) ;  /* 0x000000000f087348 */ /* 0x020fea0003c00000 */
[----:B------:R0:W1:Y:S02]  /*285c0*/  SHFL.IDX P6, R14, R13, R12, R11 ;  /* 0x0000000c0d0e7389 */ /* 0x00006400000c000b */
[----:B01---5:R-:W-:Y:S01]  /*285d0*/  ENDCOLLECTIVE ;  /* 0x000000000000791b */ /* 0x023fe20003800000 */
.L_x_808:
[----:B------:R-:W-:Y:S05]  /*285e0*/  BSYNC B0 ;  /* 0x0000000000007941 */ /* 0x000fea0003800000 */
.L_x_807:
[----:B------:R1:W-:Y:S01]  /*285f0*/  STL [R1+0x28], R14 ;  /* 0x0000280e01007387 */ /* 0x0003e20000100800 */
[----:B------:R-:W-:Y:S05]  /*28600*/  BRA `(.L_x_809) ;  /* 0xfffffe4800847947 */ /* 0x000fea000383ffff */
.L_x_565:
[----:B------:R-:W-:Y:S01]  /*28610*/  BSSY B1, `(.L_x_810) ;  /* 0x0000008000017945 */ /* 0x000fe20003800000 */
[----:B------:R-:W-:Y:S02]  /*28620*/  IMAD.MOV.U32 R13, RZ, RZ, R25 ;  /* 0x000000ffff0d7224 */ /* 0x000fe400078e0019 */
[----:B------:R-:W-:Y:S02]  /*28630*/  IMAD.MOV.U32 R12, RZ, RZ, RZ ;  /* 0x000000ffff0c7224 */ /* 0x000fe400078e00ff */
[----:B------:R-:W-:Y:S02]  /*28640*/  IMAD.MOV.U32 R11, RZ, RZ, 0x181f ;  /* 0x0000181fff0b7424 */ /* 0x000fe400078e00ff */
[----:B------:R-:W-:-:S07]  /*28650*/  IMAD.MOV.U32 R15, RZ, RZ, -0x1 ;  /* 0xffffffffff0f7424 */ /* 0x000fce00078e00ff */
[----:B-1----:R-:W-:Y:S05]  /*28660*/  WARPSYNC.COLLECTIVE R15, `(.L_x_811) ;  /* 0x000000000f087348 */ /* 0x002fea0003c00000 */
[----:B-1----:R0:W1:Y:S02]  /*28670*/  SHFL.IDX P6, R14, R13, R12, R11 ;  /* 0x0000000c0d0e7389 */ /* 0x00206400000c000b */
[----:B01----:R-:W-:Y:S01]  /*28680*/  ENDCOLLECTIVE ;  /* 0x000000000000791b */ /* 0x003fe20003800000 */
.L_x_811:
[----:B------:R-:W-:Y:S05]  /*28690*/  BSYNC B1 ;  /* 0x0000000000017941 */ /* 0x000fea0003800000 */
.L_x_810:
[----:B------:R-:W-:Y:S02]  /*286a0*/  IMAD.MOV.U32 R13, RZ, RZ, R24 ;  /* 0x000000ffff0d7224 */ /* 0x000fe400078e0018 */
[----:B------:R-:W-:Y:S02]  /*286b0*/  IMAD.MOV.U32 R12, RZ, RZ, RZ ;  /* 0x000000ffff0c7224 */ /* 0x000fe400078e00ff */
[----:B------:R-:W-:Y:S02]  /*286c0*/  IMAD.MOV.U32 R11, RZ, RZ, 0x181f ;  /* 0x0000181fff0b7424 */ /* 0x000fe400078e00ff */
[----:B------:R-:W-:Y:S02]  /*286d0*/  IMAD.MOV.U32 R15, RZ, RZ, -0x1 ;  /* 0xffffffffff0f7424 */ /* 0x000fe400078e00ff */
[----:B------:R-:W-:-:S07]  /*286e0*/  IMAD.MOV.U32 R0, RZ, RZ, R14 ;  /* 0x000000ffff007224 */ /* 0x000fce00078e000e */
[----:B------:R-:W-:Y:S05]  /*286f0*/  WARPSYNC.COLLECTIVE R15, `(.L_x_812) ;  /* 0x000000000f087348 */ /* 0x000fea0003c00000 */
[----:B------:R0:W1:Y:S02]  /*28700*/  SHFL.IDX P6, R14, R13, R12, R11 ;  /* 0x0000000c0d0e7389 */ /* 0x00006400000c000b */
[----:B01----:R-:W-:Y:S01]  /*28710*/  ENDCOLLECTIVE ;  /* 0x000000000000791b */ /* 0x003fe20003800000 */
.L_x_812:
[----:B------:R-:W-:Y:S02]  /*28720*/  IMAD.MOV.U32 R13, RZ, RZ, R27 ;  /* 0x000000ffff0d7224 */ /* 0x000fe400078e001b */
[----:B------:R-:W-:-:S07]  /*28730*/  IMAD.MOV.U32 R3, RZ, RZ, R14 ;  /* 0x000000ffff037224 */ /* 0x000fce00078e000e */
[----:B------:R-:W-:Y:S05]  /*28740*/  WARPSYNC.COLLECTIVE R15, `(.L_x_813) ;  /* 0x000000000f087348 */ /* 0x000fea0003c00000 */
[----:B------:R0:W1:Y:S02]  /*28750*/  SHFL.IDX P6, R14, R13, R12, R11 ;  /* 0x0000000c0d0e7389 */ /* 0x00006400000c000b */
[----:B01----:R-:W-:Y:S01]  /*28760*/  ENDCOLLECTIVE ;  /* 0x000000000000791b */ /* 0x003fe20003800000 */
.L_x_813:
[----:B------:R-:W-:Y:S02]  /*28770*/  IMAD.MOV.U32 R13, RZ, RZ, R26 ;  /* 0x000000ffff0d7224 */ /* 0x000fe400078e001a */
[----:B------:R-:W-:-:S07]  /*28780*/  IMAD.MOV.U32 R4, RZ, RZ, R14 ;  /* 0x000000ffff047224 */ /* 0x000fce00078e000e */
[----:B------:R-:W-:Y:S05]  /*28790*/  WARPSYNC.COLLECTIVE R15, `(.L_x_814) ;  /* 0x000000000f087348 */ /* 0x000fea0003c00000 */
[----:B------:R0:W1:Y:S02]  /*287a0*/  SHFL.IDX P6, R14, R13, R12, R11 ;  /* 0x0000000c0d0e7389 */ /* 0x00006400000c000b */
[----:B01----:R-:W-:Y:S01]  /*287b0*/  ENDCOLLECTIVE ;  /* 0x000000000000791b */ /* 0x003fe20003800000 */
.L_x_814:
[----:B------:R-:W-:Y:S05]  /*287c0*/  BRA `(.L_x_815) ;  /* 0xfffffe4c008c7947 */ /* 0x000fea000383ffff */
.L_x_569:
[----:B0-----:R0:W1:Y:S02]  /*287d0*/  SYNCS.PHASECHK.TRANS64.TRYWAIT P0, [R2+URZ+0x34800], R5 ;  /* 0x03480005020075a7 */ /* 0x001064000800017f */
[----:B-1----:R-:W-:Y:S05]  /*287e0*/  @!P0 NANOSLEEP.SYNCS 0x989680 ;  /* 0x009896800000895d */ /* 0x002fea0003900000 */
[----:B------:R-:W1:Y:S02]  /*287f0*/  @!P0 SYNCS.PHASECHK.TRANS64 P0, [R2+URZ+0x34800], R5 ;  /* 0x03480005020085a7 */ /* 0x000e64000800007f */
[----:B-1----:R-:W-:Y:S05]  /*28800*/  @!P0 BRA `(.L_x_569) ;  /* 0xfffffffc00f08947 */ /* 0x002fea000383ffff */
[----:B------:R-:W-:Y:S05]  /*28810*/  BRA `(.L_x_816) ;  /* 0xfffffe5000847947 */ /* 0x000fea000383ffff */
.L_x_585:
        /* <DEDUP_REMOVED lines=8> */
.L_x_818:
[----:B------:R-:W-:Y:S05]  /*288a0*/  BSYNC B1 ;  /* 0x0000000000017941 */ /* 0x000fea0003800000 */
.L_x_817:
        /* <DEDUP_REMOVED lines=8> */
.L_x_819:
[----:B------:R-:W-:Y:S02]  /*28930*/  IMAD.MOV.U32 R13, RZ, RZ, R27 ;  /* 0x000000ffff0d7224 */ /* 0x000fe400078e001b */
[----:B------:R-:W-:-:S07]  /*28940*/  IMAD.MOV.U32 R3, RZ, RZ, R14 ;  /* 0x000000ffff037224 */ /* 0x000fce00078e000e */
[----:B------:R-:W-:Y:S05]  /*28950*/  WARPSYNC.COLLECTIVE R15, `(.L_x_820) ;  /* 0x000000000f087348 */ /* 0x000fea0003c00000 */
[----:B------:R0:W1:Y:S02]  /*28960*/  SHFL.IDX P6, R14, R13, R12, R11 ;  /* 0x0000000c0d0e7389 */ /* 0x00006400000c000b */
[----:B01----:R-:W-:Y:S01]  /*28970*/  ENDCOLLECTIVE ;  /* 0x000000000000791b */ /* 0x003fe20003800000 */
.L_x_820:
[----:B------:R-:W-:Y:S02]  /*28980*/  IMAD.MOV.U32 R13, RZ, RZ, R26 ;  /* 0x000000ffff0d7224 */ /* 0x000fe400078e001a */
[----:B------:R-:W-:-:S07]  /*28990*/  IMAD.MOV.U32 R20, RZ, RZ, R14 ;  /* 0x000000ffff147224 */ /* 0x000fce00078e000e */
[----:B------:R-:W-:Y:S05]  /*289a0*/  WARPSYNC.COLLECTIVE R15, `(.L_x_821) ;  /* 0x000000000f087348 */ /* 0x000fea0003c00000 */
[----:B------:R0:W1:Y:S02]  /*289b0*/  SHFL.IDX P6, R14, R13, R12, R11 ;  /* 0x0000000c0d0e7389 */ /* 0x00006400000c000b */
[----:B01----:R-:W-:Y:S01]  /*289c0*/  ENDCOLLECTIVE ;  /* 0x000000000000791b */ /* 0x003fe20003800000 */
.L_x_821:
[----:B------:R-:W-:Y:S05]  /*289d0*/  BRA `(.L_x_822) ;  /* 0xfffffe6400b47947 */ /* 0x000fea000383ffff */
.L_x_589:
[----:B0-----:R0:W1:Y:S02]  /*289e0*/  SYNCS.PHASECHK.TRANS64.TRYWAIT P4, [R2+URZ+0x34800], R27 ;  /* 0x0348001b020075a7 */ /* 0x001064000808017f */
[----:B-1----:R-:W-:Y:S05]  /*289f0*/  @!P4 NANOSLEEP.SYNCS 0x989680 ;  /* 0x009896800000c95d */ /* 0x002fea0003900000 */
[----:B------:R-:W1:Y:S02]  /*28a00*/  @!P4 SYNCS.PHASECHK.TRANS64 P4, [R2+URZ+0x34800], R27 ;  /* 0x0348001b0200c5a7 */ /* 0x000e64000808007f */
[----:B-1----:R-:W-:Y:S05]  /*28a10*/  @!P4 BRA `(.L_x_589) ;  /* 0xfffffffc00f0c947 */ /* 0x002fea000383ffff */
[----:B------:R-:W-:Y:S05]  /*28a20*/  BRA `(.L_x_823) ;  /* 0xfffffe6800a87947 */ /* 0x000fea000383ffff */
.L_x_599:
[----:B-1----:R1:W2:Y:S02]  /*28a30*/  SYNCS.PHASECHK.TRANS64.TRYWAIT P2, [R0+URZ+0x34830], R3 ;  /* 0x03483003000075a7 */ /* 0x0022a4000804017f */
[----:B--2---:R-:W-:Y:S05]  /*28a40*/  @!P2 NANOSLEEP.SYNCS 0x989680 ;  /* 0x009896800000a95d */ /* 0x004fea0003900000 */
[----:B------:R-:W2:Y:S02]  /*28a50*/  @!P2 SYNCS.PHASECHK.TRANS64 P2, [R0+URZ+0x34830], R3 ;  /* 0x034830030000a5a7 */ /* 0x000ea4000804007f */
[----:B--2---:R-:W-:Y:S05]  /*28a60*/  @!P2 BRA `(.L_x_599) ;  /* 0xfffffffc00f0a947 */ /* 0x004fea000383ffff */
[----:B------:R-:W-:Y:S05]  /*28a70*/  BRA `(.L_x_598) ;  /* 0xfffffe8400847947 */ /* 0x000fea000383ffff */
.L_x_605:
[----:B-1----:R1:W2:Y:S02]  /*28a80*/  SYNCS.PHASECHK.TRANS64.TRYWAIT P3, [R7+URZ+0x34830], R8 ;  /* 0x03483008070075a7 */ /* 0x0022a4000806017f */
[----:B--2---:R-:W-:Y:S05]  /*28a90*/  @!P3 NANOSLEEP.SYNCS 0x989680 ;  /* 0x009896800000b95d */ /* 0x004fea0003900000 */
[----:B------:R-:W2:Y:S02]  /*28aa0*/  @!P3 SYNCS.PHASECHK.TRANS64 P3, [R7+URZ+0x34830], R8 ;  /* 0x034830080700b5a7 */ /* 0x000ea4000806007f */
[----:B--2---:R-:W-:Y:S05]  /*28ab0*/  @!P3 BRA `(.L_x_605) ;  /* 0xfffffffc00f0b947 */ /* 0x004fea000383ffff */
[----:B------:R-:W-:Y:S05]  /*28ac0*/  BRA `(.L_x_604) ;  /* 0xfffffee000c47947 */ /* 0x000fea000383ffff */
.L_x_609:
[----:B-1----:R1:W2:Y:S02]  /*28ad0*/  SYNCS.PHASECHK.TRANS64.TRYWAIT P2, [R7+URZ+0x34850], R5 ;  /* 0x03485005070075a7 */ /* 0x0022a4000804017f */
[----:B--2---:R-:W-:Y:S05]  /*28ae0*/  @!P2 NANOSLEEP.SYNCS 0x989680 ;  /* 0x009896800000a95d */ /* 0x004fea0003900000 */
[----:B------:R-:W2:Y:S02]  /*28af0*/  @!P2 SYNCS.PHASECHK.TRANS64 P2, [R7+URZ+0x34850], R5 ;  /* 0x034850050700a5a7 */ /* 0x000ea4000804007f */
[----:B--2---:R-:W-:Y:S05]  /*28b00*/  @!P2 BRA `(.L_x_609) ;  /* 0xfffffffc00f0a947 */ /* 0x004fea000383ffff */
[----:B------:R-:W-:Y:S05]  /*28b10*/  BRA `(.L_x_606) ;  /* 0xffffff18009c7947 */ /* 0x000fea000383ffff */
.L_x_614:
[----:B-1----:R1:W2:Y:S02]  /*28b20*/  SYNCS.PHASECHK.TRANS64.TRYWAIT P0, [R11+URZ+0x34850], R0 ;  /* 0x034850000b0075a7 */ /* 0x0022a4000800017f */
[----:B--2---:R-:W-:Y:S05]  /*28b30*/  @!P0 NANOSLEEP.SYNCS 0x989680 ;  /* 0x009896800000895d */ /* 0x004fea0003900000 */
[----:B------:R-:W2:Y:S02]  /*28b40*/  @!P0 SYNCS.PHASECHK.TRANS64 P0, [R11+URZ+0x34850], R0 ;  /* 0x034850000b0085a7 */ /* 0x000ea4000800007f */
[----:B--2---:R-:W-:Y:S05]  /*28b50*/  @!P0 BRA `(.L_x_614) ;  /* 0xfffffffc00f08947 */ /* 0x004fea000383ffff */
[----:B------:R-:W-:Y:S05]  /*28b60*/  BRA `(.L_x_613) ;  /* 0xffffff3c00d47947 */ /* 0x000fea000383ffff */
.L_x_619:
[----:B------:R-:W-:Y:S02]  /*28b70*/  IMAD.MOV.U32 R13, RZ, RZ, R8 ;  /* 0x000000ffff0d7224 */ /* 0x000fe400078e0008 */
[----:B------:R-:W-:Y:S02]  /*28b80*/  IMAD.MOV.U32 R12, RZ, RZ, RZ ;  /* 0x000000ffff0c7224 */ /* 0x000fe400078e00ff */
[----:B------:R-:W-:Y:S02]  /*28b90*/  IMAD.MOV.U32 R11, RZ, RZ, 0x181f ;  /* 0x0000181fff0b7424 */ /* 0x000fe400078e00ff */
[----:B------:R-:W-:-:S07]  /*28ba0*/  IMAD.MOV.U32 R15, RZ, RZ, -0x1 ;  /* 0xffffffffff0f7424 */ /* 0x000fce00078e00ff */
[----:B-----5:R-:W-:Y:S05]  /*28bb0*/  WARPSYNC.COLLECTIVE R15, `(.L_x_824) ;  /* 0x000000000f087348 */ /* 0x020fea0003c00000 */
[----:B------:R0:W1:Y:S02]  /*28bc0*/  SHFL.IDX P6, R14, R13, R12, R11 ;  /* 0x0000000c0d0e7389 */ /* 0x00006400000c000b */
[----:B01---5:R-:W-:Y:S01]  /*28bd0*/  ENDCOLLECTIVE ;  /* 0x000000000000791b */ /* 0x023fe20003800000 */
.L_x_824:
[----:B------:R-:W-:Y:S02]  /*28be0*/  IMAD.MOV.U32 R13, RZ, RZ, R3 ;  /* 0x000000ffff0d7224 */ /* 0x000fe400078e0003 */
[----:B------:R-:W-:-:S07]  /*28bf0*/  IMAD.MOV.U32 R0, RZ, RZ, R14 ;  /* 0x000000ffff007224 */ /* 0x000fce00078e000e */
[----:B------:R-:W-:Y:S05]  /*28c00*/  WARPSYNC.COLLECTIVE R15, `(.L_x_825) ;  /* 0x000000000f087348 */ /* 0x000fea0003c00000 */
[----:B------:R0:W1:Y:S02]  /*28c10*/  SHFL.IDX P6, R14, R13, R12, R11 ;  /* 0x0000000c0d0e7389 */ /* 0x00006400000c000b */
[----:B01----:R-:W-:Y:S01]  /*28c20*/  ENDCOLLECTIVE ;  /* 0x000000000000791b */ /* 0x003fe20003800000 */
.L_x_825:
[----:B------:R-:W-:Y:S05]  /*28c30*/  BRA `(.L_x_826) ;  /* 0xffffff5c00587947 */ /* 0x000fea000383ffff */
.L_x_622:
[----:B------:R-:W-:Y:S01]  /*28c40*/  BSSY B1, `(.L_x_827) ;  /* 0x0000008000017945 */ /* 0x000fe20003800000 */
[----:B------:R-:W-:Y:S02]  /*28c50*/  IMAD.MOV.U32 R13, RZ, RZ, R8 ;  /* 0x000000ffff0d7224 */ /* 0x000fe400078e0008 */
[----:B------:R-:W-:Y:S02]  /*28c60*/  IMAD.MOV.U32 R12, RZ, RZ, 0x1 ;  /* 0x00000001ff0c7424 */ /* 0x000fe400078e00ff */
[----:B---3--:R-:W-:Y:S02]  /*28c70*/  IMAD.MOV.U32 R11, RZ, RZ, 0x181f ;  /* 0x0000181fff0b7424 */ /* 0x008fe400078e00ff */
[----:B------:R-:W-:-:S07]  /*28c80*/  IMAD.MOV.U32 R15, RZ, RZ, -0x1 ;  /* 0xffffffffff0f7424 */ /* 0x000fce00078e00ff */
[----:B012--5:R-:W-:Y:S05]  /*28c90*/  WARPSYNC.COLLECTIVE R15, `(.L_x_828) ;  /* 0x000000000f087348 */ /* 0x027fea0003c00000 */
[----:B--2---:R2:W3:Y:S02]  /*28ca0*/  SHFL.IDX P6, R14, R13, R12, R11 ;  /* 0x0000000c0d0e7389 */ /* 0x0044e400000c000b */
[----:B0123-5:R-:W-:Y:S01]  /*28cb0*/  ENDCOLLECTIVE ;  /* 0x000000000000791b */ /* 0x02ffe20003800000 */
.L_x_828:
[----:B------:R-:W-:Y:S05]  /*28cc0*/  BSYNC B1 ;  /* 0x0000000000017941 */ /* 0x000fea0003800000 */
.L_x_827:
[----:B------:R-:W-:Y:S02]  /*28cd0*/  IMAD.MOV.U32 R13, RZ, RZ, R3 ;  /* 0x000000ffff0d7224 */ /* 0x000fe400078e0003 */
[----:B------:R-:W-:Y:S02]  /*28ce0*/  IMAD.MOV.U32 R12, RZ, RZ, 0x1 ;  /* 0x00000001ff0c7424 */ /* 0x000fe400078e00ff */
[----:B------:R-:W-:Y:S02]  /*28cf0*/  IMAD.MOV.U32 R11, RZ, RZ, 0x181f ;  /* 0x0000181fff0b7424 */ /* 0x000fe400078e00ff */
[----:B------:R-:W-:Y:S02]  /*28d00*/  IMAD.MOV.U32 R15, RZ, RZ, -0x1 ;  /* 0xffffffffff0f7424 */ /* 0x000fe400078e00ff */
[----:B------:R-:W-:-:S07]  /*28d10*/  IMAD.MOV.U32 R0, RZ, RZ, R14 ;  /* 0x000000ffff007224 */ /* 0x000fce00078e000e */
[----:B------:R-:W-:Y:S05]  /*28d20*/  WARPSYNC.COLLECTIVE R15, `(.L_x_829) ;  /* 0x000000000f087348 */ /* 0x000fea0003c00000 */
[----:B------:R0:W1:Y:S02]  /*28d30*/  SHFL.IDX P6, R14, R13, R12, R11 ;  /* 0x0000000c0d0e7389 */ /* 0x00006400000c000b */
[----:B01----:R-:W-:Y:S01]  /*28d40*/  ENDCOLLECTIVE ;  /* 0x000000000000791b */ /* 0x003fe20003800000 */
.L_x_829:
[----:B------:R-:W-:Y:S05]  /*28d50*/  BRA `(.L_x_830) ;  /* 0xffffff5c00587947 */ /* 0x000fea000383ffff */
.L_x_625:
[----:B------:R-:W-:Y:S01]  /*28d60*/  BSSY B1, `(.L_x_831) ;  /* 0x0000008000017945 */ /* 0x000fe20003800000 */
[----:B------:R-:W-:Y:S02]  /*28d70*/  IMAD.MOV.U32 R13, RZ, RZ, R8 ;  /* 0x000000ffff0d7224 */ /* 0x000fe400078e0008 */
[----:B------:R-:W-:Y:S02]  /*28d80*/  IMAD.MOV.U32 R12, RZ, RZ, 0x2 ;  /* 0x00000002ff0c7424 */ /* 0x000fe400078e00ff */
[----:B------:R-:W-:Y:S02]  /*28d90*/  IMAD.MOV.U32 R11, RZ, RZ, 0x181f ;  /* 0x0000181fff0b7424 */ /* 0x000fe400078e00ff */
[----:B---3--:R-:W-:-:S07]  /*28da0*/  IMAD.MOV.U32 R15, RZ, RZ, -0x1 ;  /* 0xffffffffff0f7424 */ /* 0x008fce00078e00ff */
[----:B012-4-:R-:W-:Y:S05]  /*28db0*/  WARPSYNC.COLLECTIVE R15, `(.L_x_832) ;  /* 0x000000000f087348 */ /* 0x017fea0003c00000 */
[----:B--2---:R2:W3:Y:S02]  /*28dc0*/  SHFL.IDX P6, R14, R13, R12, R11 ;  /* 0x0000000c0d0e7389 */ /* 0x0044e400000c000b */
[----:B01234-:R-:W-:Y:S01]  /*28dd0*/  ENDCOLLECTIVE ;  /* 0x000000000000791b */ /* 0x01ffe20003800000 */
.L_x_832:
[----:B------:R-:W-:Y:S05]  /*28de0*/  BSYNC B1 ;  /* 0x0000000000017941 */ /* 0x000fea0003800000 */
.L_x_831:
        /* <DEDUP_REMOVED lines=8> */
.L_x_833:
[----:B------:R-:W-:Y:S05]  /*28e70*/  BRA `(.L_x_834) ;  /* 0xffffff5c005c7947 */ /* 0x000fea000383ffff */
.L_x_628:
        /* <DEDUP_REMOVED lines=8> */
.L_x_836:
[----:B------:R-:W-:Y:S05]  /*28f00*/  BSYNC B1 ;  /* 0x0000000000017941 */ /* 0x000fea0003800000 */
.L_x_835:
        /* <DEDUP_REMOVED lines=8> */
.L_x_837:
[----:B------:R-:W-:Y:S05]  /*28f90*/  BRA `(.L_x_838) ;  /* 0xffffff5c00607947 */ /* 0x000fea000383ffff */
.L_x_630:
[----:B------:R-:W-:Y:S02]  /*28fa0*/  IMAD.MOV.U32 R13, RZ, RZ, R4 ;  /* 0x000000ffff0d7224 */ /* 0x000fe400078e0004 */
[----:B------:R-:W-:Y:S02]  /*28fb0*/  IMAD.MOV.U32 R12, RZ, RZ, RZ ;  /* 0x000000ffff0c7224 */ /* 0x000fe400078e00ff */
[----:B------:R-:W-:Y:S02]  /*28fc0*/  IMAD.MOV.U32 R11, RZ, RZ, 0x1c1f ;  /* 0x00001c1fff0b7424 */ /* 0x000fe400078e00ff */
[----:B------:R-:W-:-:S07]  /*28fd0*/  IMAD.MOV.U32 R15, RZ, RZ, -0x1 ;  /* 0xffffffffff0f7424 */ /* 0x000fce00078e00ff */
[----:B------:R-:W-:Y:S05]  /*28fe0*/  WARPSYNC.COLLECTIVE R15, `(.L_x_839) ;  /* 0x000000000f087348 */ /* 0x000fea0003c00000 */
[----:B------:R0:W1:Y:S02]  /*28ff0*/  SHFL.IDX P6, R14, R13, R12, R11 ;  /* 0x0000000c0d0e7389 */ /* 0x00006400000c000b */
[----:B01----:R-:W-:Y:S01]  /*29000*/  ENDCOLLECTIVE ;  /* 0x000000000000791b */ /* 0x003fe20003800000 */
.L_x_839:
[----:B------:R-:W-:Y:S02]  /*29010*/  IMAD.MOV.U32 R13, RZ, RZ, R0 ;  /* 0x000000ffff0d7224 */ /* 0x000fe400078e0000 */
[----:B------:R-:W-:-:S07]  /*29020*/  IMAD.MOV.U32 R3, RZ, RZ, R14 ;  /* 0x000000ffff037224 */ /* 0x000fce00078e000e */
[----:B------:R-:W-:Y:S05]  /*29030*/  WARPSYNC.COLLECTIVE R15, `(.L_x_840) ;  /* 0x000000000f087348 */ /* 0x000fea0003c00000 */
[----:B------:R0:W1:Y:S02]  /*29040*/  SHFL.IDX P6, R14, R13, R12, R11 ;  /* 0x0000000c0d0e7389 */ /* 0x00006400000c000b */
[----:B01----:R-:W-:Y:S01]  /*29050*/  ENDCOLLECTIVE ;  /* 0x000000000000791b */ /* 0x003fe20003800000 */
.L_x_840:
[----:B------:R-:W-:Y:S05]  /*29060*/  BRA `(.L_x_841) ;  /* 0xffffff6000a07947 */ /* 0x000fea000383ffff */
.L_x_633:
[----:B------:R-:W-:Y:S01]  /*29070*/  BSSY B1, `(.L_x_842) ;  /* 0x0000008000017945 */ /* 0x000fe20003800000 */
[----:B--2---:R-:W-:Y:S02]  /*29080*/  IMAD.MOV.U32 R13, RZ, RZ, R4 ;  /* 0x000000ffff0d7224 */ /* 0x004fe400078e0004 */
[----:B------:R-:W-:Y:S02]  /*29090*/  IMAD.MOV.U32 R12, RZ, RZ, 0x1 ;  /* 0x00000001ff0c7424 */ /* 0x000fe400078e00ff */
[----:B------:R-:W-:Y:S02]  /*290a0*/  IMAD.MOV.U32 R11, RZ, RZ, 0x1c1f ;  /* 0x00001c1fff0b7424 */ /* 0x000fe400078e00ff */
[----:B------:R-:W-:-:S07]  /*290b0*/  IMAD.MOV.U32 R15, RZ, RZ, -0x1 ;  /* 0xffffffffff0f7424 */ /* 0x000fce00078e00ff */
[----:B01----:R-:W-:Y:S05]  /*290c0*/  WARPSYNC.COLLECTIVE R15, `(.L_x_843) ;  /* 0x000000000f087348 */ /* 0x003fea0003c00000 */
[----:B------:R2:W3:Y:S02]  /*290d0*/  SHFL.IDX P6, R14, R13, R12, R11 ;  /* 0x0000000c0d0e7389 */ /* 0x0004e400000c000b */
[----:B0123--:R-:W-:Y:S01]  /*290e0*/  ENDCOLLECTIVE ;  /* 0x000000000000791b */ /* 0x00ffe20003800000 */
.L_x_843:
[----:B------:R-:W-:Y:S05]  /*290f0*/  BSYNC B1 ;  /* 0x0000000000017941 */ /* 0x000fea0003800000 */
.L_x_842:
        /* <DEDUP_REMOVED lines=8> */
.L_x_844:
[----:B------:R-:W-:Y:S05]  /*29180*/  BRA `(.L_x_845) ;  /* 0xffffff6400807947 */ /* 0x000fea000383ffff */
.L_x_637:
[----:B------:R-:W-:Y:S02]  /*29190*/  IMAD.MOV.U32 R13, RZ, RZ, R4 ;  /* 0x000000ffff0d7224 */ /* 0x000fe400078e0004 */
[----:B------:R-:W-:Y:S02]  /*291a0*/  IMAD.MOV.U32 R12, RZ, RZ, RZ ;  /* 0x000000ffff0c7224 */ /* 0x000fe400078e00ff */
[----:B------:R-:W-:Y:S02]  /*291b0*/  IMAD.MOV.U32 R11, RZ, RZ, 0x181f ;  /* 0x0000181fff0b7424 */ /* 0x000fe400078e00ff */
[----:B------:R-:W-:-:S07]  /*291c0*/  IMAD.MOV.U32 R15, RZ, RZ, -0x1 ;  /* 0xffffffffff0f7424 */ /* 0x000fce00078e00ff */
[----:B01----:R-:W-:Y:S05]  /*291d0*/  WARPSYNC.COLLECTIVE R15, `(.L_x_846) ;  /* 0x000000000f087348 */ /* 0x003fea0003c00000 */
[----:B------:R2:W3:Y:S02]  /*291e0*/  SHFL.IDX P6, R14, R13, R12, R11 ;  /* 0x0000000c0d0e7389 */ /* 0x0004e400000c000b */
[----:B0123--:R-:W-:Y:S01]  /*291f0*/  ENDCOLLECTIVE ;  /* 0x000000000000791b */ /* 0x00ffe20003800000 */
.L_x_846:
[----:B------:R-:W-:Y:S02]  /*29200*/  IMAD.MOV.U32 R13, RZ, RZ, R3 ;  /* 0x000000ffff0d7224 */ /* 0x000fe400078e0003 */
[----:B------:R-:W-:-:S07]  /*29210*/  IMAD.MOV.U32 R0, RZ, RZ, R14 ;  /* 0x000000ffff007224 */ /* 0x000fce00078e000e */
[----:B------:R-:W-:Y:S05]  /*29220*/  WARPSYNC.COLLECTIVE R15, `(.L_x_847) ;  /* 0x000000000f087348 */ /* 0x000fea0003c00000 */
[----:B------:R0:W1:Y:S02]  /*29230*/  SHFL.IDX P6, R14, R13, R12, R11 ;  /* 0x0000000c0d0e7389 */ /* 0x00006400000c000b */
[----:B01----:R-:W-:Y:S01]  /*29240*/  ENDCOLLECTIVE ;  /* 0x000000000000791b */ /* 0x003fe20003800000 */
.L_x_847:
[----:B------:R-:W-:Y:S05]  /*29250*/  BRA `(.L_x_848) ;  /* 0xffffff7000b07947 */ /* 0x000fea000383ffff */
.L_x_640:
[----:B------:R-:W-:Y:S01]  /*29260*/  BSSY B1, `(.L_x_849) ;  /* 0x0000008000017945 */ /* 0x000fe20003800000 */
[----:B------:R-:W-:Y:S02]  /*29270*/  IMAD.MOV.U32 R13, RZ, RZ, R4 ;  /* 0x000000ffff0d7224 */ /* 0x000fe400078e0004 */
[----:B------:R-:W-:Y:S02]  /*29280*/  IMAD.MOV.U32 R12, RZ, RZ, 0x1 ;  /* 0x00000001ff0c7424 */ /* 0x000fe400078e00ff */
[----:B------:R-:W-:Y:S02]  /*29290*/  IMAD.MOV.U32 R11, RZ, RZ, 0x181f ;  /* 0x0000181fff0b7424 */ /* 0x000fe400078e00ff */
[----:B---3--:R-:W-:-:S07]  /*292a0*/  IMAD.MOV.U32 R15, RZ, RZ, -0x1 ;  /* 0xffffffffff0f7424 */ /* 0x008fce00078e00ff */
[----:B012-4-:R-:W-:Y:S05]  /*292b0*/  WARPSYNC.COLLECTIVE R15, `(.L_x_850) ;  /* 0x000000000f087348 */ /* 0x017fea0003c00000 */
[----:B----4-:R3:W4:Y:S02]  /*292c0*/  SHFL.IDX P6, R14, R13, R12, R11 ;  /* 0x0000000c0d0e7389 */ /* 0x01072400000c000b */
[----:B01234-:R-:W-:Y:S01]  /*292d0*/  ENDCOLLECTIVE ;  /* 0x000000000000791b */ /* 0x01ffe20003800000 */
.L_x_850:
[----:B------:R-:W-:Y:S05]  /*292e0*/  BSYNC B1 ;  /* 0x0000000000017941 */ /* 0x000fea0003800000 */
.L_x_849:
        /* <DEDUP_REMOVED lines=8> */
.L_x_851:
[----:B------:R-:W-:Y:S05]  /*29370*/  BRA `(.L_x_852) ;  /* 0xffffff7000b47947 */ /* 0x000fea000383ffff */
.L_x_643:
[----:B------:R-:W-:Y:S01]  /*29380*/  BSSY B1, `(.L_x_853) ;  /* 0x0000008000017945 */ /* 0x000fe20003800000 */
[----:B------:R-:W-:Y:S02]  /*29390*/  IMAD.MOV.U32 R13, RZ, RZ, R4 ;  /* 0x000000ffff0d7224 */ /* 0x000fe400078e0004 */
[----:B------:R-:W-:Y:S02]  /*293a0*/  IMAD.MOV.U32 R12, RZ, RZ, 0x2 ;  /* 0x00000002ff0c7424 */ /* 0x000fe400078e00ff */
[----:B------:R-:W-:Y:S02]  /*293b0*/  IMAD.MOV.U32 R11, RZ, RZ, 0x181f ;  /* 0x0000181fff0b7424 */ /* 0x000fe400078e00ff */
[----:B0-----:R-:W-:-:S07]  /*293c0*/  IMAD.MOV.U32 R15, RZ, RZ, -0x1 ;  /* 0xffffffffff0f7424 */ /* 0x001fce00078e00ff */
[----:B-1234-:R-:W-:Y:S05]  /*293d0*/  WARPSYNC.COLLECTIVE R15, `(.L_x_854) ;  /* 0x000000000f087348 */ /* 0x01efea0003c00000 */
[----:B----4-:R0:W4:Y:S02]  /*293e0*/  SHFL.IDX P6, R14, R13, R12, R11 ;  /* 0x0000000c0d0e7389 */ /* 0x01012400000c000b */
[----:B01234-:R-:W-:Y:S01]  /*293f0*/  ENDCOLLECTIVE ;  /* 0x000000000000791b */ /* 0x01ffe20003800000 */
.L_x_854:
[----:B------:R-:W-:Y:S05]  /*29400*/  BSYNC B1 ;  /* 0x0000000000017941 */ /* 0x000fea0003800000 */
.L_x_853:
        /* <DEDUP_REMOVED lines=8> */
.L_x_855:
[----:B------:R-:W-:Y:S05]  /*29490*/  BRA `(.L_x_856) ;  /* 0xffffff7000b87947 */ /* 0x000fea000383ffff */
.L_x_646:
[----:B------:R-:W-:Y:S01]  /*294a0*/  BSSY B1, `(.L_x_857) ;  /* 0x0000008000017945 */ /* 0x000fe20003800000 */
[----:B------:R-:W-:Y:S02]  /*294b0*/  IMAD.MOV.U32 R13, RZ, RZ, R4 ;  /* 0x000000ffff0d7224 */ /* 0x000fe400078e0004 */
[----:B------:R-:W-:Y:S02]  /*294c0*/  IMAD.MOV.U32 R12, RZ, RZ, 0x3 ;  /* 0x00000003ff0c7424 */ /* 0x000fe400078e00ff */
[----:B------:R-:W-:Y:S02]  /*294d0*/  IMAD.MOV.U32 R11, RZ, RZ, 0x181f ;  /* 0x0000181fff0b7424 */ /* 0x000fe400078e00ff */
[----:B0-----:R-:W-:-:S07]  /*294e0*/  IMAD.MOV.U32 R15, RZ, RZ, -0x1 ;  /* 0xffffffffff0f7424 */ /* 0x001fce00078e00ff */
[----:B-1234-:R-:W-:Y:S05]  /*294f0*/  WARPSYNC.COLLECTIVE R15, `(.L_x_858) ;  /* 0x000000000f087348 */ /* 0x01efea0003c00000 */
[----:B------:R0:W0:Y:S02]  /*29500*/  SHFL.IDX P6, R14, R13, R12, R11 ;  /* 0x0000000c0d0e7389 */ /* 0x00002400000c000b */
[----:B01234-:R-:W-:Y:S01]  /*29510*/  ENDCOLLECTIVE ;  /* 0x000000000000791b */ /* 0x01ffe20003800000 */
.L_x_858:
[----:B------:R-:W-:Y:S05]  /*29520*/  BSYNC B1 ;  /* 0x0000000000017941 */ /* 0x000fea0003800000 */
.L_x_857:
        /* <DEDUP_REMOVED lines=8> */
.L_x_859:
[----:B------:R-:W-:Y:S05]  /*295b0*/  BRA `(.L_x_860) ;  /* 0xffffff7000bc7947 */ /* 0x000fea000383ffff */
.L_x_663:
[----:B------:R-:W1:Y:S01]  /*295c0*/  S2R R4, SR_TID.X ;  /* 0x0000000000047919 */ /* 0x000e620000002100 */
[----:B------:R-:W-:Y:S01]  /*295d0*/  BSSY B1, `(.L_x_861) ;  /* 0x000000a000017945 */ /* 0x000fe20003800000 */
[----:B------:R-:W-:Y:S02]  /*295e0*/  IMAD.MOV.U32 R12, RZ, RZ, RZ ;  /* 0x000000ffff0c7224 */ /* 0x000fe400078e00ff */
[----:B0-----:R-:W-:Y:S02]  /*295f0*/  IMAD.MOV.U32 R11, RZ, RZ, 0x1f ;  /* 0x0000001fff0b7424 */ /* 0x001fe400078e00ff */
[----:B------:R-:W-:Y:S01]  /*29600*/  IMAD.MOV.U32 R15, RZ, RZ, -0x1 ;  /* 0xffffffffff0f7424 */ /* 0x000fe200078e00ff */
[----:B-1----:R-:W-:-:S04]  /*29610*/  SHF.R.U32.HI R4, RZ, 0x5, R4 ;  /* 0x00000005ff047819 */ /* 0x002fc80000011604 */
[----:B------:R-:W-:-:S05]  /*29620*/  LOP3.LUT R4, R4, 0x3, RZ, 0xc0, !PT ;  /* 0x0000000304047812 */ /* 0x000fca00078ec0ff */
[----:B------:R-:W-:-:S07]  /*29630*/  IMAD.MOV.U32 R13, RZ, RZ, R4 ;  /* 0x000000ffff0d7224 */ /* 0x000fce00078e0004 */
[----:B------:R-:W-:Y:S05]  /*29640*/  WARPSYNC.COLLECTIVE R15, `(.L_x_862) ;  /* 0x000000000f087348 */ /* 0x000fea0003c00000 */
[----:B------:R0:W1:Y:S02]  /*29650*/  SHFL.IDX P6, R14, R13, R12, R11 ;  /* 0x0000000c0d0e7389 */ /* 0x00006400000c000b */
[----:B01----:R-:W-:Y:S01]  /*29660*/  ENDCOLLECTIVE ;  /* 0x000000000000791b */ /* 0x003fe20003800000 */
.L_x_862:
[----:B------:R-:W-:Y:S05]  /*29670*/  BSYNC B1 ;  /* 0x0000000000017941 */ /* 0x000fea0003800000 */
.L_x_861:
[----:B------:R-:W-:Y:S05]  /*29680*/  BRA `(.L_x_863) ;  /* 0xffffff8800e87947 */ /* 0x000fea000383ffff */
.L_x_665:
[----:B------:R-:W-:Y:S01]  /*29690*/  BSSY B1, `(.L_x_864) ;  /* 0x0000006000017945 */ /* 0x000fe20003800000 */
[----:B------:R-:W-:-:S07]  /*296a0*/  IMAD.MOV.U32 R15, RZ, RZ, -0x1 ;  /* 0xffffffffff0f7424 */ /* 0x000fce00078e00ff */
[----:B01----:R-:W-:Y:S05]  /*296b0*/  WARPSYNC.COLLECTIVE R15, `(.L_x_865) ;  /* 0x000000000f0c7348 */ /* 0x003fea0003c00000 */
[----:B------:R-:W-:Y:S02]  /*296c0*/  ELECT P6, UR62, PT ;  /* 0x00000000003e782f */ /* 0x000fe400038c0000 */
[----:B------:R-:W-:Y:S01]  /*296d0*/  MOV R14, UR62 ;  /* 0x0000003e000e7c02 */ /* 0x000fe20008000f00 */
[----:B01----:R-:W-:Y:S10]  /*296e0*/  ENDCOLLECTIVE ;  /* 0x000000000000791b */ /* 0x003ff40003800000 */
.L_x_865:
[----:B------:R-:W-:Y:S05]  /*296f0*/  BSYNC B1 ;  /* 0x0000000000017941 */ /* 0x000fea0003800000 */
.L_x_864:
[----:B------:R-:W-:Y:S05]  /*29700*/  BRA `(.L_x_664) ;  /* 0xffffff8800e07947 */ /* 0x000fea000383ffff */
.L_x_667:
[----:B-1----:R1:W2:Y:S02]  /*29710*/  SYNCS.PHASECHK.TRANS64.TRYWAIT P0, [R18+URZ+0x34820], R3 ;  /* 0x03482003120075a7 */ /* 0x0022a4000800017f */
[----:B--2---:R-:W-:Y:S05]  /*29720*/  @!P0 NANOSLEEP.SYNCS 0x989680 ;  /* 0x009896800000895d */ /* 0x004fea0003900000 */
[----:B------:R-:W2:Y:S02]  /*29730*/  @!P0 SYNCS.PHASECHK.TRANS64 P0, [R18+URZ+0x34820], R3 ;  /* 0x03482003120085a7 */ /* 0x000ea4000800007f */
[----:B--2---:R-:W-:Y:S05]  /*29740*/  @!P0 BRA `(.L_x_667) ;  /* 0xfffffffc00f08947 */ /* 0x004fea000383ffff */
[----:B------:R-:W-:Y:S05]  /*29750*/  BRA `(.L_x_866) ;  /* 0xffffff8800f07947 */ /* 0x000fea000383ffff */
.L_x_671:
[----:B--2---:R2:W3:Y:S02]  /*29760*/  SYNCS.PHASECHK.TRANS64.TRYWAIT P0, [R5+URZ+0x348a0], R9 ;  /* 0x0348a009050075a7 */ /* 0x0044e4000800017f */
[----:B---3--:R-:W-:Y:S05]  /*29770*/  @!P0 NANOSLEEP.SYNCS 0x989680 ;  /* 0x009896800000895d */ /* 0x008fea0003900000 */
[----:B------:R-:W3:Y:S02]  /*29780*/  @!P0 SYNCS.PHASECHK.TRANS64 P0, [R5+URZ+0x348a0], R9 ;  /* 0x0348a009050085a7 */ /* 0x000ee4000800007f */
[----:B---3--:R-:W-:Y:S05]  /*29790*/  @!P0 BRA `(.L_x_671) ;  /* 0xfffffffc00f08947 */ /* 0x008fea000383ffff */
[----:B------:R-:W-:Y:S05]  /*297a0*/  BRA `(.L_x_867) ;  /* 0xffffff8c00107947 */ /* 0x000fea000383ffff */
.L_x_677:
[----:B0-----:R0:W1:Y:S02]  /*297b0*/  SYNCS.PHASECHK.TRANS64.TRYWAIT P0, [R5+URZ+0x348c0], R9 ;  /* 0x0348c009050075a7 */ /* 0x001064000800017f */
[----:B-1----:R-:W-:Y:S05]  /*297c0*/  @!P0 NANOSLEEP.SYNCS 0x989680 ;  /* 0x009896800000895d */ /* 0x002fea0003900000 */
[----:B------:R-:W1:Y:S02]  /*297d0*/  @!P0 SYNCS.PHASECHK.TRANS64 P0, [R5+URZ+0x348c0], R9 ;  /* 0x0348c009050085a7 */ /* 0x000e64000800007f */
[----:B-1----:R-:W-:Y:S05]  /*297e0*/  @!P0 BRA `(.L_x_677) ;  /* 0xfffffffc00f08947 */ /* 0x002fea000383ffff */
[----:B------:R-:W-:Y:S05]  /*297f0*/  BRA `(.L_x_868) ;  /* 0xffffff8c00d07947 */ /* 0x000fea000383ffff */
.L_x_685:
[----:B-1----:R1:W2:Y:S02]  /*29800*/  SYNCS.PHASECHK.TRANS64.TRYWAIT P2, [R7+URZ+0x348a0], R6 ;  /* 0x0348a006070075a7 */ /* 0x0022a4000804017f */
[----:B--2---:R-:W-:Y:S05]  /*29810*/  @!P2 NANOSLEEP.SYNCS 0x989680 ;  /* 0x009896800000a95d */ /* 0x004fea0003900000 */
[----:B------:R-:W2:Y:S02]  /*29820*/  @!P2 SYNCS.PHASECHK.TRANS64 P2, [R7+URZ+0x348a0], R6 ;  /* 0x0348a0060700a5a7 */ /* 0x000ea4000804007f */
[----:B--2---:R-:W-:Y:S05]  /*29830*/  @!P2 BRA `(.L_x_685) ;  /* 0xfffffffc00f0a947 */ /* 0x004fea000383ffff */
[----:B------:R-:W-:Y:S05]  /*29840*/  BRA `(.L_x_869) ;  /* 0xffffff9000e07947 */ /* 0x000fea000383ffff */
.L_x_691:
[----:B0-----:R0:W2:Y:S02]  /*29850*/  SYNCS.PHASECHK.TRANS64.TRYWAIT P2, [R7+URZ+0x348c0], R6 ;  /* 0x0348c006070075a7 */ /* 0x0010a4000804017f */
[----:B--2---:R-:W-:Y:S05]  /*29860*/  @!P2 NANOSLEEP.SYNCS 0x989680 ;  /* 0x009896800000a95d */ /* 0x004fea0003900000 */
[----:B------:R-:W2:Y:S02]  /*29870*/  @!P2 SYNCS.PHASECHK.TRANS64 P2, [R7+URZ+0x348c0], R6 ;  /* 0x0348c0060700a5a7 */ /* 0x000ea4000804007f */
[----:B--2---:R-:W-:Y:S05]  /*29880*/  @!P2 BRA `(.L_x_691) ;  /* 0xfffffffc00f0a947 */ /* 0x004fea000383ffff */
[----:B------:R-:W-:Y:S05]  /*29890*/  BRA `(.L_x_870) ;  /* 0xffffff94009c7947 */ /* 0x000fea000383ffff */
.L_x_707:
        /* <DEDUP_REMOVED lines=11> */
.L_x_872:
[----:B------:R-:W-:Y:S05]  /*29950*/  BSYNC B0 ;  /* 0x0000000000007941 */ /* 0x000fea0003800000 */
.L_x_871:
[----:B------:R-:W-:Y:S05]  /*29960*/  BRA `(.L_x_873) ;  /* 0xffffffa000a47947 */ /* 0x000fea000383ffff */
.L_x_709:
[----:B------:R-:W-:Y:S01]  /*29970*/  BSSY B0, `(.L_x_874) ;  /* 0x0000006000007945 */ /* 0x000fe20003800000 */
[----:B------:R-:W-:-:S07]  /*29980*/  IMAD.MOV.U32 R15, RZ, RZ, -0x1 ;  /* 0xffffffffff0f7424 */ /* 0x000fce00078e00ff */
[----:B01----:R-:W-:Y:S05]  /*29990*/  WARPSYNC.COLLECTIVE R15, `(.L_x_875) ;  /* 0x000000000f0c7348 */ /* 0x003fea0003c00000 */
[----:B------:R-:W-:Y:S02]  /*299a0*/  ELECT P6, UR62, PT ;  /* 0x00000000003e782f */ /* 0x000fe400038c0000 */
[----:B------:R-:W-:Y:S01]  /*299b0*/  MOV R14, UR62 ;  /* 0x0000003e000e7c02 */ /* 0x000fe20008000f00 */
[----:B01----:R-:W-:Y:S10]  /*299c0*/  ENDCOLLECTIVE ;  /* 0x000000000000791b */ /* 0x003ff40003800000 */
.L_x_875:
[----:B------:R-:W-:Y:S05]  /*299d0*/  BSYNC B0 ;  /* 0x0000000000007941 */ /* 0x000fea0003800000 */
.L_x_874:
[----:B------:R-:W-:Y:S05]  /*299e0*/  BRA `(.L_x_876) ;  /* 0xffffffa000b07947 */ /* 0x000fea000383ffff */
.L_x_711:
[----:B-1----:R1:W2:Y:S02]  /*299f0*/  SYNCS.PHASECHK.TRANS64.TRYWAIT P0, [R0+URZ+0x34840], R2 ;  /* 0x03484002000075a7 */ /* 0x0022a4000800017f */
[----:B--2---:R-:W-:Y:S05]  /*29a00*/  @!P0 NANOSLEEP.SYNCS 0x989680 ;  /* 0x009896800000895d */ /* 0x004fea0003900000 */
[----:B------:R-:W2:Y:S02]  /*29a10*/  @!P0 SYNCS.PHASECHK.TRANS64 P0, [R0+URZ+0x34840], R2 ;  /* 0x03484002000085a7 */ /* 0x000ea4000800007f */
[----:B--2---:R-:W-:Y:S05]  /*29a20*/  @!P0 BRA `(.L_x_711) ;  /* 0xfffffffc00f08947 */ /* 0x004fea000383ffff */
[----:B------:R-:W-:Y:S05]  /*29a30*/  BRA `(.L_x_877) ;  /* 0xffffffa400147947 */ /* 0x000fea000383ffff */
.L_x_715:
[----:B------:R-:W2:Y:S01]  /*29a40*/  LDL.LU R11, [R1+0x54] ;  /* 0x00005400010b7983 */ /* 0x000ea20000300800 */
[----:B------:R-:W-:Y:S02]  /*29a50*/  IMAD.MOV.U32 R13, RZ, RZ, R3 ;  /* 0x000000ffff0d7224 */ /* 0x000fe400078e0003 */
[----:B------:R-:W-:Y:S01]  /*29a60*/  IMAD.MOV.U32 R12, RZ, RZ, RZ ;  /* 0x000000ffff0c7224 */ /* 0x000fe200078e00ff */
[----:B------:R-:W0:Y:S01]  /*29a70*/  S2R R7, SR_TID.X ;  /* 0x0000000000077919 */ /* 0x000e220000002100 */
[----:B------:R-:W-:Y:S01]  /*29a80*/  IMAD.MOV.U32 R15, RZ, RZ, -0x1 ;  /* 0xffffffffff0f7424 */ /* 0x000fe200078e00ff */
[----:B0-----:R-:W-:-:S04]  /*29a90*/  LOP3.LUT R7, R7, 0x7f, RZ, 0xc0, !PT ;  /* 0x0000007f07077812 */ /* 0x001fc800078ec0ff */
        /* <DEDUP_REMOVED lines=9> */
.L_x_878:
[----:B------:R-:W-:Y:S02]  /*29b30*/  IMAD.MOV.U32 R13, RZ, RZ, R4 ;  /* 0x000000ffff0d7224 */ /* 0x000fe400078e0004 */
[----:B------:R-:W-:-:S07]  /*29b40*/  IMAD.MOV.U32 R6, RZ, RZ, R14 ;  /* 0x000000ffff067224 */ /* 0x000fce00078e000e */
[----:B------:R-:W-:Y:S05]  /*29b50*/  WARPSYNC.COLLECTIVE R15, `(.L_x_879) ;  /* 0x000000000f087348 */ /* 0x000fea0003c00000 */
[----:B------:R0:W1:Y:S02]  /*29b60*/  SHFL.IDX P6, R14, R13, R12, R11 ;  /* 0x0000000c0d0e7389 */ /* 0x00006400000c000b */
[----:B01----:R-:W-:Y:S01]  /*29b70*/  ENDCOLLECTIVE ;  /* 0x000000000000791b */ /* 0x003fe20003800000 */
.L_x_879:
        /* <DEDUP_REMOVED lines=18> */
.L_x_880:
[----:B------:R-:W-:Y:S02]  /*29ca0*/  IMAD.MOV.U32 R13, RZ, RZ, R4 ;  /* 0x000000ffff0d7224 */ /* 0x000fe400078e0004 */
[----:B------:R-:W-:-:S07]  /*29cb0*/  IMAD.MOV.U32 R8, RZ, RZ, R14 ;  /* 0x000000ffff087224 */ /* 0x000fce00078e000e */
[----:B------:R-:W-:Y:S05]  /*29cc0*/  WARPSYNC.COLLECTIVE R15, `(.L_x_881) ;  /* 0x000000000f087348 */ /* 0x000fea0003c00000 */
[----:B------:R0:W1:Y:S02]  /*29cd0*/  SHFL.IDX P6, R14, R13, R12, R11 ;  /* 0x0000000c0d0e7389 */ /* 0x00006400000c000b */
[----:B01----:R-:W-:Y:S01]  /*29ce0*/  ENDCOLLECTIVE ;  /* 0x000000000000791b */ /* 0x003fe20003800000 */
.L_x_881:
        /* <DEDUP_REMOVED lines=19> */
.L_x_882:
[----:B------:R-:W-:Y:S02]  /*29e20*/  IMAD.MOV.U32 R13, RZ, RZ, R4 ;  /* 0x000000ffff0d7224 */ /* 0x000fe400078e0004 */
[----:B------:R-:W-:-:S07]  /*29e30*/  IMAD.MOV.U32 R6, RZ, RZ, R14 ;  /* 0x000000ffff067224 */ /* 0x000fce00078e000e */
[----:B------:R-:W-:Y:S05]  /*29e40*/  WARPSYNC.COLLECTIVE R15, `(.L_x_883) ;  /* 0x000000000f087348 */ /* 0x000fea0003c00000 */
[----:B------:R0:W1:Y:S02]  /*29e50*/  SHFL.IDX P6, R14, R13, R12, R11 ;  /* 0x0000000c0d0e7389 */ /* 0x00006400000c000b */
[----:B01----:R-:W-:Y:S01]  /*29e60*/  ENDCOLLECTIVE ;  /* 0x000000000000791b */ /* 0x003fe20003800000 */
.L_x_883:
        /* <DEDUP_REMOVED lines=18> */
.L_x_884:
[----:B------:R-:W-:Y:S02]  /*29f90*/  IMAD.MOV.U32 R13, RZ, RZ, R4 ;  /* 0x000000ffff0d7224 */ /* 0x000fe400078e0004 */
[----:B------:R-:W-:-:S07]  /*29fa0*/  IMAD.MOV.U32 R6, RZ, RZ, R14 ;  /* 0x000000ffff067224 */ /* 0x000fce00078e000e */
[----:B------:R-:W-:Y:S05]  /*29fb0*/  WARPSYNC.COLLECTIVE R15, `(.L_x_885) ;  /* 0x000000000f087348 */ /* 0x000fea0003c00000 */
[----:B------:R0:W1:Y:S02]  /*29fc0*/  SHFL.IDX P6, R14, R13, R12, R11 ;  /* 0x0000000c0d0e7389 */ /* 0x00006400000c000b */
[----:B01----:R-:W-:Y:S01]  /*29fd0*/  ENDCOLLECTIVE ;  /* 0x000000000000791b */ /* 0x003fe20003800000 */
.L_x_885:
        /* <DEDUP_REMOVED lines=18> */
.L_x_886:
[----:B------:R-:W-:Y:S02]  /*2a100*/  IMAD.MOV.U32 R13, RZ, RZ, R4 ;  /* 0x000000ffff0d7224 */ /* 0x000fe400078e0004 */
[----:B------:R-:W-:-:S07]  /*2a110*/  IMAD.MOV.U32 R6, RZ, RZ, R14 ;  /* 0x000000ffff067224 */ /* 0x000fce00078e000e */
[----:B------:R-:W-:Y:S05]  /*2a120*/  WARPSYNC.COLLECTIVE R15, `(.L_x_887) ;  /* 0x000000000f087348 */ /* 0x000fea0003c00000 */
[----:B------:R0:W1:Y:S02]  /*2a130*/  SHFL.IDX P6, R14, R13, R12, R11 ;  /* 0x0000000c0d0e7389 */ /* 0x00006400000c000b */
[----:B01----:R-:W-:Y:S01]  /*2a140*/  ENDCOLLECTIVE ;  /* 0x000000000000791b */ /* 0x003fe20003800000 */
.L_x_887:
        /* <DEDUP_REMOVED lines=18> */
.L_x_888:
[----:B------:R-:W-:Y:S02]  /*2a270*/  IMAD.MOV.U32 R13, RZ, RZ, R4 ;  /* 0x000000ffff0d7224 */ /* 0x000fe400078e0004 */
[----:B------:R-:W-:-:S07]  /*2a280*/  IMAD.MOV.U32 R6, RZ, RZ, R14 ;  /* 0x000000ffff067224 */ /* 0x000fce00078e000e */
[----:B------:R-:W-:Y:S05]  /*2a290*/  WARPSYNC.COLLECTIVE R15, `(.L_x_889) ;  /* 0x000000000f087348 */ /* 0x000fea0003c00000 */
[----:B------:R0:W1:Y:S02]  /*2a2a0*/  SHFL.IDX P6, R14, R13, R12, R11 ;  /* 0x0000000c0d0e7389 */ /* 0x00006400000c000b */
[----:B01----:R-:W-:Y:S01]  /*2a2b0*/  ENDCOLLECTIVE ;  /* 0x000000000000791b */ /* 0x003fe20003800000 */
.L_x_889:
        /* <DEDUP_REMOVED lines=16> */
.L_x_890:
[----:B------:R-:W-:-:S05]  /*2a3c0*/  VIADD R7, R0, 0x60 ;  /* 0x0000006000077836 */ /* 0x000fca0000000000 */
[----:B------:R-:W-:Y:S01]  /*2a3d0*/  ISETP.GE.AND P2, PT, R7, R2, PT ;  /* 0x000000020700720c */ /* 0x000fe20003f46270 */
[----:B------:R-:W-:Y:S02]  /*2a3e0*/  IMAD.MOV.U32 R13, RZ, RZ, R4 ;  /* 0x000000ffff0d7224 */ /* 0x000fe400078e0004 */
[----:B------:R-:W-:-:S10]  /*2a3f0*/  IMAD.MOV.U32 R6, RZ, RZ, R14 ;  /* 0x000000ffff067224 */ /* 0x000fd400078e000e */
[----:B------:R-:W-:Y:S05]  /*2a400*/  WARPSYNC.COLLECTIVE R15, `(.L_x_891) ;  /* 0x000000000f087348 */ /* 0x000fea0003c00000 */
[----:B------:R0:W1:Y:S02]  /*2a410*/  SHFL.IDX P6, R14, R13, R12, R11 ;  /* 0x0000000c0d0e7389 */ /* 0x00006400000c000b */
[----:B01----:R-:W-:Y:S01]  /*2a420*/  ENDCOLLECTIVE ;  /* 0x000000000000791b */ /* 0x003fe20003800000 */
.L_x_891:
        /* <DEDUP_REMOVED lines=16> */
.L_x_892:
[----:B------:R-:W-:Y:S02]  /*2a530*/  IMAD.MOV.U32 R13, RZ, RZ, R4 ;  /* 0x000000ffff0d7224 */ /* 0x000fe400078e0004 */
[----:B------:R-:W-:-:S07]  /*2a540*/  IMAD.MOV.U32 R5, RZ, RZ, R14 ;  /* 0x000000ffff057224 */ /* 0x000fce00078e000e */
[----:B------:R-:W-:Y:S05]  /*2a550*/  WARPSYNC.COLLECTIVE R15, `(.L_x_893) ;  /* 0x000000000f087348 */ /* 0x000fea0003c00000 */
[----:B------:R0:W1:Y:S02]  /*2a560*/  SHFL.IDX P6, R14, R13, R12, R11 ;  /* 0x0000000c0d0e7389 */ /* 0x00006400000c000b */
[----:B01----:R-:W-:Y:S01]  /*2a570*/  ENDCOLLECTIVE ;  /* 0x000000000000791b */ /* 0x003fe20003800000 */
.L_x_893:
[----:B------:R-:W-:Y:S01]  /*2a580*/  IMAD.MOV.U32 R3, RZ, RZ, R14 ;  /* 0x000000ffff037224 */ /* 0x000fe200078e000e */
[----:B------:R-:W-:Y:S06]  /*2a590*/  BRA `(.L_x_894) ;  /* 0xffffffa400ac7947 */ /* 0x000fec000383ffff */
.L_x_720:
[----:B---3--:R3:W4:Y:S02]  /*2a5a0*/  SYNCS.PHASECHK.TRANS64.TRYWAIT P0, [R18+URZ+0x34820], R0 ;  /* 0x03482000120075a7 */ /* 0x008724000800017f */
[----:B----4-:R-:W-:Y:S05]  /*2a5b0*/  @!P0 NANOSLEEP.SYNCS 0x989680 ;  /* 0x009896800000895d */ /* 0x010fea0003900000 */
[----:B------:R-:W4:Y:S02]  /*2a5c0*/  @!P0 SYNCS.PHASECHK.TRANS64 P0, [R18+URZ+0x34820], R0 ;  /* 0x03482000120085a7 */ /* 0x000f24000800007f */
[----:B----4-:R-:W-:Y:S05]  /*2a5d0*/  @!P0 BRA `(.L_x_720) ;  /* 0xfffffffc00f08947 */ /* 0x010fea000383ffff */
[----:B------:R-:W-:Y:S05]  /*2a5e0*/  BRA `(.L_x_895) ;  /* 0xffffffa800207947 */ /* 0x000fea000383ffff */
.L_x_729:
[----:B-1----:R1:W2:Y:S02]  /*2a5f0*/  SYNCS.PHASECHK.TRANS64.TRYWAIT P0, [R3+URZ+0x34840], R2 ;  /* 0x03484002030075a7 */ /* 0x0022a4000800017f */
[----:B--2---:R-:W-:Y:S05]  /*2a600*/  @!P0 NANOSLEEP.SYNCS 0x989680 ;  /* 0x009896800000895d */ /* 0x004fea0003900000 */
[----:B------:R-:W2:Y:S02]  /*2a610*/  @!P0 SYNCS.PHASECHK.TRANS64 P0, [R3+URZ+0x34840], R2 ;  /* 0x03484002030085a7 */ /* 0x000ea4000800007f */
[----:B--2---:R-:W-:Y:S05]  /*2a620*/  @!P0 BRA `(.L_x_729) ;  /* 0xfffffffc00f08947 */ /* 0x004fea000383ffff */
[----:B------:R-:W-:Y:S05]  /*2a630*/  BRA `(.L_x_896) ;  /* 0xffffffac00007947 */ /* 0x000fea000383ffff */
.L_x_735:
[----:B0-----:R0:W1:Y:S02]  /*2a640*/  SYNCS.PHASECHK.TRANS64.TRYWAIT P0, [R3+URZ+0x60], R2 ;  /* 0x00006002030075a7 */ /* 0x001064000800017f */
[----:B-1----:R-:W-:Y:S05]  /*2a650*/  @!P0 NANOSLEEP.SYNCS 0x989680 ;  /* 0x009896800000895d */ /* 0x002fea0003900000 */
[----:B------:R-:W1:Y:S02]  /*2a660*/  @!P0 SYNCS.PHASECHK.TRANS64 P0, [R3+URZ+0x60], R2 ;  /* 0x00006002030085a7 */ /* 0x000e64000800007f */
[----:B-1----:R-:W-:Y:S05]  /*2a670*/  @!P0 BRA `(.L_x_735) ;  /* 0xfffffffc00f08947 */ /* 0x002fea000383ffff */
[----:B------:R-:W-:Y:S05]  /*2a680*/  BRA `(.L_x_897) ;  /* 0xffffffac00d47947 */ /* 0x000fea000383ffff */
.L_x_744:
[----:B-1----:R1:W2:Y:S02]  /*2a690*/  SYNCS.PHASECHK.TRANS64.TRYWAIT P0, [R3+URZ+0x34840], R2 ;  /* 0x03484002030075a7 */ /* 0x0022a4000800017f */
[----:B--2---:R-:W-:Y:S05]  /*2a6a0*/  @!P0 NANOSLEEP.SYNCS 0x989680 ;  /* 0x009896800000895d */ /* 0x004fea0003900000 */
[----:B------:R-:W2:Y:S02]  /*2a6b0*/  @!P0 SYNCS.PHASECHK.TRANS64 P0, [R3+URZ+0x34840], R2 ;  /* 0x03484002030085a7 */ /* 0x000ea4000800007f */
[----:B--2---:R-:W-:Y:S05]  /*2a6c0*/  @!P0 BRA `(.L_x_744) ;  /* 0xfffffffc00f08947 */ /* 0x004fea000383ffff */
[----:B------:R-:W-:Y:S05]  /*2a6d0*/  BRA `(.L_x_898) ;  /* 0xffffffb400687947 */ /* 0x000fea000383ffff */
.L_x_750:
[----:B0-----:R0:W1:Y:S02]  /*2a6e0*/  SYNCS.PHASECHK.TRANS64.TRYWAIT P0, [R2+URZ+0x60], R3 ;  /* 0x00006003020075a7 */ /* 0x001064000800017f */
[----:B-1----:R-:W-:Y:S05]  /*2a6f0*/  @!P0 NANOSLEEP.SYNCS 0x989680 ;  /* 0x009896800000895d */ /* 0x002fea0003900000 */
[----:B------:R-:W1:Y:S02]  /*2a700*/  @!P0 SYNCS.PHASECHK.TRANS64 P0, [R2+URZ+0x60], R3 ;  /* 0x00006003020085a7 */ /* 0x000e64000800007f */
[----:B-1----:R-:W-:Y:S05]  /*2a710*/  @!P0 BRA `(.L_x_750) ;  /* 0xfffffffc00f08947 */ /* 0x002fea000383ffff */
[----:B------:R-:W-:Y:S05]  /*2a720*/  BRA `(.L_x_899) ;  /* 0xffffffb8003c7947 */ /* 0x000fea000383ffff */
.L_x_759:
[----:B--2---:R2:W3:Y:S02]  /*2a730*/  SYNCS.PHASECHK.TRANS64.TRYWAIT P0, [R2+URZ+0x34840], R3 ;  /* 0x03484003020075a7 */ /* 0x0044e4000800017f */
[----:B---3--:R-:W-:Y:S05]  /*2a740*/  @!P0 NANOSLEEP.SYNCS 0x989680 ;  /* 0x009896800000895d */ /* 0x008fea0003900000 */
[----:B------:R-:W3:Y:S02]  /*2a750*/  @!P0 SYNCS.PHASECHK.TRANS64 P0, [R2+URZ+0x34840], R3 ;  /* 0x03484003020085a7 */ /* 0x000ee4000800007f */
[----:B---3--:R-:W-:Y:S05]  /*2a760*/  @!P0 BRA `(.L_x_759) ;  /* 0xfffffffc00f08947 */ /* 0x008fea000383ffff */
[----:B------:R-:W-:Y:S05]  /*2a770*/  BRA `(.L_x_900) ;  /* 0xffffffbc00a07947 */ /* 0x000fea000383ffff */
.L_x_765:
[----:B0-----:R0:W1:Y:S02]  /*2a780*/  SYNCS.PHASECHK.TRANS64.TRYWAIT P0, [R2+URZ+0x60], R5 ;  /* 0x00006005020075a7 */ /* 0x001064000800017f */
[----:B-1----:R-:W-:Y:S05]  /*2a790*/  @!P0 NANOSLEEP.SYNCS 0x989680 ;  /* 0x009896800000895d */ /* 0x002fea0003900000 */
[----:B------:R-:W1:Y:S02]  /*2a7a0*/  @!P0 SYNCS.PHASECHK.TRANS64 P0, [R2+URZ+0x60], R5 ;  /* 0x00006005020085a7 */ /* 0x000e64000800007f */
[----:B-1----:R-:W-:Y:S05]  /*2a7b0*/  @!P0 BRA `(.L_x_765) ;  /* 0xfffffffc00f08947 */ /* 0x002fea000383ffff */
[----:B------:R-:W-:Y:S05]  /*2a7c0*/  BRA `(.L_x_901) ;  /* 0xffffffc000747947 */ /* 0x000fea000383ffff */
.L_x_776:
[----:B--2---:R2:W3:Y:S02]  /*2a7d0*/  SYNCS.PHASECHK.TRANS64.TRYWAIT P0, [R0+URZ+0x34860], R2 ;  /* 0x03486002000075a7 */ /* 0x0044e4000800017f */
[----:B---3--:R-:W-:Y:S05]  /*2a7e0*/  @!P0 NANOSLEEP.SYNCS 0x989680 ;  /* 0x009896800000895d */ /* 0x008fea0003900000 */
[----:B------:R-:W3:Y:S02]  /*2a7f0*/  @!P0 SYNCS.PHASECHK.TRANS64 P0, [R0+URZ+0x34860], R2 ;  /* 0x03486002000085a7 */ /* 0x000ee4000800007f */
[----:B---3--:R-:W-:Y:S05]  /*2a800*/  @!P0 BRA `(.L_x_776) ;  /* 0xfffffffc00f08947 */ /* 0x008fea000383ffff */
[----:B------:R-:W-:Y:S05]  /*2a810*/  BRA `(.L_x_902) ;  /* 0xffffffc400c47947 */ /* 0x000fea000383ffff */
.L_x_783:
[----:B------:R-:W3:Y:S01]  /*2a820*/  LDL R0, [R1+0x10] ;  /* 0x0000100001007983 */ /* 0x000ee20000100800 */
[----:B------:R-:W-:Y:S01]  /*2a830*/  BSSY B0, `(.L_x_903) ;  /* 0x0000008000007945 */ /* 0x000fe20003800000 */
[----:B------:R-:W-:Y:S02]  /*2a840*/  IMAD.MOV.U32 R12, RZ, RZ, RZ ;  /* 0x000000ffff0c7224 */ /* 0x000fe400078e00ff */
[----:B0-----:R-:W-:Y:S02]  /*2a850*/  IMAD.MOV.U32 R11, RZ, RZ, 0x1f ;  /* 0x0000001fff0b7424 */ /* 0x001fe400078e00ff */
[----:B------:R-:W-:Y:S02]  /*2a860*/  IMAD.MOV.U32 R15, RZ, RZ, -0x1 ;  /* 0xffffffffff0f7424 */ /* 0x000fe400078e00ff */
[----:B---3--:R-:W-:-:S07]  /*2a870*/  IMAD.MOV.U32 R13, RZ, RZ, R0 ;  /* 0x000000ffff0d7224 */ /* 0x008fce00078e0000 */
[----:B-12---:R-:W-:Y:S05]  /*2a880*/  WARPSYNC.COLLECTIVE R15, `(.L_x_904) ;  /* 0x000000000f087348 */ /* 0x006fea0003c00000 */
[----:B------:R0:W3:Y:S02]  /*2a890*/  SHFL.IDX P6, R14, R13, R12, R11 ;  /* 0x0000000c0d0e7389 */ /* 0x0000e400000c000b */
[----:B0123--:R-:W-:Y:S01]  /*2a8a0*/  ENDCOLLECTIVE ;  /* 0x000000000000791b */ /* 0x00ffe20003800000 */
.L_x_904:
[----:B------:R-:W-:Y:S05]  /*2a8b0*/  BSYNC B0 ;  /* 0x0000000000007941 */ /* 0x000fea0003800000 */
.L_x_903:
        /* <DEDUP_REMOVED lines=9> */
.L_x_905:
        /* <DEDUP_REMOVED lines=15> */
[C---:B------:R-:W-:Y:S02]  /*2aa40*/  ISETP.GE.U32.AND P3, PT, R16.reuse, 0x4, PT ;  /* 0x000000041000780c */ /* 0x040fe40003f66070 */
[C---:B------:R-:W-:Y:S02]  /*2aa50*/  ISETP.GE.U32.AND P4, PT, R16.reuse, 0x8, PT ;  /* 0x000000081000780c */ /* 0x040fe40003f86070 */
[----:B------:R-:W-:Y:S01]  /*2aa60*/  ISETP.GE.U32.AND P5, PT, R16, 0x10, PT ;  /* 0x000000101000780c */ /* 0x000fe20003fa6070 */
[----:B--2---:R-:W-:Y:S02]  /*2aa70*/  @!P1 IMAD.MOV.U32 R4, RZ, RZ, R8 ;  /* 0x000000ffff049224 */ /* 0x004fe400078e0008 */
[----:B------:R-:W-:-:S02]  /*2aa80*/  IMAD.MOV.U32 R8, RZ, RZ, RZ ;  /* 0x000000ffff087224 */ /* 0x000fc400078e00ff */
[----:B---3--:R-:W-:Y:S01]  /*2aa90*/  @!P1 IMAD.MOV.U32 R6, RZ, RZ, R2 ;  /* 0x000000ffff069224 */ /* 0x008fe200078e0002 */
[----:B------:R-:W-:-:S03]  /*2aaa0*/  ISETP.NE.AND P1, PT, R16, RZ, PT ;  /* 0x000000ff1000720c */ /* 0x000fc60003f25270 */
[----:B------:R-:W-:-:S04]  /*2aab0*/  IMAD R2, R6, R4, RZ ;  /* 0x0000000406027224 */ /* 0x000fc800078e02ff */
[----:B------:R-:W-:-:S07]  /*2aac0*/  IMAD.MOV.U32 R13, RZ, RZ, R2 ;  /* 0x000000ffff0d7224 */ /* 0x000fce00078e0002 */
[----:B------:R-:W-:Y:S05]  /*2aad0*/  WARPSYNC.COLLECTIVE R15, `(.L_x_906) ;  /* 0x000000000f087348 */ /* 0x000fea0003c00000 */
[----:B------:R0:W1:Y:S02]  /*2aae0*/  SHFL.UP P6, R14, R13, R12, R11 ;  /* 0x0400000c0d0e7389 */ /* 0x00006400000c000b */
[----:B01----:R-:W-:Y:S01]  /*2aaf0*/  ENDCOLLECTIVE ;  /* 0x000000000000791b */ /* 0x003fe20003800000 */
.L_x_906:
        /* <DEDUP_REMOVED lines=8> */
.L_x_907:
        /* <DEDUP_REMOVED lines=8> */
.L_x_908:
        /* <DEDUP_REMOVED lines=8> */
.L_x_909:
        /* <DEDUP_REMOVED lines=8> */
.L_x_910:
        /* <DEDUP_REMOVED lines=9> */
.L_x_911:
[----:B------:R-:W-:Y:S01]  /*2ad90*/  IMAD.MOV.U32 R9, RZ, RZ, R14 ;  /* 0x000000ffff097224 */ /* 0x000fe200078e000e */
[----:B------:R-:W-:Y:S06]  /*2ada0*/  BRA `(.L_x_912) ;  /* 0xffffffc800387947 */ /* 0x000fec000383ffff */
.L_x_786:
[----:B------:R-:W-:Y:S01]  /*2adb0*/  BSSY B0, `(.L_x_913) ;  /* 0x0000008000007945 */ /* 0x000fe20003800000 */
[----:B------:R-:W-:Y:S02]  /*2adc0*/  IMAD.MOV.U32 R13, RZ, RZ, R2 ;  /* 0x000000ffff0d7224 */ /* 0x000fe400078e0002 */
[----:B------:R-:W-:Y:S02]  /*2add0*/  IMAD.MOV.U32 R12, RZ, RZ, 0x1 ;  /* 0x00000001ff0c7424 */ /* 0x000fe400078e00ff */
[----:B------:R-:W-:Y:S02]  /*2ade0*/  IMAD.MOV.U32 R11, RZ, RZ, RZ ;  /* 0x000000ffff0b7224 */ /* 0x000fe400078e00ff */
[----:B------:R-:W-:-:S07]  /*2adf0*/  IMAD.MOV.U32 R15, RZ, RZ, -0x1 ;  /* 0xffffffffff0f7424 */ /* 0x000fce00078e00ff */
[----:B0-----:R-:W-:Y:S05]  /*2ae00*/  WARPSYNC.COLLECTIVE R15, `(.L_x_914) ;  /* 0x000000000f087348 */ /* 0x001fea0003c00000 */
[----:B------:R1:W2:Y:S02]  /*2ae10*/  SHFL.UP P6, R14, R13, R12, R11 ;  /* 0x0400000c0d0e7389 */ /* 0x0002a400000c000b */
[----:B012---:R-:W-:Y:S01]  /*2ae20*/  ENDCOLLECTIVE ;  /* 0x000000000000791b */ /* 0x007fe20003800000 */
.L_x_914:
[----:B------:R-:W-:Y:S05]  /*2ae30*/  BSYNC B0 ;  /* 0x0000000000007941 */ /* 0x000fea0003800000 */
.L_x_913:
        /* <DEDUP_REMOVED lines=10> */
.L_x_915:
        /* <DEDUP_REMOVED lines=8> */
.L_x_916:
        /* <DEDUP_REMOVED lines=8> */
.L_x_917:
        /* <DEDUP_REMOVED lines=8> */
.L_x_918:
        /* <DEDUP_REMOVED lines=9> */
.L_x_919:
[----:B------:R-:W-:Y:S01]  /*2b0f0*/  IMAD.MOV.U32 R9, RZ, RZ, R14 ;  /* 0x000000ffff097224 */ /* 0x000fe200078e000e */
[----:B------:R-:W-:Y:S06]  /*2b100*/  BRA `(.L_x_920) ;  /* 0xffffffc800107947 */ /* 0x000fec000383ffff */
.L_x_788:
[----:B------:R-:W-:Y:S01]  /*2b110*/  BSSY B0, `(.L_x_921) ;  /* 0x0000006000007945 */ /* 0x000fe20003800000 */
[----:B------:R-:W-:Y:S01]  /*2b120*/  PLOP3.LUT P6, PT, P6, PT, PT, 0x8, 0x0 ;  /* 0x000000000000781c */ /* 0x000fe200037ce170 */
[----:B------:R-:W-:-:S12]  /*2b130*/  IMAD.MOV.U32 R15, RZ, RZ, -0x1 ;  /* 0xffffffffff0f7424 */ /* 0x000fd800078e00ff */
[----:B0-----:R-:W-:Y:S05]  /*2b140*/  WARPSYNC.COLLECTIVE R15, `(.L_x_922) ;  /* 0x000000000f087348 */ /* 0x001fea0003c00000 */
[----:B------:R-:W-:Y:S01]  /*2b150*/  VOTE.ANY R14, PT, P6 ;  /* 0x00000000000e7806 */ /* 0x000fe200030e0100 */
[----:B0-----:R-:W-:Y:S06]  /*2b160*/  ENDCOLLECTIVE ;  /* 0x000000000000791b */ /* 0x001fec0003800000 */
.L_x_922:
[----:B------:R-:W-:Y:S05]  /*2b170*/  BSYNC B0 ;  /* 0x0000000000007941 */ /* 0x000fea0003800000 */
.L_x_921:
        /* <DEDUP_REMOVED lines=9> */
.L_x_923:
[----:B------:R-:W-:Y:S02]  /*2b210*/  IMAD.MOV.U32 R13, RZ, RZ, R6 ;  /* 0x000000ffff0d7224 */ /* 0x000fe400078e0006 */
[----:B------:R-:W-:-:S07]  /*2b220*/  IMAD.MOV.U32 R4, RZ, RZ, R14 ;  /* 0x000000ffff047224 */ /* 0x000fce00078e000e */
[----:B------:R-:W-:Y:S05]  /*2b230*/  WARPSYNC.COLLECTIVE R15, `(.L_x_924) ;  /* 0x000000000f087348 */ /* 0x000fea0003c00000 */
[----:B------:R0:W1:Y:S02]  /*2b240*/  SHFL.IDX P6, R14, R13, R12, R11 ;  /* 0x0000000c0d0e7389 */ /* 0x00006400000c000b */
[----:B01----:R-:W-:Y:S01]  /*2b250*/  ENDCOLLECTIVE ;  /* 0x000000000000791b */ /* 0x003fe20003800000 */
.L_x_924:
[----:B------:R-:W-:Y:S01]  /*2b260*/  IMAD.MOV.U32 R6, RZ, RZ, R14 ;  /* 0x000000ffff067224 */ /* 0x000fe200078e000e */
[----:B------:R-:W-:Y:S06]  /*2b270*/  BRA `(.L_x_925) ;  /* 0xffffffc400f07947 */ /* 0x000fec000383ffff */
.L_x_790:
[----:B------:R-:W-:Y:S01]  /*2b280*/  BSSY B0, `(.L_x_926) ;  /* 0x0000007000007945 */ /* 0x000fe20003800000 */
[----:B------:R-:W-:Y:S02]  /*2b290*/  IMAD.MOV.U32 R13, RZ, RZ, R7 ;  /* 0x000000ffff0d7224 */ /* 0x000fe400078e0007 */
[----:B------:R-:W-:Y:S02]  /*2b2a0*/  IMAD.MOV.U32 R11, RZ, RZ, 0x1f ;  /* 0x0000001fff0b7424 */ /* 0x000fe400078e00ff */
[----:B------:R-:W-:-:S07]  /*2b2b0*/  IMAD.MOV.U32 R15, RZ, RZ, -0x1 ;  /* 0xffffffffff0f7424 */ /* 0x000fce00078e00ff */
[----:B0123--:R-:W-:Y:S05]  /*2b2c0*/  WARPSYNC.COLLECTIVE R15, `(.L_x_927) ;  /* 0x000000000f087348 */ /* 0x00ffea0003c00000 */
[----:B------:R4:W0:Y:S02]  /*2b2d0*/  SHFL.IDX P6, R14, R13, R12, R11 ;  /* 0x0000000c0d0e7389 */ /* 0x00082400000c000b */
[----:B01234-:R-:W-:Y:S01]  /*2b2e0*/  ENDCOLLECTIVE ;  /* 0x000000000000791b */ /* 0x01ffe20003800000 */
.L_x_927:
[----:B------:R-:W-:Y:S05]  /*2b2f0*/  BSYNC B0 ;  /* 0x0000000000007941 */ /* 0x000fea0003800000 */
.L_x_926:
[----:B------:R-:W-:Y:S01]  /*2b300*/  IMAD.MOV.U32 R7, RZ, RZ, R14 ;  /* 0x000000ffff077224 */ /* 0x000fe200078e000e */
[----:B------:R-:W-:Y:S06]  /*2b310*/  BRA `(.L_x_928) ;  /* 0xffffffc400e07947 */ /* 0x000fec000383ffff */
.L_x_794:
[----:B0-----:R0:W1:Y:S02]  /*2b320*/  SYNCS.PHASECHK.TRANS64.TRYWAIT P0, [R0+URZ+0x34820], R3 ;  /* 0x03482003000075a7 */ /* 0x001064000800017f */
[----:B-1----:R-:W-:Y:S05]  /*2b330*/  @!P0 NANOSLEEP.SYNCS 0x989680 ;  /* 0x009896800000895d */ /* 0x002fea0003900000 */
[----:B------:R-:W1:Y:S02]  /*2b340*/  @!P0 SYNCS.PHASECHK.TRANS64 P0, [R0+URZ+0x34820], R3 ;  /* 0x03482003000085a7 */ /* 0x000e64000800007f */
[----:B-1----:R-:W-:Y:S05]  /*2b350*/  @!P0 BRA `(.L_x_794) ;  /* 0xfffffffc00f08947 */ /* 0x002fea000383ffff */
[----:B------:R-:W-:Y:S05]  /*2b360*/  BRA `(.L_x_929) ;  /* 0xffffffcc00787947 */ /* 0x000fea000383ffff */
.L_x_795:
        /* <DEDUP_REMOVED lines=11> */
.L_x_931:
[----:B------:R-:W-:Y:S05]  /*2b420*/  BSYNC B0 ;  /* 0x0000000000007941 */ /* 0x000fea0003800000 */
.L_x_930:
[----:B------:R-:W-:Y:S05]  /*2b430*/  BRA `(.L_x_932) ;  /* 0xffffffcc00607947 */ /* 0x000fea000383ffff */
.L_x_796:
[----:B------:R-:W-:Y:S01]  /*2b440*/  BSSY B0, `(.L_x_933) ;  /* 0x0000006000007945 */ /* 0x000fe20003800000 */
[----:B------:R-:W-:-:S07]  /*2b450*/  IMAD.MOV.U32 R15, RZ, RZ, -0x1 ;  /* 0xffffffffff0f7424 */ /* 0x000fce00078e00ff */
[----:B01----:R-:W-:Y:S05]  /*2b460*/  WARPSYNC.COLLECTIVE R15, `(.L_x_934) ;  /* 0x000000000f0c7348 */ /* 0x003fea0003c00000 */
[----:B------:R-:W-:Y:S02]  /*2b470*/  ELECT P6, UR62, PT ;  /* 0x00000000003e782f */ /* 0x000fe400038c0000 */
[----:B------:R-:W-:Y:S01]  /*2b480*/  MOV R14, UR62 ;  /* 0x0000003e000e7c02 */ /* 0x000fe20008000f00 */
[----:B01----:R-:W-:Y:S10]  /*2b490*/  ENDCOLLECTIVE ;  /* 0x000000000000791b */ /* 0x003ff40003800000 */
.L_x_934:
[----:B------:R-:W-:Y:S05]  /*2b4a0*/  BSYNC B0 ;  /* 0x0000000000007941 */ /* 0x000fea0003800000 */
.L_x_933:
[----:B------:R-:W-:Y:S05]  /*2b4b0*/  BRA `(.L_x_935) ;  /* 0xffffffcc00547947 */ /* 0x000fea000383ffff */
.L_x_798:
[----:B0-----:R0:W1:Y:S02]  /*2b4c0*/  SYNCS.PHASECHK.TRANS64.TRYWAIT P0, [R6+URZ], R5 ;  /* 0x00000005060075a7 */ /* 0x001064000800017f */
[----:B-1----:R-:W-:Y:S05]  /*2b4d0*/  @!P0 NANOSLEEP.SYNCS 0x989680 ;  /* 0x009896800000895d */ /* 0x002fea0003900000 */
[----:B------:R-:W1:Y:S02]  /*2b4e0*/  @!P0 SYNCS.PHASECHK.TRANS64 P0, [R6+URZ], R5 ;  /* 0x00000005060085a7 */ /* 0x000e64000800007f */
[----:B-1----:R-:W-:Y:S05]  /*2b4f0*/  @!P0 BRA `(.L_x_798) ;  /* 0xfffffffc00f08947 */ /* 0x002fea000383ffff */
[----:B------:R-:W-:Y:S05]  /*2b500*/  BRA `(.L_x_936) ;  /* 0xffffffcc008c7947 */ /* 0x000fea000383ffff */
.L_x_799:
[----:B-1----:R1:W2:Y:S02]  /*2b510*/  SYNCS.PHASECHK.TRANS64.TRYWAIT P0, [R7+URZ], R2 ;  /* 0x00000002070075a7 */ /* 0x0022a4000800017f */
[----:B--2---:R-:W-:Y:S05]  /*2b520*/  @!P0 NANOSLEEP.SYNCS 0x989680 ;  /* 0x009896800000895d */ /* 0x004fea0003900000 */
[----:B------:R-:W2:Y:S02]  /*2b530*/  @!P0 SYNCS.PHASECHK.TRANS64 P0, [R7+URZ], R2 ;  /* 0x00000002070085a7 */ /* 0x000ea4000800007f */
[----:B--2---:R-:W-:Y:S05]  /*2b540*/  @!P0 BRA `(.L_x_799) ;  /* 0xfffffffc00f08947 */ /* 0x004fea000383ffff */
[----:B------:R-:W-:Y:S05]  /*2b550*/  BRA `(.L_x_937) ;  /* 0xffffffcc00807947 */ /* 0x000fea000383ffff */
.L_x_801:
[----:B--2---:R2:W3:Y:S02]  /*2b560*/  SYNCS.PHASECHK.TRANS64.TRYWAIT P0, [R4+URZ], R5 ;  /* 0x00000005040075a7 */ /* 0x0044e4000800017f */
[----:B---3--:R-:W-:Y:S05]  /*2b570*/  @!P0 NANOSLEEP.SYNCS 0x989680 ;  /* 0x009896800000895d */ /* 0x008fea0003900000 */
[----:B------:R-:W3:Y:S02]  /*2b580*/  @!P0 SYNCS.PHASECHK.TRANS64 P0, [R4+URZ], R5 ;  /* 0x00000005040085a7 */ /* 0x000ee4000800007f */
[----:B---3--:R-:W-:Y:S05]  /*2b590*/  @!P0 BRA `(.L_x_801) ;  /* 0xfffffffc00f08947 */ /* 0x008fea000383ffff */
[----:B------:R-:W-:Y:S05]  /*2b5a0*/  BRA `(.L_x_938) ;  /* 0xffffffcc00847947 */ /* 0x000fea000383ffff */
.L_x_939:
        /* <DEDUP_REMOVED lines=13> */
.L_x_3093:


//--------------------- .text._ZN7cutlass13device_kernelIN5flash11enable_sm90INS1_16FlashAttnFwdSm90INS1_25CollectiveMainloopFwdSm90ILi2EN4cute5tupleIJNS5_1CILi1EEES8_S8_EEENS6_IJNS7_ILi128EEESA_SA_EEELi128ENS_10bfloat16_tEfNS_4arch4Sm90ELb0ELb1ELb0ELb0ELb0ELb0ELb0ELb1ELb1ELb1ELb1ELb0EEENS1_21CollectiveEpilogueFwdISB_S9_SC_SE_Li256ELb0ELb1ELb1ELb0EEENS1_19SingleTileSchedulerILb0ELb1ELb1ELi128EEEEEEEEEvNT_6ParamsE --------------------------
	.section	.text._ZN7cutlass13device_kernelIN5flash11enable_sm90INS1_16FlashAttnFwdSm90INS1_25CollectiveMainloopFwdSm90ILi2EN4cute5tupleIJNS5_1CILi1EEES8_S8_EEENS6_IJNS7_ILi128EEESA_SA_EEELi128ENS_10bfloat16_tEfNS_4arch4Sm90ELb0ELb1ELb0ELb0ELb0ELb0ELb0ELb1ELb1ELb1ELb1ELb0EEENS1_21CollectiveEpilogueFwdISB_S9_SC_SE_Li256ELb0ELb1ELb1ELb0EEENS1_19SingleTileSchedulerILb0ELb1ELb1ELi128EEEEEEEEEvNT_6ParamsE,"ax",@progbits
	.align	128
.text._ZN7cutlass13device_kernelIN5flash11enable_sm90INS1_16FlashAttnFwdSm90INS1_25CollectiveMainloopFwdSm90ILi2EN4cute5tupleIJNS5_1CILi1EEES8_S8_EEENS6_IJNS7_ILi128EEESA_SA_EEELi128ENS_10bfloat16_tEfNS_4arch4Sm90ELb0ELb1ELb0ELb0ELb0ELb0ELb0ELb1ELb1ELb1ELb1ELb0EEENS1_21CollectiveEpilogueFwdISB_S9_SC_SE_Li256ELb0ELb1ELb1ELb0EEENS1_19SingleTileSchedulerILb0ELb1ELb1ELi128EEEEEEEEEvNT_6ParamsE:
        .type           _ZN7cutlass13device_kernelIN5flash11enable_sm90INS1_16FlashAttnFwdSm90INS1_25CollectiveMainloopFwdSm90ILi2EN4cute5tupleIJNS5_1CILi1EEES8_S8_EEENS6_IJNS7_ILi128EEESA_SA_EEELi128ENS_10bfloat16_tEfNS_4arch4Sm90ELb0ELb1ELb0ELb0ELb0ELb0ELb0ELb1ELb1ELb1ELb1ELb0EEENS1_21CollectiveEpilogueFwdISB_S9_SC_SE_Li256ELb0ELb1ELb1ELb0EEENS1_19SingleTileSchedulerILb0ELb1ELb1ELi128EEEEEEEEEvNT_6ParamsE,@function
        .size           _ZN7cutlass13device_kernelIN5flash11enable_sm90INS1_16FlashAttnFwdSm90INS1_25CollectiveMainloopFwdSm90ILi2EN4cute5tupleIJNS5_1CILi1EEES8_S8_EEENS6_IJNS7_ILi128EEESA_SA_EEELi128ENS_10bfloat16_tEfNS_4arch4Sm90ELb0ELb1ELb0ELb0ELb0ELb0ELb0ELb1ELb1ELb1ELb1ELb0EEENS1_21CollectiveEpilogueFwdISB_S9_SC_SE_Li256ELb0ELb1ELb1ELb0EEENS1_19SingleTileSchedulerILb0ELb1ELb1ELi128EEEEEEEEEvNT_6ParamsE,(.L_x_3094 - _ZN7cutlass13device_kernelIN5flash11enable_sm90INS1_16FlashAttnFwdSm90INS1_25CollectiveMainloopFwdSm90ILi2EN4cute5tupleIJNS5_1CILi1EEES8_S8_EEENS6_IJNS7_ILi128EEESA_SA_EEELi128ENS_10bfloat16_tEfNS_4arch4Sm90ELb0ELb1ELb0ELb0ELb0ELb0ELb0ELb1ELb1ELb1ELb1ELb0EEENS1_21CollectiveEpilogueFwdISB_S9_SC_SE_Li256ELb0ELb1ELb1ELb0EEENS1_19SingleTileSchedulerILb0ELb1ELb1ELi128EEEEEEEEEvNT_6ParamsE)
        .other          _ZN7cutlass13device_kernelIN5flash11enable_sm90INS1_16FlashAttnFwdSm90INS1_25CollectiveMainloopFwdSm90ILi2EN4cute5tupleIJNS5_1CILi1EEES8_S8_EEENS6_IJNS7_ILi128EEESA_SA_EEELi128ENS_10bfloat16_tEfNS_4arch4Sm90ELb0ELb1ELb0ELb0ELb0ELb0ELb0ELb1ELb1ELb1ELb1ELb0EEENS1_21CollectiveEpilogueFwdISB_S9_SC_SE_Li256ELb0ELb1ELb1ELb0EEENS1_19SingleTileSchedulerILb0ELb1ELb1ELi128EEEEEEEEEvNT_6ParamsE,@"STO_CUDA_ENTRY STV_DEFAULT"
_ZN7cutlass13device_kernelIN5flash11enable_sm90INS1_16FlashAttnFwdSm90INS1_25CollectiveMainloopFwdSm90ILi2EN4cute5tupleIJNS5_1CILi1EEES8_S8_EEENS6_IJNS7_ILi128EEESA_SA_EEELi128ENS_10bfloat16_tEfNS_4arch4Sm90ELb0ELb1ELb0ELb0ELb0ELb0ELb0ELb1ELb1ELb1ELb1ELb0EEENS1_21CollectiveEpilogueFwdISB_S9_SC_SE_Li256ELb0ELb1ELb1ELb0EEENS1_19SingleTileSchedulerILb0ELb1ELb1ELi128EEEEEEEEEvNT_6ParamsE:
        /* <DEDUP_REMOVED lines=17> */
.L_x_941:
[----:B------:R-:W-:Y:S05]  /*0110*/  BSYNC B0 ;  /* 0x0000000000007941 */ /* 0x000fea0003800000 */
.L_x_940:
        /* <DEDUP_REMOVED lines=40> */
.L_x_942:
        /* <DEDUP_REMOVED lines=22> */
.L_x_943:
        /* <DEDUP_REMOVED lines=18> */
.L_x_944:
        /* <DEDUP_REMOVED lines=22> */
.L_x_945:
        /* <DEDUP_REMOVED lines=22> */
.L_x_946:
[----:B--2---:R-:W-:Y:S01]  /*08e0*/  ISETP.NE.AND P0, PT, R2, RZ, PT ;  /* 0x000000ff0200720c */ /* 0x004fe20003f05270 */
[----:B------:R-:W-:Y:S01]  /*08f0*/  IMAD.MOV.U32 R2, RZ, RZ, 0x1 ;  /* 0x00000001ff027424 */ /* 0x000fe200078e00ff */
[----:B------:R-:W-:Y:S01]  /*0900*/  NOP ;  /* 0x0000000000007918 */ /* 0x000fe20000000000 */
[----:B------:R-:W-:Y:S01]  /*0910*/  ULDC.64 UR44, c[0x0][0x208] ;  /* 0x00008200002c7ab9 */ /* 0x000fe20000000a00 */
[----:B------:R-:W-:Y:S02]  /*0920*/  BSSY B6, `(.L_x_947) ;  /* 0x0001253000067945 */ /* 0x000fe40003800000 */
[----:B------:R-:W-:-:S05]  /*0930*/  SEL R2, R2, 0x2, !P0 ;  /* 0x0000000202027807 */ /* 0x000fca0004000000 */
[----:B------:R2:W-:Y:S01]  /*0940*/  STL [R1+0x14], R2 ;  /* 0x0000140201007387 */ /* 0x0005e20000100800 */
[----:B01-34-:R-:W-:Y:S06]  /*0950*/  BAR.SYNC.DEFER_BLOCKING 0x0 ;  /* 0x0000000000007b1d */ /* 0x01bfec0000010000 */
[----:B------:R-:W-:Y:S05]  /*0960*/  @!P0 BRA `(.L_x_948) ;  /* 0x000000e400988947 */ /* 0x000fea0003800000 */
.L_x_949:
[----:B------:R-:W-:-:S08]  /*0970*/  NOP ;  /* 0x0000000000007918 */ /* 0x000fd00000000000 */
[----:B------:R-:W0:Y:S02]  /*0980*/  USETMAXREG.TRY_ALLOC.CTAPOOL UP0, 0xf0 ;  /* 0x000000f0000079c8 */ /* 0x000e240008000600 */
[----:B0-----:R-:W-:-:S13]  /*0990*/  PLOP3.LUT P0, PT, PT, PT, UP0, 0x80, 0x0 ;  /* 0x000000000000781c */ /* 0x001fda0003f0f008 */
[----:B------:R-:W-:Y:S05]  /*09a0*/  @!P0 BRA `(.L_x_949) ;  /* 0xfffffffc00f08947 */ /* 0x000fea000383ffff */
[----:B--2---:R-:W0:Y:S01]  /*09b0*/  LDC R2, c[0x0][0xc50] ;  /* 0x00031400ff027b82 */ /* 0x004e220000000800 */
[----:B------:R-:W1:Y:S07]  /*09c0*/  S2R R6, SR_TID.X ;  /* 0x0000000000067919 */ /* 0x000e6e0000002100 */
[----:B------:R-:W2:Y:S08]  /*09d0*/  S2UR UR4, SR_CTAID.Y ;  /* 0x00000000000479c3 */ /* 0x000eb00000002600 */
[----:B------:R-:W3:Y:S08]  /*09e0*/  S2UR UR5, SR_CTAID.Z ;  /* 0x00000000000579c3 */ /* 0x000ef00000002700 */
[----:B------:R-:W-:Y:S06]  /*09f0*/  BAR.ARV 0x8, 0x180 ;  /* 0x0206000000007b1d */ /* 0x000fec0000002000 */
[----:B0-----:R-:W-:Y:S01]  /*0a00*/  ISETP.NE.AND P1, PT, R2, 0x1, PT ;  /* 0x000000010200780c */ /* 0x001fe20003f25270 */
[----:B--2---:R-:W-:Y:S01]  /*0a10*/  IMAD.U32 R18, RZ, RZ, UR4 ;  /* 0x00000004ff127e24 */ /* 0x004fe2000f8e00ff */
[----:B-1----:R-:W-:-:S11]  /*0a20*/  LOP3.LUT R4, R6, 0xffffff80, RZ, 0xc0, !PT ;  /* 0xffffff8006047812 */ /* 0x002fd600078ec0ff */
[----:B------:R-:W0:Y:S01]  /*0a30*/  @P1 LDC R0, c[0x0][0xc54] ;  /* 0x00031500ff001b82 */ /* 0x000e220000000800 */
[----:B------:R-:W-:-:S07]  /*0a40*/  ISETP.NE.AND P0, PT, R4, 0x80, PT ;  /* 0x000000800400780c */ /* 0x000fce0003f05270 */
[----:B------:R-:W1:Y:S08]  /*0a50*/  @P1 LDC R3, c[0x0][0xc58] ;  /* 0x00031600ff031b82 */ /* 0x000e700000000800 */
[----:B------:R-:W-:Y:S06]  /*0a60*/  @!P0 BAR.ARV 0x9, 0x100 ;  /* 0x0244000000008b1d */ /* 0x000fec0000002000 */
[----:B---3--:R-:W-:Y:S01]  /*0a70*/  ISETP.LE.AND P0, PT, RZ, UR5, PT ;  /* 0x00000005ff007c0c */ /* 0x008fe2000bf03270 */
[----:B0-----:R-:W-:-:S05]  /*0a80*/  @P1 IMAD.HI.U32 R0, R0, UR4, RZ ;  /* 0x0000000400001c27 */ /* 0x001fca000f8e00ff */
[----:B-1----:R-:W-:-:S05]  /*0a90*/  @P1 SHF.R.U32.HI R18, RZ, R3, R0 ;  /* 0x00000003ff121219 */ /* 0x002fca0000011600 */
[----:B------:R-:W-:-:S04]  /*0aa0*/  IMAD.MOV R3, RZ, RZ, -R18 ;  /* 0x000000ffff037224 */ /* 0x000fc800078e0a12 */
[----:B------:R-:W-:Y:S01]  /*0ab0*/  IMAD R17, R2, R3, UR4 ;  /* 0x0000000402117e24 */ /* 0x000fe2000f8e0203 */
[----:B------:R-:W-:Y:S06]  /*0ac0*/  @!P0 BRA `(.L_x_950) ;  /* 0x0000012000e08947 */ /* 0x000fec0003800000 */
[----:B------:R-:W0:Y:S01]  /*0ad0*/  LDC R0, c[0x0][0x448] ;  /* 0x00011200ff007b82 */ /* 0x000e220000000800 */
[----:B------:R-:W1:Y:S01]  /*0ae0*/  S2R R23, SR_CTAID.X ;  /* 0x0000000000177919 */ /* 0x000e620000002500 */
[----:B------:R-:W-:-:S06]  /*0af0*/  VIADD R89, R6, 0xffffff80 ;  /* 0xffffff8006597836 */ /* 0x000fcc0000000000 */
[----:B------:R-:W2:Y:S08]  /*0b00*/  LDC.64 R2, c[0x0][0x418] ;  /* 0x00010600ff027b82 */ /* 0x000eb00000000a00 */
[----:B------:R-:W3:Y:S01]  /*0b10*/  LDC.64 R12, c[0x0][0x9e0] ;  /* 0x00027800ff0c7b82 */ /* 0x000ee20000000a00 */
[----:B0-----:R-:W-:-:S07]  /*0b20*/  ISETP.NE.AND P1, PT, R0, 0x1, PT ;  /* 0x000000010000780c */ /* 0x001fce0003f25270 */
[----:B------:R-:W0:Y:S01]  /*0b30*/  LDC R9, c[0x0][0x288] ;  /* 0x0000a200ff097b82 */ /* 0x000e220000000800 */
[----:B--2---:R-:W-:-:S07]  /*0b40*/  ISETP.NE.U32.AND P0, PT, R2, RZ, PT ;  /* 0x000000ff0200720c */ /* 0x004fce0003f05070 */
[----:B------:R-:W2:Y:S01]  /*0b50*/  LDC R16, c[0x0][0x424] ;  /* 0x00010900ff107b82 */ /* 0x000ea20000000800 */
[----:B-1----:R-:W-:Y:S01]  /*0b60*/  IMAD.SHL.U32 R23, R23, 0x80, RZ ;  /* 0x0000008017177824 */ /* 0x002fe200078e00ff */
[----:B------:R-:W-:-:S03]  /*0b70*/  ISETP.NE.AND.EX P0, PT, R3, RZ, PT, P0 ;  /* 0x000000ff0300720c */ /* 0x000fc60003f05300 */
[----:B------:R-:W-:Y:S01]  /*0b80*/  @P1 VIADD R0, R23, 0x7f ;  /* 0x0000007f17001836 */ /* 0x000fe20000000000 */
[----:B---3--:R-:W-:Y:S02]  /*0b90*/  ISETP.GE.AND P2, PT, R13, 0x1, PT ;  /* 0x000000010d00780c */ /* 0x008fe40003f46270 */
[----:B------:R-:W1:Y:S08]  /*0ba0*/  @P1 LDC R5, c[0x0][0x44c] ;  /* 0x00011300ff051b82 */ /* 0x000e700000000800 */
[----:B------:R-:W3:Y:S01]  /*0bb0*/  @P1 LDC R7, c[0x0][0x450] ;  /* 0x00011400ff071b82 */ /* 0x000ee20000000800 */
[----:B0-----:R-:W-:-:S07]  /*0bc0*/  IADD3 R3, -R9, 0x1, RZ ;  /* 0x0000000109037810 */ /* 0x001fce0007ffe1ff */
[----:B------:R-:W0:Y:S01]  /*0bd0*/  LDC R11, c[0x0][0x2f0] ;  /* 0x0000bc00ff0b7b82 */ /* 0x000e220000000800 */
[----:B--2---:R-:W-:Y:S01]  /*0be0*/  SEL R16, R16, 0x1, P0 ;  /* 0x0000000110107807 */ /* 0x004fe20000000000 */
[----:B-1----:R-:W-:-:S04]  /*0bf0*/  @P1 IMAD.HI.U32 R2, R0, R5, RZ ;  /* 0x0000000500021227 */ /* 0x002fc800078e00ff */
[----:B------:R-:W-:Y:S01]  /*0c00*/  VIADD R0, R23, 0x7f ;  /* 0x0000007f17007836 */ /* 0x000fe20000000000 */
[----:B---3--:R-:W-:Y:S01]  /*0c10*/  @P1 SHF.R.U32.HI R0, RZ, R7, R2 ;  /* 0x00000007ff001219 */ /* 0x008fe20000011602 */
[----:B0-----:R-:W-:-:S04]  /*0c20*/  IMAD R3, R16, R11, R3 ;  /* 0x0000000b10037224 */ /* 0x001fc800078e0203 */
[----:B------:R-:W-:-:S04]  /*0c30*/  IMAD.IADD R3, R3, 0x1, R0 ;  /* 0x0000000103037824 */ /* 0x000fc800078e0200 */
[----:B------:R-:W-:Y:S01]  /*0c40*/  IMAD.IADD R0, R3, 0x1, R12 ;  /* 0x0000000103007824 */ /* 0x000fe200078e020c */
[----:B------:R-:W-:Y:S06]  /*0c50*/  @!P2 BRA `(.L_x_951) ;  /* 0x000000000040a947 */ /* 0x000fec0003800000 */
[C---:B------:R-:W-:Y:S01]  /*0c60*/  ISETP.GT.AND P0, PT, R3.reuse, RZ, PT ;  /* 0x000000ff0300720c */ /* 0x040fe20003f04270 */
[----:B------:R-:W-:-:S12]  /*0c70*/  VIADD R2, R3, 0xffffffff ;  /* 0xffffffff03027836 */ /* 0x000fd80000000000 */
[----:B------:R-:W-:Y:S05]  /*0c80*/  @P0 BRA `(.L_x_952) ;  /* 0x00000000001c0947 */ /* 0x000fea0003800000 */
[----:B------:R-:W-:Y:S01]  /*0c90*/  ISETP.NE.AND P0, PT, R13, 0x1, PT ;  /* 0x000000010d00780c */ /* 0x000fe20003f05270 */
[----:B------:R-:W-:-:S12]  /*0ca0*/  IMAD.MOV R3, RZ, RZ, -R3 ;  /* 0x000000ffff037224 */ /* 0x000fd800078e0a03 */
[----:B------:R-:W0:Y:S02]  /*0cb0*/  @P0 LDC.64 R4, c[0x0][0x9e8] ;  /* 0x00027a00ff040b82 */ /* 0x000e240000000a00 */
[----:B0-----:R-:W-:-:S05]  /*0cc0*/  @P0 IMAD.HI.U32 R2, R3, R4, RZ ;  /* 0x0000000403020227 */ /* 0x001fca00078e00ff */
[----:B------:R-:W-:-:S04]  /*0cd0*/  @P0 SHF.R.U32.HI R3, RZ, R5, R2 ;  /* 0x00000005ff030219 */ /* 0x000fc80000011602 */
[----:B------:R-:W-:Y:S01]  /*0ce0*/  LOP3.LUT R2, RZ, R3, RZ, 0x33, !PT ;  /* 0x00000003ff027212 */ /* 0x000fe200078e33ff */
[----:B------:R-:W-:Y:S06]  /*0cf0*/  BRA `(.L_x_953) ;  /* 0x0000000000107947 */ /* 0x000fec0003800000 */
.L_x_952:
[----:B------:R-:W-:-:S13]  /*0d00*/  ISETP.NE.AND P0, PT, R13, 0x1, PT ;  /* 0x000000010d00780c */ /* 0x000fda0003f05270 */
[----:B------:R-:W0:Y:S02]  /*0d10*/  @P0 LDC.64 R4, c[0x0][0x9e8] ;  /* 0x00027a00ff040b82 */ /* 0x000e240000000a00 */
[----:B0-----:R-:W-:-:S05]  /*0d20*/  @P0 IMAD.HI.U32 R4, R2, R4, RZ ;  /* 0x0000000402040227 */ /* 0x001fca00078e00ff */
[----:B------:R-:W-:-:S07]  /*0d30*/  @P0 SHF.R.U32.HI R2, RZ, R5, R4 ;  /* 0x00000005ff020219 */ /* 0x000fce0000011604 */
.L_x_953:
[----:B------:R-:W-:-:S05]  /*0d40*/  IMAD R3, R2, R13, R13 ;  /* 0x0000000d02037224 */ /* 0x000fca00078e020d */
[----:B------:R-:W-:-:S07]  /*0d50*/  VIMNMX R0, R0, R3, PT ;  /* 0x0000000300007248 */ /* 0x000fce0003fe0100 */
.L_x_951:
[----:B------:R-:W0:Y:S01]  /*0d60*/  @P1 LDC R4, c[0x0][0x44c] ;  /* 0x00011300ff041b82 */ /* 0x000e220000000800 */
[----:B------:R-:W-:Y:S01]  /*0d70*/  VIADD R2, R0, 0x7f ;  /* 0x0000007f00027836 */ /* 0x000fe20000000000 */
[----:B------:R-:W-:Y:S01]  /*0d80*/  ULDC UR4, c[0x0][0x9dc] ;  /* 0x0002770000047ab9 */ /* 0x000fe20000000800 */
[CC--:B------:R-:W-:Y:S02]  /*0d90*/  IMAD R0, R16.reuse, R11.reuse, 0x7f ;  /* 0x0000007f10007424 */ /* 0x0c0fe400078e020b */
[----:B------:R-:W-:Y:S01]  /*0da0*/  IMAD.MOV.U32 R7, RZ, RZ, R23 ;  /* 0x000000ffff077224 */ /* 0x000fe200078e0017 */
[----:B------:R-:W-:Y:S01]  /*0db0*/  SHF.R.S32.HI R5, RZ, 0x1f, R2 ;  /* 0x0000001fff057819 */ /* 0x000fe20000011402 */
[----:B------:R-:W-:Y:S01]  /*0dc0*/  IMAD R88, R16, R11, -R9 ;  /* 0x0000000b10587224 */ /* 0x000fe200078e0a09 */
[----:B------:R-:W1:Y:S01]  /*0dd0*/  @P1 LDC R15, c[0x0][0x450] ;  /* 0x00011400ff0f1b82 */ /* 0x000e620000000800 */
[----:B------:R-:W-:Y:S02]  /*0de0*/  SHF.R.S32.HI R3, RZ, 0x1f, R0 ;  /* 0x0000001fff037819 */ /* 0x000fe40000011400 */
[----:B------:R-:W-:-:S02]  /*0df0*/  LEA.HI R5, R5, R2, RZ, 0x7 ;  /* 0x0000000205057211 */ /* 0x000fc400078f38ff */
[----:B------:R-:W-:Y:S02]  /*0e00*/  LEA.HI R3, R3, R0, RZ, 0x7 ;  /* 0x0000000003037211 */ /* 0x000fe400078f38ff */
[----:B------:R-:W-:Y:S02]  /*0e10*/  SHF.R.S32.HI R0, RZ, 0x7, R5 ;  /* 0x00000007ff007819 */ /* 0x000fe40000011405 */
[----:B------:R-:W-:-:S04]  /*0e20*/  SHF.R.S32.HI R3, RZ, 0x7, R3 ;  /* 0x00000007ff037819 */ /* 0x000fc80000011403 */
[----:B------:R-:W-:Y:S01]  /*0e30*/  VIMNMX R9, R3, R0, PT ;  /* 0x0000000003097248 */ /* 0x000fe20003fe0100 */
[----:B0-----:R-:W-:-:S05]  /*0e40*/  @P1 IMAD.HI.U32 R4, R23, R4, RZ ;  /* 0x0000000417041227 */ /* 0x001fca00078e00ff */
[----:B-1----:R-:W-:-:S05]  /*0e50*/  @P1 SHF.R.U32.HI R7, RZ, R15, R4 ;  /* 0x0000000fff071219 */ /* 0x002fca0000011604 */
[----:B------:R-:W-:-:S04]  /*0e60*/  IMAD.IADD R2, R88, 0x1, R7 ;  /* 0x0000000158027824 */ /* 0x000fc800078e0207 */
[----:B------:R-:W-:Y:S01]  /*0e70*/  VIADD R0, R2, -UR4 ;  /* 0x8000000402007c36 */ /* 0x000fe20008000000 */
[----:B------:R-:W-:Y:S06]  /*0e80*/  @!P2 BRA `(.L_x_954) ;  /* 0x00000000003ca947 */ /* 0x000fec0003800000 */
[----:B------:R-:W-:-:S13]  /*0e90*/  ISETP.GT.AND P0, PT, R2, -0x1, PT ;  /* 0xffffffff0200780c */ /* 0x000fda0003f04270 */
[----:B------:R-:W-:Y:S05]  /*0ea0*/  @P0 BRA `(.L_x_955) ;  /* 0x00000000001c0947 */ /* 0x000fea0003800000 */
[----:B------:R-:W-:Y:S02]  /*0eb0*/  ISETP.NE.AND P0, PT, R13, 0x1, PT ;  /* 0x000000010d00780c */ /* 0x000fe40003f05270 */
[----:B------:R-:W-:-:S11]  /*0ec0*/  LOP3.LUT R3, RZ, R2, RZ, 0x33, !PT ;  /* 0x00000002ff037212 */ /* 0x000fd600078e33ff */
[----:B------:R-:W0:Y:S02]  /*0ed0*/  @P0 LDC.64 R4, c[0x0][0x9e8] ;  /* 0x00027a00ff040b82 */ /* 0x000e240000000a00 */
[----:B0-----:R-:W-:-:S05]  /*0ee0*/  @P0 IMAD.HI.U32 R2, R3, R4, RZ ;  /* 0x0000000403020227 */ /* 0x001fca00078e00ff */
[----:B------:R-:W-:-:S04]  /*0ef0*/  @P0 SHF.R.U32.HI R3, RZ, R5, R2 ;  /* 0x00000005ff030219 */ /* 0x000fc80000011602 */
[----:B------:R-:W-:Y:S01]  /*0f00*/  LOP3.LUT R2, RZ, R3, RZ, 0x33, !PT ;  /* 0x00000003ff027212 */ /* 0x000fe200078e33ff */
[----:B------:R-:W-:Y:S06]  /*0f10*/  BRA `(.L_x_956) ;  /* 0x0000000000107947 */ /* 0x000fec0003800000 */
.L_x_955:
[----:B------:R-:W-:-:S13]  /*0f20*/  ISETP.NE.AND P0, PT, R13, 0x1, PT ;  /* 0x000000010d00780c */ /* 0x000fda0003f05270 */
[----:B------:R-:W0:Y:S02]  /*0f30*/  @P0 LDC.64 R4, c[0x0][0x9e8] ;  /* 0x00027a00ff040b82 */ /* 0x000e240000000a00 */
[----:B0-----:R-:W-:-:S05]  /*0f40*/  @P0 IMAD.HI.U32 R4, R2, R4, RZ ;  /* 0x0000000402040227 */ /* 0x001fca00078e00ff */
[----:B------:R-:W-:-:S07]  /*0f50*/  @P0 SHF.R.U32.HI R2, RZ, R5, R4 ;  /* 0x00000005ff020219 */ /* 0x000fce0000011604 */
.L_x_956:
[----:B------:R-:W-:-:S05]  /*0f60*/  IMAD R3, R2, R13, RZ ;  /* 0x0000000d02037224 */ /* 0x000fca00078e02ff */
[----:B------:R-:W-:-:S07]  /*0f70*/  VIMNMX R0, R0, R3, !PT ;  /* 0x0000000300007248 */ /* 0x000fce0007fe0100 */
.L_x_954:
[----:B------:R-:W-:Y:S01]  /*0f80*/  SHF.R.S32.HI R3, RZ, 0x1f, R0 ;  /* 0x0000001fff037819 */ /* 0x000fe20000011400 */
[----:B------:R-:W-:-:S03]  /*0f90*/  IMAD.MOV.U32 R22, RZ, RZ, RZ ;  /* 0x000000ffff167224 */ /* 0x000fc600078e00ff */
[----:B------:R-:W-:Y:S02]  /*0fa0*/  LEA.HI R3, R3, R0, RZ, 0x7 ;  /* 0x0000000003037211 */ /* 0x000fe400078f38ff */
[----:B------:R-:W-:Y:S02]  /*0fb0*/  SHF.R.U32.HI R0, RZ, 0x10, R17 ;  /* 0x00000010ff007819 */ /* 0x000fe40000011611 */
[----:B------:R-:W-:Y:S02]  /*0fc0*/  SHF.R.S32.HI R3, RZ, 0x7, R3 ;  /* 0x00000007ff037819 */ /* 0x000fe40000011403 */
[----:B------:R-:W-:Y:S02]  /*0fd0*/  ISETP.NE.AND P0, PT, R0, RZ, PT ;  /* 0x000000ff0000720c */ /* 0x000fe40003f05270 */
[----:B------:R-:W-:Y:S02]  /*0fe0*/  VIMNMX R8, RZ, R3, !PT ;  /* 0x00000003ff087248 */ /* 0x000fe40007fe0100 */
[----:B------:R-:W-:-:S02]  /*0ff0*/  LOP3.LUT R17, R17, 0xffff, RZ, 0xc0, !PT ;  /* 0x0000ffff11117812 */ /* 0x000fc400078ec0ff */
[----:B------:R-:W-:-:S07]  /*1000*/  ISETP.GT.AND P1, PT, R9, R8, PT ;  /* 0x000000080900720c */ /* 0x000fce0003f24270 */
[----:B------:R-:W0:Y:S06]  /*1010*/  @!P0 LDC R0, c[0x0][0x9f0] ;  /* 0x00027c00ff008b82 */ /* 0x000e2c0000000800 */
[----:B------:R-:W-:Y:S05]  /*1020*/  @!P1 BRA `(.L_x_957) ;  /* 0x0000000000709947 */ /* 0x000fea0003800000 */
[-C--:B0-----:R-:W-:Y:S02]  /*1030*/  IABS R6, R0.reuse ;  /* 0x0000000000067213 */ /* 0x081fe40000000000 */
[----:B------:R-:W-:Y:S02]  /*1040*/  IADD3 R2, R0, -0x1, R9 ;  /* 0xffffffff00027810 */ /* 0x000fe40007ffe009 */
[----:B------:R-:W0:Y:S03]  /*1050*/  I2F.RP R4, R6 ;  /* 0x0000000600047306 */ /* 0x000e260000209400 */
[----:B------:R-:W-:Y:S01]  /*1060*/  IMAD.IADD R5, R2, 0x1, -R8 ;  /* 0x0000000102057824 */ /* 0x000fe200078e0a08 */
[----:B------:R-:W-:-:S04]  /*1070*/  IABS R2, R0 ;  /* 0x0000000000027213 */ /* 0x000fc80000000000 */
[----:B------:R-:W-:Y:S02]  /*1080*/  IABS R10, R5 ;  /* 0x00000005000a7213 */ /* 0x000fe40000000000 */
[----:B------:R-:W-:-:S04]  /*1090*/  LOP3.LUT R5, R5, R0, RZ, 0x3c, !PT ;  /* 0x0000000005057212 */ /* 0x000fc800078e3cff */
[----:B------:R-:W-:Y:S01]  /*10a0*/  ISETP.GE.AND P2, PT, R5, RZ, PT ;  /* 0x000000ff0500720c */ /* 0x000fe20003f46270 */
[----:B0-----:R-:W0:Y:S02]  /*10b0*/  MUFU.RCP R4, R4 ;  /* 0x0000000400047308 */ /* 0x001e240000001000 */
[----:B0-----:R-:W-:Y:S02]  /*10c0*/  VIADD R3, R4, 0xffffffe ;  /* 0x0ffffffe04037836 */ /* 0x001fe40000000000 */
[----:B------:R-:W-:Y:S02]  /*10d0*/  IMAD.MOV R4, RZ, RZ, -R2 ;  /* 0x000000ffff047224 */ /* 0x000fe400078e0a02 */
[----:B------:R-:W-:Y:S02]  /*10e0*/  IMAD.MOV.U32 R2, RZ, RZ, RZ ;  /* 0x000000ffff027224 */ /* 0x000fe400078e00ff */
[----:B------:R-:W0:Y:S02]  /*10f0*/  F2I.FTZ.U32.TRUNC.NTZ R3, R3 ;  /* 0x0000000300037305 */ /* 0x000e24000021f000 */
[----:B0-----:R-:W-:-:S04]  /*1100*/  IMAD.MOV R7, RZ, RZ, -R3 ;  /* 0x000000ffff077224 */ /* 0x001fc800078e0a03 */
[----:B------:R-:W-:-:S04]  /*1110*/  IMAD R7, R7, R6, RZ ;  /* 0x0000000607077224 */ /* 0x000fc800078e02ff */
[----:B------:R-:W-:-:S04]  /*1120*/  IMAD.HI.U32 R2, R3, R7, R2 ;  /* 0x0000000703027227 */ /* 0x000fc800078e0002 */
[----:B------:R-:W-:-:S04]  /*1130*/  IMAD.MOV.U32 R3, RZ, RZ, R10 ;  /* 0x000000ffff037224 */ /* 0x000fc800078e000a */
        /* <DEDUP_REMOVED lines=10> */
[----:B------:R-:W-:-:S07]  /*11e0*/  IMAD.MOV.U32 R22, RZ, RZ, R2 ;  /* 0x000000ffff167224 */ /* 0x000fce00078e0002 */
.L_x_957:
[-C--:B------:R-:W-:Y:S01]  /*11f0*/  IMAD R17, R17, R22.reuse, R8 ;  /* 0x0000001611117224 */ /* 0x080fe200078e0208 */
[----:B------:R-:W-:Y:S02]  /*1200*/  PLOP3.LUT P0, PT, PT, PT, PT, 0x80, 0x0 ;  /* 0x000000000000781c */ /* 0x000fe40003f0f070 */
[----:B------:R-:W-:Y:S02]  /*1210*/  CS2R R4, SRZ ;  /* 0x0000000000047805 */ /* 0x000fe4000001ff00 */
[----:B------:R-:W-:Y:S02]  /*1220*/  CS2R R150, SRZ ;  /* 0x0000000000967805 */ /* 0x000fe4000001ff00 */
[----:B------:R-:W-:Y:S02]  /*1230*/  CS2R R148, SRZ ;  /* 0x0000000000947805 */ /* 0x000fe4000001ff00 */
[----:B------:R-:W-:Y:S02]  /*1240*/  VIADDMNMX R22, R17, R22, R9, PT ;  /* 0x0000001611167246 */ /* 0x000fe40003800109 */
[----:B------:R-:W-:-:S02]  /*1250*/  CS2R R146, SRZ ;  /* 0x0000000000927805 */ /* 0x000fc4000001ff00 */
[----:B------:R-:W-:Y:S02]  /*1260*/  CS2R R144, SRZ ;  /* 0x0000000000907805 */ /* 0x000fe4000001ff00 */
[----:B------:R-:W-:Y:S02]  /*1270*/  CS2R R142, SRZ ;  /* 0x00000000008e7805 */ /* 0x000fe4000001ff00 */
[----:B------:R-:W-:Y:S02]  /*1280*/  ISETP.GT.AND P1, PT, R22, R17, PT ;  /* 0x000000111600720c */ /* 0x000fe40003f24270 */
        /* <DEDUP_REMOVED lines=26> */
[----:B------:R-:W-:Y:S01]  /*1430*/  CS2R R2, SRZ ;  /* 0x0000000000027805 */ /* 0x000fe2000001ff00 */
[----:B------:R-:W-:Y:S06]  /*1440*/  @!P1 BRA `(.L_x_958) ;  /* 0x000000c000c49947 */ /* 0x000fec0003800000 */
[----:B------:R-:W-:Y:S01]  /*1450*/  SHF.R.S32.HI R90, RZ, 0x1f, R89 ;  /* 0x0000001fff5a7819 */ /* 0x000fe20000011459 */
[----:B------:R-:W1:Y:S01]  /*1460*/  S2UR UR5, SR_CgaCtaId ;  /* 0x00000000000579c3 */ /* 0x000e620000008800 */
[----:B------:R-:W-:Y:S02]  /*1470*/  UMOV UR36, 0x400 ;  /* 0x0000040000247882 */ /* 0x000fe40000000000 */
[----:B------:R-:W-:-:S04]  /*1480*/  LEA.HI R91, R90, R89, RZ, 0x7 ;  /* 0x000000595a5b7211 */ /* 0x000fc800078f38ff */
[----:B------:R-:W-:-:S05]  /*1490*/  SHF.R.S32.HI R92, RZ, 0x7, R91 ;  /* 0x00000007ff5c7819 */ /* 0x000fca000001145b */
[----:B0-----:R-:W0:Y:S01]  /*14a0*/  SHFL.IDX PT, R0, R92, RZ, 0x1f ;  /* 0x00001fff5c007589 */ /* 0x001e2200000e0000 */
[----:B-1----:R-:W-:-:S04]  /*14b0*/  ULEA UR36, UR5, UR36, 0x18 ;  /* 0x0000002405247291 */ /* 0x002fc8000f8ec03f */
[----:B------:R-:W-:-:S04]  /*14c0*/  UIADD3 UR5, UR36, 0x10400, URZ ;  /* 0x0001040024057890 */ /* 0x000fc8000fffe03f */
[----:B------:R-:W-:Y:S01]  /*14d0*/  ULOP3.LUT UP0, URZ, UR5, 0x3ff, URZ, 0xc0, !UPT ;  /* 0x000003ff053f7892 */ /* 0x000fe2000f80c03f */
[----:B0-----:R-:W-:-:S05]  /*14e0*/  R2UR UR37, R0 ;  /* 0x00000000002572ca */ /* 0x001fca00000e0000 */
[----:B------:R-:W-:-:S08]  /*14f0*/  PLOP3.LUT P0, PT, PT, PT, UP0, 0x80, 0x0 ;  /* 0x000000000000781c */ /* 0x000fd00003f0f008 */
[----:B------:R-:W-:-:S04]  /*1500*/  ULEA.HI UR4, UR37, UR37, URZ, 0x1 ;  /* 0x0000002525047291 */ /* 0x000fc8000f8f083f */
        /* <DEDUP_REMOVED lines=22> */
.L_x_959:
[----:B------:R-:W2:Y:S01]  /*1670*/  LDL.LU R20, [R1+0x14] ;  /* 0x0000140001147983 */ /* 0x000ea20000300800 */
[----:B------:R-:W-:-:S04]  /*1680*/  SHF.L.U32 R2, RZ, 0x1f, RZ ;  /* 0x0000001fff027819 */ /* 0x000fc800000006ff */
[----:B------:R-:W0:Y:S01]  /*1690*/  SYNCS.PHASECHK.TRANS64.TRYWAIT P1, [UR36+0x28800], R2 ;  /* 0x02880002ff0075a7 */ /* 0x000e220008020164 */
[----:B--2---:R-:W-:-:S04]  /*16a0*/  LOP3.LUT R0, R20, 0x1, RZ, 0xfc, !PT ;  /* 0x0000000114007812 */ /* 0x004fc800078efcff */
[----:B------:R-:W-:Y:S01]  /*16b0*/  ISETP.NE.AND P0, PT, R0, 0x3, PT ;  /* 0x000000030000780c */ /* 0x000fe20003f05270 */
[----:B0-----:R-:W-:-:S12]  /*16c0*/  @!P1 BRA `(.L_x_960) ;  /* 0x0000011400e89947 */ /* 0x001fd80003800000 */
.L_x_1120:
[----:B------:R-:W-:Y:S05]  /*16d0*/  @!P0 BRA `(.L_x_961) ;  /* 0x0000000000048947 */ /* 0x000fea0003800000 */
[----:B------:R-:W-:Y:S01]  /*16e0*/  BPT.TRAP 0x1 ;  /* 0x000000040000795c */ /* 0x000fe20000300000 */
.L_x_961:
[----:B------:R1:W2:Y:S01]  /*16f0*/  SYNCS.PHASECHK.TRANS64.TRYWAIT P2, [UR36+0x28830], R2 ;  /* 0x02883002ff0075a7 */ /* 0x0002a20008040164 */
[----:B------:R-:W-:Y:S05]  /*1700*/  @!P0 BRA `(.L_x_962) ;  /* 0x0000000000048947 */ /* 0x000fea0003800000 */
[----:B------:R-:W-:Y:S01]  /*1710*/  BPT.TRAP 0x1 ;  /* 0x000000040000795c */ /* 0x000fe20000300000 */
.L_x_962:
[----:B------:R-:W3:Y:S01]  /*1720*/  S2R R0, SR_TID.X ;  /* 0x0000000000007919 */ /* 0x000ee20000002100 */
[----:B------:R-:W-:-:S05]  /*1730*/  IMAD.U32 R6, RZ, RZ, UR38 ;  /* 0x00000026ff067e24 */ /* 0x000fca000f8e00ff */
[----:B------:R-:W-:Y:S02]  /*1740*/  LOP3.LUT R6, R6, 0x10000, RZ, 0xfc, !PT ;  /* 0x0001000006067812 */ /* 0x000fe400078efcff */
[----:B---3--:R-:W-:-:S04]  /*1750*/  LOP3.LUT R0, R0, 0x7f, RZ, 0xc0, !PT ;  /* 0x0000007f00007812 */ /* 0x008fc800078ec0ff */
[----:B------:R-:W-:Y:S01]  /*1760*/  ISETP.NE.AND P1, PT, R0, RZ, PT ;  /* 0x000000ff0000720c */ /* 0x000fe20003f25270 */
[----:B--2---:R-:W-:-:S12]  /*1770*/  @P2 BRA `(.L_x_963) ;  /* 0x0000000000082947 */ /* 0x004fd80003800000 */
[----:B------:R-:W2:Y:S02]  /*1780*/  SYNCS.PHASECHK.TRANS64.TRYWAIT P2, [UR36+0x28830], R2 ;  /* 0x02883002ff0075a7 */ /* 0x000ea40008040164 */
[----:B--2---:R-:W-:Y:S05]  /*1790*/  @!P2 BRA `(.L_x_964) ;  /* 0x0000011400cca947 */ /* 0x004fea0003800000 */
.L_x_963:
[----:B------:R-:W-:Y:S05]  /*17a0*/  WARPSYNC.ALL ;  /* 0x0000000000007948 */ /* 0x000fea0003800000 */
[----:B------:R-:W-:Y:S01]  /*17b0*/  IMAD.MOV.U32 R7, RZ, RZ, 0x40000040 ;  /* 0x40000040ff077424 */ /* 0x000fe200078e00ff */
[----:B------:R-:W-:Y:S01]  /*17c0*/  UIADD3 UR4, UR36, 0x18400, URZ ;  /* 0x0001840024047890 */ /* 0x000fe2000fffe03f */
[C---:B------:R-:W-:Y:S01]  /*17d0*/  R2UR UR8, R6.reuse ;  /* 0x00000000060872ca */ /* 0x040fe200000e0000 */
[----:B------:R-:W-:Y:S02]  /*17e0*/  WARPGROUP.ARRIVE ;  /* 0x00000000000079c5 */ /* 0x000fe40000000000 */
[----:B------:R-:W-:Y:S01]  /*17f0*/  R2UR UR9, R7 ;  /* 0x00000000070972ca */ /* 0x000fe200000e0000 */
[----:B------:R-:W-:Y:S01]  /*1800*/  USHF.R.U32.HI UR4, URZ, 0x4, UR4 ;  /* 0x000000043f047899 */ /* 0x000fe20008011604 */
[----:B------:R-:W-:Y:S01]  /*1810*/  R2UR UR32, R6 ;  /* 0x00000000062072ca */ /* 0x000fe200000e0000 */
[----:B------:R-:W-:Y:S01]  /*1820*/  UMOV UR11, 0x40000040 ;  /* 0x40000040000b7882 */ /* 0x000fe20000000000 */
[----:B------:R-:W-:Y:S01]  /*1830*/  UMOV UR13, 0x40000040 ;  /* 0x40000040000d7882 */ /* 0x000fe20000000000 */
[----:B------:R-:W-:Y:S01]  /*1840*/  ULOP3.LUT UR4, UR4, 0x3fff, URZ, 0xc0, !UPT ;  /* 0x00003fff04047892 */ /* 0x000fe2000f8ec03f */
[----:B01----:R-:W0:Y:S01]  /*1850*/  LDC R2, c[0x0][0x448] ;  /* 0x00011200ff027b82 */ /* 0x003e220000000800 */
[----:B------:R-:W-:Y:S01]  /*1860*/  UMOV UR15, 0x40000040 ;  /* 0x40000040000f7882 */ /* 0x000fe20000000000 */
[----:B------:R-:W-:Y:S01]  /*1870*/  UMOV UR17, 0x40000040 ;  /* 0x4000004000117882 */ /* 0x000fe20000000000 */
[----:B------:R-:W-:Y:S01]  /*1880*/  ULOP3.LUT UR6, UR4, 0x10000, URZ, 0xfc, !UPT ;  /* 0x0001000004067892 */ /* 0x000fe2000f8efc3f */
[----:B------:R-:W-:Y:S01]  /*1890*/  LOP3.LUT R0, R91, 0xffffff80, RZ, 0xc0, !PT ;  /* 0xffffff805b007812 */ /* 0x000fe200078ec0ff */
[----:B------:R-:W-:Y:S01]  /*18a0*/  UMOV UR19, 0x40000040 ;  /* 0x4000004000137882 */ /* 0x000fe20000000000 */
[----:B------:R-:W-:Y:S01]  /*18b0*/  UMOV UR21, 0x40000040 ;  /* 0x4000004000157882 */ /* 0x000fe20000000000 */
[----:B------:R-:W-:Y:S01]  /*18c0*/  UIADD3 UR14, UR6, 0x4, URZ ;  /* 0x00000004060e7890 */ /* 0x000fe2000fffe03f */
[----:B------:R-:W-:Y:S01]  /*18d0*/  LEA.HI R90, R90, R89, RZ, 0x2 ;  /* 0x000000595a5a7211 */ /* 0x000fe200078f10ff */
[----:B------:R-:W-:Y:S01]  /*18e0*/  UIADD3 UR12, UR32, 0x4, URZ ;  /* 0x00000004200c7890 */ /* 0x000fe2000fffe03f */
[C---:B------:R-:W-:Y:S01]  /*18f0*/  IMAD.IADD R5, R89.reuse, 0x1, -R0 ;  /* 0x0000000159057824 */ /* 0x040fe200078e0a00 */
[----:B------:R-:W-:Y:S01]  /*1900*/  UMOV UR10, UR6 ;  /* 0x00000006000a7c82 */ /* 0x000fe20008000000 */
[----:B------:R-:W-:Y:S01]  /*1910*/  UIADD3 UR16, UR32, 0x6, URZ ;  /* 0x0000000620107890 */ /* 0x000fe2000fffe03f */
[----:B------:R-:W-:Y:S01]  /*1920*/  HGMMA.64x128x16.F32.BF16 R24, gdesc[UR8], RZ, !UPT, gsb0 ;  /* 0x01e00000081879f0 */ /* 0x000fe2000c0018ff */
[----:B------:R-:W-:Y:S01]  /*1930*/  UIADD3 UR8, UR32, 0x2, URZ ;  /* 0x0000000220087890 */ /* 0x000fe2000fffe03f */
[----:B------:R-:W-:Y:S01]  /*1940*/  SHF.R.S32.HI R0, RZ, 0x1f, R5 ;  /* 0x0000001fff007819 */ /* 0x000fe20000011405 */
[----:B------:R-:W-:Y:S01]  /*1950*/  UIADD3 UR10, UR6, 0x2, URZ ;  /* 0x00000002060a7890 */ /* 0x000fe2000fffe03f */
[----:B------:R-:W-:Y:S01]  /*1960*/  LEA.HI R4, R92, R92, RZ, 0x1 ;  /* 0x0000005c5c047211 */ /* 0x000fe200078f08ff */
[----:B------:R-:W-:Y:S01]  /*1970*/  UMOV UR9, 0x40000040 ;  /* 0x4000004000097882 */ /* 0x000fe20000000000 */
[----:B------:R-:W-:Y:S01]  /*1980*/  UMOV UR11, 0x40000040 ;  /* 0x40000040000b7882 */ /* 0x000fe20000000000 */
[----:B------:R-:W-:Y:S01]  /*1990*/  UIADD3 UR18, UR6, 0x6, URZ ;  /* 0x0000000606127890 */ /* 0x000fe2000fffe03f */
[----:B------:R-:W-:Y:S01]  /*19a0*/  LOP3.LUT R90, R90, 0xfffffffc, RZ, 0xc0, !PT ;  /* 0xfffffffc5a5a7812 */ /* 0x000fe200078ec0ff */
[----:B------:R-:W-:Y:S01]  /*19b0*/  UIADD3 UR20, UR32, 0x400, URZ ;  /* 0x0000040020147890 */ /* 0x000fe2000fffe03f */
[-C--:B------:R-:W-:Y:S01]  /*19c0*/  LEA.HI R3, R0, R5.reuse, RZ, 0x5 ;  /* 0x0000000500037211 */ /* 0x080fe200078f28ff */
[----:B------:R-:W-:Y:S01]  /*19d0*/  UIADD3 UR22, UR6, 0x400, URZ ;  /* 0x0000040006167890 */ /* 0x000fe2000fffe03f */
[----:B0-----:R-:W-:Y:S01]  /*19e0*/  ISETP.NE.AND P2, PT, R2, 0x1, PT ;  /* 0x000000010200780c */ /* 0x001fe20003f45270 */
[----:B------:R-:W-:Y:S01]  /*19f0*/  UMOV UR23, 0x40000040 ;  /* 0x4000004000177882 */ /* 0x000fe20000000000 */
[----:B------:R-:W-:Y:S01]  /*1a00*/  UIADD3 UR24, UR32, 0x402, URZ ;  /* 0x0000040220187890 */ /* 0x000fe2000fffe03f */
[----:B------:R-:W-:Y:S01]  /*1a10*/  LEA.HI R2, R0, R5, RZ, 0x2 ;  /* 0x0000000500027211 */ /* 0x000fe200078f10ff */
[----:B------:R-:W-:Y:S01]  /*1a20*/  UIADD3 UR26, UR6, 0x402, URZ ;  /* 0x00000402061a7890 */ /* 0x000fe2000fffe03f */
[----:B------:R-:W-:Y:S01]  /*1a30*/  LOP3.LUT R11, R4, 0x3fffffe, RZ, 0xc0, !PT ;  /* 0x03fffffe040b7812 */ /* 0x000fe200078ec0ff */
[----:B------:R-:W-:Y:S01]  /*1a40*/  UMOV UR25, 0x40000040 ;  /* 0x4000004000197882 */ /* 0x000fe20000000000 */
[----:B------:R-:W-:Y:S01]  /*1a50*/  UMOV UR27, 0x40000040 ;  /* 0x40000040001b7882 */ /* 0x000fe20000000000 */
[----:B------:R-:W-:Y:S01]  /*1a60*/  UIADD3 UR28, UR32, 0x404, URZ ;  /* 0x00000404201c7890 */ /* 0x000fe2000fffe03f */
[--C-:B------:R-:W-:Y:S01]  /*1a70*/  SHF.R.S32.HI R0, RZ, 0x2, R2.reuse ;  /* 0x00000002ff007819 */ /* 0x100fe20000011402 */
[----:B------:R-:W-:Y:S01]  /*1a80*/  UIADD3 UR30, UR6, 0x404, URZ ;  /* 0x00000404061e7890 */ /* 0x000fe2000fffe03f */
[----:B------:R-:W-:Y:S01]  /*1a90*/  SHF.R.S32.HI R9, RZ, 0x1f, R2 ;  /* 0x0000001fff097819 */ /* 0x000fe20000011402 */
[----:B------:R-:W-:Y:S01]  /*1aa0*/  UMOV UR29, 0x40000040 ;  /* 0x40000040001d7882 */ /* 0x000fe20000000000 */
[----:B------:R-:W-:Y:S01]  /*1ab0*/  UMOV UR31, 0x40000040 ;  /* 0x40000040001f7882 */ /* 0x000fe20000000000 */
[----:B------:R-:W-:Y:S01]  /*1ac0*/  UIADD3 UR32, UR32, 0x406, URZ ;  /* 0x0000040620207890 */ /* 0x000fe2000fffe03f */
[----:B------:R-:W0:Y:S01]  /*1ad0*/  @P2 LDC R13, c[0x0][0x44c] ;  /* 0x00011300ff0d2b82 */ /* 0x000e220000000800 */
[----:B------:R-:W-:Y:S01]  /*1ae0*/  UIADD3 UR34, UR6, 0x406, URZ ;  /* 0x0000040606227890 */ /* 0x000fe2000fffe03f */
[----:B------:R-:W-:Y:S01]  /*1af0*/  SHF.R.S32.HI R4, RZ, 0x5, R3 ;  /* 0x00000005ff047819 */ /* 0x000fe20000011403 */
[----:B------:R-:W-:Y:S01]  /*1b00*/  UMOV UR33, 0x40000040 ;  /* 0x4000004000217882 */ /* 0x000fe20000000000 */
[----:B------:R-:W-:Y:S01]  /*1b10*/  UMOV UR35, 0x40000040 ;  /* 0x4000004000237882 */ /* 0x000fe20000000000 */
[----:B------:R-:W-:Y:S01]  /*1b20*/  IMAD.IADD R90, R89, 0x1, -R90 ;  /* 0x00000001595a7824 */ /* 0x000fe200078e0a5a */
[----:B------:R-:W-:Y:S01]  /*1b30*/  LEA.HI R9, R9, R0, RZ, 0x3 ;  /* 0x0000000009097211 */ /* 0x000fe200078f18ff */
[----:B------:R-:W-:Y:S01]  /*1b40*/  IMAD R4, R4, 0x10, R23 ;  /* 0x0000001004047824 */ /* 0x000fe200078e0217 */
[----:B------:R-:W1:Y:S01]  /*1b50*/  @P2 LDC R15, c[0x0][0x450] ;  /* 0x00011400ff0f2b82 */ /* 0x000e620000000800 */
[----:B------:R-:W-:Y:S01]  /*1b60*/  IMAD.IADD R11, R92, 0x1, -R11 ;  /* 0x000000015c0b7824 */ /* 0x000fe200078e0a0b */
[----:B------:R-:W-:Y:S01]  /*1b70*/  LEA.HI R3, R90, R90, RZ, 0x1 ;  /* 0x0000005a5a037211 */ /* 0x000fe200078f08ff */
[----:B------:R-:W-:Y:S01]  /*1b80*/  ULDC UR38, c[0x0][0x2f0] ;  /* 0x0000bc0000267ab9 */ /* 0x000fe20000000800 */
[----:B------:R-:W-:Y:S01]  /*1b90*/  LOP3.LUT R9, R9, 0xfffffff8, RZ, 0xc0, !PT ;  /* 0xfffffff809097812 */ /* 0x000fe200078ec0ff */
[----:B------:R-:W-:Y:S01]  /*1ba0*/  ULDC UR4, c[0x0][0x288] ;  /* 0x0000a20000047ab9 */ /* 0x000fe20000000800 */
[----:B------:R-:W-:Y:S01]  /*1bb0*/  LOP3.LUT R3, R3, 0x1ffffffe, RZ, 0xc0, !PT ;  /* 0x1ffffffe03037812 */ /* 0x000fe200078ec0ff */
[----:B------:R-:W-:Y:S01]  /*1bc0*/  ULDC UR7, c[0x0][0x9dc] ;  /* 0x0002770000077ab9 */ /* 0x000fe20000000800 */
[----:B------:R-:W-:Y:S01]  /*1bd0*/  IADD3 R4, R4, R0, -R9 ;  /* 0x0000000004047210 */ /* 0x000fe20007ffe809 */
[----:B------:R-:W-:Y:S01]  /*1be0*/  IMAD.MOV.U32 R9, RZ, RZ, -0x80 ;  /* 0xffffff80ff097424 */ /* 0x000fe200078e00ff */
[----:B------:R-:W-:Y:S01]  /*1bf0*/  LOP3.LUT R2, R2, 0x7ffffffc, RZ, 0xc0, !PT ;  /* 0x7ffffffc02027812 */ /* 0x000fe200078ec0ff */
[----:B------:R-:W-:Y:S01]  /*1c00*/  IMAD.IADD R3, R90, 0x1, -R3 ;  /* 0x000000015a037824 */ /* 0x000fe200078e0a03 */
[----:B------:R-:W-:Y:S01]  /*1c10*/  ULOP3.LUT UR7, URZ, UR7, URZ, 0x33, !UPT ;  /* 0x000000073f077292 */ /* 0x000fe2000f8e333f */
[----:B------:R-:W-:Y:S01]  /*1c20*/  IMAD R4, R11, 0x40, R4 ;  /* 0x000000400b047824 */ /* 0x000fe200078e0204 */
[C---:B------:R-:W-:Y:S01]  /*1c30*/  LEA R21, R22.reuse, 0xffffff80, 0x7 ;  /* 0xffffff8016157811 */ /* 0x040fe200078e38ff */
[----:B------:R-:W-:-:S02]  /*1c40*/  IMAD R89, R22, R9, 0x80 ;  /* 0x0000008016597424 */ /* 0x000fc400078e0209 */
[----:B------:R-:W-:Y:S02]  /*1c50*/  IMAD R8, R3, 0x8, R4 ;  /* 0x0000000803087824 */ /* 0x000fe400078e0204 */
[----:B------:R-:W-:Y:S02]  /*1c60*/  IMAD.U32 R4, RZ, RZ, UR36 ;  /* 0x00000024ff047e24 */ /* 0x000fe4000f8e00ff */
[----:B0-----:R-:W-:-:S04]  /*1c70*/  @P2 IMAD.HI.U32 R0, R8, R13, RZ ;  /* 0x0000000d08002227 */ /* 0x001fc800078e00ff */
[----:B------:R-:W-:Y:S01]  /*1c80*/  IMAD.MOV.U32 R3, RZ, RZ, R8 ;  /* 0x000000ffff037224 */ /* 0x000fe200078e0008 */
[----:B-1----:R-:W-:Y:S01]  /*1c90*/  @P2 SHF.R.U32.HI R3, RZ, R15, R0 ;  /* 0x0000000fff032219 */ /* 0x002fe20000011600 */
[----:B------:R-:W-:Y:S01]  /*1ca0*/  IMAD.IADD R5, R5, 0x1, -R2 ;  /* 0x0000000105057824 */ /* 0x000fe200078e0a02 */
[----:B------:R-:W0:Y:S01]  /*1cb0*/  LDC.64 R14, c[0x0][0x9e0] ;  /* 0x00027800ff0e7b82 */ /* 0x000e220000000a00 */
[----:B------:R-:W-:Y:S02]  /*1cc0*/  VIADD R2, R89, 0x1 ;  /* 0x0000000159027836 */ /* 0x000fe40000000000 */
[----:B------:R-:W1:Y:S01]  /*1cd0*/  SHFL.IDX PT, R13, R3, RZ, 0x1c1f ;  /* 0x001c1fff030d7589 */ /* 0x000e6200000e0000 */
[----:B------:R-:W-:Y:S02]  /*1ce0*/  @!P1 VIADD R0, R4, 0x28840 ;  /* 0x0002884004009836 */ /* 0x000fe40000000000 */
[----:B------:R-:W-:-:S03]  /*1cf0*/  IMAD R9, R5, -0x2, R2 ;  /* 0xfffffffe05097824 */ /* 0x000fc600078e0202 */
[----:B------:R-:W-:Y:S01]  /*1d00*/  @!P1 PRMT R0, RZ, 0x654, R0 ;  /* 0x00000654ff009816 */ /* 0x000fe20000000000 */
[----:B------:R-:W-:Y:S02]  /*1d10*/  IMAD R2, R16, UR38, R9 ;  /* 0x0000002610027c24 */ /* 0x000fe4000f8e0209 */
[----:B------:R-:W-:-:S04]  /*1d20*/  IMAD.U32 R9, RZ, RZ, UR4 ;  /* 0x00000004ff097e24 */ /* 0x000fc8000f8e00ff */
[----:B------:R-:W-:-:S04]  /*1d30*/  IMAD.IADD R11, R2, 0x1, -R9 ;  /* 0x00000001020b7824 */ /* 0x000fc800078e0a09 */
[----:B------:R-:W-:Y:S01]  /*1d40*/  VIADD R90, R11, UR7 ;  /* 0x000000070b5a7c36 */ /* 0x000fe20008000000 */
[----:B0-----:R-:W-:Y:S01]  /*1d50*/  ISETP.GE.AND P3, PT, R15, 0x1, PT ;  /* 0x000000010f00780c */ /* 0x001fe20003f66270 */
[----:B------:R-:W-:Y:S02]  /*1d60*/  IMAD.IADD R91, R11, 0x1, R14 ;  /* 0x000000010b5b7824 */ /* 0x000fe400078e020e */
[----:B-1----:R-:W-:Y:S01]  /*1d70*/  IMAD.IADD R11, R90, 0x1, R13 ;  /* 0x000000015a0b7824 */ /* 0x002fe200078e020d */
[----:B------:R-:W-:Y:S02]  /*1d80*/  WARPGROUP.DEPBAR.LE gsb0, 0x0 ;  /* 0x00008000000079c5 */ /* 0x000fe40000010000 */
[----:B------:R-:W-:-:S06]  /*1d90*/  WARPGROUP.ARRIVE ;  /* 0x00000000000079c5 */ /* 0x000fcc0000000000 */
[----:B------:R-:W-:Y:S03]  /*1da0*/  HGMMA.64x128x16.F32.BF16 R24, gdesc[UR8], R24, gsb0 ;  /* 0x01e00000081879f0 */ /* 0x000fe60008001818 */
[----:B------:R-:W-:Y:S02]  /*1db0*/  WARPGROUP.DEPBAR.LE gsb0, 0x0 ;  /* 0x00008000000079c5 */ /* 0x000fe40000010000 */
[----:B------:R-:W-:-:S07]  /*1dc0*/  WARPGROUP.ARRIVE ;  /* 0x00000000000079c5 */ /* 0x000fce0000000000 */
        /* <DEDUP_REMOVED lines=17> */
[----:B------:R0:W-:Y:S02]  /*1ee0*/  @!P1 SYNCS.ARRIVE.TRANS64.RED.A1T0 RZ, [R0+URZ], RZ ;  /* 0x000000ff00ff99a7 */ /* 0x0001e4000810043f */
[----:B0-----:R-:W-:-:S04]  /*1ef0*/  IMAD R0, R16, UR38, R89 ;  /* 0x0000002610007c24 */ /* 0x001fc8000f8e0259 */
[----:B------:R-:W-:-:S05]  /*1f00*/  IMAD R116, R5, -0x2, R0 ;  /* 0xfffffffe05747824 */ /* 0x000fca00078e0200 */
[----:B------:R-:W-:Y:S01]  /*1f10*/  VIADDMNMX R0, R13, R91, R116, PT ;  /* 0x0000005b0d007246 */ /* 0x000fe20003800174 */
[----:B------:R-:W-:Y:S06]  /*1f20*/  @!P3 BRA `(.L_x_965) ;  /* 0x000000000054b947 */ /* 0x000fec0003800000 */
[----:B------:R-:W-:Y:S01]  /*1f30*/  IMAD R2, R16, UR38, R13 ;  /* 0x0000002610027c24 */ /* 0x000fe2000f8e020d */
[----:B------:R-:W-:Y:S03]  /*1f40*/  BSSY B0, `(.L_x_966) ;  /* 0x000000f000007945 */ /* 0x000fe60003800000 */
[----:B------:R-:W-:-:S05]  /*1f50*/  IMAD.IADD R2, R2, 0x1, -R9 ;  /* 0x0000000102027824 */ /* 0x000fca00078e0a09 */
        /* <DEDUP_REMOVED lines=9> */
.L_x_967:
[----:B------:R-:W-:-:S13]  /*1ff0*/  ISETP.NE.AND P4, PT, R15, 0x1, PT ;  /* 0x000000010f00780c */ /* 0x000fda0003f85270 */
[----:B------:R-:W0:Y:S02]  /*2000*/  @P4 LDC.64 R12, c[0x0][0x9e8] ;  /* 0x00027a00ff0c4b82 */ /* 0x000e240000000a00 */
[----:B0-----:R-:W-:-:S05]  /*2010*/  @P4 IMAD.HI.U32 R4, R2, R12, RZ ;  /* 0x0000000c02044227 */ /* 0x001fca00078e00ff */
[----:B------:R-:W-:-:S07]  /*2020*/  @P4 SHF.R.U32.HI R2, RZ, R13, R4 ;  /* 0x0000000dff024219 */ /* 0x000fce0000011604 */
.L_x_968:
[----:B------:R-:W-:Y:S05]  /*2030*/  BSYNC B0 ;  /* 0x0000000000007941 */ /* 0x000fea0003800000 */
.L_x_966:
[----:B------:R-:W-:-:S04]  /*2040*/  IMAD R2, R2, R15, -R21 ;  /* 0x0000000f02027224 */ /* 0x000fc800078e0a15 */
[----:B------:R-:W-:-:S05]  /*2050*/  IMAD R2, R5, -0x2, R2 ;  /* 0xfffffffe05027824 */ /* 0x000fca00078e0202 */
[----:B------:R-:W-:Y:S02]  /*2060*/  VIMNMX R11, R11, R2, !PT ;  /* 0x000000020b0b7248 */ /* 0x000fe40007fe0100 */
[----:B------:R-:W-:-:S07]  /*2070*/  VIADDMNMX R0, R2, R15, R0, PT ;  /* 0x0000000f02007246 */ /* 0x000fce0003800100 */
.L_x_965:
[C---:B------:R-:W-:Y:S01]  /*2080*/  ISETP.GE.AND P4, PT, R89.reuse, 0x2, PT ;  /* 0x000000025900780c */ /* 0x040fe20003f86270 */
[----:B------:R-:W0:Y:S01]  /*2090*/  SHFL.IDX PT, R3, R3, 0x1, 0x1c1f ;  /* 0x003c1f0003037f89 */ /* 0x000e2200000e0000 */
[----:B------:R-:W-:Y:S02]  /*20a0*/  ISETP.GE.AND P6, PT, R89, 0x9, PT ;  /* 0x000000095900780c */ /* 0x000fe40003fc6270 */
[----:B------:R-:W-:-:S04]  /*20b0*/  ISETP.GT.AND P5, PT, R11, 0x1, !P4 ;  /* 0x000000010b00780c */ /* 0x000fc800067a4270 */
[----:B------:R-:W-:-:S04]  /*20c0*/  ISETP.LT.OR P5, PT, R0, 0x2, P5 ;  /* 0x000000020000780c */ /* 0x000fc80002fa1670 */
[----:B------:R-:W-:Y:S02]  /*20d0*/  FSEL R130, R25, -INF , !P5 ;  /* 0xff80000019827808 */ /* 0x000fe40006800000 */
[----:B------:R-:W-:Y:S02]  /*20e0*/  ISETP.GT.AND P5, PT, R11, 0x8, !P6 ;  /* 0x000000080b00780c */ /* 0x000fe400077a4270 */
[----:B------:R-:W-:Y:S02]  /*20f0*/  P2R R25, PR, RZ, 0x40 ;  /* 0x00000040ff197803 */ /* 0x000fe40000000000 */
[----:B------:R-:W-:Y:S02]  /*2100*/  ISETP.LT.OR P5, PT, R0, 0x9, P5 ;  /* 0x000000090000780c */ /* 0x000fe40002fa1670 */
[----:B------:R-:W-:Y:S02]  /*2110*/  ISETP.GE.AND P6, PT, R89, 0xa, PT ;  /* 0x0000000a5900780c */ /* 0x000fe40003fc6270 */
[----:B------:R-:W-:-:S02]  /*2120*/  FSEL R182, R28, -INF , !P5 ;  /* 0xff8000001cb67808 */ /* 0x000fc40006800000 */
[----:B------:R-:W-:Y:S02]  /*2130*/  ISETP.GT.AND P5, PT, R11, 0x9, !P6 ;  /* 0x000000090b00780c */ /* 0x000fe400077a4270 */
[----:B------:R-:W-:Y:S02]  /*2140*/  P2R R92, PR, RZ, 0x40 ;  /* 0x00000040ff5c7803 */ /* 0x000fe40000000000 */
[----:B------:R-:W-:Y:S02]  /*2150*/  ISETP.LT.OR P5, PT, R0, 0xa, P5 ;  /* 0x0000000a0000780c */ /* 0x000fe40002fa1670 */
[----:B------:R-:W-:Y:S02]  /*2160*/  ISETP.GE.AND P6, PT, R89, 0x11, PT ;  /* 0x000000115900780c */ /* 0x000fe40003fc6270 */
[----:B------:R-:W-:Y:S02]  /*2170*/  FSEL R132, R29, -INF , !P5 ;  /* 0xff8000001d847808 */ /* 0x000fe40006800000 */
[----:B------:R-:W-:-:S02]  /*2180*/  ISETP.GT.AND P5, PT, R11, 0x10, !P6 ;  /* 0x000000100b00780c */ /* 0x000fc400077a4270 */
[----:B------:R-:W-:Y:S02]  /*2190*/  P2R R93, PR, RZ, 0x40 ;  /* 0x00000040ff5d7803 */ /* 0x000fe40000000000 */
[----:B------:R-:W-:Y:S02]  /*21a0*/  ISETP.LT.OR P5, PT, R0, 0x11, P5 ;  /* 0x000000110000780c */ /* 0x000fe40002fa1670 */
[----:B------:R-:W-:Y:S02]  /*21b0*/  ISETP.GE.AND P6, PT, R89, 0x12, PT ;  /* 0x000000125900780c */ /* 0x000fe40003fc6270 */
[----:B------:R-:W-:Y:S02]  /*21c0*/  FSEL R176, R32, -INF , !P5 ;  /* 0xff80000020b07808 */ /* 0x000fe40006800000 */
[----:B------:R-:W-:Y:S02]  /*21d0*/  ISETP.GT.AND P5, PT, R11, 0x11, !P6 ;  /* 0x000000110b00780c */ /* 0x000fe400077a4270 */
[----:B------:R-:W-:-:S02]  /*21e0*/  P2R R94, PR, RZ, 0x40 ;  /* 0x00000040ff5e7803 */ /* 0x000fc40000000000 */
[C---:B------:R-:W-:Y:S02]  /*21f0*/  ISETP.LT.OR P5, PT, R0.reuse, 0x12, P5 ;  /* 0x000000120000780c */ /* 0x040fe40002fa1670 */
[----:B------:R-:W-:Y:S02]  /*2200*/  ISETP.GE.AND P6, PT, R89, 0x19, PT ;  /* 0x000000195900780c */ /* 0x000fe40003fc6270 */
[----:B------:R-:W-:Y:S02]  /*2210*/  FSEL R134, R33, -INF , !P5 ;  /* 0xff80000021867808 */ /* 0x000fe40006800000 */
[----:B------:R-:W-:Y:S02]  /*2220*/  ISETP.GT.AND P5, PT, R11, 0x18, !P6 ;  /* 0x000000180b00780c */ /* 0x000fe400077a4270 */
[----:B------:R-:W-:Y:S02]  /*2230*/  P2R R32, PR, RZ, 0x40 ;  /* 0x00000040ff207803 */ /* 0x000fe40000000000 */
[----:B------:R-:W-:-:S02]  /*2240*/  ISETP.LT.OR P5, PT, R0, 0x19, P5 ;  /* 0x000000190000780c */ /* 0x000fc40002fa1670 */
[----:B------:R-:W-:Y:S02]  /*2250*/  ISETP.GE.AND P6, PT, R89, 0x1a, PT ;  /* 0x0000001a5900780c */ /* 0x000fe40003fc6270 */
[----:B------:R-:W-:Y:S02]  /*2260*/  FSEL R128, R36, -INF , !P5 ;  /* 0xff80000024807808 */ /* 0x000fe40006800000 */
[----:B------:R-:W-:Y:S02]  /*2270*/  ISETP.GT.AND P5, PT, R11, 0x19, !P6 ;  /* 0x000000190b00780c */ /* 0x000fe400077a4270 */
[----:B------:R-:W-:Y:S02]  /*2280*/  P2R R33, PR, RZ, 0x40 ;  /* 0x00000040ff217803 */ /* 0x000fe40000000000 */
[----:B------:R-:W-:Y:S02]  /*2290*/  ISETP.LT.OR P5, PT, R0, 0x1a, P5 ;  /* 0x0000001a0000780c */ /* 0x000fe40002fa1670 */
[----:B------:R-:W-:-:S02]  /*22a0*/  ISETP.GE.AND P6, PT, R89, 0x21, PT ;  /* 0x000000215900780c */ /* 0x000fc40003fc6270 */
[----:B------:R-:W-:Y:S01]  /*22b0*/  FSEL R126, R37, -INF , !P5 ;  /* 0xff800000257e7808 */ /* 0x000fe20006800000 */
[----:B0-----:R-:W-:Y:S01]  /*22c0*/  IMAD.IADD R37, R90, 0x1, R3 ;  /* 0x000000015a257824 */ /* 0x001fe200078e0203 */
        /* <DEDUP_REMOVED lines=107> */
[----:B------:R-:W-:Y:S02]  /*2980*/  ISETP.LT.OR P5, PT, R0, 0x72, P5 ;  /* 0x000000720000780c */ /* 0x000fe40002fa1670 */
[----:B------:R-:W-:Y:S02]  /*2990*/  VIADDMNMX R116, R3, R91, R116, PT ;  /* 0x0000005b03747246 */ /* 0x000fe40003800174 */
[----:B------:R-:W-:Y:S02]  /*29a0*/  FSEL R20, R81, -INF , !P5 ;  /* 0xff80000051147808 */ /* 0x000fe40006800000 */
[----:B------:R-:W-:-:S04]  /*29b0*/  ISETP.GE.AND P5, PT, R89, 0x79, PT ;  /* 0x000000795900780c */ /* 0x000fc80003fa6270 */
[----:B------:R-:W-:-:S04]  /*29c0*/  ISETP.GT.AND P6, PT, R11, 0x78, !P5 ;  /* 0x000000780b00780c */ /* 0x000fc80006fc4270 */
[----:B------:R-:W-:-:S04]  /*29d0*/  ISETP.LT.OR P6, PT, R0, 0x79, P6 ;  /* 0x000000790000780c */ /* 0x000fc800037c1670 */
[----:B------:R-:W-:Y:S02]  /*29e0*/  FSEL R84, R84, -INF , !P6 ;  /* 0xff80000054547808 */ /* 0x000fe40007000000 */
[----:B------:R-:W-:-:S04]  /*29f0*/  ISETP.GE.AND P6, PT, R89, 0x1, PT ;  /* 0x000000015900780c */ /* 0x000fc80003fc6270 */
[----:B------:R-:W-:Y:S02]  /*2a00*/  P2R R13, PR, RZ, 0x40 ;  /* 0x00000040ff0d7803 */ /* 0x000fe40000000000 */
[----:B------:R-:W-:-:S04]  /*2a10*/  ISETP.GT.AND P6, PT, R11, RZ, !P6 ;  /* 0x000000ff0b00720c */ /* 0x000fc800077c4270 */
[----:B------:R-:W-:-:S04]  /*2a20*/  ISETP.LT.OR P6, PT, R0, 0x1, P6 ;  /* 0x000000010000780c */ /* 0x000fc800037c1670 */
[----:B------:R-:W-:Y:S02]  /*2a30*/  FSEL R180, R24, -INF , !P6 ;  /* 0xff80000018b47808 */ /* 0x000fe40007000000 */
[----:B------:R-:W-:-:S04]  /*2a40*/  ISETP.GE.AND P6, PT, R89, 0x7a, PT ;  /* 0x0000007a5900780c */ /* 0x000fc80003fc6270 */
[----:B------:R-:W-:Y:S02]  /*2a50*/  P2R R81, PR, RZ, 0x40 ;  /* 0x00000040ff517803 */ /* 0x000fe40000000000 */
[----:B------:R-:W-:-:S04]  /*2a60*/  ISETP.GT.AND P6, PT, R11, 0x79, !P6 ;  /* 0x000000790b00780c */ /* 0x000fc800077c4270 */
[----:B------:R-:W-:-:S04]  /*2a70*/  ISETP.LT.OR P6, PT, R0, 0x7a, P6 ;  /* 0x0000007a0000780c */ /* 0x000fc800037c1670 */
[----:B------:R-:W-:Y:S01]  /*2a80*/  FSEL R24, R85, -INF , !P6 ;  /* 0xff80000055187808 */ /* 0x000fe20007000000 */
[----:B------:R-:W-:Y:S08]  /*2a90*/  @!P3 BRA `(.L_x_969) ;  /* 0x000000000054b947 */ /* 0x000ff00003800000 */
        /* <DEDUP_REMOVED lines=12> */
.L_x_971:
[----:B------:R-:W-:-:S13]  /*2b60*/  ISETP.NE.AND P6, PT, R15, 0x1, PT ;  /* 0x000000010f00780c */ /* 0x000fda0003fc5270 */
[----:B------:R-:W0:Y:S02]  /*2b70*/  @P6 LDC.64 R28, c[0x0][0x9e8] ;  /* 0x00027a00ff1c6b82 */ /* 0x000e240000000a00 */
[----:B0-----:R-:W-:-:S05]  /*2b80*/  @P6 IMAD.HI.U32 R28, R0, R28, RZ ;  /* 0x0000001c001c6227 */ /* 0x001fca00078e00ff */
[----:B------:R-:W-:-:S07]  /*2b90*/  @P6 SHF.R.U32.HI R0, RZ, R29, R28 ;  /* 0x0000001dff006219 */ /* 0x000fce000001161c */
.L_x_972:
[----:B------:R-:W-:Y:S05]  /*2ba0*/  BSYNC B0 ;  /* 0x0000000000007941 */ /* 0x000fea0003800000 */
.L_x_970:
[----:B------:R-:W-:-:S04]  /*2bb0*/  IMAD R0, R0, R15, -R21 ;  /* 0x0000000f00007224 */ /* 0x000fc800078e0a15 */
[----:B------:R-:W-:-:S05]  /*2bc0*/  IMAD R0, R5, -0x2, R0 ;  /* 0xfffffffe05007824 */ /* 0x000fca00078e0200 */
[----:B------:R-:W-:Y:S02]  /*2bd0*/  VIMNMX R37, R37, R0, !PT ;  /* 0x0000000025257248 */ /* 0x000fe40007fe0100 */
[----:B------:R-:W-:-:S07]  /*2be0*/  VIADDMNMX R116, R0, R15, R116, PT ;  /* 0x0000000f00747246 */ /* 0x000fce0003800174 */
.L_x_969:
[----:B------:R-:W-:Y:S01]  /*2bf0*/  ISETP.GT.AND P4, PT, R37, 0x1, !P4 ;  /* 0x000000012500780c */ /* 0x000fe20006784270 */
[----:B------:R-:W-:Y:S01]  /*2c00*/  ULDC UR4, c[0x0][0x988] ;  /* 0x0002620000047ab9 */ /* 0x000fe20000000800 */
[----:B------:R-:W-:Y:S01]  /*2c10*/  ISETP.NE.AND P6, PT, R32, RZ, PT ;  /* 0x000000ff2000720c */ /* 0x000fe20003fc5270 */
[----:B------:R-:W-:Y:S01]  /*2c20*/  IMAD.U32 R11, RZ, RZ, UR4 ;  /* 0x00000004ff0b7e24 */ /* 0x000fe2000f8e00ff */
[----:B------:R-:W-:Y:S02]  /*2c30*/  ISETP.LT.OR P4, PT, R116, 0x2, P4 ;  /* 0x000000027400780c */ /* 0x000fe40002781670 */
[----:B------:R-:W-:Y:S02]  /*2c40*/  FMNMX.FTZ R0, R180, R130, !PT ;  /* 0x00000082b4007209 */ /* 0x000fe40007810000 */
[----:B------:R-:W-:Y:S02]  /*2c50*/  FSEL R28, R27, -INF , !P4 ;  /* 0xff8000001b1c7808 */ /* 0x000fe40006000000 */
[----:B------:R-:W-:-:S02]  /*2c60*/  ISETP.NE.AND P4, PT, R25, RZ, PT ;  /* 0x000000ff1900720c */ /* 0x000fc40003f85270 */
[----:B------:R-:W-:Y:S02]  /*2c70*/  FMNMX.FTZ R0, R182, R0, !PT ;  /* 0x00000000b6007209 */ /* 0x000fe40007810000 */
[----:B------:R-:W-:Y:S02]  /*2c80*/  ISETP.GT.AND P4, PT, R37, 0x8, !P4 ;  /* 0x000000082500780c */ /* 0x000fe40006784270 */
[----:B------:R-:W-:Y:S02]  /*2c90*/  FMNMX.FTZ R0, R132, R0, !PT ;  /* 0x0000000084007209 */ /* 0x000fe40007810000 */
[----:B------:R-:W-:Y:S02]  /*2ca0*/  ISETP.LT.OR P4, PT, R116, 0x9, P4 ;  /* 0x000000097400780c */ /* 0x000fe40002781670 */
[----:B------:R-:W-:Y:S02]  /*2cb0*/  FMNMX.FTZ R0, R176, R0, !PT ;  /* 0x00000000b0007209 */ /* 0x000fe40007810000 */
[----:B------:R-:W-:-:S02]  /*2cc0*/  FSEL R30, R30, -INF , !P4 ;  /* 0xff8000001e1e7808 */ /* 0x000fc40006000000 */
[----:B------:R-:W-:Y:S02]  /*2cd0*/  ISETP.NE.AND P4, PT, R92, RZ, PT ;  /* 0x000000ff5c00720c */ /* 0x000fe40003f85270 */
[----:B------:R-:W-:Y:S02]  /*2ce0*/  FMNMX.FTZ R3, R134, R0, !PT ;  /* 0x0000000086037209 */ /* 0x000fe40007810000 */
[----:B------:R-:W-:Y:S02]  /*2cf0*/  ISETP.GT.AND P4, PT, R37, 0x9, !P4 ;  /* 0x000000092500780c */ /* 0x000fe40006784270 */
[----:B------:R-:W-:Y:S02]  /*2d00*/  FMNMX.FTZ R3, R128, R3, !PT ;  /* 0x0000000380037209 */ /* 0x000fe40007810000 */
[----:B------:R-:W-:Y:S02]  /*2d10*/  ISETP.LT.OR P4, PT, R116, 0xa, P4 ;  /* 0x0000000a7400780c */ /* 0x000fe40002781670 */
[----:B------:R-:W-:-:S02]  /*2d20*/  FMNMX.FTZ R3, R126, R3, !PT ;  /* 0x000000037e037209 */ /* 0x000fc40007810000 */
[----:B------:R-:W-:Y:S02]  /*2d30*/  FSEL R32, R31, -INF , !P4 ;  /* 0xff8000001f207808 */ /* 0x000fe40006000000 */
[----:B------:R-:W-:Y:S02]  /*2d40*/  ISETP.NE.AND P4, PT, R93, RZ, PT ;  /* 0x000000ff5d00720c */ /* 0x000fe40003f85270 */
[----:B------:R-:W-:Y:S02]  /*2d50*/  FMNMX.FTZ R3, R124, R3, !PT ;  /* 0x000000037c037209 */ /* 0x000fe40007810000 */
[----:B------:R-:W-:Y:S02]  /*2d60*/  ISETP.GT.AND P4, PT, R37, 0x10, !P4 ;  /* 0x000000102500780c */ /* 0x000fe40006784270 */
[----:B------:R-:W-:Y:S02]  /*2d70*/  FMNMX.FTZ R3, R122, R3, !PT ;  /* 0x000000037a037209 */ /* 0x000fe40007810000 */
[----:B------:R-:W-:-:S02]  /*2d80*/  ISETP.LT.OR P4, PT, R116, 0x11, P4 ;  /* 0x000000117400780c */ /* 0x000fc40002781670 */
[----:B------:R-:W-:Y:S02]  /*2d90*/  FMNMX.FTZ R3, R120, R3, !PT ;  /* 0x0000000378037209 */ /* 0x000fe40007810000 */
[----:B------:R-:W-:Y:S02]  /*2da0*/  FSEL R34, R34, -INF , !P4 ;  /* 0xff80000022227808 */ /* 0x000fe40006000000 */
[----:B------:R-:W-:Y:S02]  /*2db0*/  ISETP.NE.AND P4, PT, R94, RZ, PT ;  /* 0x000000ff5e00720c */ /* 0x000fe40003f85270 */
[----:B------:R-:W-:Y:S02]  /*2dc0*/  FMNMX.FTZ R3, R118, R3, !PT ;  /* 0x0000000376037209 */ /* 0x000fe40007810000 */
[----:B------:R-:W-:Y:S02]  /*2dd0*/  ISETP.GT.AND P4, PT, R37, 0x11, !P4 ;  /* 0x000000112500780c */ /* 0x000fe40006784270 */
[----:B------:R-:W-:-:S02]  /*2de0*/  FMNMX.FTZ R3, R114, R3, !PT ;  /* 0x0000000372037209 */ /* 0x000fc40007810000 */
[----:B------:R-:W-:Y:S02]  /*2df0*/  ISETP.LT.OR P4, PT, R116, 0x12, P4 ;  /* 0x000000127400780c */ /* 0x000fe40002781670 */
[----:B------:R-:W-:Y:S02]  /*2e00*/  FMNMX.FTZ R3, R112, R3, !PT ;  /* 0x0000000370037209 */ /* 0x000fe40007810000 */
[----:B------:R-:W-:Y:S02]  /*2e10*/  FSEL R36, R35, -INF , !P4 ;  /* 0xff80000023247808 */ /* 0x000fe40006000000 */
[----:B------:R-:W-:Y:S02]  /*2e20*/  ISETP.GT.AND P4, PT, R37, 0x18, !P6 ;  /* 0x000000182500780c */ /* 0x000fe40007784270 */
[----:B------:R-:W-:Y:S02]  /*2e30*/  ISETP.NE.AND P6, PT, R40, RZ, PT ;  /* 0x000000ff2800720c */ /* 0x000fe40003fc5270 */
        /* <DEDUP_REMOVED lines=10> */
[----:B------:R-:W-:Y:S02]  /*2ee0*/  ISETP.NE.AND P4, PT, R95, RZ, PT ;  /* 0x000000ff5f00720c */ /* 0x000fe40003f85270 */
[----:B------:R-:W-:Y:S02]  /*2ef0*/  FMNMX.FTZ R3, R102, R3, !PT ;  /* 0x0000000366037209 */ /* 0x000fe40007810000 */
[----:B------:R-:W-:-:S02]  /*2f00*/  ISETP.GT.AND P4, PT, R37, 0x20, !P4 ;  /* 0x000000202500780c */ /* 0x000fc40006784270 */
[----:B------:R-:W-:Y:S02]  /*2f10*/  FMNMX.FTZ R3, R100, R3, !PT ;  /* 0x0000000364037209 */ /* 0x000fe40007810000 */
[----:B------:R-:W-:Y:S02]  /*2f20*/  ISETP.LT.OR P4, PT, R116, 0x21, P4 ;  /* 0x000000217400780c */ /* 0x000fe40002781670 */
[----:B------:R-:W-:Y:S02]  /*2f30*/  FMNMX.FTZ R3, R64, R3, !PT ;  /* 0x0000000340037209 */ /* 0x000fe40007810000 */
[----:B------:R-:W-:Y:S02]  /*2f40*/  FSEL R42, R42, -INF , !P4 ;  /* 0xff8000002a2a7808 */ /* 0x000fe40006000000 */
[----:B------:R-:W-:Y:S02]  /*2f50*/  ISETP.NE.AND P4, PT, R96, RZ, PT ;  /* 0x000000ff6000720c */ /* 0x000fe40003f85270 */
[----:B------:R-:W-:-:S02]  /*2f60*/  FMNMX.FTZ R3, R2, R3, !PT ;  /* 0x0000000302037209 */ /* 0x000fc40007810000 */
[----:B------:R-:W-:Y:S02]  /*2f70*/  ISETP.GT.AND P4, PT, R37, 0x21, !P4 ;  /* 0x000000212500780c */ /* 0x000fe40006784270 */
[----:B------:R-:W-:Y:S02]  /*2f80*/  FMNMX.FTZ R3, R68, R3, !PT ;  /* 0x0000000344037209 */ /* 0x000fe40007810000 */
        /* <DEDUP_REMOVED lines=22> */
[C---:B------:R-:W-:Y:S01]  /*30f0*/  ISETP.GT.AND P5, PT, R37.reuse, 0x78, !P5 ;  /* 0x000000782500780c */ /* 0x040fe20006fa4270 */
[----:B------:R-:W0:Y:S01]  /*3100*/  SHFL.BFLY PT, R0, R3, 0x2, 0x1f ;  /* 0x0c401f0003007f89 */ /* 0x000e2200000e0000 */
[----:B------:R-:W-:Y:S02]  /*3110*/  FSEL R50, R50, -INF , !P4 ;  /* 0xff80000032327808 */ /* 0x000fe40006000000 */
[----:B------:R-:W-:Y:S02]  /*3120*/  ISETP.NE.AND P4, PT, R98, RZ, PT ;  /* 0x000000ff6200720c */ /* 0x000fe40003f85270 */
[----:B------:R-:W-:Y:S02]  /*3130*/  ISETP.LT.OR P5, PT, R116, 0x79, P5 ;  /* 0x000000797400780c */ /* 0x000fe40002fa1670 */
[----:B------:R-:W-:Y:S02]  /*3140*/  ISETP.GT.AND P4, PT, R37, 0x31, !P4 ;  /* 0x000000312500780c */ /* 0x000fe40006784270 */
[----:B------:R-:W-:-:S02]  /*3150*/  FSEL R86, R86, -INF , !P5 ;  /* 0xff80000056567808 */ /* 0x000fc40006800000 */
[----:B------:R-:W-:-:S04]  /*3160*/  ISETP.LT.OR P4, PT, R116, 0x32, P4 ;  /* 0x000000327400780c */ /* 0x000fc80002781670 */
[----:B------:R-:W-:Y:S02]  /*3170*/  FSEL R52, R51, -INF , !P4 ;  /* 0xff80000033347808 */ /* 0x000fe40006000000 */
[----:B------:R-:W-:-:S04]  /*3180*/  ISETP.NE.AND P4, PT, R49, RZ, PT ;  /* 0x000000ff3100720c */ /* 0x000fc80003f85270 */
[----:B------:R-:W-:-:S04]  /*3190*/  ISETP.GT.AND P4, PT, R37, 0x38, !P4 ;  /* 0x000000382500780c */ /* 0x000fc80006784270 */
        /* <DEDUP_REMOVED lines=10> */
[----:B------:R-:W-:Y:S02]  /*3240*/  ISETP.GT.AND P4, PT, R37, 0x41, !P6 ;  /* 0x000000412500780c */ /* 0x000fe40007784270 */
[----:B------:R-:W-:Y:S02]  /*3250*/  ISETP.NE.AND P6, PT, R60, RZ, PT ;  /* 0x000000ff3c00720c */ /* 0x000fe40003fc5270 */
[----:B------:R-:W-:-:S04]  /*3260*/  ISETP.LT.OR P4, PT, R116, 0x42, P4 ;  /* 0x000000427400780c */ /* 0x000fc80002781670 */
[----:B------:R-:W-:Y:S02]  /*3270*/  FSEL R60, R59, -INF , !P4 ;  /* 0xff8000003b3c7808 */ /* 0x000fe40006000000 */
[----:B------:R-:W-:Y:S02]  /*3280*/  ISETP.NE.AND P4, PT, R57, RZ, PT ;  /* 0x000000ff3900720c */ /* 0x000fe40003f85270 */
[----:B------:R-:W1:Y:S02]  /*3290*/  @P2 LDC R57, c[0x0][0x450] ;  /* 0x00011400ff392b82 */ /* 0x000e640000000800 */
        /* <DEDUP_REMOVED lines=41> */
[----:B0-----:R-:W-:Y:S02]  /*3530*/  FMNMX.FTZ R13, R3, R0, !PT ;  /* 0x00000000030d7209 */ /* 0x001fe40007810000 */
[----:B------:R-:W-:-:S03]  /*3540*/  ISETP.LT.OR P4, PT, R116, 0x71, P4 ;  /* 0x000000717400780c */ /* 0x000fc60002781670 */
[----:B------:R-:W0:Y:S01]  /*3550*/  SHFL.BFLY PT, R0, R13, 0x1, 0x1f ;  /* 0x0c201f000d007f89 */ /* 0x000e2200000e0000 */
[----:B------:R-:W-:Y:S02]  /*3560*/  FSEL R82, R82, -INF , !P4 ;  /* 0xff80000052527808 */ /* 0x000fe40006000000 */
[----:B0-----:R-:W-:-:S04]  /*3570*/  FMNMX.FTZ R0, R13, R0, !PT ;  /* 0x000000000d007209 */ /* 0x001fc80007810000 */
[C---:B------:R-:W-:Y:S01]  /*3580*/  FSETP.NEU.FTZ.AND P4, PT, R0.reuse, -INF , PT ;  /* 0xff8000000000780b */ /* 0x040fe20003f9d000 */
[----:B------:R-:W-:-:S05]  /*3590*/  FMUL.FTZ R21, R0, R11 ;  /* 0x0000000b00157220 */ /* 0x000fca0000410000 */
[----:B------:R-:W-:Y:S02]  /*35a0*/  FSEL R39, R21, RZ, P4 ;  /* 0x000000ff15277208 */ /* 0x000fe40002000000 */
[----:B------:R-:W-:Y:S02]  /*35b0*/  ISETP.GT.AND P4, PT, R37, RZ, !P6 ;  /* 0x000000ff2500720c */ /* 0x000fe40007784270 */
[----:B------:R-:W-:Y:S01]  /*35c0*/  ISETP.NE.AND P6, PT, R81, RZ, PT ;  /* 0x000000ff5100720c */ /* 0x000fe20003fc5270 */
[-CC-:B------:R-:W-:Y:S01]  /*35d0*/  FFMA.FTZ R29, R134, R11.reuse, -R39.reuse ;  /* 0x0000000b861d7223 */ /* 0x180fe20000010827 */
[----:B------:R-:W-:Y:S01]  /*35e0*/  ISETP.LT.OR P4, PT, R116, 0x1, P4 ;  /* 0x000000017400780c */ /* 0x000fe20002781670 */
[-CC-:B------:R-:W-:Y:S01]  /*35f0*/  FFMA.FTZ R164, R106, R11.reuse, -R39.reuse ;  /* 0x0000000b6aa47223 */ /* 0x180fe20000010827 */
[----:B------:R-:W-:Y:S01]  /*3600*/  ISETP.GT.AND P6, PT, R37, 0x79, !P6 ;  /* 0x000000792500780c */ /* 0x000fe200077c4270 */
[-CC-:B------:R-:W-:Y:S01]  /*3610*/  FFMA.FTZ R41, R104, R11.reuse, -R39.reuse ;  /* 0x0000000b68297223 */ /* 0x180fe20000010827 */
[----:B------:R-:W-:Y:S01]  /*3620*/  FSEL R26, R26, -INF , !P4 ;  /* 0xff8000001a1a7808 */ /* 0x000fe20006000000 */
[-CC-:B------:R-:W-:Y:S01]  /*3630*/  FFMA.FTZ R43, R100, R11.reuse, -R39.reuse ;  /* 0x0000000b642b7223 */ /* 0x180fe20000010827 */
[----:B------:R-:W-:Y:S01]  /*3640*/  ISETP.NE.AND P4, PT, R77, RZ, PT ;  /* 0x000000ff4d00720c */ /* 0x000fe20003f85270 */
[-CC-:B------:R-:W-:Y:S01]  /*3650*/  FFMA.FTZ R180, R180, R11.reuse, -R39.reuse ;  /* 0x0000000bb4b47223 */ /* 0x180fe20000010827 */
[----:B------:R-:W-:Y:S01]  /*3660*/  FMNMX.FTZ R21, R26, R28, !PT ;  /* 0x0000001c1a157209 */ /* 0x000fe20007810000 */
[-CC-:B------:R-:W-:Y:S01]  /*3670*/  FFMA.FTZ R3, R130, R11.reuse, -R39.reuse ;  /* 0x0000000b82037223 */ /* 0x180fe20000010827 */
[----:B------:R-:W-:Y:S01]  /*3680*/  ISETP.GT.AND P4, PT, R37, 0x71, !P4 ;  /* 0x000000712500780c */ /* 0x000fe20006784270 */
[--C-:B------:R-:W-:Y:S01]  /*3690*/  FFMA.FTZ R2, R2, R11, -R39.reuse ;  /* 0x0000000b02027223 */ /* 0x100fe20000010827 */
[----:B------:R-:W-:Y:S01]  /*36a0*/  FMNMX.FTZ R21, R30, R21, !PT ;  /* 0x000000151e157209 */ /* 0x000fe20007810000 */
[--C-:B------:R-:W-:Y:S01]  /*36b0*/  FFMA.FTZ R182, R182, R11, -R39.reuse ;  /* 0x0000000bb6b67223 */ /* 0x100fe20000010827 */
[----:B------:R-:W-:Y:S01]  /*36c0*/  ISETP.LT.OR P4, PT, R116, 0x72, P4 ;  /* 0x000000727400780c */ /* 0x000fe20002781670 */
[----:B------:R-:W-:Y:S01]  /*36d0*/  MUFU.EX2 R180, R180 ;  /* 0x000000b400b47308 */ /* 0x000fe20000000800 */
[----:B------:R-:W-:Y:S01]  /*36e0*/  FMNMX.FTZ R21, R32, R21, !PT ;  /* 0x0000001520157209 */ /* 0x000fe20007810000 */
[-CC-:B------:R-:W-:Y:S01]  /*36f0*/  FFMA.FTZ R4, R4, R11.reuse, -R39.reuse ;  /* 0x0000000b04047223 */ /* 0x180fe20000010827 */
[----:B------:R-:W-:Y:S01]  /*3700*/  FSEL R106, R83, -INF , !P4 ;  /* 0xff800000536a7808 */ /* 0x000fe20006000000 */
[--C-:B------:R-:W-:Y:S01]  /*3710*/  FFMA.FTZ R13, R132, R11, -R39.reuse ;  /* 0x0000000b840d7223 */ /* 0x100fe20000010827 */
[----:B------:R-:W-:Y:S01]  /*3720*/  FMNMX.FTZ R25, R34, R21, !PT ;  /* 0x0000001522197209 */ /* 0x000fe20007810000 */
[--C-:B------:R-:W-:Y:S01]  /*3730*/  FFMA.FTZ R176, R176, R11, -R39.reuse ;  /* 0x0000000bb0b07223 */ /* 0x100fe20000010827 */
[----:B------:R-:W-:Y:S01]  /*3740*/  ISETP.LT.OR P6, PT, R116, 0x7a, P6 ;  /* 0x0000007a7400780c */ /* 0x000fe200037c1670 */
[----:B------:R0:W-:Y:S01]  /*3750*/  MUFU.EX2 R21, R29 ;  /* 0x0000001d00157308 */ /* 0x0001e20000000800 */
[----:B------:R-:W-:Y:S01]  /*3760*/  FMNMX.FTZ R25, R36, R25, !PT ;  /* 0x0000001924197209 */ /* 0x000fe20007810000 */
[-CC-:B------:R-:W-:Y:S01]  /*3770*/  FFMA.FTZ R178, R128, R11.reuse, -R39.reuse ;  /* 0x0000000b80b27223 */ /* 0x180fe20000010827 */
[----:B------:R-:W-:Y:S01]  /*3780*/  FSEL R104, R87, -INF , !P6 ;  /* 0xff80000057687808 */ /* 0x000fe20007000000 */
[--C-:B------:R-:W-:Y:S01]  /*3790*/  FFMA.FTZ R126, R126, R11, -R39.reuse ;  /* 0x0000000b7e7e7223 */ /* 0x100fe20000010827 */
[----:B------:R-:W-:Y:S01]  /*37a0*/  FMNMX.FTZ R25, R38, R25, !PT ;  /* 0x0000001926197209 */ /* 0x000fe20007810000 */
[-CC-:B------:R-:W-:Y:S01]  /*37b0*/  FFMA.FTZ R172, R124, R11.reuse, -R39.reuse ;  /* 0x0000000b7cac7223 */ /* 0x180fe20000010827 */
[--C-:B------:R-:W-:Y:S01]  /*37c0*/  FFMA.FTZ R122, R122, R11, -R39.reuse ;  /* 0x0000000b7a7a7223 */ /* 0x100fe20000010827 */
[----:B------:R-:W2:Y:S01]  /*37d0*/  MUFU.EX2 R3, R3 ;  /* 0x0000000300037308 */ /* 0x000ea20000000800 */
        /* <DEDUP_REMOVED lines=20> */
[----:B0-----:R-:W-:Y:S01]  /*3920*/  FMNMX.FTZ R29, R50, R27, !PT ;  /* 0x0000001b321d7209 */ /* 0x001fe20007810000 */
[-CC-:B------:R-:W-:Y:S01]  /*3930*/  FFMA.FTZ R20, R20, R11.reuse, -R39.reuse ;  /* 0x0000000b14147223 */ /* 0x180fe20000010827 */
[--C-:B------:R-:W-:Y:S01]  /*3940*/  FFMA.FTZ R84, R84, R11, -R39.reuse ;  /* 0x0000000b54547223 */ /* 0x100fe20000010827 */
[----:B------:R-:W0:Y:S01]  /*3950*/  MUFU.EX2 R13, R13 ;  /* 0x0000000d000d7308 */ /* 0x000e220000000800 */
[----:B------:R-:W-:Y:S01]  /*3960*/  FMNMX.FTZ R29, R52, R29, !PT ;  /* 0x0000001d341d7209 */ /* 0x000fe20007810000 */
[----:B------:R-:W-:Y:S01]  /*3970*/  FFMA.FTZ R24, R24, R11, -R39 ;  /* 0x0000000b18187223 */ /* 0x000fe20000010827 */
[----:B--2---:R-:W-:Y:S01]  /*3980*/  FADD.FTZ R53, R180, R3 ;  /* 0x00000003b4357221 */ /* 0x004fe20000010000 */
[----:B------:R-:W-:-:S02]  /*3990*/  F2FP.BF16.F32.PACK_AB R180, R3, R180 ;  /* 0x000000b403b4723e */ /* 0x000fc400000010ff */
[----:B------:R-:W-:Y:S02]  /*39a0*/  FMNMX.FTZ R29, R54, R29, !PT ;  /* 0x0000001d361d7209 */ /* 0x000fe40007810000 */
[----:B------:R-:W2:Y:S02]  /*39b0*/  MUFU.EX2 R176, R176 ;  /* 0x000000b000b07308 */ /* 0x000ea40000000800 */
[----:B------:R-:W-:-:S04]  /*39c0*/  FMNMX.FTZ R29, R56, R29, !PT ;  /* 0x0000001d381d7209 */ /* 0x000fc80007810000 */
[----:B------:R-:W-:Y:S02]  /*39d0*/  FMNMX.FTZ R31, R58, R29, !PT ;  /* 0x0000001d3a1f7209 */ /* 0x000fe40007810000 */
[----:B------:R-:W4:Y:S02]  /*39e0*/  MUFU.EX2 R178, R178 ;  /* 0x000000b200b27308 */ /* 0x000f240000000800 */
[----:B------:R-:W-:-:S04]  /*39f0*/  FMNMX.FTZ R31, R60, R31, !PT ;  /* 0x0000001f3c1f7209 */ /* 0x000fc80007810000 */
[----:B------:R-:W-:Y:S02]  /*3a00*/  FMNMX.FTZ R31, R62, R31, !PT ;  /* 0x0000001f3e1f7209 */ /* 0x000fe40007810000 */
[----:B------:R-:W5:Y:S02]  /*3a10*/  MUFU.EX2 R25, R126 ;  /* 0x0000007e00197308 */ /* 0x000f640000000800 */
[----:B------:R-:W-:-:S04]  /*3a20*/  FMNMX.FTZ R31, R90, R31, !PT ;  /* 0x0000001f5a1f7209 */ /* 0x000fc80007810000 */
[----:B------:R-:W-:Y:S02]  /*3a30*/  FMNMX.FTZ R33, R66, R31, !PT ;  /* 0x0000001f42217209 */ /* 0x000fe40007810000 */
[----:B------:R-:W1:Y:S02]  /*3a40*/  MUFU.EX2 R172, R172 ;  /* 0x000000ac00ac7308 */ /* 0x000e640000000800 */
        /* <DEDUP_REMOVED lines=14> */
[----:B------:R3:W-:Y:S02]  /*3b30*/  MUFU.EX2 R41, R2 ;  /* 0x0000000200297308 */ /* 0x0007e40000000800 */
[----:B------:R-:W-:-:S05]  /*3b40*/  FMNMX.FTZ R37, R104, R37, !PT ;  /* 0x0000002568257209 */ /* 0x000fca0007810000 */
[----:B------:R-:W2:Y:S01]  /*3b50*/  SHFL.BFLY PT, R100, R37, 0x2, 0x1f ;  /* 0x0c401f0025647f89 */ /* 0x000ea200000e0000 */
[----:B------:R-:W1:Y:S01]  /*3b60*/  MUFU.EX2 R168, R168 ;  /* 0x000000a800a87308 */ /* 0x000e620000000800 */
[----:B---3--:R-:W-:-:S07]  /*3b70*/  FFMA.FTZ R2, R12, R11, -R39 ;  /* 0x0000000b0c027223 */ /* 0x008fce0000010827 */
[----:B------:R3:W-:Y:S08]  /*3b80*/  MUFU.EX2 R49, R2 ;  /* 0x0000000200317308 */ /* 0x0007f00000000800 */
[----:B------:R-:W1:Y:S01]  /*3b90*/  MUFU.EX2 R31, R112 ;  /* 0x00000070001f7308 */ /* 0x000e620000000800 */
[----:B---3--:R-:W-:Y:S01]  /*3ba0*/  FADD.FTZ R2, R182, R53 ;  /* 0x00000035b6027221 */ /* 0x008fe20000010000 */
[----:B0-----:R-:W-:-:S03]  /*3bb0*/  F2FP.BF16.F32.PACK_AB R182, R13, R182 ;  /* 0x000000b60db6723e */ /* 0x001fc600000010ff */
[----:B------:R-:W-:Y:S01]  /*3bc0*/  FADD.FTZ R53, R13, R2 ;  /* 0x000000020d357221 */ /* 0x000fe20000010000 */
[----:B--2---:R-:W-:Y:S02]  /*3bd0*/  FMNMX.FTZ R100, R37, R100, !PT ;  /* 0x0000006425647209 */ /* 0x004fe40007810000 */
[----:B------:R-:W0:Y:S01]  /*3be0*/  MUFU.EX2 R170, R170 ;  /* 0x000000aa00aa7308 */ /* 0x000e220000000800 */
[----:B------:R-:W-:Y:S01]  /*3bf0*/  FADD.FTZ R2, R176, R53 ;  /* 0x00000035b0027221 */ /* 0x000fe20000010000 */
[C---:B------:R-:W-:Y:S01]  /*3c00*/  F2FP.BF16.F32.PACK_AB R176, R21.reuse, R176 ;  /* 0x000000b015b0723e */ /* 0x040fe200000010ff */
[----:B------:R-:W2:Y:S02]  /*3c10*/  SHFL.BFLY PT, R37, R100, 0x1, 0x1f ;  /* 0x0c201f0064257f89 */ /* 0x000ea400000e0000 */
[----:B------:R-:W-:-:S03]  /*3c20*/  FADD.FTZ R53, R21, R2 ;  /* 0x0000000215357221 */ /* 0x000fc60000010000 */
[----:B------:R-:W-:Y:S01]  /*3c30*/  MUFU.EX2 R33, R108 ;  /* 0x0000006c00217308 */ /* 0x000fe20000000800 */
[----:B----4-:R-:W-:Y:S01]  /*3c40*/  FADD.FTZ R2, R178, R53 ;  /* 0x00000035b2027221 */ /* 0x010fe20000010000 */
[----:B-----5:R-:W-:-:S03]  /*3c50*/  F2FP.BF16.F32.PACK_AB R178, R25, R178 ;  /* 0x000000b219b2723e */ /* 0x020fc600000010ff */
[----:B------:R-:W-:-:S03]  /*3c60*/  FADD.FTZ R55, R25, R2 ;  /* 0x0000000219377221 */ /* 0x000fc60000010000 */
[----:B------:R3:W-:Y:S08]  /*3c70*/  MUFU.EX2 R47, R10 ;  /* 0x0000000a002f7308 */ /* 0x0007f00000000800 */
[----:B------:R-:W-:Y:S01]  /*3c80*/  MUFU.EX2 R164, R164 ;  /* 0x000000a400a47308 */ /* 0x000fe20000000800 */
[----:B---3--:R-:W3:Y:S01]  /*3c90*/  @P2 LDC R10, c[0x0][0x44c] ;  /* 0x00011300ff0a2b82 */ /* 0x008ee20000000800 */
[----:B--2---:R-:W-:-:S04]  /*3ca0*/  FMNMX.FTZ R12, R100, R37, !PT ;  /* 0x00000025640c7209 */ /* 0x004fc80007810000 */
[C---:B------:R-:W-:Y:S01]  /*3cb0*/  FSETP.NEU.FTZ.AND P4, PT, R12.reuse, -INF , PT ;  /* 0xff8000000c00780b */ /* 0x040fe20003f9d000 */
[-C--:B------:R-:W-:Y:S01]  /*3cc0*/  FMUL.FTZ R4, R12, R11.reuse ;  /* 0x0000000b0c047220 */ /* 0x080fe20000410000 */
[----:B------:R-:W-:Y:S04]  /*3cd0*/  MUFU.EX2 R102, R102 ;  /* 0x0000006600667308 */ /* 0x000fe80000000800 */
[----:B------:R-:W-:Y:S01]  /*3ce0*/  FSEL R39, R4, RZ, P4 ;  /* 0x000000ff04277208 */ /* 0x000fe20002000000 */
[----:B-1----:R-:W-:Y:S01]  /*3cf0*/  FADD.FTZ R4, R172, R55 ;  /* 0x00000037ac047221 */ /* 0x002fe20000010000 */
[C---:B------:R-:W-:Y:S02]  /*3d00*/  F2FP.BF16.F32.PACK_AB R172, R27.reuse, R172 ;  /* 0x000000ac1bac723e */ /* 0x040fe400000010ff */
        /* <DEDUP_REMOVED lines=11> */
[----:B------:R-:W-:Y:S01]  /*3dc0*/  FADD.FTZ R55, R27, R4 ;  /* 0x000000041b377221 */ /* 0x000fe20000010000 */
[-CC-:B------:R-:W-:Y:S01]  /*3dd0*/  FFMA.FTZ R44, R44, R11.reuse, -R39.reuse ;  /* 0x0000000b2c2c7223 */ /* 0x180fe20000010827 */
[-CC-:B------:R-:W-:Y:S01]  /*3de0*/  FFMA.FTZ R46, R46, R11.reuse, -R39.reuse ;  /* 0x0000000b2e2e7223 */ /* 0x180fe20000010827 */
[-C--:B------:R-:W-:Y:S01]  /*3df0*/  FFMA.FTZ R48, R48, R11.reuse, -R39 ;  /* 0x0000000b30307223 */ /* 0x080fe20000010827 */
[----:B------:R-:W-:Y:S01]  /*3e00*/  FADD.FTZ R4, R174, R55 ;  /* 0x00000037ae047221 */ /* 0x000fe20000010000 */
[----:B------:R-:W1:Y:S01]  /*3e10*/  MUFU.EX2 R181, R28 ;  /* 0x0000001c00b57308 */ /* 0x000e620000000800 */
[-CC-:B------:R-:W-:Y:S01]  /*3e20*/  FFMA.FTZ R50, R50, R11.reuse, -R39.reuse ;  /* 0x0000000b32327223 */ /* 0x180fe20000010827 */
[-CC-:B------:R-:W-:Y:S01]  /*3e30*/  FFMA.FTZ R52, R52, R11.reuse, -R39.reuse ;  /* 0x0000000b34347223 */ /* 0x180fe20000010827 */
[----:B------:R-:W-:Y:S01]  /*3e40*/  FADD.FTZ R55, R29, R4 ;  /* 0x000000041d377221 */ /* 0x000fe20000010000 */
[-CC-:B------:R-:W-:Y:S01]  /*3e50*/  FFMA.FTZ R54, R54, R11.reuse, -R39.reuse ;  /* 0x0000000b36367223 */ /* 0x180fe20000010827 */
[-CC-:B------:R-:W-:Y:S01]  /*3e60*/  FFMA.FTZ R56, R56, R11.reuse, -R39.reuse ;  /* 0x0000000b38387223 */ /* 0x180fe20000010827 */
[-C--:B------:R-:W-:Y:S01]  /*3e70*/  FFMA.FTZ R58, R58, R11.reuse, -R39 ;  /* 0x0000000b3a3a7223 */ /* 0x080fe20000010827 */
[----:B------:R-:W-:Y:S01]  /*3e80*/  FADD.FTZ R4, R168, R55 ;  /* 0x00000037a8047221 */ /* 0x000fe20000010000 */
[----:B------:R-:W2:Y:S01]  /*3e90*/  MUFU.EX2 R30, R30 ;  /* 0x0000001e001e7308 */ /* 0x000ea20000000800 */
[-CC-:B------:R-:W-:Y:S01]  /*3ea0*/  FFMA.FTZ R60, R60, R11.reuse, -R39.reuse ;  /* 0x0000000b3c3c7223 */ /* 0x180fe20000010827 */
[----:B------:R-:W-:Y:S01]  /*3eb0*/  FFMA.FTZ R62, R62, R11, -R39 ;  /* 0x0000000b3e3e7223 */ /* 0x000fe20000010827 */
[----:B------:R-:W-:Y:S01]  /*3ec0*/  FADD.FTZ R55, R31, R4 ;  /* 0x000000041f377221 */ /* 0x000fe20000010000 */
[----:B---3--:R-:W-:-:S04]  /*3ed0*/  @P2 IMAD.HI.U32 R10, R23, R10, RZ ;  /* 0x0000000a170a2227 */ /* 0x008fc800078e00ff */
[-CC-:B------:R-:W-:Y:S01]  /*3ee0*/  FFMA.FTZ R90, R90, R11.reuse, -R39.reuse ;  /* 0x0000000b5a5a7223 */ /* 0x180fe20000010827 */
[----:B------:R-:W-:Y:S01]  /*3ef0*/  FFMA.FTZ R66, R66, R11, -R39 ;  /* 0x0000000b42427223 */ /* 0x000fe20000010827 */
[----:B0-----:R-:W-:Y:S01]  /*3f00*/  FADD.FTZ R4, R170, R55 ;  /* 0x00000037aa047221 */ /* 0x001fe20000010000 */
[----:B------:R-:W0:Y:S01]  /*3f10*/  MUFU.EX2 R183, R32 ;  /* 0x0000002000b77308 */ /* 0x000e220000000800 */
[----:B-1----:R-:W-:Y:S01]  /*3f20*/  FADD.FTZ R53, R26, R181 ;  /* 0x000000b51a357221 */ /* 0x002fe20000010000 */
[----:B------:R-:W-:Y:S01]  /*3f30*/  @P2 SHF.R.U32.HI R23, RZ, R57, R10 ;  /* 0x00000039ff172219 */ /* 0x000fe2000001160a */
[----:B------:R-:W-:Y:S01]  /*3f40*/  FADD.FTZ R55, R33, R4 ;  /* 0x0000000421377221 */ /* 0x000fe20000010000 */
[-CC-:B------:R-:W-:Y:S01]  /*3f50*/  FFMA.FTZ R92, R92, R11.reuse, -R39.reuse ;  /* 0x0000000b5c5c7223 */ /* 0x180fe20000010827 */
[-CC-:B------:R-:W-:Y:S01]  /*3f60*/  FFMA.FTZ R70, R70, R11.reuse, -R39.reuse ;  /* 0x0000000b46467223 */ /* 0x180fe20000010827 */
[-C--:B------:R-:W-:Y:S01]  /*3f70*/  FFMA.FTZ R94, R94, R11.reuse, -R39 ;  /* 0x0000000b5e5e7223 */ /* 0x080fe20000010827 */
[----:B------:R-:W-:Y:S01]  /*3f80*/  FADD.FTZ R4, R164, R55 ;  /* 0x00000037a4047221 */ /* 0x000fe20000010000 */
[----:B------:R-:W1:Y:S01]  /*3f90*/  MUFU.EX2 R34, R34 ;  /* 0x0000002200227308 */ /* 0x000e620000000800 */
[----:B--2---:R-:W-:Y:S01]  /*3fa0*/  FADD.FTZ R2, R30, R53 ;  /* 0x000000351e027221 */ /* 0x004fe20000010000 */
[-CC-:B------:R-:W-:Y:S01]  /*3fb0*/  FFMA.FTZ R74, R74, R11.reuse, -R39.reuse ;  /* 0x0000000b4a4a7223 */ /* 0x180fe20000010827 */
[----:B------:R-:W-:Y:S01]  /*3fc0*/  FADD.FTZ R55, R35, R4 ;  /* 0x0000000423377221 */ /* 0x000fe20000010000 */
[-CC-:B------:R-:W-:Y:S01]  /*3fd0*/  FFMA.FTZ R96, R96, R11.reuse, -R39.reuse ;  /* 0x0000000b60607223 */ /* 0x180fe20000010827 */
[-CC-:B------:R-:W-:Y:S01]  /*3fe0*/  FFMA.FTZ R78, R78, R11.reuse, -R39.reuse ;  /* 0x0000000b4e4e7223 */ /* 0x180fe20000010827 */
[-C--:B------:R-:W-:Y:S01]  /*3ff0*/  FFMA.FTZ R98, R98, R11.reuse, -R39 ;  /* 0x0000000b62627223 */ /* 0x080fe20000010827 */
[----:B------:R-:W-:Y:S01]  /*4000*/  FADD.FTZ R4, R102, R55 ;  /* 0x0000003766047221 */ /* 0x000fe20000010000 */
[----:B------:R-:W2:Y:S01]  /*4010*/  MUFU.EX2 R177, R36 ;  /* 0x0000002400b17308 */ /* 0x000ea20000000800 */
[----:B0-----:R-:W-:Y:S01]  /*4020*/  FADD.FTZ R53, R183, R2 ;  /* 0x00000002b7357221 */ /* 0x001fe20000010000 */
[-CC-:B------:R-:W-:Y:S01]  /*4030*/  FFMA.FTZ R82, R82, R11.reuse, -R39.reuse ;  /* 0x0000000b52527223 */ /* 0x180fe20000010827 */
[----:B------:R-:W-:Y:S01]  /*4040*/  FADD.FTZ R55, R43, R4 ;  /* 0x000000042b377221 */ /* 0x000fe20000010000 */
[-CC-:B------:R-:W-:Y:S01]  /*4050*/  FFMA.FTZ R106, R106, R11.reuse, -R39.reuse ;  /* 0x0000000b6a6a7223 */ /* 0x180fe20000010827 */
[-CC-:B------:R-:W-:Y:S01]  /*4060*/  FFMA.FTZ R86, R86, R11.reuse, -R39.reuse ;  /* 0x0000000b56567223 */ /* 0x180fe20000010827 */
[----:B------:R-:W-:Y:S01]  /*4070*/  FFMA.FTZ R39, R104, R11, -R39 ;  /* 0x0000000b68277223 */ /* 0x000fe20000010827 */
[----:B------:R-:W-:Y:S01]  /*4080*/  F2FP.BF16.F32.PACK_AB R174, R29, R174 ;  /* 0x000000ae1dae723e */ /* 0x000fe200000010ff */
[----:B------:R-:W0:Y:S01]  /*4090*/  MUFU.EX2 R38, R38 ;  /* 0x0000002600267308 */ /* 0x000e220000000800 */
[----:B-1----:R-:W-:Y:S01]  /*40a0*/  FADD.FTZ R2, R34, R53 ;  /* 0x0000003522027221 */ /* 0x002fe20000010000 */
[----:B------:R-:W-:Y:S01]  /*40b0*/  F2FP.BF16.F32.PACK_AB R168, R31, R168 ;  /* 0x000000a81fa8723e */ /* 0x000fe200000010ff */
[----:B------:R-:W-:Y:S01]  /*40c0*/  VIADD R10, R22, 0xfffffffe ;  /* 0xfffffffe160a7836 */ /* 0x000fe20000000000 */
[----:B------:R-:W-:-:S02]  /*40d0*/  F2FP.BF16.F32.PACK_AB R170, R33, R170 ;  /* 0x000000aa21aa723e */ /* 0x000fc400000010ff */
[----:B------:R-:W-:Y:S02]  /*40e0*/  F2FP.BF16.F32.PACK_AB R164, R35, R164 ;  /* 0x000000a423a4723e */ /* 0x000fe400000010ff */
[----:B------:R-:W1:Y:S01]  /*40f0*/  MUFU.EX2 R179, R40 ;  /* 0x0000002800b37308 */ /* 0x000e620000000800 */
[----:B--2---:R-:W-:Y:S01]  /*4100*/  FADD.FTZ R53, R177, R2 ;  /* 0x00000002b1357221 */ /* 0x004fe20000010000 */
[----:B------:R-:W-:Y:S02]  /*4110*/  F2FP.BF16.F32.PACK_AB R166, R43, R102 ;  /* 0x000000662ba6723e */ /* 0x000fe400000010ff */
[----:B------:R-:W-:Y:S02]  /*4120*/  F2FP.BF16.F32.PACK_AB R181, R181, R26 ;  /* 0x0000001ab5b5723e */ /* 0x000fe400000010ff */
[----:B------:R-:W-:Y:S02]  /*4130*/  F2FP.BF16.F32.PACK_AB R183, R183, R30 ;  /* 0x0000001eb7b7723e */ /* 0x000fe400000010ff */
[----:B------:R-:W2:Y:S01]  /*4140*/  MUFU.EX2 R42, R42 ;  /* 0x0000002a002a7308 */ /* 0x000ea20000000800 */
[----:B0-----:R-:W-:Y:S01]  /*4150*/  FADD.FTZ R2, R38, R53 ;  /* 0x0000003526027221 */ /* 0x001fe20000010000 */
[----:B------:R-:W-:-:S06]  /*4160*/  F2FP.BF16.F32.PACK_AB R177, R177, R34 ;  /* 0x00000022b1b1723e */ /* 0x000fcc00000010ff */
[----:B------:R-:W0:Y:S01]  /*4170*/  MUFU.EX2 R173, R44 ;  /* 0x0000002c00ad7308 */ /* 0x000e220000000800 */
[C---:B-1----:R-:W-:Y:S01]  /*4180*/  FADD.FTZ R53, R179.reuse, R2 ;  /* 0x00000002b3357221 */ /* 0x042fe20000010000 */
[----:B------:R-:W-:-:S06]  /*4190*/  F2FP.BF16.F32.PACK_AB R179, R179, R38 ;  /* 0x00000026b3b3723e */ /* 0x000fcc00000010ff */
[----:B------:R-:W1:Y:S01]  /*41a0*/  MUFU.EX2 R46, R46 ;  /* 0x0000002e002e7308 */ /* 0x000e620000000800 */
[----:B--2---:R-:W-:-:S07]  /*41b0*/  FADD.FTZ R2, R42, R53 ;  /* 0x000000352a027221 */ /* 0x004fce0000010000 */
        /* <DEDUP_REMOVED lines=9> */
[----:B0-----:R-:W-:-:S07]  /*4250*/  FADD.FTZ R2, R50, R53 ;  /* 0x0000003532027221 */ /* 0x001fce0000010000 */
[----:B------:R-:W0:Y:S01]  /*4260*/  MUFU.EX2 R64, R64 ;  /* 0x0000004000407308 */ /* 0x000e220000000800 */
[C---:B-1----:R-:W-:Y:S01]  /*4270*/  FADD.FTZ R53, R169.reuse, R2 ;  /* 0x00000002a9357221 */ /* 0x042fe20000010000 */
[----:B------:R-:W-:-:S06]  /*4280*/  F2FP.BF16.F32.PACK_AB R169, R169, R50 ;  /* 0x00000032a9a9723e */ /* 0x000fcc00000010ff */
[----:B------:R-:W1:Y:S01]  /*4290*/  MUFU.EX2 R171, R56 ;  /* 0x0000003800ab7308 */ /* 0x000e620000000800 */
[----:B--2---:R-:W-:-:S07]  /*42a0*/  FADD.FTZ R2, R54, R53 ;  /* 0x0000003536027221 */ /* 0x004fce0000010000 */
[----:B------:R-:W2:Y:S01]  /*42b0*/  MUFU.EX2 R58, R58 ;  /* 0x0000003a003a7308 */ /* 0x000ea20000000800 */
[----:B0-----:R-:W-:Y:S01]  /*42c0*/  FADD.FTZ R4, R64, R55 ;  /* 0x0000003740047221 */ /* 0x001fe20000010000 */
[----:B------:R-:W-:Y:S01]  /*42d0*/  IMAD.IADD R55, R88, 0x1, R23 ;  /* 0x0000000158377824 */ /* 0x000fe200078e0217 */
[C---:B------:R-:W-:Y:S02]  /*42e0*/  F2FP.BF16.F32.PACK_AB R160, R41.reuse, R64 ;  /* 0x0000004029a0723e */ /* 0x040fe400000010ff */
[----:B------:R-:W-:Y:S01]  /*42f0*/  FADD.FTZ R53, R41, R4 ;  /* 0x0000000429357221 */ /* 0x000fe20000010000 */
[----:B------:R-:W-:Y:S02]  /*4300*/  IMAD.IADD R14, R55, 0x1, R14 ;  /* 0x00000001370e7824 */ /* 0x000fe400078e020e */
        /* <DEDUP_REMOVED lines=19> */
[----:B--2---:R-:W-:Y:S01]  /*4440*/  FADD.FTZ R4, R68, R53 ;  /* 0x0000003544047221 */ /* 0x004fe20000010000 */
[----:B------:R-:W-:-:S03]  /*4450*/  F2FP.BF16.F32.PACK_AB R162, R45, R68 ;  /* 0x000000442da2723e */ /* 0x000fc600000010ff */
[----:B------:R-:W-:-:S03]  /*4460*/  FADD.FTZ R13, R45, R4 ;  /* 0x000000042d0d7221 */ /* 0x000fc60000010000 */
        /* <DEDUP_REMOVED lines=26> */
[----:B0-----:R-:W-:-:S07]  /*4610*/  FADD.FTZ R2, R82, R3 ;  /* 0x0000000352027221 */ /* 0x001fce0000010000 */
[----:B------:R-:W0:Y:S01]  /*4620*/  MUFU.EX2 R84, R84 ;  /* 0x0000005400547308 */ /* 0x000e220000000800 */
[C---:B-1----:R-:W-:Y:S01]  /*4630*/  FADD.FTZ R13, R51.reuse, R4 ;  /* 0x00000004330d7221 */ /* 0x042fe20000010000 */
[----:B------:R-:W-:-:S06]  /*4640*/  F2FP.BF16.F32.PACK_AB R152, R51, R80 ;  /* 0x000000503398723e */ /* 0x000fcc00000010ff */
[----:B------:R-:W1:Y:S01]  /*4650*/  MUFU.EX2 R86, R86 ;  /* 0x0000005600567308 */ /* 0x000e620000000800 */
[C---:B--2---:R-:W-:Y:S01]  /*4660*/  FADD.FTZ R3, R153.reuse, R2 ;  /* 0x0000000299037221 */ /* 0x044fe20000010000 */
[----:B------:R-:W-:-:S06]  /*4670*/  F2FP.BF16.F32.PACK_AB R153, R153, R82 ;  /* 0x000000529999723e */ /* 0x000fcc00000010ff */
[----:B------:R-:W2:Y:S01]  /*4680*/  MUFU.EX2 R37, R24 ;  /* 0x0000001800257308 */ /* 0x000ea20000000800 */
[----:B0-----:R-:W-:-:S07]  /*4690*/  FADD.FTZ R4, R84, R13 ;  /* 0x0000000d54047221 */ /* 0x001fce0000010000 */
[----:B------:R-:W0:Y:S01]  /*46a0*/  MUFU.EX2 R39, R39 ;  /* 0x0000002700277308 */ /* 0x000e220000000800 */
[----:B-1----:R-:W-:Y:S01]  /*46b0*/  FADD.FTZ R2, R86, R3 ;  /* 0x0000000356027221 */ /* 0x002fe20000010000 */
[C---:B--2---:R-:W-:Y:S01]  /*46c0*/  FADD.FTZ R4, R37.reuse, R4 ;  /* 0x0000000425047221 */ /* 0x044fe20000010000 */
[----:B------:R-:W-:Y:S02]  /*46d0*/  F2FP.BF16.F32.PACK_AB R154, R37, R84 ;  /* 0x00000054259a723e */ /* 0x000fe400000010ff */
[C---:B0-----:R-:W-:Y:S01]  /*46e0*/  FADD.FTZ R3, R39.reuse, R2 ;  /* 0x0000000227037221 */ /* 0x041fe20000010000 */
[----:B------:R-:W-:Y:S01]  /*46f0*/  F2FP.BF16.F32.PACK_AB R155, R39, R86 ;  /* 0x00000056279b723e */ /* 0x000fe200000010ff */
        /* <DEDUP_REMOVED lines=11> */
.L_x_974:
[----:B------:R-:W-:-:S13]  /*47b0*/  ISETP.NE.AND P4, PT, R15, 0x1, PT ;  /* 0x000000010f00780c */ /* 0x000fda0003f85270 */
[----:B------:R-:W0:Y:S02]  /*47c0*/  @P4 LDC.64 R20, c[0x0][0x9e8] ;  /* 0x00027a00ff144b82 */ /* 0x000e240000000a00 */
[----:B0-----:R-:W-:-:S05]  /*47d0*/  @P4 IMAD.HI.U32 R20, R2, R20, RZ ;  /* 0x0000001402144227 */ /* 0x001fca00078e00ff */
[----:B------:R-:W-:-:S07]  /*47e0*/  @P4 SHF.R.U32.HI R2, RZ, R21, R20 ;  /* 0x00000015ff024219 */ /* 0x000fce0000011614 */
.L_x_975:
[----:B------:R-:W-:-:S05]  /*47f0*/  IMAD R15, R2, R15, R15 ;  /* 0x0000000f020f7224 */ /* 0x000fca00078e020f */
[----:B------:R-:W-:-:S07]  /*4800*/  VIMNMX R14, R14, R15, PT ;  /* 0x0000000f0e0e7248 */ /* 0x000fce0003fe0100 */
.L_x_973:
[----:B------:R-:W-:Y:S01]  /*4810*/  SHF.R.S32.HI R13, RZ, 0x1f, R14 ;  /* 0x0000001fff0d7819 */ /* 0x000fe2000001140e */
[----:B------:R-:W-:Y:S01]  /*4820*/  UMOV UR4, URZ ;  /* 0x0000003f00047c82 */ /* 0x000fe20008000000 */
[----:B------:R-:W-:Y:S01]  /*4830*/  IMAD.MOV.U32 R2, RZ, RZ, RZ ;  /* 0x000000ffff027224 */ /* 0x000fe200078e00ff */
[----:B------:R-:W-:Y:S02]  /*4840*/  CS2R R150, SRZ ;  /* 0x0000000000967805 */ /* 0x000fe4000001ff00 */
[----:B------:R-:W-:Y:S02]  /*4850*/  LEA.HI R13, R13, R14, RZ, 0x7 ;  /* 0x0000000e0d0d7211 */ /* 0x000fe400078f38ff */
[----:B------:R-:W-:Y:S02]  /*4860*/  CS2R R148, SRZ ;  /* 0x0000000000947805 */ /* 0x000fe4000001ff00 */
[----:B------:R-:W-:Y:S02]  /*4870*/  CS2R R146, SRZ ;  /* 0x0000000000927805 */ /* 0x000fe4000001ff00 */
[----:B------:R-:W-:-:S02]  /*4880*/  CS2R R144, SRZ ;  /* 0x0000000000907805 */ /* 0x000fc4000001ff00 */
[----:B------:R-:W-:Y:S02]  /*4890*/  SHF.R.S32.HI R14, RZ, 0x7, R13 ;  /* 0x00000007ff0e7819 */ /* 0x000fe4000001140d */
[----:B------:R-:W-:Y:S02]  /*48a0*/  CS2R R142, SRZ ;  /* 0x00000000008e7805 */ /* 0x000fe4000001ff00 */
[----:B------:R-:W-:Y:S02]  /*48b0*/  CS2R R140, SRZ ;  /* 0x00000000008c7805 */ /* 0x000fe4000001ff00 */
[----:B------:R-:W-:Y:S02]  /*48c0*/  CS2R R138, SRZ ;  /* 0x00000000008a7805 */ /* 0x000fe4000001ff00 */
[----:B------:R-:W-:Y:S02]  /*48d0*/  VIMNMX R13, R17, R14, !PT ;  /* 0x0000000e110d7248 */ /* 0x000fe40007fe0100 */
[----:B------:R-:W-:-:S02]  /*48e0*/  CS2R R136, SRZ ;  /* 0x0000000000887805 */ /* 0x000fc4000001ff00 */
[----:B------:R-:W-:Y:S02]  /*48f0*/  CS2R R134, SRZ ;  /* 0x0000000000867805 */ /* 0x000fe4000001ff00 */
[----:B------:R-:W-:Y:S02]  /*4900*/  CS2R R132, SRZ ;  /* 0x0000000000847805 */ /* 0x000fe4000001ff00 */
[----:B------:R-:W-:Y:S02]  /*4910*/  ISETP.GE.AND P4, PT, R10, R13, PT ;  /* 0x0000000d0a00720c */ /* 0x000fe40003f86270 */
        /* <DEDUP_REMOVED lines=23> */
[----:B------:R-:W-:Y:S01]  /*4a90*/  IMAD.MOV.U32 R15, RZ, RZ, RZ ;  /* 0x000000ffff0f7224 */ /* 0x000fe200078e00ff */
[----:B------:R-:W-:Y:S01]  /*4aa0*/  UMOV UR5, URZ ;  /* 0x0000003f00057c82 */ /* 0x000fe20008000000 */
[----:B------:R-:W-:Y:S01]  /*4ab0*/  IMAD.MOV.U32 R151, RZ, RZ, RZ ;  /* 0x000000ffff977224 */ /* 0x000fe200078e00ff */
[----:B------:R-:W-:Y:S01]  /*4ac0*/  ULDC UR46, c[0x0][0x9e4] ;  /* 0x00027900002e7ab9 */ /* 0x000fe20000000800 */
[----:B------:R-:W-:Y:S01]  /*4ad0*/  ULDC UR38, c[0x0][0x2f0] ;  /* 0x0000bc0000267ab9 */ /* 0x000fe20000000800 */
[----:B------:R-:W-:-:S05]  /*4ae0*/  ULDC UR39, c[0x0][0x9e0] ;  /* 0x0002780000277ab9 */ /* 0x000fca0000000800 */
.L_x_993:
[----:B------:R-:W-:Y:S01]  /*4af0*/  UIADD3 UR4, UR5, 0x1, URZ ;  /* 0x0000000105047890 */ /* 0x000fe2000fffe03f */
[----:B------:R-:W-:-:S03]  /*4b00*/  ISETP.NE.AND P4, PT, RZ, UR37, PT ;  /* 0x00000025ff007c0c */ /* 0x000fc6000bf85270 */
[----:B------:R-:W-:-:S04]  /*4b10*/  UISETP.NE.AND UP0, UPT, UR4, 0x2, UPT ;  /* 0x000000020400788c */ /* 0x000fc8000bf05270 */
[----:B------:R-:W-:Y:S02]  /*4b20*/  USEL UR10, URZ, 0x1, UP0 ;  /* 0x000000013f0a7887 */ /* 0x000fe40008000000 */
[----:B------:R-:W-:-:S04]  /*4b30*/  USEL UR4, UR4, URZ, UP0 ;  /* 0x0000003f04047287 */ /* 0x000fc80008000000 */
[----:B------:R-:W-:Y:S01]  /*4b40*/  LOP3.LUT R2, R15, UR10, RZ, 0x3c, !PT ;  /* 0x0000000a0f027c12 */ /* 0x000fe2000f8e3cff */
[----:B------:R-:W-:Y:S07]  /*4b50*/  @P4 BRA `(.L_x_977) ;  /* 0x0000000000284947 */ /* 0x000fee0003800000 */
[----:B------:R-:W-:Y:S05]  /*4b60*/  @!P0 BRA `(.L_x_978) ;  /* 0x0000000000048947 */ /* 0x000fea0003800000 */
[----:B------:R-:W-:Y:S01]  /*4b70*/  BPT.TRAP 0x1 ;  /* 0x000000040000795c */ /* 0x000fe20000300000 */
.L_x_978:
[----:B------:R-:W-:Y:S01]  /*4b80*/  ULEA UR10, UR4, UR36, 0x3 ;  /* 0x00000024040a7291 */ /* 0x000fe2000f8e183f */
[----:B------:R-:W-:-:S08]  /*4b90*/  SHF.L.U32 R9, R2, 0x1f, RZ ;  /* 0x0000001f02097819 */ /* 0x000fd000000006ff */
[----:B------:R0:W1:Y:S01]  /*4ba0*/  SYNCS.PHASECHK.TRANS64.TRYWAIT P5, [UR10+0x28830], R9 ;  /* 0x02883009ff0075a7 */ /* 0x00006200080a014a */
[----:B------:R-:W-:Y:S05]  /*4bb0*/  @!P0 BRA `(.L_x_979) ;  /* 0x0000000000048947 */ /* 0x000fea0003800000 */
[----:B------:R-:W-:Y:S01]  /*4bc0*/  BPT.TRAP 0x1 ;  /* 0x000000040000795c */ /* 0x000fe20000300000 */
.L_x_979:
[----:B-1----:R-:W-:Y:S05]  /*4bd0*/  @P5 BRA `(.L_x_977) ;  /* 0x0000000000085947 */ /* 0x002fea0003800000 */
[----:B------:R-:W1:Y:S02]  /*4be0*/  SYNCS.PHASECHK.TRANS64.TRYWAIT P5, [UR10+0x28830], R9 ;  /* 0x02883009ff0075a7 */ /* 0x000e6400080a014a */
[----:B-1----:R-:W-:Y:S05]  /*4bf0*/  @!P5 BRA `(.L_x_980) ;  /* 0x000000e000ccd947 */ /* 0x002fea0003800000 */
.L_x_977:
[----:B01----:R-:W-:Y:S01]  /*4c00*/  VIADD R9, R19, 0x8 ;  /* 0x0000000813097836 */ /* 0x003fe20000000000 */
[----:B------:R-:W-:Y:S01]  /*4c10*/  R2UR UR40, R6 ;  /* 0x00000000062872ca */ /* 0x000fe200000e0000 */
[----:B------:R-:W-:Y:S01]  /*4c20*/  ULEA UR42, UR4, UR6, 0xb ;  /* 0x00000006042a7291 */ /* 0x000fe2000f8e583f */
[----:B------:R-:W-:Y:S01]  /*4c30*/  R2UR UR41, R7 ;  /* 0x00000000072972ca */ /* 0x000fe200000e0000 */
[----:B------:R-:W-:Y:S01]  /*4c40*/  UMOV UR43, 0x40000040 ;  /* 0x40000040002b7882 */ /* 0x000fe20000000000 */
[----:B------:R0:W-:Y:S01]  /*4c50*/  BAR.SYNC.DEFER_BLOCKING R9, 0x100 ;  /* 0x000400090000751d */ /* 0x0001e20000010000 */
[----:B------:R-:W-:Y:S02]  /*4c60*/  UIADD3 UR10, UR42, 0x2, URZ ;  /* 0x000000022a0a7890 */ /* 0x000fe4000fffe03f */
[----:B------:R-:W-:Y:S02]  /*4c70*/  UIADD3 UR14, UR42, 0x4, URZ ;  /* 0x000000042a0e7890 */ /* 0x000fe4000fffe03f */
[----:B------:R-:W-:Y:S01]  /*4c80*/  UIADD3 UR18, UR42, 0x6, URZ ;  /* 0x000000062a127890 */ /* 0x000fe2000fffe03f */
[----:B------:R-:W-:Y:S01]  /*4c90*/  UMOV UR11, 0x40000040 ;  /* 0x40000040000b7882 */ /* 0x000fe20000000000 */
[----:B------:R-:W-:Y:S01]  /*4ca0*/  UMOV UR15, 0x40000040 ;  /* 0x40000040000f7882 */ /* 0x000fe20000000000 */
[----:B------:R-:W-:Y:S01]  /*4cb0*/  UMOV UR19, 0x40000040 ;  /* 0x4000004000137882 */ /* 0x000fe20000000000 */
        /* <DEDUP_REMOVED lines=8> */
[----:B------:R-:W-:-:S06]  /*4d40*/  WARPGROUP.ARRIVE ;  /* 0x00000000000079c5 */ /* 0x000fcc0000000000 */
[----:B------:R-:W-:Y:S03]  /*4d50*/  HGMMA.64x128x16.F32.BF16 R24, gdesc[UR40], RZ, !UPT, gsb0 ;  /* 0x01e00000281879f0 */ /* 0x000fe6000c0018ff */
        /* <DEDUP_REMOVED lines=22> */
[----:B0-----:R-:W-:Y:S05]  /*4ec0*/  @P4 BRA `(.L_x_981) ;  /* 0x0000000000284947 */ /* 0x001fea0003800000 */
[----:B------:R-:W-:Y:S05]  /*4ed0*/  @!P0 BRA `(.L_x_982) ;  /* 0x0000000000048947 */ /* 0x000fea0003800000 */
[----:B------:R-:W-:Y:S01]  /*4ee0*/  BPT.TRAP 0x1 ;  /* 0x000000040000795c */ /* 0x000fe20000300000 */
.L_x_982:
[----:B------:R-:W-:Y:S01]  /*4ef0*/  ULEA UR10, UR5, UR36, 0x3 ;  /* 0x00000024050a7291 */ /* 0x000fe2000f8e183f */
[----:B------:R-:W-:-:S08]  /*4f00*/  SHF.L.U32 R9, R15, 0x1f, RZ ;  /* 0x0000001f0f097819 */ /* 0x000fd000000006ff */
[----:B------:R0:W1:Y:S01]  /*4f10*/  SYNCS.PHASECHK.TRANS64.TRYWAIT P4, [UR10+0x28850], R9 ;  /* 0x02885009ff0075a7 */ /* 0x000062000808014a */
[----:B------:R-:W-:Y:S05]  /*4f20*/  @!P0 BRA `(.L_x_983) ;  /* 0x0000000000048947 */ /* 0x000fea0003800000 */
[----:B------:R-:W-:Y:S01]  /*4f30*/  BPT.TRAP 0x1 ;  /* 0x000000040000795c */ /* 0x000fe20000300000 */
.L_x_983:
[----:B-1----:R-:W-:Y:S05]  /*4f40*/  @P4 BRA `(.L_x_981) ;  /* 0x0000000000084947 */ /* 0x002fea0003800000 */
[----:B------:R-:W1:Y:S02]  /*4f50*/  SYNCS.PHASECHK.TRANS64.TRYWAIT P4, [UR10+0x28850], R9 ;  /* 0x02885009ff0075a7 */ /* 0x000e64000808014a */
[----:B-1----:R-:W-:Y:S05]  /*4f60*/  @!P4 BRA `(.L_x_984) ;  /* 0x000000e00008c947 */ /* 0x002fea0003800000 */
.L_x_981:
[----:B------:R-:W-:Y:S01]  /*4f70*/  UIADD3 UR10, UR36, 0x400, URZ ;  /* 0x00000400240a7890 */ /* 0x000fe2000fffe03f */
[----:B------:R-:W-:Y:S01]  /*4f80*/  WARPGROUP.ARRIVE ;  /* 0x00000000000079c5 */ /* 0x000fe20000000000 */
[----:B------:R-:W-:Y:S01]  /*4f90*/  UMOV UR11, 0x40000040 ;  /* 0x40000040000b7882 */ /* 0x000fe20000000000 */
[----:B------:R-:W-:Y:S01]  /*4fa0*/  UMOV UR15, 0x40000040 ;  /* 0x40000040000f7882 */ /* 0x000fe20000000000 */
[----:B------:R-:W-:Y:S01]  /*4fb0*/  USHF.R.U32.HI UR10, URZ, 0x4, UR10 ;  /* 0x000000043f0a7899 */ /* 0x000fe2000801160a */
[----:B01----:R-:W0:Y:S01]  /*4fc0*/  @P2 LDC R9, c[0x0][0x44c] ;  /* 0x00011300ff092b82 */ /* 0x003e220000000800 */
[----:B------:R-:W-:Y:S02]  /*4fd0*/  IMAD.U32 R14, RZ, RZ, UR4 ;  /* 0x00000004ff0e7e24 */ /* 0x000fe4000f8e00ff */
[----:B------:R-:W-:Y:S01]  /*4fe0*/  ULOP3.LUT UR10, UR10, 0x3fff, URZ, 0xc0, !UPT ;  /* 0x00003fff0a0a7892 */ /* 0x000fe2000f8ec03f */
[----:B------:R-:W-:Y:S02]  /*4ff0*/  IMAD.MOV.U32 R15, RZ, RZ, R8 ;  /* 0x000000ffff0f7224 */ /* 0x000fe400078e0008 */
[----:B------:R-:W-:Y:S01]  /*5000*/  @!P1 LEA R14, R14, UR36, 0x3 ;  /* 0x000000240e0e9c11 */ /* 0x000fe2000f8e18ff */
[----:B------:R-:W-:Y:S01]  /*5010*/  ULOP3.LUT UR10, UR10, 0x4000000, URZ, 0xfc, !UPT ;  /* 0x040000000a0a7892 */ /* 0x000fe2000f8efc3f */
[----:B------:R-:W1:Y:S03]  /*5020*/  @P2 LDC R20, c[0x0][0x450] ;  /* 0x00011400ff142b82 */ /* 0x000e660000000800 */
[----:B------:R-:W-:Y:S01]  /*5030*/  ULEA UR10, UR5, UR10, 0xb ;  /* 0x0000000a050a7291 */ /* 0x000fe2000f8e583f */
[----:B------:R-:W-:-:S03]  /*5040*/  @!P1 VIADD R14, R14, 0x28840 ;  /* 0x000288400e0e9836 */ /* 0x000fc60000000000 */
[----:B------:R-:W-:Y:S02]  /*5050*/  UIADD3 UR14, UR10, 0x80, URZ ;  /* 0x000000800a0e7890 */ /* 0x000fe4000fffe03f */
[----:B------:R-:W-:-:S03]  /*5060*/  @!P1 PRMT R14, RZ, 0x654, R14 ;  /* 0x00000654ff0e9816 */ /* 0x000fc6000000000e */
[----:B------:R-:W-:Y:S01]  /*5070*/  HGMMA.64x128x16.F32.BF16 R88, R180, gdesc[UR8].tnspB, R88, gsb0 ;  /* 0x41e00008b4587df0 */ /* 0x000fe20008001858 */
[----:B------:R-:W-:Y:S01]  /*5080*/  UMOV UR11, 0x40000040 ;  /* 0x40000040000b7882 */ /* 0x000fe20000000000 */
[----:B0-----:R-:W-:Y:S02]  /*5090*/  @P2 IMAD.HI.U32 R11, R8, R9, RZ ;  /* 0x00000009080b2227 */ /* 0x001fe400078e00ff */
[----:B------:R-:W0:Y:S03]  /*50a0*/  LDC R9, c[0x0][0x288] ;  /* 0x0000a200ff097b82 */ /* 0x000e260000000800 */
[----:B-1----:R-:W-:Y:S02]  /*50b0*/  @P2 SHF.R.U32.HI R15, RZ, R20, R11 ;  /* 0x00000014ff0f2219 */ /* 0x002fe4000001160b */
[----:B------:R-:W-:-:S03]  /*50c0*/  IADD3 R11, -R19, 0xb, RZ ;  /* 0x0000000b130b7810 */ /* 0x000fc60007ffe1ff */
[----:B------:R-:W1:Y:S01]  /*50d0*/  SHFL.IDX PT, R22, R15, RZ, 0x1c1f ;  /* 0x001c1fff0f167589 */ /* 0x000e6200000e0000 */
        /* <DEDUP_REMOVED lines=16> */
[----:B------:R-:W-:Y:S01]  /*51e0*/  WARPGROUP.ARRIVE ;  /* 0x00000000000079c5 */ /* 0x000fe20000000000 */
[----:B------:R-:W-:-:S06]  /*51f0*/  IMAD.SHL.U32 R168, R10, 0x80, RZ ;  /* 0x000000800aa87824 */ /* 0x000fcc00078e00ff */
[----:B------:R-:W-:Y:S01]  /*5200*/  HGMMA.64x128x16.F32.BF16 R88, R164, gdesc[UR12].tnspB, R88, gsb0 ;  /* 0x41e0000ca4587df0 */ /* 0x000fe20008001858 */
[----:B------:R-:W-:Y:S01]  /*5210*/  UIADD3 UR14, UR10, 0x280, URZ ;  /* 0x000002800a0e7890 */ /* 0x000fe2000fffe03f */
[----:B------:R-:W-:Y:S01]  /*5220*/  IADD3 R20, -R168, 0x1, RZ ;  /* 0x00000001a8147810 */ /* 0x000fe20007ffe1ff */
[----:B------:R-:W-:-:S04]  /*5230*/  UMOV UR15, 0x40000040 ;  /* 0x40000040000f7882 */ /* 0x000fc80000000000 */
[----:B------:R-:W-:Y:S01]  /*5240*/  IMAD R21, R5, -0x2, R20 ;  /* 0xfffffffe05157824 */ /* 0x000fe200078e0214 */
[----:B------:R-:W-:Y:S02]  /*5250*/  WARPGROUP.DEPBAR.LE gsb0, 0x0 ;  /* 0x00008000000079c5 */ /* 0x000fe40000010000 */
[----:B------:R-:W-:-:S06]  /*5260*/  WARPGROUP.ARRIVE ;  /* 0x00000000000079c5 */ /* 0x000fcc0000000000 */
[----:B------:R-:W-:Y:S01]  /*5270*/  HGMMA.64x128x16.F32.BF16 R88, R160, gdesc[UR12].tnspB, R88, gsb0 ;  /* 0x41e0000ca0587df0 */ /* 0x000fe20008001858 */
[----:B------:R-:W-:Y:S01]  /*5280*/  UIADD3 UR14, UR10, 0x300, URZ ;  /* 0x000003000a0e7890 */ /* 0x000fe2000fffe03f */
[----:B------:R-:W-:Y:S01]  /*5290*/  UMOV UR15, 0x40000040 ;  /* 0x40000040000f7882 */ /* 0x000fe20000000000 */
[----:B------:R-:W-:Y:S01]  /*52a0*/  UIADD3 UR10, UR10, 0x380, URZ ;  /* 0x000003800a0a7890 */ /* 0x000fe2000fffe03f */
[----:B------:R-:W-:Y:S02]  /*52b0*/  WARPGROUP.DEPBAR.LE gsb0, 0x0 ;  /* 0x00008000000079c5 */ /* 0x000fe40000010000 */
[----:B------:R-:W-:-:S06]  /*52c0*/  WARPGROUP.ARRIVE ;  /* 0x00000000000079c5 */ /* 0x000fcc0000000000 */
[----:B------:R-:W-:Y:S03]  /*52d0*/  HGMMA.64x128x16.F32.BF16 R88, R156, gdesc[UR12].tnspB, R88, gsb0 ;  /* 0x41e0000c9c587df0 */ /* 0x000fe60008001858 */
[----:B------:R-:W-:Y:S02]  /*52e0*/  WARPGROUP.DEPBAR.LE gsb0, 0x0 ;  /* 0x00008000000079c5 */ /* 0x000fe40000010000 */
[----:B------:R-:W-:-:S07]  /*52f0*/  WARPGROUP.ARRIVE ;  /* 0x00000000000079c5 */ /* 0x000fce0000000000 */
[----:B------:R-:W-:Y:S03]  /*5300*/  HGMMA.64x128x16.F32.BF16 R88, R152, gdesc[UR8].tnspB, R88, gsb0 ;  /* 0x41e0000898587df0 */ /* 0x000fe60008001858 */
[----:B------:R-:W-:Y:S02]  /*5310*/  WARPGROUP.DEPBAR.LE gsb0, 0x0 ;  /* 0x00008000000079c5 */ /* 0x000fe40000010000 */
[----:B------:R2:W-:Y:S06]  /*5320*/  BAR.ARV R11, 0x100 ;  /* 0x0004000b0000751d */ /* 0x0005ec0000002000 */
[----:B------:R3:W-:Y:S02]  /*5330*/  @!P1 SYNCS.ARRIVE.TRANS64.RED.A1T0 RZ, [R14+URZ], RZ ;  /* 0x000000ff0eff99a7 */ /* 0x0007e4000810043f */
[----:B---3--:R-:W-:-:S04]  /*5340*/  IMAD R14, R16, UR38, R21 ;  /* 0x00000026100e7c24 */ /* 0x008fc8000f8e0215 */
[----:B0-----:R-:W-:-:S04]  /*5350*/  IMAD.IADD R14, R14, 0x1, -R9 ;  /* 0x000000010e0e7824 */ /* 0x001fc800078e0a09 */
[C---:B------:R-:W-:Y:S02]  /*5360*/  VIADD R153, R14.reuse, UR39 ;  /* 0x000000270e997c36 */ /* 0x040fe40008000000 */
[----:B------:R-:W-:Y:S02]  /*5370*/  VIADD R155, R14, UR7 ;  /* 0x000000070e9b7c36 */ /* 0x000fe40008000000 */
[--C-:B-1----:R-:W-:Y:S02]  /*5380*/  IMAD.IADD R14, R153, 0x1, R22.reuse ;  /* 0x00000001990e7824 */ /* 0x102fe400078e0216 */
[----:B------:R-:W-:Y:S01]  /*5390*/  IMAD.IADD R21, R155, 0x1, R22 ;  /* 0x000000019b157824 */ /* 0x000fe200078e0216 */
[----:B--2---:R-:W-:Y:S06]  /*53a0*/  @!P3 BRA `(.L_x_985) ;  /* 0x00000000005cb947 */ /* 0x004fec0003800000 */
[----:B------:R-:W-:Y:S01]  /*53b0*/  IMAD R20, R16, UR38, R22 ;  /* 0x0000002610147c24 */ /* 0x000fe2000f8e0216 */
[----:B------:R-:W-:Y:S03]  /*53c0*/  BSSY B0, `(.L_x_986) ;  /* 0x0000011000007945 */ /* 0x000fe60003800000 */
[----:B------:R-:W-:-:S05]  /*53d0*/  IMAD.IADD R11, R20, 0x1, -R9 ;  /* 0x00000001140b7824 */ /* 0x000fca00078e0a09 */
[----:B------:R-:W-:-:S13]  /*53e0*/  ISETP.GT.AND P4, PT, R11, -0x1, PT ;  /* 0xffffffff0b00780c */ /* 0x000fda0003f84270 */
[----:B------:R-:W-:Y:S05]  /*53f0*/  @P4 BRA `(.L_x_987) ;  /* 0x0000000000204947 */ /* 0x000fea0003800000 */
[----:B------:R-:W-:Y:S01]  /*5400*/  IMAD.U32 R23, RZ, RZ, UR46 ;  /* 0x0000002eff177e24 */ /* 0x000fe2000f8e00ff */
[----:B------:R-:W-:-:S04]  /*5410*/  LOP3.LUT R11, RZ, R11, RZ, 0x33, !PT ;  /* 0x0000000bff0b7212 */ /* 0x000fc800078e33ff */
[----:B------:R-:W-:-:S13]  /*5420*/  ISETP.NE.AND P4, PT, R23, 0x1, PT ;  /* 0x000000011700780c */ /* 0x000fda0003f85270 */
[----:B------:R-:W0:Y:S02]  /*5430*/  @P4 LDC.64 R156, c[0x0][0x9e8] ;  /* 0x00027a00ff9c4b82 */ /* 0x000e240000000a00 */
[----:B0-----:R-:W-:-:S05]  /*5440*/  @P4 IMAD.HI.U32 R20, R11, R156, RZ ;  /* 0x0000009c0b144227 */ /* 0x001fca00078e00ff */
[----:B------:R-:W-:-:S04]  /*5450*/  @P4 SHF.R.U32.HI R11, RZ, R157, R20 ;  /* 0x0000009dff0b4219 */ /* 0x000fc80000011614 */
[----:B------:R-:W-:Y:S01]  /*5460*/  LOP3.LUT R11, RZ, R11, RZ, 0x33, !PT ;  /* 0x0000000bff0b7212 */ /* 0x000fe200078e33ff */
[----:B------:R-:W-:Y:S06]  /*5470*/  BRA `(.L_x_988) ;  /* 0x0000000000147947 */ /* 0x000fec0003800000 */
.L_x_987:
[----:B------:R-:W-:-:S05]  /*5480*/  IMAD.U32 R23, RZ, RZ, UR46 ;  /* 0x0000002eff177e24 */ /* 0x000fca000f8e00ff */
[----:B------:R-:W-:-:S13]  /*5490*/  ISETP.NE.AND P4, PT, R23, 0x1, PT ;  /* 0x000000011700780c */ /* 0x000fda0003f85270 */
[----:B------:R-:W0:Y:S02]  /*54a0*/  @P4 LDC.64 R156, c[0x0][0x9e8] ;  /* 0x00027a00ff9c4b82 */ /* 0x000e240000000a00 */
[----:B0-----:R-:W-:-:S05]  /*54b0*/  @P4 IMAD.HI.U32 R20, R11, R156, RZ ;  /* 0x0000009c0b144227 */ /* 0x001fca00078e00ff */
[----:B------:R-:W-:-:S07]  /*54c0*/  @P4 SHF.R.U32.HI R11, RZ, R157, R20 ;  /* 0x0000009dff0b4219 */ /* 0x000fce0000011614 */
.L_x_988:
[----:B------:R-:W-:Y:S05]  /*54d0*/  BSYNC B0 ;  /* 0x0000000000007941 */ /* 0x000fea0003800000 */
.L_x_986:
[----:B------:R-:W-:-:S04]  /*54e0*/  IMAD R20, R11, R23, -R168 ;  /* 0x000000170b147224 */ /* 0x000fc800078e0aa8 */
[----:B------:R-:W-:-:S05]  /*54f0*/  IMAD R20, R5, -0x2, R20 ;  /* 0xfffffffe05147824 */ /* 0x000fca00078e0214 */
[----:B------:R-:W-:Y:S02]  /*5500*/  VIADDMNMX R14, R20, R23, R14, PT ;  /* 0x00000017140e7246 */ /* 0x000fe4000380010e */
[----:B------:R-:W-:-:S07]  /*5510*/  VIMNMX R21, R21, R20, !PT ;  /* 0x0000001415157248 */ /* 0x000fce0007fe0100 */
.L_x_985:
[----:B------:R-:W-:Y:S01]  /*5520*/  ISETP.GT.AND P4, PT, R10, -0x1, PT ;  /* 0xffffffff0a00780c */ /* 0x000fe20003f84270 */
[----:B------:R-:W0:Y:S03]  /*5530*/  SHFL.IDX PT, R170, R15, 0x1, 0x1c1f ;  /* 0x003c1f000faa7f89 */ /* 0x000e2600000e0000 */
[C---:B------:R-:W-:Y:S02]  /*5540*/  ISETP.GT.AND P6, PT, R21.reuse, RZ, P4 ;  /* 0x000000ff1500720c */ /* 0x040fe400027c4270 */
[----:B------:R-:W-:Y:S02]  /*5550*/  ISETP.GT.AND P5, PT, R21, 0x1, P4 ;  /* 0x000000011500780c */ /* 0x000fe400027a4270 */
[C---:B------:R-:W-:Y:S02]  /*5560*/  ISETP.LT.OR P6, PT, R14.reuse, 0x1, P6 ;  /* 0x000000010e00780c */ /* 0x040fe400037c1670 */
[----:B------:R-:W-:-:S02]  /*5570*/  ISETP.LT.OR P5, PT, R14, 0x2, P5 ;  /* 0x000000020e00780c */ /* 0x000fc40002fa1670 */
[----:B------:R-:W-:Y:S02]  /*5580*/  FSEL R23, R24, -INF , !P6 ;  /* 0xff80000018177808 */ /* 0x000fe40007000000 */
[----:B------:R-:W-:Y:S02]  /*5590*/  FSEL R186, R25, -INF , !P5 ;  /* 0xff80000019ba7808 */ /* 0x000fe40006800000 */
[C---:B------:R-:W-:Y:S02]  /*55a0*/  ISETP.GT.AND P6, PT, R21.reuse, 0x8, P4 ;  /* 0x000000081500780c */ /* 0x040fe400027c4270 */
[----:B------:R-:W-:Y:S02]  /*55b0*/  ISETP.GT.AND P5, PT, R21, 0x9, P4 ;  /* 0x000000091500780c */ /* 0x000fe400027a4270 */
[C---:B------:R-:W-:Y:S02]  /*55c0*/  ISETP.LT.OR P6, PT, R14.reuse, 0x9, P6 ;  /* 0x000000090e00780c */ /* 0x040fe400037c1670 */
[----:B------:R-:W-:-:S02]  /*55d0*/  ISETP.LT.OR P5, PT, R14, 0xa, P5 ;  /* 0x0000000a0e00780c */ /* 0x000fc40002fa1670 */
[----:B------:R-:W-:Y:S01]  /*55e0*/  FSEL R192, R28, -INF , !P6 ;  /* 0xff8000001cc07808 */ /* 0x000fe20007000000 */
[----:B0-----:R-:W-:Y:S01]  /*55f0*/  IMAD.IADD R15, R153, 0x1, R170 ;  /* 0x00000001990f7824 */ /* 0x001fe200078e02aa */
[----:B------:R-:W-:Y:S02]  /*5600*/  FSEL R194, R29, -INF , !P5 ;  /* 0xff8000001dc27808 */ /* 0x000fe40006800000 */
[C---:B------:R-:W-:Y:S02]  /*5610*/  ISETP.GT.AND P6, PT, R21.reuse, 0x10, P4 ;  /* 0x000000101500780c */ /* 0x040fe400027c4270 */
        /* <DEDUP_REMOVED lines=78> */
[----:B------:R-:W-:Y:S01]  /*5b00*/  ISETP.GT.AND P5, PT, R21, 0x79, P4 ;  /* 0x000000791500780c */ /* 0x000fe200027a4270 */
[----:B------:R-:W-:Y:S01]  /*5b10*/  IMAD.IADD R21, R155, 0x1, R170 ;  /* 0x000000019b157824 */ /* 0x000fe200078e02aa */
[C---:B------:R-:W-:Y:S02]  /*5b20*/  ISETP.LT.OR P6, PT, R14.reuse, 0x79, P6 ;  /* 0x000000790e00780c */ /* 0x040fe400037c1670 */
[----:B------:R-:W-:-:S02]  /*5b30*/  ISETP.LT.OR P5, PT, R14, 0x7a, P5 ;  /* 0x0000007a0e00780c */ /* 0x000fc40002fa1670 */
[----:B------:R-:W-:Y:S02]  /*5b40*/  FSEL R84, R84, -INF , !P6 ;  /* 0xff80000054547808 */ /* 0x000fe40007000000 */
[----:B------:R-:W-:Y:S01]  /*5b50*/  FSEL R44, R85, -INF , !P5 ;  /* 0xff800000552c7808 */ /* 0x000fe20006800000 */
[----:B------:R-:W-:Y:S08]  /*5b60*/  @!P3 BRA `(.L_x_989) ;  /* 0x00000000005cb947 */ /* 0x000ff00003800000 */
        /* <DEDUP_REMOVED lines=13> */
.L_x_991:
[----:B------:R-:W-:-:S05]  /*5c40*/  IMAD.U32 R25, RZ, RZ, UR46 ;  /* 0x0000002eff197e24 */ /* 0x000fca000f8e00ff */
[----:B------:R-:W-:-:S13]  /*5c50*/  ISETP.NE.AND P5, PT, R25, 0x1, PT ;  /* 0x000000011900780c */ /* 0x000fda0003fa5270 */
[----:B------:R-:W0:Y:S02]  /*5c60*/  @P5 LDC.64 R170, c[0x0][0x9e8] ;  /* 0x00027a00ffaa5b82 */ /* 0x000e240000000a00 */
[----:B0-----:R-:W-:-:S05]  /*5c70*/  @P5 IMAD.HI.U32 R14, R11, R170, RZ ;  /* 0x000000aa0b0e5227 */ /* 0x001fca00078e00ff */
[----:B------:R-:W-:-:S07]  /*5c80*/  @P5 SHF.R.U32.HI R11, RZ, R171, R14 ;  /* 0x000000abff0b5219 */ /* 0x000fce000001160e */
.L_x_992:
[----:B------:R-:W-:Y:S05]  /*5c90*/  BSYNC B0 ;  /* 0x0000000000007941 */ /* 0x000fea0003800000 */
.L_x_990:
[----:B------:R-:W-:-:S04]  /*5ca0*/  IMAD R14, R11, R25, -R168 ;  /* 0x000000190b0e7224 */ /* 0x000fc800078e0aa8 */
[----:B------:R-:W-:-:S05]  /*5cb0*/  IMAD R14, R5, -0x2, R14 ;  /* 0xfffffffe050e7824 */ /* 0x000fca00078e020e */
[----:B------:R-:W-:Y:S02]  /*5cc0*/  VIADDMNMX R15, R14, R25, R15, PT ;  /* 0x000000190e0f7246 */ /* 0x000fe4000380010f */
[----:B------:R-:W-:-:S07]  /*5cd0*/  VIMNMX R21, R21, R14, !PT ;  /* 0x0000000e15157248 */ /* 0x000fce0007fe0100 */
.L_x_989:
[----:B------:R-:W-:Y:S02]  /*5ce0*/  FMNMX.FTZ R11, R23, R0, !PT ;  /* 0x00000000170b7209 */ /* 0x000fe40007810000 */
[----:B------:R-:W-:Y:S02]  /*5cf0*/  ISETP.GT.AND P5, PT, R21, 0x8, P4 ;  /* 0x000000081500780c */ /* 0x000fe400027a4270 */
[----:B------:R-:W-:Y:S02]  /*5d00*/  FMNMX.FTZ R11, R186, R11, !PT ;  /* 0x0000000bba0b7209 */ /* 0x000fe40007810000 */
[----:B------:R-:W-:Y:S02]  /*5d10*/  ISETP.LT.OR P5, PT, R15, 0x9, P5 ;  /* 0x000000090f00780c */ /* 0x000fe40002fa1670 */
[----:B------:R-:W-:Y:S02]  /*5d20*/  FMNMX.FTZ R11, R192, R11, !PT ;  /* 0x0000000bc00b7209 */ /* 0x000fe40007810000 */
[----:B------:R-:W-:-:S02]  /*5d30*/  FSEL R170, R30, -INF , !P5 ;  /* 0xff8000001eaa7808 */ /* 0x000fc40006800000 */
        /* <DEDUP_REMOVED lines=19> */
[C---:B------:R-:W-:Y:S02]  /*5e70*/  ISETP.GT.AND P5, PT, R21.reuse, 0x28, P4 ;  /* 0x000000281500780c */ /* 0x040fe400027a4270 */
[----:B------:R-:W-:Y:S02]  /*5e80*/  FMNMX.FTZ R11, R152, R11, !PT ;  /* 0x0000000b980b7209 */ /* 0x000fe40007810000 */
[----:B------:R-:W-:Y:S02]  /*5e90*/  ISETP.GT.AND P6, PT, R21, 0x1, P4 ;  /* 0x000000011500780c */ /* 0x000fe400027c4270 */
[----:B------:R-:W-:Y:S02]  /*5ea0*/  FMNMX.FTZ R11, R52, R11, !PT ;  /* 0x0000000b340b7209 */ /* 0x000fe40007810000 */
[----:B------:R-:W-:-:S02]  /*5eb0*/  ISETP.LT.OR P5, PT, R15, 0x29, P5 ;  /* 0x000000290f00780c */ /* 0x000fc40002fa1670 */
[----:B------:R-:W-:Y:S02]  /*5ec0*/  FMNMX.FTZ R11, R48, R11, !PT ;  /* 0x0000000b300b7209 */ /* 0x000fe40007810000 */
[----:B------:R-:W-:Y:S02]  /*5ed0*/  ISETP.LT.OR P6, PT, R15, 0x2, P6 ;  /* 0x000000020f00780c */ /* 0x000fe400037c1670 */
[----:B------:R-:W-:Y:S02]  /*5ee0*/  FMNMX.FTZ R11, R56, R11, !PT ;  /* 0x0000000b380b7209 */ /* 0x000fe40007810000 */
[----:B------:R-:W-:Y:S02]  /*5ef0*/  FSEL R172, R46, -INF , !P5 ;  /* 0xff8000002eac7808 */ /* 0x000fe40006800000 */
        /* <DEDUP_REMOVED lines=30> */
[C---:B------:R-:W-:Y:S01]  /*60e0*/  ISETP.LT.OR P5, PT, R15.reuse, 0x41, P5 ;  /* 0x000000410f00780c */ /* 0x040fe20002fa1670 */
[----:B------:R-:W0:Y:S01]  /*60f0*/  SHFL.BFLY PT, R14, R11, 0x2, 0x1f ;  /* 0x0c401f000b0e7f89 */ /* 0x000e2200000e0000 */
        /* <DEDUP_REMOVED lines=11> */
[----:B------:R-:W-:Y:S02]  /*61b0*/  ISETP.LT.OR P5, PT, R15, 0x49, P5 ;  /* 0x000000490f00780c */ /* 0x000fe40002fa1670 */
[----:B0-----:R-:W-:-:S02]  /*61c0*/  FMNMX.FTZ R14, R11, R14, !PT ;  /* 0x0000000e0b0e7209 */ /* 0x001fc40007810000 */
[----:B------:R-:W0:Y:S01]  /*61d0*/  LDC R11, c[0x0][0x988] ;  /* 0x00026200ff0b7b82 */ /* 0x000e220000000800 */
[----:B------:R-:W-:Y:S02]  /*61e0*/  ISETP.LT.OR P6, PT, R15, 0x2a, P6 ;  /* 0x0000002a0f00780c */ /* 0x000fe400037c1670 */
[----:B------:R-:W1:Y:S01]  /*61f0*/  SHFL.BFLY PT, R25, R14, 0x1, 0x1f ;  /* 0x0c201f000e197f89 */ /* 0x000e6200000e0000 */
[----:B------:R-:W-:Y:S02]  /*6200*/  FSEL R62, R62, -INF , !P5 ;  /* 0xff8000003e3e7808 */ /* 0x000fe40006800000 */
[----:B------:R-:W-:Y:S02]  /*6210*/  FSEL R34, R47, -INF , !P6 ;  /* 0xff8000002f227808 */ /* 0x000fe40007000000 */
[C---:B------:R-:W-:Y:S02]  /*6220*/  ISETP.GT.AND P5, PT, R21.reuse, RZ, P4 ;  /* 0x000000ff1500720c */ /* 0x040fe400027a4270 */
[----:B------:R-:W-:-:S02]  /*6230*/  ISETP.GT.AND P6, PT, R21, 0x31, P4 ;  /* 0x000000311500780c */ /* 0x000fc400027c4270 */
[C---:B------:R-:W-:Y:S02]  /*6240*/  ISETP.LT.OR P5, PT, R15.reuse, 0x1, P5 ;  /* 0x000000010f00780c */ /* 0x040fe40002fa1670 */
[----:B------:R-:W-:Y:S02]  /*6250*/  ISETP.LT.OR P6, PT, R15, 0x32, P6 ;  /* 0x000000320f00780c */ /* 0x000fe400037c1670 */
[----:B------:R-:W-:Y:S02]  /*6260*/  FSEL R35, R26, -INF , !P5 ;  /* 0xff8000001a237808 */ /* 0x000fe40006800000 */
[----:B------:R-:W-:Y:S02]  /*6270*/  FSEL R46, R51, -INF , !P6 ;  /* 0xff800000332e7808 */ /* 0x000fe40007000000 */
[----:B------:R-:W-:Y:S02]  /*6280*/  ISETP.GT.AND P6, PT, R21, 0x39, P4 ;  /* 0x000000391500780c */ /* 0x000fe400027c4270 */
[----:B------:R-:W-:-:S02]  /*6290*/  FMNMX.FTZ R27, R35, R12, !PT ;  /* 0x0000000c231b7209 */ /* 0x000fc40007810000 */
[----:B------:R-:W-:Y:S02]  /*62a0*/  ISETP.LT.OR P6, PT, R15, 0x3a, P6 ;  /* 0x0000003a0f00780c */ /* 0x000fe400037c1670 */
[----:B------:R-:W-:Y:S02]  /*62b0*/  FMNMX.FTZ R29, R182, R27, !PT ;  /* 0x0000001bb61d7209 */ /* 0x000fe40007810000 */
[----:B-1----:R-:W-:Y:S02]  /*62c0*/  FMNMX.FTZ R14, R14, R25, !PT ;  /* 0x000000190e0e7209 */ /* 0x002fe40007810000 */
[----:B------:R-:W-:Y:S02]  /*62d0*/  FSEL R30, R55, -INF , !P6 ;  /* 0xff800000371e7808 */ /* 0x000fe40007000000 */
[C---:B------:R-:W-:Y:S01]  /*62e0*/  FSETP.NEU.FTZ.AND P6, PT, R14.reuse, -INF , PT ;  /* 0xff8000000e00780b */ /* 0x040fe20003fdd000 */
[----:B0-----:R-:W-:Y:S01]  /*62f0*/  FMUL.FTZ R31, R14, R11 ;  /* 0x0000000b0e1f7220 */ /* 0x001fe20000410000 */
[----:B------:R-:W-:-:S02]  /*6300*/  FMNMX.FTZ R29, R170, R29, !PT ;  /* 0x0000001daa1d7209 */ /* 0x000fc40007810000 */
[----:B------:R-:W-:Y:S02]  /*6310*/  ISETP.GT.AND P5, PT, R21, 0x49, P4 ;  /* 0x000000491500780c */ /* 0x000fe400027a4270 */
[----:B------:R-:W-:Y:S02]  /*6320*/  FSEL R31, R31, RZ, P6 ;  /* 0x000000ff1f1f7208 */ /* 0x000fe40003000000 */
[----:B------:R-:W-:Y:S02]  /*6330*/  FMNMX.FTZ R29, R180, R29, !PT ;  /* 0x0000001db41d7209 */ /* 0x000fe40007810000 */
[----:B------:R-:W-:Y:S01]  /*6340*/  ISETP.LT.OR P5, PT, R15, 0x4a, P5 ;  /* 0x0000004a0f00780c */ /* 0x000fe20002fa1670 */
[--C-:B------:R-:W-:Y:S01]  /*6350*/  FFMA.FTZ R37, R190, R11, -R31.reuse ;  /* 0x0000000bbe257223 */ /* 0x100fe2000001081f */
[----:B------:R-:W-:Y:S01]  /*6360*/  FMNMX.FTZ R29, R168, R29, !PT ;  /* 0x0000001da81d7209 */ /* 0x000fe20007810000 */
[-CC-:B------:R-:W-:Y:S01]  /*6370*/  FFMA.FTZ R39, R188, R11.reuse, -R31.reuse ;  /* 0x0000000bbc277223 */ /* 0x180fe2000001081f */
[----:B------:R-:W-:Y:S01]  /*6380*/  FSEL R190, R63, -INF , !P5 ;  /* 0xff8000003fbe7808 */ /* 0x000fe20006800000 */
[--C-:B------:R-:W-:Y:S01]  /*6390*/  FFMA.FTZ R41, R166, R11, -R31.reuse ;  /* 0x0000000ba6297223 */ /* 0x100fe2000001081f */
[----:B------:R-:W-:Y:S01]  /*63a0*/  ISETP.GT.AND P5, PT, R21, 0x50, P4 ;  /* 0x000000501500780c */ /* 0x000fe200027a4270 */
[----:B------:R-:W-:Y:S01]  /*63b0*/  MUFU.EX2 R27, R37 ;  /* 0x00000025001b7308 */ /* 0x000fe20000000800 */
[----:B------:R-:W-:Y:S01]  /*63c0*/  FMNMX.FTZ R33, R178, R29, !PT ;  /* 0x0000001db2217209 */ /* 0x000fe20007810000 */
[-CC-:B------:R-:W-:Y:S01]  /*63d0*/  FFMA.FTZ R45, R154, R11.reuse, -R31.reuse ;  /* 0x0000000b9a2d7223 */ /* 0x180fe2000001081f */
[----:B------:R-:W-:Y:S01]  /*63e0*/  ISETP.LT.OR P5, PT, R15, 0x51, P5 ;  /* 0x000000510f00780c */ /* 0x000fe20002fa1670 */
[--C-:B------:R-:W-:Y:S01]  /*63f0*/  FFMA.FTZ R47, R52, R11, -R31.reuse ;  /* 0x0000000b342f7223 */ /* 0x100fe2000001081f */
[----:B------:R-:W-:Y:S01]  /*6400*/  FMNMX.FTZ R33, R38, R33, !PT ;  /* 0x0000002126217209 */ /* 0x000fe20007810000 */
[-CC-:B------:R-:W-:Y:S01]  /*6410*/  FFMA.FTZ R49, R56, R11.reuse, -R31.reuse ;  /* 0x0000000b38317223 */ /* 0x180fe2000001081f */
[----:B------:R-:W-:Y:S01]  /*6420*/  FSEL R188, R66, -INF , !P5 ;  /* 0xff80000042bc7808 */ /* 0x000fe20006800000 */
[----:B------:R0:W-:Y:S01]  /*6430*/  MUFU.EX2 R29, R41 ;  /* 0x00000029001d7308 */ /* 0x0001e20000000800 */
[----:B------:R-:W-:Y:S01]  /*6440*/  ISETP.GT.AND P5, PT, R21, 0x51, P4 ;  /* 0x000000511500780c */ /* 0x000fe200027a4270 */
[--C-:B------:R-:W-:Y:S01]  /*6450*/  FFMA.FTZ R23, R23, R11, -R31.reuse ;  /* 0x0000000b17177223 */ /* 0x100fe2000001081f */
[----:B------:R-:W-:Y:S01]  /*6460*/  FMNMX.FTZ R33, R176, R33, !PT ;  /* 0x00000021b0217209 */ /* 0x000fe20007810000 */
[-CC-:B------:R-:W-:Y:S01]  /*6470*/  FFMA.FTZ R186, R186, R11.reuse, -R31.reuse ;  /* 0x0000000bbaba7223 */ /* 0x180fe2000001081f */
[----:B------:R-:W-:Y:S01]  /*6480*/  ISETP.LT.OR P5, PT, R15, 0x52, P5 ;  /* 0x000000520f00780c */ /* 0x000fe20002fa1670 */
[--C-:B------:R-:W-:Y:S01]  /*6490*/  FFMA.FTZ R25, R192, R11, -R31.reuse ;  /* 0x0000000bc0197223 */ /* 0x100fe2000001081f */
[----:B------:R-:W-:Y:S01]  /*64a0*/  FMNMX.FTZ R33, R42, R33, !PT ;  /* 0x000000212a217209 */ /* 0x000fe20007810000 */
[----:B------:R1:W-:Y:S01]  /*64b0*/  MUFU.EX2 R66, R39 ;  /* 0x0000002700427308 */ /* 0x0003e20000000800 */
[----:B------:R-:W-:Y:S01]  /*64c0*/  FSEL R166, R67, -INF , !P5 ;  /* 0xff80000043a67808 */ /* 0x000fe20006800000 */
[-CC-:B0-----:R-:W-:Y:S01]  /*64d0*/  FFMA.FTZ R41, R158, R11.reuse, -R31.reuse ;  /* 0x0000000b9e297223 */ /* 0x181fe2000001081f */
[----:B------:R-:W-:Y:S01]  /*64e0*/  ISETP.GT.AND P5, PT, R21, 0x58, P4 ;  /* 0x000000581500780c */ /* 0x000fe200027a4270 */
[--C-:B------:R-:W-:Y:S01]  /*64f0*/  FFMA.FTZ R51, R32, R11, -R31.reuse ;  /* 0x0000000b20337223 */ /* 0x100fe2000001081f */
[----:B------:R-:W-:Y:S01]  /*6500*/  FMNMX.FTZ R37, R174, R33, !PT ;  /* 0x00000021ae257209 */ /* 0x000fe20007810000 */
[--C-:B------:R-:W-:Y:S01]  /*6510*/  FFMA.FTZ R194, R194, R11, -R31.reuse ;  /* 0x0000000bc2c27223 */ /* 0x100fe2000001081f */
[----:B------:R-:W-:Y:S01]  /*6520*/  ISETP.LT.OR P5, PT, R15, 0x59, P5 ;  /* 0x000000590f00780c */ /* 0x000fe20002fa1670 */
[----:B------:R-:W-:Y:S01]  /*6530*/  MUFU.EX2 R23, R23 ;  /* 0x0000001700177308 */ /* 0x000fe20000000800 */
[----:B------:R-:W-:Y:S01]  /*6540*/  FMNMX.FTZ R37, R172, R37, !PT ;  /* 0x00000025ac257209 */ /* 0x000fe20007810000 */
[-CC-:B-1----:R-:W-:Y:S01]  /*6550*/  FFMA.FTZ R39, R162, R11.reuse, -R31.reuse ;  /* 0x0000000ba2277223 */ /* 0x182fe2000001081f */
[----:B------:R-:W-:Y:S01]  /*6560*/  FSEL R70, R70, -INF , !P5 ;  /* 0xff80000046467808 */ /* 0x000fe20006800000 */
[--C-:B------:R-:W-:Y:S01]  /*6570*/  FFMA.FTZ R164, R164, R11, -R31.reuse ;  /* 0x0000000ba4a47223 */ /* 0x100fe2000001081f */
[----:B------:R-:W-:Y:S01]  /*6580*/  FMNMX.FTZ R37, R34, R37, !PT ;  /* 0x0000002522257209 */ /* 0x000fe20007810000 */
[--C-:B------:R-:W-:Y:S01]  /*6590*/  FFMA.FTZ R160, R160, R11, -R31.reuse ;  /* 0x0000000ba0a07223 */ /* 0x100fe2000001081f */
[----:B------:R-:W-:Y:S01]  /*65a0*/  ISETP.GT.AND P5, PT, R21, 0x59, P4 ;  /* 0x000000591500780c */ /* 0x000fe200027a4270 */
[----:B------:R0:W-:Y:S01]  /*65b0*/  MUFU.EX2 R33, R39 ;  /* 0x0000002700217308 */ /* 0x0001e20000000800 */
[----:B------:R-:W-:Y:S01]  /*65c0*/  FMNMX.FTZ R37, R50, R37, !PT ;  /* 0x0000002532257209 */ /* 0x000fe20007810000 */
[-CC-:B------:R-:W-:Y:S01]  /*65d0*/  FFMA.FTZ R48, R48, R11.reuse, -R31.reuse ;  /* 0x0000000b30307223 */ /* 0x180fe2000001081f */
[----:B------:R-:W-:Y:S01]  /*65e0*/  ISETP.LT.OR P5, PT, R15, 0x5a, P5 ;  /* 0x0000005a0f00780c */ /* 0x000fe20002fa1670 */
[-CC-:B------:R-:W-:Y:S01]  /*65f0*/  FFMA.FTZ R40, R40, R11.reuse, -R31.reuse ;  /* 0x0000000b28287223 */ /* 0x180fe2000001081f */
[----:B------:R-:W-:Y:S01]  /*6600*/  FSEL R55, R14, RZ, P6 ;  /* 0x000000ff0e377208 */ /* 0x000fe20003000000 */
[--C-:B------:R-:W-:Y:S01]  /*6610*/  FFMA.FTZ R22, R22, R11, -R31.reuse ;  /* 0x0000000b16167223 */ /* 0x100fe2000001081f */
[----:B------:R-:W-:Y:S01]  /*6620*/  FSEL R162, R71, -INF , !P5 ;  /* 0xff80000047a27808 */ /* 0x000fe20006800000 */
[----:B------:R-:W-:Y:S01]  /*6630*/  MUFU.EX2 R186, R186 ;  /* 0x000000ba00ba7308 */ /* 0x000fe20000000800 */
[----:B0-----:R-:W-:Y:S01]  /*6640*/  FMNMX.FTZ R39, R46, R37, !PT ;  /* 0x000000252e277209 */ /* 0x001fe20007810000 */
[----:B------:R-:W-:Y:S01]  /*6650*/  FADD.FTZ R0, -R55, R0 ;  /* 0x0000000037007221 */ /* 0x000fe20000010100 */
[----:B------:R-:W-:Y:S01]  /*6660*/  ISETP.GT.AND P5, PT, R21, 0x60, P4 ;  /* 0x000000601500780c */ /* 0x000fe200027a4270 */
[--C-:B------:R-:W-:Y:S01]  /*6670*/  FFMA.FTZ R28, R28, R11, -R31.reuse ;  /* 0x0000000b1c1c7223 */ /* 0x100fe2000001081f */
[----:B------:R-:W-:Y:S01]  /*6680*/  FMNMX.FTZ R39, R54, R39, !PT ;  /* 0x0000002736277209 */ /* 0x000fe20007810000 */
[----:B------:R-:W-:Y:S01]  /*6690*/  FMUL.FTZ R0, R0, R11 ;  /* 0x0000000b00007220 */ /* 0x000fe20000410000 */
[----:B------:R-:W-:Y:S01]  /*66a0*/  ISETP.LT.OR P5, PT, R15, 0x61, P5 ;  /* 0x000000610f00780c */ /* 0x000fe20002fa1670 */
[----:B------:R0:W-:Y:S01]  /*66b0*/  MUFU.EX2 R37, R41 ;  /* 0x0000002900257308 */ /* 0x0001e20000000800 */
[----:B------:R-:W-:Y:S01]  /*66c0*/  FMNMX.FTZ R39, R30, R39, !PT ;  /* 0x000000271e277209 */ /* 0x000fe20007810000 */
[-CC-:B------:R-:W-:Y:S01]  /*66d0*/  FFMA.FTZ R24, R24, R11.reuse, -R31.reuse ;  /* 0x0000000b18187223 */ /* 0x180fe2000001081f */
[----:B------:R-:W-:Y:S01]  /*66e0*/  FSEL R158, R74, -INF , !P5 ;  /* 0xff8000004a9e7808 */ /* 0x000fe20006800000 */
[-CC-:B------:R-:W-:Y:S01]  /*66f0*/  FFMA.FTZ R74, R156, R11.reuse, -R31.reuse ;  /* 0x0000000b9c4a7223 */ /* 0x180fe2000001081f */
[----:B------:R-:W-:Y:S01]  /*6700*/  ISETP.GT.AND P5, PT, R21, 0x61, P4 ;  /* 0x000000611500780c */ /* 0x000fe200027a4270 */
[--C-:B------:R-:W-:Y:S01]  /*6710*/  FFMA.FTZ R36, R36, R11, -R31.reuse ;  /* 0x0000000b24247223 */ /* 0x100fe2000001081f */
[----:B------:R-:W-:Y:S01]  /*6720*/  FMNMX.FTZ R39, R58, R39, !PT ;  /* 0x000000273a277209 */ /* 0x000fe20007810000 */
[----:B------:R-:W1:Y:S01]  /*6730*/  MUFU.EX2 R0, R0 ;  /* 0x0000000000007308 */ /* 0x000e620000000800 */
[----:B------:R-:W-:Y:S01]  /*6740*/  ISETP.LT.OR P5, PT, R15, 0x62, P5 ;  /* 0x000000620f00780c */ /* 0x000fe20002fa1670 */
[----:B------:R-:W-:Y:S01]  /*6750*/  FFMA.FTZ R32, R84, R11, -R31 ;  /* 0x0000000b54207223 */ /* 0x000fe2000001081f */
[----:B0-----:R-:W-:-:S02]  /*6760*/  FMNMX.FTZ R41, R184, R39, !PT ;  /* 0x00000027b8297209 */ /* 0x001fc40007810000 */
[----:B------:R-:W-:Y:S02]  /*6770*/  FSEL R156, R75, -INF , !P5 ;  /* 0xff8000004b9c7808 */ /* 0x000fe40006800000 */
[----:B------:R-:W-:Y:S01]  /*6780*/  ISETP.GT.AND P5, PT, R21, 0x68, P4 ;  /* 0x000000681500780c */ /* 0x000fe200027a4270 */
[----:B------:R-:W-:Y:S01]  /*6790*/  MUFU.EX2 R39, R45 ;  /* 0x0000002d00277308 */ /* 0x000fe20000000800 */
[----:B------:R-:W-:Y:S02]  /*67a0*/  FMNMX.FTZ R41, R62, R41, !PT ;  /* 0x000000293e297209 */ /* 0x000fe40007810000 */
[----:B------:R-:W-:Y:S02]  /*67b0*/  ISETP.LT.OR P5, PT, R15, 0x69, P5 ;  /* 0x000000690f00780c */ /* 0x000fe40002fa1670 */
[----:B------:R-:W-:Y:S02]  /*67c0*/  FMNMX.FTZ R41, R190, R41, !PT ;  /* 0x00000029be297209 */ /* 0x000fe40007810000 */
[----:B------:R-:W-:Y:S01]  /*67d0*/  FSEL R154, R78, -INF , !P5 ;  /* 0xff8000004e9a7808 */ /* 0x000fe20006800000 */
[--C-:B------:R-:W-:Y:S01]  /*67e0*/  FFMA.FTZ R78, R152, R11, -R31.reuse ;  /* 0x0000000b984e7223 */ /* 0x100fe2000001081f */
[----:B------:R-:W-:Y:S01]  /*67f0*/  FMNMX.FTZ R41, R188, R41, !PT ;  /* 0x00000029bc297209 */ /* 0x000fe20007810000 */
[--C-:B------:R-:W-:Y:S01]  /*6800*/  FFMA.FTZ R152, R80, R11, -R31.reuse ;  /* 0x0000000b50987223 */ /* 0x100fe2000001081f */
[----:B------:R-:W-:Y:S01]  /*6810*/  ISETP.GT.AND P5, PT, R21, 0x69, P4 ;  /* 0x000000691500780c */ /* 0x000fe200027a4270 */
[----:B------:R-:W0:Y:S01]  /*6820*/  MUFU.EX2 R25, R25 ;  /* 0x0000001900197308 */ /* 0x000e220000000800 */
[----:B------:R-:W-:Y:S01]  /*6830*/  FMNMX.FTZ R43, R166, R41, !PT ;  /* 0x00000029a62b7209 */ /* 0x000fe20007810000 */
[-C--:B-1----:R-:W-:Y:S01]  /*6840*/  FMUL.FTZ R88, R88, R0.reuse ;  /* 0x0000000058587220 */ /* 0x082fe20000410000 */
[----:B------:R-:W-:Y:S01]  /*6850*/  ISETP.LT.OR P5, PT, R15, 0x6a, P5 ;  /* 0x0000006a0f00780c */ /* 0x000fe20002fa1670 */
[-C--:B------:R-:W-:Y:S01]  /*6860*/  FMUL.FTZ R89, R89, R0.reuse ;  /* 0x0000000059597220 */ /* 0x080fe20000410000 */
[----:B------:R-:W-:Y:S01]  /*6870*/  FMNMX.FTZ R43, R70, R43, !PT ;  /* 0x0000002b462b7209 */ /* 0x000fe20007810000 */
[-C--:B------:R-:W-:Y:S01]  /*6880*/  FMUL.FTZ R92, R92, R0.reuse ;  /* 0x000000005c5c7220 */ /* 0x080fe20000410000 */
[----:B------:R-:W-:Y:S01]  /*6890*/  FSEL R52, R79, -INF , !P5 ;  /* 0xff8000004f347808 */ /* 0x000fe20006800000 */
[----:B------:R1:W-:Y:S01]  /*68a0*/  MUFU.EX2 R41, R47 ;  /* 0x0000002f00297308 */ /* 0x0003e20000000800 */
[----:B------:R-:W-:Y:S01]  /*68b0*/  ISETP.GT.AND P5, PT, R21, 0x70, P4 ;  /* 0x000000701500780c */ /* 0x000fe200027a4270 */
[-C--:B------:R-:W-:Y:S01]  /*68c0*/  FMUL.FTZ R93, R93, R0.reuse ;  /* 0x000000005d5d7220 */ /* 0x080fe20000410000 */
[----:B------:R-:W-:Y:S01]  /*68d0*/  FMNMX.FTZ R43, R162, R43, !PT ;  /* 0x0000002ba22b7209 */ /* 0x000fe20007810000 */
[-C--:B------:R-:W-:Y:S01]  /*68e0*/  FMUL.FTZ R96, R96, R0.reuse ;  /* 0x0000000060607220 */ /* 0x080fe20000410000 */
[----:B------:R-:W-:Y:S01]  /*68f0*/  ISETP.LT.OR P5, PT, R15, 0x71, P5 ;  /* 0x000000710f00780c */ /* 0x000fe20002fa1670 */
[-C--:B------:R-:W-:Y:S01]  /*6900*/  FMUL.FTZ R97, R97, R0.reuse ;  /* 0x0000000061617220 */ /* 0x080fe20000410000 */
[----:B------:R-:W-:Y:S01]  /*6910*/  FMNMX.FTZ R43, R158, R43, !PT ;  /* 0x0000002b9e2b7209 */ /* 0x000fe20007810000 */
[----:B------:R-:W2:Y:S01]  /*6920*/  MUFU.EX2 R26, R194 ;  /* 0x000000c2001a7308 */ /* 0x000ea20000000800 */
[----:B------:R-:W-:Y:S01]  /*6930*/  FSEL R82, R82, -INF , !P5 ;  /* 0xff80000052527808 */ /* 0x000fe20006800000 */
[--C-:B-1----:R-:W-:Y:S01]  /*6940*/  FFMA.FTZ R47, R72, R11, -R31.reuse ;  /* 0x0000000b482f7223 */ /* 0x102fe2000001081f */
[----:B------:R-:W-:Y:S01]  /*6950*/  ISETP.GT.AND P5, PT, R21, 0x71, P4 ;  /* 0x000000711500780c */ /* 0x000fe200027a4270 */
[-C--:B------:R-:W-:Y:S01]  /*6960*/  FMUL.FTZ R100, R100, R0.reuse ;  /* 0x0000000064647220 */ /* 0x080fe20000410000 */
[----:B------:R-:W-:Y:S01]  /*6970*/  FMNMX.FTZ R45, R156, R43, !PT ;  /* 0x0000002b9c2d7209 */ /* 0x000fe20007810000 */
[-C--:B------:R-:W-:Y:S01]  /*6980*/  FMUL.FTZ R101, R101, R0.reuse ;  /* 0x0000000065657220 */ /* 0x080fe20000410000 */
[----:B------:R-:W-:Y:S01]  /*6990*/  ISETP.LT.OR P5, PT, R15, 0x72, P5 ;  /* 0x000000720f00780c */ /* 0x000fe20002fa1670 */
[----:B------:R1:W-:Y:S01]  /*69a0*/  MUFU.EX2 R43, R49 ;  /* 0x00000031002b7308 */ /* 0x0003e20000000800 */
[----:B------:R-:W-:Y:S01]  /*69b0*/  FMNMX.FTZ R45, R154, R45, !PT ;  /* 0x0000002d9a2d7209 */ /* 0x000fe20007810000 */
[-C--:B------:R-:W-:Y:S01]  /*69c0*/  FMUL.FTZ R104, R104, R0.reuse ;  /* 0x0000000068687220 */ /* 0x080fe20000410000 */
[----:B------:R-:W-:Y:S01]  /*69d0*/  FSEL R56, R83, -INF , !P5 ;  /* 0xff80000053387808 */ /* 0x000fe20006800000 */
[-C--:B------:R-:W-:Y:S01]  /*69e0*/  FMUL.FTZ R105, R105, R0.reuse ;  /* 0x0000000069697220 */ /* 0x080fe20000410000 */
[C---:B------:R-:W-:Y:S01]  /*69f0*/  ISETP.GT.AND P5, PT, R21.reuse, 0x78, P4 ;  /* 0x000000781500780c */ /* 0x040fe200027a4270 */
[-C--:B------:R-:W-:Y:S01]  /*6a00*/  FMUL.FTZ R108, R108, R0.reuse ;  /* 0x000000006c6c7220 */ /* 0x080fe20000410000 */
[----:B------:R-:W-:Y:S01]  /*6a10*/  FMNMX.FTZ R45, R52, R45, !PT ;  /* 0x0000002d342d7209 */ /* 0x000fe20007810000 */
[----:B------:R-:W3:Y:S01]  /*6a20*/  MUFU.EX2 R164, R164 ;  /* 0x000000a400a47308 */ /* 0x000ee20000000800 */
[----:B------:R-:W-:Y:S01]  /*6a30*/  ISETP.GT.AND P4, PT, R21, 0x79, P4 ;  /* 0x000000791500780c */ /* 0x000fe20002784270 */
[--C-:B------:R-:W-:Y:S01]  /*6a40*/  FFMA.FTZ R21, R64, R11, -R31.reuse ;  /* 0x0000000b40157223 */ /* 0x100fe2000001081f */
[----:B------:R-:W-:Y:S01]  /*6a50*/  ISETP.LT.OR P5, PT, R15, 0x79, P5 ;  /* 0x000000790f00780c */ /* 0x000fe20002fa1670 */
[-C--:B------:R-:W-:Y:S01]  /*6a60*/  FMUL.FTZ R109, R109, R0.reuse ;  /* 0x000000006d6d7220 */ /* 0x080fe20000410000 */
[----:B------:R-:W-:Y:S01]  /*6a70*/  FMNMX.FTZ R45, R82, R45, !PT ;  /* 0x0000002d522d7209 */ /* 0x000fe20007810000 */
[-C--:B------:R-:W-:Y:S01]  /*6a80*/  FMUL.FTZ R112, R112, R0.reuse ;  /* 0x0000000070707220 */ /* 0x080fe20000410000 */
[----:B------:R-:W-:Y:S01]  /*6a90*/  ISETP.LT.OR P4, PT, R15, 0x7a, P4 ;  /* 0x0000007a0f00780c */ /* 0x000fe20002781670 */
[--C-:B------:R-:W-:Y:S01]  /*6aa0*/  FFMA.FTZ R15, R60, R11, -R31.reuse ;  /* 0x0000000b3c0f7223 */ /* 0x100fe2000001081f */
[----:B------:R-:W-:Y:S01]  /*6ab0*/  FSEL R86, R86, -INF , !P5 ;  /* 0xff80000056567808 */ /* 0x000fe20006800000 */
[----:B------:R-:W4:Y:S01]  /*6ac0*/  MUFU.EX2 R160, R160 ;  /* 0x000000a000a07308 */ /* 0x000f220000000800 */
[----:B------:R-:W-:Y:S01]  /*6ad0*/  FMNMX.FTZ R45, R56, R45, !PT ;  /* 0x0000002d382d7209 */ /* 0x000fe20007810000 */
[-C--:B------:R-:W-:Y:S01]  /*6ae0*/  FMUL.FTZ R113, R113, R0.reuse ;  /* 0x0000000071717220 */ /* 0x080fe20000410000 */
[----:B------:R-:W-:Y:S01]  /*6af0*/  FSEL R60, R87, -INF , !P4 ;  /* 0xff800000573c7808 */ /* 0x000fe20006000000 */
[-C--:B------:R-:W-:Y:S01]  /*6b00*/  FMUL.FTZ R116, R116, R0.reuse ;  /* 0x0000000074747220 */ /* 0x080fe20000410000 */
[----:B------:R-:W-:Y:S01]  /*6b10*/  FMNMX.FTZ R45, R86, R45, !PT ;  /* 0x0000002d562d7209 */ /* 0x000fe20007810000 */
[-C--:B------:R-:W-:Y:S01]  /*6b20*/  FMUL.FTZ R117, R117, R0.reuse ;  /* 0x0000000075757220 */ /* 0x080fe20000410000 */
[-C--:B------:R-:W-:Y:S01]  /*6b30*/  FMUL.FTZ R120, R120, R0.reuse ;  /* 0x0000000078787220 */ /* 0x080fe20000410000 */
[----:B------:R-:W5:Y:S01]  /*6b40*/  MUFU.EX2 R74, R74 ;  /* 0x0000004a004a7308 */ /* 0x000f620000000800 */
[----:B-1----:R-:W-:Y:S01]  /*6b50*/  FMNMX.FTZ R49, R60, R45, !PT ;  /* 0x0000002d3c317209 */ /* 0x002fe20007810000 */
[----:B------:R-:W-:Y:S01]  /*6b60*/  FFMA.FTZ R45, R68, R11, -R31 ;  /* 0x0000000b442d7223 */ /* 0x000fe2000001081f */
[-C--:B------:R-:W-:Y:S01]  /*6b70*/  FMUL.FTZ R121, R121, R0.reuse ;  /* 0x0000000079797220 */ /* 0x080fe20000410000 */
[-C--:B------:R-:W-:Y:S01]  /*6b80*/  FMUL.FTZ R124, R124, R0.reuse ;  /* 0x000000007c7c7220 */ /* 0x080fe20000410000 */
[-C--:B------:R-:W-:Y:S01]  /*6b90*/  FMUL.FTZ R125, R125, R0.reuse ;  /* 0x000000007d7d7220 */ /* 0x080fe20000410000 */
[----:B------:R-:W1:Y:S01]  /*6ba0*/  SHFL.BFLY PT, R64, R49, 0x2, 0x1f ;  /* 0x0c401f0031407f89 */ /* 0x000e6200000e0000 */
[-C--:B------:R-:W-:Y:S01]  /*6bb0*/  FMUL.FTZ R128, R128, R0.reuse ;  /* 0x0000000080807220 */ /* 0x080fe20000410000 */
[----:B------:R-:W5:Y:S01]  /*6bc0*/  MUFU.EX2 R78, R78 ;  /* 0x0000004e004e7308 */ /* 0x000f620000000800 */
[-C--:B------:R-:W-:Y:S01]  /*6bd0*/  FMUL.FTZ R129, R129, R0.reuse ;  /* 0x0000000081817220 */ /* 0x080fe20000410000 */
[-C--:B------:R-:W-:Y:S01]  /*6be0*/  FMUL.FTZ R132, R132, R0.reuse ;  /* 0x0000000084847220 */ /* 0x080fe20000410000 */
[-C--:B------:R-:W-:Y:S01]  /*6bf0*/  FMUL.FTZ R133, R133, R0.reuse ;  /* 0x0000000085857220 */ /* 0x080fe20000410000 */
[-C--:B------:R-:W-:Y:S01]  /*6c00*/  FMUL.FTZ R136, R136, R0.reuse ;  /* 0x0000000088887220 */ /* 0x080fe20000410000 */
[-C--:B------:R-:W-:Y:S01]  /*6c10*/  FMUL.FTZ R137, R137, R0.reuse ;  /* 0x0000000089897220 */ /* 0x080fe20000410000 */
[-C--:B------:R-:W-:Y:S01]  /*6c20*/  FMUL.FTZ R140, R140, R0.reuse ;  /* 0x000000008c8c7220 */ /* 0x080fe20000410000 */
[-C--:B------:R-:W-:Y:S01]  /*6c30*/  FMUL.FTZ R141, R141, R0.reuse ;  /* 0x000000008d8d7220 */ /* 0x080fe20000410000 */
[----:B------:R-:W5:Y:S01]  /*6c40*/  MUFU.EX2 R48, R48 ;  /* 0x0000003000307308 */ /* 0x000f620000000800 */
[-C--:B------:R-:W-:Y:S01]  /*6c50*/  FMUL.FTZ R144, R144, R0.reuse ;  /* 0x0000000090907220 */ /* 0x080fe20000410000 */
[-C--:B------:R-:W-:Y:S01]  /*6c60*/  FMUL.FTZ R145, R145, R0.reuse ;  /* 0x0000000091917220 */ /* 0x080fe20000410000 */
[-C--:B------:R-:W-:Y:S01]  /*6c70*/  FMUL.FTZ R148, R148, R0.reuse ;  /* 0x0000000094947220 */ /* 0x080fe20000410000 */
[----:B------:R-:W-:-:S04]  /*6c80*/  FMUL.FTZ R149, R149, R0 ;  /* 0x0000000095957220 */ /* 0x000fc80000410000 */
[----:B------:R-:W5:Y:S01]  /*6c90*/  MUFU.EX2 R40, R40 ;  /* 0x0000002800287308 */ /* 0x000f620000000800 */
[----:B-1----:R-:W-:Y:S01]  /*6ca0*/  FMNMX.FTZ R53, R49, R64, !PT ;  /* 0x0000004031357209 */ /* 0x002fe20007810000 */
[-CC-:B------:R-:W-:Y:S01]  /*6cb0*/  FFMA.FTZ R64, R20, R11.reuse, -R31.reuse ;  /* 0x0000000b14407223 */ /* 0x180fe2000001081f */
[-CC-:B------:R-:W-:Y:S01]  /*6cc0*/  FFMA.FTZ R49, R76, R11.reuse, -R31.reuse ;  /* 0x0000000b4c317223 */ /* 0x180fe2000001081f */
[----:B------:R-:W-:-:S04]  /*6cd0*/  FFMA.FTZ R31, R44, R11, -R31 ;  /* 0x0000000b2c1f7223 */ /* 0x000fc8000001081f */
[----:B------:R-:W1:Y:S01]  /*6ce0*/  MUFU.EX2 R15, R15 ;  /* 0x0000000f000f7308 */ /* 0x000e620000000800 */
[----:B------:R-:W0:Y:S07]  /*6cf0*/  SHFL.BFLY PT, R20, R53, 0x1, 0x1f ;  /* 0x0c201f0035147f89 */ /* 0x000e2e00000e0000 */
[----:B------:R-:W-:Y:S08]  /*6d00*/  MUFU.EX2 R22, R22 ;  /* 0x0000001600167308 */ /* 0x000ff00000000800 */
[----:B------:R-:W-:Y:S08]  /*6d10*/  MUFU.EX2 R21, R21 ;  /* 0x0000001500157308 */ /* 0x000ff00000000800 */
[----:B------:R-:W-:Y:S01]  /*6d20*/  MUFU.EX2 R28, R28 ;  /* 0x0000001c001c7308 */ /* 0x000fe20000000800 */
[----:B0-----:R-:W-:-:S04]  /*6d30*/  FMNMX.FTZ R20, R53, R20, !PT ;  /* 0x0000001435147209 */ /* 0x001fc80007810000 */
[C---:B------:R-:W-:Y:S01]  /*6d40*/  FSETP.NEU.FTZ.AND P4, PT, R20.reuse, -INF , PT ;  /* 0xff8000001400780b */ /* 0x040fe20003f9d000 */
[----:B------:R-:W-:Y:S02]  /*6d50*/  FMUL.FTZ R44, R20, R11 ;  /* 0x0000000b142c7220 */ /* 0x000fe40000410000 */
[----:B------:R-:W-:Y:S03]  /*6d60*/  MUFU.EX2 R45, R45 ;  /* 0x0000002d002d7308 */ /* 0x000fe60000000800 */
[----:B------:R-:W-:-:S05]  /*6d70*/  FSEL R53, R44, RZ, P4 ;  /* 0x000000ff2c357208 */ /* 0x000fca0002000000 */
[-C--:B------:R-:W-:Y:S01]  /*6d80*/  FFMA.FTZ R44, R35, R11.reuse, -R53 ;  /* 0x0000000b232c7223 */ /* 0x080fe20000010835 */
[----:B------:R-:W-:Y:S01]  /*6d90*/  FFMA.FTZ R35, R0, R4, R23 ;  /* 0x0000000400237223 */ /* 0x000fe20000010017 */
[-CC-:B------:R-:W-:Y:S01]  /*6da0*/  FFMA.FTZ R169, R50, R11.reuse, -R53.reuse ;  /* 0x0000000b32a97223 */ /* 0x180fe20000010835 */
[----:B------:R-:W-:Y:S02]  /*6db0*/  IMAD.U32 R50, RZ, RZ, UR5 ;  /* 0x00000005ff327e24 */ /* 0x000fe4000f8e00ff */
[-C--:B------:R-:W-:Y:S01]  /*6dc0*/  FFMA.FTZ R171, R54, R11.reuse, -R53 ;  /* 0x0000000b36ab7223 */ /* 0x080fe20000010835 */
[----:B------:R-:W-:Y:S01]  /*6dd0*/  FADD.FTZ R4, R186, R35 ;  /* 0x00000023ba047221 */ /* 0x000fe20000010000 */
[-CC-:B------:R-:W-:Y:S01]  /*6de0*/  FFMA.FTZ R181, R182, R11.reuse, -R53.reuse ;  /* 0x0000000bb6b57223 */ /* 0x180fe20000010835 */
[----:B------:R-:W-:Y:S01]  /*6df0*/  MUFU.EX2 R44, R44 ;  /* 0x0000002c002c7308 */ /* 0x000fe20000000800 */
[----:B------:R-:W-:Y:S01]  /*6e00*/  @!P1 LEA R54, R50, UR36, 0x3 ;  /* 0x0000002432369c11 */ /* 0x000fe2000f8e18ff */
[----:B------:R-:W-:Y:S01]  /*6e10*/  FADD.FTZ R35, R25, R4 ;  /* 0x0000000419237221 */ /* 0x000fe20000010000 */
[-CC-:B------:R-:W-:Y:S01]  /*6e20*/  FFMA.FTZ R183, R170, R11.reuse, -R53.reuse ;  /* 0x0000000baab77223 */ /* 0x180fe20000010835 */
[-CC-:B------:R-:W-:Y:S01]  /*6e30*/  FFMA.FTZ R68, R180, R11.reuse, -R53.reuse ;  /* 0x0000000bb4447223 */ /* 0x180fe20000010835 */
[-C--:B------:R-:W-:Y:S01]  /*6e40*/  FFMA.FTZ R177, R168, R11.reuse, -R53 ;  /* 0x0000000ba8b17223 */ /* 0x080fe20000010835 */
[----:B--2---:R-:W-:Y:S01]  /*6e50*/  FADD.FTZ R4, R26, R35 ;  /* 0x000000231a047221 */ /* 0x004fe20000010000 */
[-CC-:B------:R-:W-:Y:S01]  /*6e60*/  FFMA.FTZ R72, R178, R11.reuse, -R53.reuse ;  /* 0x0000000bb2487223 */ /* 0x180fe20000010835 */
[----:B------:R-:W-:Y:S01]  /*6e70*/  MUFU.EX2 R181, R181 ;  /* 0x000000b500b57308 */ /* 0x000fe20000000800 */
[-CC-:B------:R-:W-:Y:S01]  /*6e80*/  FFMA.FTZ R179, R38, R11.reuse, -R53.reuse ;  /* 0x0000000b26b37223 */ /* 0x180fe20000010835 */
[----:B------:R-:W-:Y:S01]  /*6e90*/  FADD.FTZ R35, R27, R4 ;  /* 0x000000041b237221 */ /* 0x000fe20000010000 */
[-CC-:B------:R-:W-:Y:S01]  /*6ea0*/  FFMA.FTZ R165, R58, R11.reuse, -R53.reuse ;  /* 0x0000000b3aa57223 */ /* 0x180fe20000010835 */
[-CC-:B------:R-:W-:Y:S01]  /*6eb0*/  FFMA.FTZ R38, R176, R11.reuse, -R53.reuse ;  /* 0x0000000bb0267223 */ /* 0x180fe20000010835 */
[-C--:B------:R-:W-:Y:S01]  /*6ec0*/  FFMA.FTZ R173, R42, R11.reuse, -R53 ;  /* 0x0000000b2aad7223 */ /* 0x080fe20000010835 */
[----:B------:R-:W-:Y:S01]  /*6ed0*/  FADD.FTZ R4, R66, R35 ;  /* 0x0000002342047221 */ /* 0x000fe20000010000 */
[--C-:B------:R-:W-:Y:S01]  /*6ee0*/  FFMA.FTZ R42, R174, R11, -R53.reuse ;  /* 0x0000000bae2a7223 */ /* 0x100fe20000010835 */
[----:B------:R-:W-:Y:S01]  /*6ef0*/  MUFU.EX2 R183, R183 ;  /* 0x000000b700b77308 */ /* 0x000fe20000000800 */
[----:B------:R-:W-:Y:S01]  /*6f00*/  F2FP.BF16.F32.PACK_AB R180, R186, R23 ;  /* 0x00000017bab4723e */ /* 0x000fe200000010ff */
[----:B------:R-:W-:Y:S01]  /*6f10*/  FADD.FTZ R35, R29, R4 ;  /* 0x000000041d237221 */ /* 0x000fe20000010000 */
[--C-:B------:R-:W-:Y:S01]  /*6f20*/  FFMA.FTZ R175, R172, R11, -R53.reuse ;  /* 0x0000000bacaf7223 */ /* 0x100fe20000010835 */
[----:B------:R-:W-:Y:S01]  /*6f30*/  F2FP.BF16.F32.PACK_AB R182, R26, R25 ;  /* 0x000000191ab6723e */ /* 0x000fe200000010ff */
[-C--:B------:R-:W-:Y:S01]  /*6f40*/  FFMA.FTZ R34, R34, R11.reuse, -R53 ;  /* 0x0000000b22227223 */ /* 0x080fe20000010835 */
[----:B---3--:R-:W-:Y:S01]  /*6f50*/  FADD.FTZ R4, R164, R35 ;  /* 0x00000023a4047221 */ /* 0x008fe20000010000 */
[-CC-:B------:R-:W-:Y:S01]  /*6f60*/  FFMA.FTZ R46, R46, R11.reuse, -R53.reuse ;  /* 0x0000000b2e2e7223 */ /* 0x180fe20000010835 */
[----:B------:R-:W-:Y:S01]  /*6f70*/  MUFU.EX2 R68, R68 ;  /* 0x0000004400447308 */ /* 0x000fe20000000800 */
[-CC-:B------:R-:W-:Y:S01]  /*6f80*/  FFMA.FTZ R30, R30, R11.reuse, -R53.reuse ;  /* 0x0000000b1e1e7223 */ /* 0x180fe20000010835 */
[----:B------:R-:W-:Y:S01]  /*6f90*/  FADD.FTZ R35, R33, R4 ;  /* 0x0000000421237221 */ /* 0x000fe20000010000 */
[-CC-:B------:R-:W-:Y:S01]  /*6fa0*/  FFMA.FTZ R184, R184, R11.reuse, -R53.reuse ;  /* 0x0000000bb8b87223 */ /* 0x180fe20000010835 */
[-CC-:B------:R-:W-:Y:S01]  /*6fb0*/  FFMA.FTZ R62, R62, R11.reuse, -R53.reuse ;  /* 0x0000000b3e3e7223 */ /* 0x180fe20000010835 */
[-C--:B------:R-:W-:Y:S01]  /*6fc0*/  FFMA.FTZ R190, R190, R11.reuse, -R53 ;  /* 0x0000000bbebe7223 */ /* 0x080fe20000010835 */
[----:B----4-:R-:W-:Y:S01]  /*6fd0*/  FADD.FTZ R4, R160, R35 ;  /* 0x00000023a0047221 */ /* 0x010fe20000010000 */
[----:B------:R-:W-:Y:S01]  /*6fe0*/  FSEL R35, R20, RZ, P4 ;  /* 0x000000ff14237208 */ /* 0x000fe20002000000 */
[----:B------:R-:W-:Y:S01]  /*6ff0*/  MUFU.EX2 R177, R177 ;  /* 0x000000b100b17308 */ /* 0x000fe20000000800 */
[----:B------:R-:W-:Y:S01]  /*7000*/  FFMA.FTZ R188, R188, R11, -R53 ;  /* 0x0000000bbcbc7223 */ /* 0x000fe20000010835 */
[----:B------:R-:W-:Y:S01]  /*7010*/  FADD.FTZ R55, R37, R4 ;  /* 0x0000000425377221 */ /* 0x000fe20000010000 */
[----:B------:R-:W-:-:S02]  /*7020*/  @!P1 VIADD R54, R54, 0x28860 ;  /* 0x0002886036369836 */ /* 0x000fc40000000000 */
[----:B------:R-:W-:Y:S01]  /*7030*/  FADD.FTZ R4, -R35, R12 ;  /* 0x0000000c23047221 */ /* 0x000fe20000010100 */
[-C--:B------:R-:W-:Y:S01]  /*7040*/  FFMA.FTZ R70, R70, R11.reuse, -R53 ;  /* 0x0000000b46467223 */ /* 0x080fe20000010835 */
[----:B-----5:R-:W-:Y:S01]  /*7050*/  FADD.FTZ R50, R74, R55 ;  /* 0x000000374a327221 */ /* 0x020fe20000010000 */
[-CC-:B------:R-:W-:Y:S01]  /*7060*/  FFMA.FTZ R57, R154, R11.reuse, -R53.reuse ;  /* 0x0000000b9a397223 */ /* 0x180fe20000010835 */
[-C--:B------:R-:W-:Y:S01]  /*7070*/  FMUL.FTZ R4, R4, R11.reuse ;  /* 0x0000000b04047220 */ /* 0x080fe20000410000 */
[----:B------:R-:W-:Y:S01]  /*7080*/  MUFU.EX2 R24, R24 ;  /* 0x0000001800187308 */ /* 0x000fe20000000800 */
[----:B------:R-:W-:Y:S01]  /*7090*/  FADD.FTZ R35, R39, R50 ;  /* 0x0000003227237221 */ /* 0x000fe20000010000 */
[----:B------:R-:W-:Y:S01]  /*70a0*/  @!P1 PRMT R54, RZ, 0x654, R54 ;  /* 0x00000654ff369816 */ /* 0x000fe20000000036 */
[-CC-:B------:R-:W-:Y:S01]  /*70b0*/  FFMA.FTZ R52, R52, R11.reuse, -R53.reuse ;  /* 0x0000000b34347223 */ /* 0x180fe20000010835 */
[-C--:B------:R-:W-:Y:S01]  /*70c0*/  FFMA.FTZ R82, R82, R11.reuse, -R53 ;  /* 0x0000000b52527223 */ /* 0x080fe20000010835 */
[----:B------:R-:W-:Y:S01]  /*70d0*/  FADD.FTZ R50, R78, R35 ;  /* 0x000000234e327221 */ /* 0x000fe20000010000 */
[----:B------:R0:W-:Y:S01]  /*70e0*/  @!P1 SYNCS.ARRIVE.TRANS64.RED.A1T0 RZ, [R54+URZ], RZ ;  /* 0x000000ff36ff99a7 */ /* 0x0001e2000810043f */
[-CC-:B------:R-:W-:Y:S01]  /*70f0*/  FFMA.FTZ R56, R56, R11.reuse, -R53.reuse ;  /* 0x0000000b38387223 */ /* 0x180fe20000010835 */
[----:B------:R2:W3:Y:S01]  /*7100*/  MUFU.EX2 R35, R4 ;  /* 0x0000000400237308 */ /* 0x0004e20000000800 */
[----:B------:R-:W-:Y:S01]  /*7110*/  FADD.FTZ R55, R41, R50 ;  /* 0x0000003229377221 */ /* 0x000fe20000010000 */
[----:B------:R-:W-:Y:S01]  /*7120*/  FFMA.FTZ R86, R86, R11, -R53 ;  /* 0x0000000b56567223 */ /* 0x000fe20000010835 */
[----:B------:R-:W-:Y:S01]  /*7130*/  ISETP.GT.AND P4, PT, R10, R13, PT ;  /* 0x0000000d0a00720c */ /* 0x000fe20003f84270 */
[----:B------:R-:W-:Y:S01]  /*7140*/  UMOV UR5, UR4 ;  /* 0x0000000400057c82 */ /* 0x000fe20008000000 */
[----:B------:R-:W-:Y:S01]  /*7150*/  FADD.FTZ R50, R48, R55 ;  /* 0x0000003730327221 */ /* 0x000fe20000010000 */
[--C-:B0-----:R-:W-:Y:S01]  /*7160*/  FFMA.FTZ R54, R158, R11, -R53.reuse ;  /* 0x0000000b9e367223 */ /* 0x101fe20000010835 */
[----:B------:R-:W-:Y:S01]  /*7170*/  F2FP.BF16.F32.PACK_AB R178, R164, R29 ;  /* 0x0000001da4b2723e */ /* 0x000fe200000010ff */
[----:B------:R-:W0:Y:S01]  /*7180*/  MUFU.EX2 R72, R72 ;  /* 0x0000004800487308 */ /* 0x000e220000000800 */
[----:B------:R-:W-:Y:S01]  /*7190*/  FADD.FTZ R55, R43, R50 ;  /* 0x000000322b377221 */ /* 0x000fe20000010000 */
[----:B------:R-:W-:Y:S01]  /*71a0*/  FFMA.FTZ R50, R162, R11, -R53 ;  /* 0x0000000ba2327223 */ /* 0x000fe20000010835 */
[----:B------:R-:W-:Y:S01]  /*71b0*/  F2FP.BF16.F32.PACK_AB R172, R160, R33 ;  /* 0x00000021a0ac723e */ /* 0x000fe200000010ff */
[----:B------:R-:W-:-:S02]  /*71c0*/  VIADD R10, R10, 0xffffffff ;  /* 0xffffffff0a0a7836 */ /* 0x000fc40000000000 */
[----:B--2---:R-:W-:Y:S01]  /*71d0*/  FADD.FTZ R4, R40, R55 ;  /* 0x0000003728047221 */ /* 0x004fe20000010000 */
[----:B------:R-:W-:Y:S01]  /*71e0*/  FFMA.FTZ R55, R156, R11, -R53 ;  /* 0x0000000b9c377223 */ /* 0x000fe20000010835 */
[----:B------:R-:W-:Y:S01]  /*71f0*/  F2FP.BF16.F32.PACK_AB R176, R66, R27 ;  /* 0x0000001b42b0723e */ /* 0x000fe200000010ff */
[----:B------:R-:W2:Y:S01]  /*7200*/  MUFU.EX2 R47, R47 ;  /* 0x0000002f002f7308 */ /* 0x000ea20000000800 */
[----:B-1----:R-:W-:Y:S01]  /*7210*/  FADD.FTZ R59, R15, R4 ;  /* 0x000000040f3b7221 */ /* 0x002fe20000010000 */
[----:B---3--:R-:W-:Y:S01]  /*7220*/  FFMA.FTZ R4, R35, R3, R44 ;  /* 0x0000000323047223 */ /* 0x008fe2000001002c */
[----:B------:R-:W-:Y:S01]  /*7230*/  F2FP.BF16.F32.PACK_AB R174, R74, R37 ;  /* 0x000000254aae723e */ /* 0x000fe200000010ff */
        /* <DEDUP_REMOVED lines=12> */
[----:B------:R-:W3:Y:S01]  /*7300*/  MUFU.EX2 R64, R64 ;  /* 0x0000004000407308 */ /* 0x000ee20000000800 */
[----:B------:R-:W-:Y:S01]  /*7310*/  FADD.FTZ R23, R45, R58 ;  /* 0x0000003a2d177221 */ /* 0x000fe20000010000 */
[----:B------:R-:W-:Y:S01]  /*7320*/  FADD.FTZ R3, R177, R4 ;  /* 0x00000004b1037221 */ /* 0x000fe20000010000 */
[----:B------:R-:W-:Y:S01]  /*7330*/  F2FP.BF16.F32.PACK_AB R160, R28, R21 ;  /* 0x000000151ca0723e */ /* 0x000fe200000010ff */
[----:B------:R-:W-:Y:S01]  /*7340*/  FMUL.FTZ R94, R94, R35 ;  /* 0x000000235e5e7220 */ /* 0x000fe20000410000 */
[----:B------:R-:W-:Y:S01]  /*7350*/  FADD.FTZ R26, R24, R23 ;  /* 0x00000017181a7221 */ /* 0x000fe20000010000 */
[----:B0-----:R-:W-:Y:S01]  /*7360*/  FADD.FTZ R4, R72, R3 ;  /* 0x0000000348047221 */ /* 0x001fe20000010000 */
[----:B------:R-:W-:Y:S01]  /*7370*/  F2FP.BF16.F32.PACK_AB R162, R24, R45 ;  /* 0x0000002d18a2723e */ /* 0x000fe200000010ff */
[----:B------:R-:W0:Y:S01]  /*7380*/  MUFU.EX2 R38, R38 ;  /* 0x0000002600267308 */ /* 0x000e220000000800 */
[----:B--2---:R-:W-:Y:S01]  /*7390*/  FADD.FTZ R23, R47, R26 ;  /* 0x0000001a2f177221 */ /* 0x004fe20000010000 */
[----:B-1----:R-:W-:Y:S01]  /*73a0*/  FADD.FTZ R3, R179, R4 ;  /* 0x00000004b3037221 */ /* 0x002fe20000010000 */
[----:B------:R-:W-:Y:S01]  /*73b0*/  F2FP.BF16.F32.PACK_AB R181, R181, R44 ;  /* 0x0000002cb5b5723e */ /* 0x000fe200000010ff */
[----:B------:R-:W-:Y:S01]  /*73c0*/  FMUL.FTZ R95, R95, R35 ;  /* 0x000000235f5f7220 */ /* 0x000fe20000410000 */
[----:B------:R-:W-:Y:S01]  /*73d0*/  F2FP.BF16.F32.PACK_AB R183, R68, R183 ;  /* 0x000000b744b7723e */ /* 0x000fe200000010ff */
[----:B------:R-:W-:Y:S01]  /*73e0*/  FMUL.FTZ R98, R98, R35 ;  /* 0x0000002362627220 */ /* 0x000fe20000410000 */
[----:B------:R-:W-:Y:S01]  /*73f0*/  F2FP.BF16.F32.PACK_AB R177, R72, R177 ;  /* 0x000000b148b1723e */ /* 0x000fe200000010ff */
[----:B------:R-:W1:Y:S01]  /*7400*/  MUFU.EX2 R49, R49 ;  /* 0x0000003100317308 */ /* 0x000e620000000800 */
[C---:B---3--:R-:W-:Y:S01]  /*7410*/  FADD.FTZ R26, R64.reuse, R23 ;  /* 0x00000017401a7221 */ /* 0x048fe20000010000 */
[----:B------:R-:W-:Y:S01]  /*7420*/  F2FP.BF16.F32.PACK_AB R156, R64, R47 ;  /* 0x0000002f409c723e */ /* 0x000fe200000010ff */
[-C--:B------:R-:W-:Y:S01]  /*7430*/  FMUL.FTZ R99, R99, R35.reuse ;  /* 0x0000002363637220 */ /* 0x080fe20000410000 */
[-C--:B------:R-:W-:Y:S01]  /*7440*/  FMUL.FTZ R102, R102, R35.reuse ;  /* 0x0000002366667220 */ /* 0x080fe20000410000 */
[-C--:B------:R-:W-:Y:S01]  /*7450*/  FMUL.FTZ R103, R103, R35.reuse ;  /* 0x0000002367677220 */ /* 0x080fe20000410000 */
[-C--:B------:R-:W-:Y:S01]  /*7460*/  FMUL.FTZ R106, R106, R35.reuse ;  /* 0x000000236a6a7220 */ /* 0x080fe20000410000 */
[----:B------:R-:W-:Y:S01]  /*7470*/  FMUL.FTZ R107, R107, R35 ;  /* 0x000000236b6b7220 */ /* 0x000fe20000410000 */
[----:B------:R-:W2:Y:S01]  /*7480*/  MUFU.EX2 R173, R173 ;  /* 0x000000ad00ad7308 */ /* 0x000ea20000000800 */
[C---:B0-----:R-:W-:Y:S01]  /*7490*/  FADD.FTZ R4, R38.reuse, R3 ;  /* 0x0000000326047221 */ /* 0x041fe20000010000 */
[----:B------:R-:W-:Y:S01]  /*74a0*/  F2FP.BF16.F32.PACK_AB R179, R38, R179 ;  /* 0x000000b326b3723e */ /* 0x000fe200000010ff */
[-C--:B------:R-:W-:Y:S01]  /*74b0*/  FMUL.FTZ R110, R110, R35.reuse ;  /* 0x000000236e6e7220 */ /* 0x080fe20000410000 */
[-C--:B------:R-:W-:Y:S01]  /*74c0*/  FMUL.FTZ R111, R111, R35.reuse ;  /* 0x000000236f6f7220 */ /* 0x080fe20000410000 */
[-C--:B------:R-:W-:Y:S01]  /*74d0*/  FMUL.FTZ R114, R114, R35.reuse ;  /* 0x0000002372727220 */ /* 0x080fe20000410000 */
[-C--:B------:R-:W-:Y:S01]  /*74e0*/  FMUL.FTZ R115, R115, R35.reuse ;  /* 0x0000002373737220 */ /* 0x080fe20000410000 */
[-C--:B------:R-:W-:Y:S01]  /*74f0*/  FMUL.FTZ R118, R118, R35.reuse ;  /* 0x0000002376767220 */ /* 0x080fe20000410000 */
[----:B------:R-:W0:Y:S01]  /*7500*/  MUFU.EX2 R36, R36 ;  /* 0x0000002400247308 */ /* 0x000e220000000800 */
[----:B-1----:R-:W-:Y:S01]  /*7510*/  FADD.FTZ R23, R49, R26 ;  /* 0x0000001a31177221 */ /* 0x002fe20000010000 */
[-C--:B------:R-:W-:Y:S01]  /*7520*/  FMUL.FTZ R119, R119, R35.reuse ;  /* 0x0000002377777220 */ /* 0x080fe20000410000 */
[-C--:B------:R-:W-:Y:S01]  /*7530*/  FMUL.FTZ R122, R122, R35.reuse ;  /* 0x000000237a7a7220 */ /* 0x080fe20000410000 */
[-C--:B------:R-:W-:Y:S01]  /*7540*/  FMUL.FTZ R123, R123, R35.reuse ;  /* 0x000000237b7b7220 */ /* 0x080fe20000410000 */
[-C--:B------:R-:W-:Y:S01]  /*7550*/  FMUL.FTZ R126, R126, R35.reuse ;  /* 0x000000237e7e7220 */ /* 0x080fe20000410000 */
[-C--:B------:R-:W-:Y:S01]  /*7560*/  FMUL.FTZ R127, R127, R35.reuse ;  /* 0x000000237f7f7220 */ /* 0x080fe20000410000 */
[-C--:B------:R-:W-:Y:S01]  /*7570*/  FMUL.FTZ R130, R130, R35.reuse ;  /* 0x0000002382827220 */ /* 0x080fe20000410000 */
[----:B------:R-:W1:Y:S01]  /*7580*/  MUFU.EX2 R42, R42 ;  /* 0x0000002a002a7308 */ /* 0x000e620000000800 */
[----:B--2---:R-:W-:Y:S01]  /*7590*/  FADD.FTZ R3, R173, R4 ;  /* 0x00000004ad037221 */ /* 0x004fe20000010000 */
[-C--:B------:R-:W-:Y:S01]  /*75a0*/  FMUL.FTZ R131, R131, R35.reuse ;  /* 0x0000002383837220 */ /* 0x080fe20000410000 */
[-C--:B------:R-:W-:Y:S01]  /*75b0*/  FMUL.FTZ R134, R134, R35.reuse ;  /* 0x0000002386867220 */ /* 0x080fe20000410000 */
[-C--:B------:R-:W-:Y:S01]  /*75c0*/  FMUL.FTZ R135, R135, R35.reuse ;  /* 0x0000002387877220 */ /* 0x080fe20000410000 */
[-C--:B------:R-:W-:Y:S01]  /*75d0*/  FMUL.FTZ R138, R138, R35.reuse ;  /* 0x000000238a8a7220 */ /* 0x080fe20000410000 */
[-C--:B------:R-:W-:Y:S01]  /*75e0*/  FMUL.FTZ R139, R139, R35.reuse ;  /* 0x000000238b8b7220 */ /* 0x080fe20000410000 */
[----:B------:R-:W-:Y:S01]  /*75f0*/  FMUL.FTZ R142, R142, R35 ;  /* 0x000000238e8e7220 */ /* 0x000fe20000410000 */
[----:B------:R-:W-:Y:S01]  /*7600*/  MUFU.EX2 R152, R152 ;  /* 0x0000009800987308 */ /* 0x000fe20000000800 */
[C---:B0-----:R-:W-:Y:S01]  /*7610*/  FADD.FTZ R23, R36.reuse, R23 ;  /* 0x0000001724177221 */ /* 0x041fe20000010000 */
[----:B------:R-:W-:Y:S01]  /*7620*/  F2FP.BF16.F32.PACK_AB R158, R36, R49 ;  /* 0x00000031249e723e */ /* 0x000fe200000010ff */
[-C--:B------:R-:W-:Y:S01]  /*7630*/  FMUL.FTZ R143, R143, R35.reuse ;  /* 0x000000238f8f7220 */ /* 0x080fe20000410000 */
[-C--:B------:R-:W-:Y:S01]  /*7640*/  FMUL.FTZ R146, R146, R35.reuse ;  /* 0x0000002392927220 */ /* 0x080fe20000410000 */
[-C--:B------:R-:W-:Y:S01]  /*7650*/  FMUL.FTZ R147, R147, R35.reuse ;  /* 0x0000002393937220 */ /* 0x080fe20000410000 */
[-C--:B------:R-:W-:Y:S01]  /*7660*/  FMUL.FTZ R150, R150, R35.reuse ;  /* 0x0000002396967220 */ /* 0x080fe20000410000 */
[----:B------:R-:W-:Y:S01]  /*7670*/  FMUL.FTZ R151, R151, R35 ;  /* 0x0000002397977220 */ /* 0x000fe20000410000 */
[----:B------:R-:W0:Y:S01]  /*7680*/  MUFU.EX2 R175, R175 ;  /* 0x000000af00af7308 */ /* 0x000e220000000800 */
[C---:B-1----:R-:W-:Y:S01]  /*7690*/  FADD.FTZ R4, R42.reuse, R3 ;  /* 0x000000032a047221 */ /* 0x042fe20000010000 */
[----:B------:R-:W-:Y:S01]  /*76a0*/  F2FP.BF16.F32.PACK_AB R173, R42, R173 ;  /* 0x000000ad2aad723e */ /* 0x000fe200000010ff */
[----:B------:R-:W-:-:S05]  /*76b0*/  IMAD.MOV.U32 R0, RZ, RZ, R14 ;  /* 0x000000ffff007224 */ /* 0x000fca00078e000e */
[----:B------:R-:W-:Y:S08]  /*76c0*/  MUFU.EX2 R51, R51 ;  /* 0x0000003300337308 */ /* 0x000ff00000000800 */
[----:B------:R-:W1:Y:S01]  /*76d0*/  MUFU.EX2 R34, R34 ;  /* 0x0000002200227308 */ /* 0x000e620000000800 */
[----:B0-----:R-:W-:-:S07]  /*76e0*/  FADD.FTZ R3, R175, R4 ;  /* 0x00000004af037221 */ /* 0x001fce0000010000 */
[----:B------:R-:W-:Y:S08]  /*76f0*/  MUFU.EX2 R32, R32 ;  /* 0x0000002000207308 */ /* 0x000ff00000000800 */
[----:B------:R-:W0:Y:S01]  /*7700*/  MUFU.EX2 R169, R169 ;  /* 0x000000a900a97308 */ /* 0x000e220000000800 */
[C---:B-1----:R-:W-:Y:S01]  /*7710*/  FADD.FTZ R4, R34.reuse, R3 ;  /* 0x0000000322047221 */ /* 0x042fe20000010000 */
[----:B------:R-:W-:-:S06]  /*7720*/  F2FP.BF16.F32.PACK_AB R175, R34, R175 ;  /* 0x000000af22af723e */ /* 0x000fcc00000010ff */
[----:B------:R-:W1:Y:S08]  /*7730*/  MUFU.EX2 R31, R31 ;  /* 0x0000001f001f7308 */ /* 0x000e700000000800 */
[----:B------:R-:W2:Y:S01]  /*7740*/  MUFU.EX2 R46, R46 ;  /* 0x0000002e002e7308 */ /* 0x000ea20000000800 */
[----:B0-----:R-:W-:-:S07]  /*7750*/  FADD.FTZ R3, R169, R4 ;  /* 0x00000004a9037221 */ /* 0x001fce0000010000 */
[----:B------:R0:W-:Y:S01]  /*7760*/  MUFU.EX2 R12, R30 ;  /* 0x0000001e000c7308 */ /* 0x0001e20000000800 */
[----:B-1----:R-:W-:-:S07]  /*7770*/  F2FP.BF16.F32.PACK_AB R154, R31, R32 ;  /* 0x000000201f9a723e */ /* 0x002fce00000010ff */
[----:B------:R-:W1:Y:S01]  /*7780*/  MUFU.EX2 R171, R171 ;  /* 0x000000ab00ab7308 */ /* 0x000e620000000800 */
[----:B0-----:R-:W-:Y:S01]  /*7790*/  FFMA.FTZ R30, R166, R11, -R53 ;  /* 0x0000000ba61e7223 */ /* 0x001fe20000010835 */
[----:B------:R-:W-:Y:S01]  /*77a0*/  F2FP.BF16.F32.PACK_AB R166, R22, R15 ;  /* 0x0000000f16a6723e */ /* 0x000fe200000010ff */
[----:B------:R-:W-:Y:S01]  /*77b0*/  FADD.FTZ R22, R152, R23 ;  /* 0x0000001798167221 */ /* 0x000fe20000010000 */
[----:B------:R-:W-:Y:S01]  /*77c0*/  FFMA.FTZ R53, R60, R11, -R53 ;  /* 0x0000000b3c357223 */ /* 0x000fe20000010835 */
[C---:B------:R-:W-:Y:S02]  /*77d0*/  F2FP.BF16.F32.PACK_AB R152, R51.reuse, R152 ;  /* 0x000000983398723e */ /* 0x040fe400000010ff */
[----:B------:R-:W-:Y:S01]  /*77e0*/  FADD.FTZ R15, R51, R22 ;  /* 0x00000016330f7221 */ /* 0x000fe20000010000 */
[----:B------:R-:W0:Y:S01]  /*77f0*/  MUFU.EX2 R165, R165 ;  /* 0x000000a500a57308 */ /* 0x000e220000000800 */
[----:B--2---:R-:W-:Y:S02]  /*7800*/  F2FP.BF16.F32.PACK_AB R169, R46, R169 ;  /* 0x000000a92ea9723e */ /* 0x004fe400000010ff */
[----:B------:R-:W-:Y:S01]  /*7810*/  FADD.FTZ R22, R32, R15 ;  /* 0x0000000f20167221 */ /* 0x000fe20000010000 */
[----:B------:R-:W-:-:S03]  /*7820*/  IMAD.MOV.U32 R15, RZ, RZ, R2 ;  /* 0x000000ffff0f7224 */ /* 0x000fc600078e0002 */
[----:B------:R-:W-:Y:S01]  /*7830*/  FADD.FTZ R4, R31, R22 ;  /* 0x000000161f047221 */ /* 0x000fe20000010000 */
[----:B------:R-:W2:Y:S01]  /*7840*/  MUFU.EX2 R184, R184 ;  /* 0x000000b800b87308 */ /* 0x000ea20000000800 */
[----:B------:R-:W-:-:S04]  /*7850*/  FADD.FTZ R22, R46, R3 ;  /* 0x000000032e167221 */ /* 0x000fc80000010000 */
[----:B-1----:R-:W-:Y:S01]  /*7860*/  FADD.FTZ R3, R171, R22 ;  /* 0x00000016ab037221 */ /* 0x002fe20000010000 */
[C---:B------:R-:W-:Y:S02]  /*7870*/  F2FP.BF16.F32.PACK_AB R171, R12.reuse, R171 ;  /* 0x000000ab0cab723e */ /* 0x040fe400000010ff */
[----:B------:R-:W1:Y:S01]  /*7880*/  MUFU.EX2 R167, R62 ;  /* 0x0000003e00a77308 */ /* 0x000e620000000800 */
[----:B------:R-:W-:Y:S01]  /*7890*/  FADD.FTZ R22, R12, R3 ;  /* 0x000000030c167221 */ /* 0x000fe20000010000 */
[----:B------:R-:W-:-:S03]  /*78a0*/  IMAD.MOV.U32 R12, RZ, RZ, R20 ;  /* 0x000000ffff0c7224 */ /* 0x000fc600078e0014 */
[----:B0-----:R-:W-:-:S03]  /*78b0*/  FADD.FTZ R22, R165, R22 ;  /* 0x00000016a5167221 */ /* 0x001fc60000010000 */
[----:B------:R-:W0:Y:S01]  /*78c0*/  MUFU.EX2 R190, R190 ;  /* 0x000000be00be7308 */ /* 0x000e220000000800 */
[C---:B--2---:R-:W-:Y:S01]  /*78d0*/  FADD.FTZ R22, R184.reuse, R22 ;  /* 0x00000016b8167221 */ /* 0x044fe20000010000 */
[----:B------:R-:W-:-:S06]  /*78e0*/  F2FP.BF16.F32.PACK_AB R165, R184, R165 ;  /* 0x000000a5b8a5723e */ /* 0x000fcc00000010ff */
[----:B------:R-:W2:Y:S01]  /*78f0*/  MUFU.EX2 R161, R188 ;  /* 0x000000bc00a17308 */ /* 0x000ea20000000800 */
[----:B-1----:R-:W-:-:S07]  /*7900*/  FADD.FTZ R22, R167, R22 ;  /* 0x00000016a7167221 */ /* 0x002fce0000010000 */
[----:B------:R-:W1:Y:S01]  /*7910*/  MUFU.EX2 R30, R30 ;  /* 0x0000001e001e7308 */ /* 0x000e620000000800 */
[C---:B0-----:R-:W-:Y:S01]  /*7920*/  FADD.FTZ R22, R190.reuse, R22 ;  /* 0x00000016be167221 */ /* 0x041fe20000010000 */
[----:B------:R-:W-:-:S06]  /*7930*/  F2FP.BF16.F32.PACK_AB R167, R190, R167 ;  /* 0x000000a7bea7723e */ /* 0x000fcc00000010ff */
[----:B------:R-:W0:Y:S01]  /*7940*/  MUFU.EX2 R163, R70 ;  /* 0x0000004600a37308 */ /* 0x000e220000000800 */
[----:B--2---:R-:W-:-:S07]  /*7950*/  FADD.FTZ R22, R161, R22 ;  /* 0x00000016a1167221 */ /* 0x004fce0000010000 */
[----:B------:R-:W2:Y:S01]  /*7960*/  MUFU.EX2 R50, R50 ;  /* 0x0000003200327308 */ /* 0x000ea20000000800 */
[C---:B-1----:R-:W-:Y:S01]  /*7970*/  FADD.FTZ R22, R30.reuse, R22 ;  /* 0x000000161e167221 */ /* 0x042fe20000010000 */
[----:B------:R-:W-:-:S06]  /*7980*/  F2FP.BF16.F32.PACK_AB R161, R30, R161 ;  /* 0x000000a11ea1723e */ /* 0x000fcc00000010ff */
[----:B------:R-:W1:Y:S01]  /*7990*/  MUFU.EX2 R157, R54 ;  /* 0x00000036009d7308 */ /* 0x000e620000000800 */
[----:B0-----:R-:W-:-:S07]  /*79a0*/  FADD.FTZ R22, R163, R22 ;  /* 0x00000016a3167221 */ /* 0x001fce0000010000 */
        /* <DEDUP_REMOVED lines=17> */
[----:B------:R-:W-:-:S03]  /*7ac0*/  F2FP.BF16.F32.PACK_AB R153, R56, R153 ;  /* 0x000000993899723e */ /* 0x000fc600000010ff */
[----:B-1----:R-:W-:-:S04]  /*7ad0*/  FADD.FTZ R22, R155, R22 ;  /* 0x000000169b167221 */ /* 0x002fc80000010000 */
[C---:B0-----:R-:W-:Y:S01]  /*7ae0*/  FADD.FTZ R3, R53.reuse, R22 ;  /* 0x0000001635037221 */ /* 0x041fe20000010000 */
[----:B------:R-:W-:Y:S01]  /*7af0*/  F2FP.BF16.F32.PACK_AB R155, R53, R155 ;  /* 0x0000009b359b723e */ /* 0x000fe200000010ff */
[----:B------:R-:W-:Y:S06]  /*7b00*/  @P4 BRA `(.L_x_993) ;  /* 0xffffffcc00f84947 */ /* 0x000fec000383ffff */
[----:B------:R-:W-:Y:S02]  /*7b10*/  IMAD.MOV.U32 R12, RZ, RZ, R20 ;  /* 0x000000ffff0c7224 */ /* 0x000fe400078e0014 */
[----:B------:R-:W-:-:S07]  /*7b20*/  IMAD.MOV.U32 R0, RZ, RZ, R14 ;  /* 0x000000ffff007224 */ /* 0x000fce00078e000e */
.L_x_976:
[----:B------:R-:W0:Y:S01]  /*7b30*/  LDC R13, c[0x0][0x448] ;  /* 0x00011200ff0d7b82 */ /* 0x000e220000000800 */
[----:B------:R-:W-:-:S05]  /*7b40*/  IADD3 R15, -R9, 0x1, RZ ;  /* 0x00000001090f7810 */ /* 0x000fca0007ffe1ff */
[----:B------:R-:W-:Y:S02]  /*7b50*/  IMAD R20, R16, UR38, R15 ;  /* 0x0000002610147c24 */ /* 0x000fe4000f8e020f */
[----:B------:R-:W1:Y:S08]  /*7b60*/  S2UR UR5, SR_CTAID.X ;  /* 0x00000000000579c3 */ /* 0x000e700000002500 */
[----:B------:R-:W2:Y:S01]  /*7b70*/  LDC R22, c[0x0][0x9e4] ;  /* 0x00027900ff167b82 */ /* 0x000ea20000000800 */
[----:B0-----:R-:W-:Y:S01]  /*7b80*/  ISETP.NE.AND P5, PT, R13, 0x1, PT ;  /* 0x000000010d00780c */ /* 0x001fe20003fa5270 */
[----:B-1----:R-:W-:-:S12]  /*7b90*/  ULEA UR5, UR5, 0x7f, 0x7 ;  /* 0x0000007f05057891 */ /* 0x002fd8000f8e383f */
[----:B------:R-:W0:Y:S01]  /*7ba0*/  @P5 LDC R13, c[0x0][0x44c] ;  /* 0x00011300ff0d5b82 */ /* 0x000e220000000800 */
[----:B------:R-:W-:Y:S01]  /*7bb0*/  IMAD.U32 R9, RZ, RZ, UR5 ;  /* 0x00000005ff097e24 */ /* 0x000fe2000f8e00ff */
[----:B--2---:R-:W-:-:S06]  /*7bc0*/  ISETP.GE.AND P6, PT, R22, 0x1, PT ;  /* 0x000000011600780c */ /* 0x004fcc0003fc6270 */
[----:B------:R-:W1:Y:S01]  /*7bd0*/  @P5 LDC R14, c[0x0][0x450] ;  /* 0x00011400ff0e5b82 */ /* 0x000e620000000800 */
[----:B0-----:R-:W-:Y:S01]  /*7be0*/  @P5 IMAD.HI.U32 R13, R13, UR5, RZ ;  /* 0x000000050d0d5c27 */ /* 0x001fe2000f8e00ff */
[----:B------:R-:W-:-:S04]  /*7bf0*/  ULDC UR5, c[0x0][0x9dc] ;  /* 0x0002770000057ab9 */ /* 0x000fc80000000800 */
        /* <DEDUP_REMOVED lines=13> */
.L_x_995:
[----:B------:R-:W-:-:S13]  /*7cd0*/  ISETP.NE.AND P2, PT, R22, 0x1, PT ;  /* 0x000000011600780c */ /* 0x000fda0003f45270 */
[----:B------:R-:W0:Y:S02]  /*7ce0*/  @P2 LDC.64 R14, c[0x0][0x9e8] ;  /* 0x00027a00ff0e2b82 */ /* 0x000e240000000a00 */
[----:B0-----:R-:W-:-:S05]  /*7cf0*/  @P2 IMAD.HI.U32 R14, R9, R14, RZ ;  /* 0x0000000e090e2227 */ /* 0x001fca00078e00ff */
[----:B------:R-:W-:-:S07]  /*7d00*/  @P2 SHF.R.U32.HI R9, RZ, R15, R14 ;  /* 0x0000000fff092219 */ /* 0x000fce000001160e */
.L_x_996:
[----:B------:R-:W-:-:S05]  /*7d10*/  IMAD R14, R9, R22, RZ ;  /* 0x00000016090e7224 */ /* 0x000fca00078e02ff */
[----:B------:R-:W-:-:S07]  /*7d20*/  VIMNMX R13, R13, R14, !PT ;  /* 0x0000000e0d0d7248 */ /* 0x000fce0007fe0100 */
.L_x_994:
[----:B------:R-:W-:-:S05]  /*7d30*/  VIADD R13, R13, 0x7f ;  /* 0x0000007f0d0d7836 */ /* 0x000fca0000000000 */
[----:B------:R-:W-:-:S04]  /*7d40*/  SHF.R.S32.HI R14, RZ, 0x1f, R13 ;  /* 0x0000001fff0e7819 */ /* 0x000fc8000001140d */
[----:B------:R-:W-:-:S04]  /*7d50*/  LEA.HI R14, R14, R13, RZ, 0x7 ;  /* 0x0000000d0e0e7211 */ /* 0x000fc800078f38ff */
[----:B------:R-:W-:-:S04]  /*7d60*/  SHF.R.S32.HI R14, RZ, 0x7, R14 ;  /* 0x00000007ff0e7819 */ /* 0x000fc8000001140e */
[----:B------:R-:W-:-:S04]  /*7d70*/  VIMNMX R9, R17, R14, !PT ;  /* 0x0000000e11097248 */ /* 0x000fc80007fe0100 */
[----:B------:R-:W-:-:S13]  /*7d80*/  ISETP.GE.AND P2, PT, R10, R9, PT ;  /* 0x000000090a00720c */ /* 0x000fda0003f46270 */
[----:B------:R-:W-:Y:S05]  /*7d90*/  @!P2 BRA `(.L_x_997) ;  /* 0x0000001c00f0a947 */ /* 0x000fea0003800000 */
[----:B------:R-:W-:Y:S01]  /*7da0*/  IMAD.MOV.U32 R15, RZ, RZ, R12 ;  /* 0x000000ffff0f7224 */ /* 0x000fe200078e000c */
[----:B------:R-:W-:Y:S01]  /*7db0*/  UMOV UR5, UR4 ;  /* 0x0000000400057c82 */ /* 0x000fe20008000000 */
[----:B------:R-:W-:Y:S02]  /*7dc0*/  IMAD.MOV.U32 R13, RZ, RZ, R0 ;  /* 0x000000ffff0d7224 */ /* 0x000fe400078e0000 */
[----:B------:R-:W-:-:S07]  /*7dd0*/  IMAD.MOV.U32 R14, RZ, RZ, R2 ;  /* 0x000000ffff0e7224 */ /* 0x000fce00078e0002 */
.L_x_1006:
        /* <DEDUP_REMOVED lines=9> */
.L_x_999:
[----:B------:R-:W-:Y:S01]  /*7e70*/  ULEA UR10, UR4, UR36, 0x3 ;  /* 0x00000024040a7291 */ /* 0x000fe2000f8e183f */
[----:B------:R-:W-:-:S08]  /*7e80*/  SHF.L.U32 R0, R2, 0x1f, RZ ;  /* 0x0000001f02007819 */ /* 0x000fd000000006ff */
[----:B------:R0:W1:Y:S01]  /*7e90*/  SYNCS.PHASECHK.TRANS64.TRYWAIT P3, [UR10+0x28830], R0 ;  /* 0x02883000ff0075a7 */ /* 0x000062000806014a */
[----:B------:R-:W-:Y:S05]  /*7ea0*/  @!P0 BRA `(.L_x_1000) ;  /* 0x0000000000048947 */ /* 0x000fea0003800000 */
[----:B------:R-:W-:Y:S01]  /*7eb0*/  BPT.TRAP 0x1 ;  /* 0x000000040000795c */ /* 0x000fe20000300000 */
.L_x_1000:
[----:B-1----:R-:W-:Y:S05]  /*7ec0*/  @P3 BRA `(.L_x_998) ;  /* 0x0000000000083947 */ /* 0x002fea0003800000 */
[----:B------:R-:W1:Y:S02]  /*7ed0*/  SYNCS.PHASECHK.TRANS64.TRYWAIT P3, [UR10+0x28830], R0 ;  /* 0x02883000ff0075a7 */ /* 0x000e64000806014a */
[----:B-1----:R-:W-:Y:S05]  /*7ee0*/  @!P3 BRA `(.L_x_1001) ;  /* 0x000000b00040b947 */ /* 0x002fea0003800000 */
.L_x_998:
        /* <DEDUP_REMOVED lines=47> */
.L_x_1003:
[----:B------:R-:W-:Y:S01]  /*81e0*/  ULEA UR10, UR5, UR36, 0x3 ;  /* 0x00000024050a7291 */ /* 0x000fe2000f8e183f */
[----:B------:R-:W-:-:S08]  /*81f0*/  SHF.L.U32 R0, R14, 0x1f, RZ ;  /* 0x0000001f0e007819 */ /* 0x000fd000000006ff */
[----:B------:R0:W1:Y:S01]  /*8200*/  SYNCS.PHASECHK.TRANS64.TRYWAIT P2, [UR10+0x28850], R0 ;  /* 0x02885000ff0075a7 */ /* 0x000062000804014a */
[----:B------:R-:W-:Y:S05]  /*8210*/  @!P0 BRA `(.L_x_1004) ;  /* 0x0000000000048947 */ /* 0x000fea0003800000 */
[----:B------:R-:W-:Y:S01]  /*8220*/  BPT.TRAP 0x1 ;  /* 0x000000040000795c */ /* 0x000fe20000300000 */
.L_x_1004:
[----:B-1----:R-:W-:Y:S05]  /*8230*/  @P2 BRA `(.L_x_1002) ;  /* 0x0000000000082947 */ /* 0x002fea0003800000 */
[----:B------:R-:W1:Y:S02]  /*8240*/  SYNCS.PHASECHK.TRANS64.TRYWAIT P2, [UR10+0x28850], R0 ;  /* 0x02885000ff0075a7 */ /* 0x000e64000804014a */
[----:B-1----:R-:W-:Y:S05]  /*8250*/  @!P2 BRA `(.L_x_1005) ;  /* 0x000000ac007ca947 */ /* 0x002fea0003800000 */
.L_x_1002:
[----:B------:R-:W-:Y:S01]  /*8260*/  UIADD3 UR10, UR36, 0x400, URZ ;  /* 0x00000400240a7890 */ /* 0x000fe2000fffe03f */
[----:B------:R-:W-:Y:S01]  /*8270*/  WARPGROUP.ARRIVE ;  /* 0x00000000000079c5 */ /* 0x000fe20000000000 */
[----:B------:R-:W-:Y:S01]  /*8280*/  UMOV UR11, 0x40000040 ;  /* 0x40000040000b7882 */ /* 0x000fe20000000000 */
[----:B------:R-:W-:Y:S01]  /*8290*/  UMOV UR15, 0x40000040 ;  /* 0x40000040000f7882 */ /* 0x000fe20000000000 */
[----:B------:R-:W-:Y:S01]  /*82a0*/  USHF.R.U32.HI UR10, URZ, 0x4, UR10 ;  /* 0x000000043f0a7899 */ /* 0x000fe2000801160a */
[----:B01----:R-:W-:Y:S02]  /*82b0*/  FMNMX.FTZ R0, R24, R13, !PT ;  /* 0x0000000d18007209 */ /* 0x003fe40007810000 */
[C---:B------:R-:W-:Y:S01]  /*82c0*/  ISETP.GT.AND P2, PT, R10.reuse, R9, PT ;  /* 0x000000090a00720c */ /* 0x040fe20003f44270 */
[----:B------:R-:W-:Y:S01]  /*82d0*/  ULOP3.LUT UR10, UR10, 0x3fff, URZ, 0xc0, !UPT ;  /* 0x00003fff0a0a7892 */ /* 0x000fe2000f8ec03f */
[----:B------:R-:W-:Y:S01]  /*82e0*/  FMNMX.FTZ R11, R25, R0, !PT ;  /* 0x00000000190b7209 */ /* 0x000fe20007810000 */
[----:B------:R-:W-:-:S02]  /*82f0*/  VIADD R10, R10, 0xffffffff ;  /* 0xffffffff0a0a7836 */ /* 0x000fc40000000000 */
[----:B------:R-:W-:Y:S01]  /*8300*/  ULOP3.LUT UR10, UR10, 0x4000000, URZ, 0xfc, !UPT ;  /* 0x040000000a0a7892 */ /* 0x000fe2000f8efc3f */
[----:B------:R-:W-:-:S03]  /*8310*/  FMNMX.FTZ R0, R28, R11, !PT ;  /* 0x0000000b1c007209 */ /* 0x000fc60007810000 */
[----:B------:R-:W-:Y:S01]  /*8320*/  ULEA UR10, UR5, UR10, 0xb ;  /* 0x0000000a050a7291 */ /* 0x000fe2000f8e583f */
[----:B------:R-:W-:-:S03]  /*8330*/  FMNMX.FTZ R11, R29, R0, !PT ;  /* 0x000000001d0b7209 */ /* 0x000fc60007810000 */
[----:B------:R-:W-:Y:S01]  /*8340*/  UIADD3 UR14, UR10, 0x80, URZ ;  /* 0x000000800a0e7890 */ /* 0x000fe2000fffe03f */
[----:B------:R-:W-:-:S04]  /*8350*/  FMNMX.FTZ R0, R32, R11, !PT ;  /* 0x0000000b20007209 */ /* 0x000fc80007810000 */
[----:B------:R-:W-:Y:S01]  /*8360*/  HGMMA.64x128x16.F32.BF16 R88, R180, gdesc[UR8].tnspB, R88, gsb0 ;  /* 0x41e00008b4587df0 */ /* 0x000fe20008001858 */
        /* <DEDUP_REMOVED lines=29> */
[----:B0-----:R-:W-:Y:S02]  /*8540*/  FMNMX.FTZ R20, R12, R11, !PT ;  /* 0x0000000b0c147209 */ /* 0x001fe40007810000 */
[----:B------:R-:W0:Y:S01]  /*8550*/  LDC R11, c[0x0][0x988] ;  /* 0x00026200ff0b7b82 */ /* 0x000e220000000800 */
[----:B------:R-:W-:Y:S02]  /*8560*/  FMNMX.FTZ R12, R26, R15, !PT ;  /* 0x0000000f1a0c7209 */ /* 0x000fe40007810000 */
[----:B------:R-:W1:Y:S01]  /*8570*/  SHFL.BFLY PT, R21, R20, 0x1, 0x1f ;  /* 0x0c201f0014157f89 */ /* 0x000e6200000e0000 */
[----:B------:R-:W-:Y:S02]  /*8580*/  WARPGROUP.DEPBAR.LE gsb0, 0x0 ;  /* 0x00008000000079c5 */ /* 0x000fe40000010000 */
[----:B------:R-:W-:-:S06]  /*8590*/  WARPGROUP.ARRIVE ;  /* 0x00000000000079c5 */ /* 0x000fcc0000000000 */
[----:B------:R-:W-:Y:S01]  /*85a0*/  HGMMA.64x128x16.F32.BF16 R88, R176, gdesc[UR12].tnspB, R88, gsb0 ;  /* 0x41e0000cb0587df0 */ /* 0x000fe20008001858 */
[----:B------:R-:W-:Y:S01]  /*85b0*/  UIADD3 UR14, UR10, 0x100, URZ ;  /* 0x000001000a0e7890 */ /* 0x000fe2000fffe03f */
[----:B------:R-:W-:Y:S01]  /*85c0*/  UMOV UR15, 0x40000040 ;  /* 0x40000040000f7882 */ /* 0x000fe20000000000 */
[----:B-1----:R-:W-:-:S05]  /*85d0*/  FMNMX.FTZ R0, R20, R21, !PT ;  /* 0x0000001514007209 */ /* 0x002fca0007810000 */
[----:B------:R-:W-:-:S04]  /*85e0*/  FADD.FTZ R14, -R0, R13 ;  /* 0x0000000d000e7221 */ /* 0x000fc80000010100 */
[-C--:B0-----:R-:W-:Y:S01]  /*85f0*/  FMUL.FTZ R13, R14, R11.reuse ;  /* 0x0000000b0e0d7220 */ /* 0x081fe20000410000 */
[----:B------:R-:W-:-:S04]  /*8600*/  FMUL.FTZ R14, R0, R11 ;  /* 0x0000000b000e7220 */ /* 0x000fc80000410000 */
        /* <DEDUP_REMOVED lines=12> */
[----:B------:R-:W-:Y:S01]  /*86d0*/  FFMA.FTZ R85, R85, R11, -R14 ;  /* 0x0000000b55557223 */ /* 0x000fe2000001080e */
[----:B------:R-:W-:Y:S01]  /*86e0*/  FMNMX.FTZ R12, R34, R29, !PT ;  /* 0x0000001d220c7209 */ /* 0x000fe20007810000 */
[----:B------:R-:W-:Y:S03]  /*86f0*/  MUFU.EX2 R13, R13 ;  /* 0x0000000d000d7308 */ /* 0x000fe60000000800 */
[----:B------:R-:W-:-:S04]  /*8700*/  FMNMX.FTZ R29, R35, R12, !PT ;  /* 0x0000000c231d7209 */ /* 0x000fc80007810000 */
[----:B------:R-:W-:Y:S01]  /*8710*/  FMNMX.FTZ R12, R38, R29, !PT ;  /* 0x0000001d260c7209 */ /* 0x000fe20007810000 */
[----:B------:R-:W-:Y:S01]  /*8720*/  FFMA.FTZ R29, R37, R11, -R14 ;  /* 0x0000000b251d7223 */ /* 0x000fe2000001080e */
[----:B------:R-:W0:Y:S02]  /*8730*/  MUFU.EX2 R180, R180 ;  /* 0x000000b400b47308 */ /* 0x000e240000000800 */
[----:B------:R-:W-:-:S04]  /*8740*/  FMNMX.FTZ R33, R39, R12, !PT ;  /* 0x0000000c27217209 */ /* 0x000fc80007810000 */
[----:B------:R-:W-:Y:S02]  /*8750*/  FMNMX.FTZ R12, R42, R33, !PT ;  /* 0x000000212a0c7209 */ /* 0x000fe40007810000 */
[----:B------:R-:W1:Y:S02]  /*8760*/  MUFU.EX2 R21, R21 ;  /* 0x0000001500157308 */ /* 0x000e640000000800 */
[----:B------:R-:W-:-:S04]  /*8770*/  FMNMX.FTZ R33, R43, R12, !PT ;  /* 0x0000000c2b217209 */ /* 0x000fc80007810000 */
[----:B------:R-:W-:Y:S01]  /*8780*/  FMNMX.FTZ R12, R46, R33, !PT ;  /* 0x000000212e0c7209 */ /* 0x000fe20007810000 */
[----:B------:R-:W-:Y:S01]  /*8790*/  FFMA.FTZ R33, R41, R11, -R14 ;  /* 0x0000000b29217223 */ /* 0x000fe2000001080e */
[----:B------:R-:W-:Y:S01]  /*87a0*/  MUFU.EX2 R182, R182 ;  /* 0x000000b600b67308 */ /* 0x000fe20000000800 */
[----:B0-----:R-:W-:Y:S01]  /*87b0*/  FFMA.FTZ R4, R13, R4, R180 ;  /* 0x000000040d047223 */ /* 0x001fe200000100b4 */
[----:B------:R-:W-:-:S04]  /*87c0*/  FMNMX.FTZ R37, R47, R12, !PT ;  /* 0x0000000c2f257209 */ /* 0x000fc80007810000 */
[----:B------:R-:W-:Y:S02]  /*87d0*/  FMNMX.FTZ R12, R50, R37, !PT ;  /* 0x00000025320c7209 */ /* 0x000fe40007810000 */
[----:B------:R-:W-:Y:S01]  /*87e0*/  MUFU.EX2 R23, R23 ;  /* 0x0000001700177308 */ /* 0x000fe20000000800 */
[----:B-1----:R-:W-:Y:S02]  /*87f0*/  F2FP.BF16.F32.PACK_AB R180, R21, R180 ;  /* 0x000000b415b4723e */ /* 0x002fe400000010ff */
[----:B------:R-:W-:-:S04]  /*8800*/  FMNMX.FTZ R37, R51, R12, !PT ;  /* 0x0000000c33257209 */ /* 0x000fc80007810000 */
[----:B------:R-:W-:Y:S01]  /*8810*/  FMNMX.FTZ R12, R54, R37, !PT ;  /* 0x00000025360c7209 */ /* 0x000fe20007810000 */
[----:B------:R-:W-:Y:S01]  /*8820*/  FFMA.FTZ R37, R45, R11, -R14 ;  /* 0x0000000b2d257223 */ /* 0x000fe2000001080e */
[----:B------:R-:W-:Y:S02]  /*8830*/  MUFU.EX2 R25, R25 ;  /* 0x0000001900197308 */ /* 0x000fe40000000800 */
[----:B------:R-:W-:-:S04]  /*8840*/  FMNMX.FTZ R41, R55, R12, !PT ;  /* 0x0000000c37297209 */ /* 0x000fc80007810000 */
[----:B------:R-:W-:Y:S02]  /*8850*/  FMNMX.FTZ R12, R58, R41, !PT ;  /* 0x000000293a0c7209 */ /* 0x000fe40007810000 */
[----:B------:R-:W-:Y:S02]  /*8860*/  MUFU.EX2 R29, R29 ;  /* 0x0000001d001d7308 */ /* 0x000fe40000000800 */
        /* <DEDUP_REMOVED lines=16> */
[-CC-:B------:R-:W-:Y:S01]  /*8970*/  FFMA.FTZ R49, R57, R11.reuse, -R14.reuse ;  /* 0x0000000b39317223 */ /* 0x180fe2000001080e */
[-CC-:B------:R-:W-:Y:S01]  /*8980*/  FFMA.FTZ R57, R65, R11.reuse, -R14.reuse ;  /* 0x0000000b41397223 */ /* 0x180fe2000001080e */
[-CC-:B------:R-:W-:Y:S01]  /*8990*/  FFMA.FTZ R65, R73, R11.reuse, -R14.reuse ;  /* 0x0000000b49417223 */ /* 0x180fe2000001080e */
[----:B------:R-:W-:Y:S01]  /*89a0*/  FMNMX.FTZ R53, R79, R12, !PT ;  /* 0x0000000c4f357209 */ /* 0x000fe20007810000 */
[----:B------:R-:W-:Y:S01]  /*89b0*/  FFMA.FTZ R73, R81, R11, -R14 ;  /* 0x0000000b51497223 */ /* 0x000fe2000001080e */
[----:B------:R-:W-:Y:S02]  /*89c0*/  MUFU.EX2 R20, R20 ;  /* 0x0000001400147308 */ /* 0x000fe40000000800 */
[----:B------:R-:W-:-:S04]  /*89d0*/  FMNMX.FTZ R12, R82, R53, !PT ;  /* 0x00000035520c7209 */ /* 0x000fc80007810000 */
[----:B------:R-:W-:Y:S01]  /*89e0*/  FMNMX.FTZ R53, R83, R12, !PT ;  /* 0x0000000c53357209 */ /* 0x000fe20007810000 */
[----:B------:R-:W-:Y:S02]  /*89f0*/  WARPGROUP.DEPBAR.LE gsb0, 0x0 ;  /* 0x00008000000079c5 */ /* 0x000fe40000010000 */
[----:B------:R-:W-:Y:S01]  /*8a00*/  WARPGROUP.ARRIVE ;  /* 0x00000000000079c5 */ /* 0x000fe20000000000 */
[----:B------:R-:W-:Y:S01]  /*8a10*/  FMNMX.FTZ R12, R86, R53, !PT ;  /* 0x00000035560c7209 */ /* 0x000fe20007810000 */
[-CC-:B------:R-:W-:Y:S01]  /*8a20*/  FFMA.FTZ R53, R61, R11.reuse, -R14.reuse ;  /* 0x0000000b3d357223 */ /* 0x180fe2000001080e */
[-CC-:B------:R-:W-:Y:S01]  /*8a30*/  FFMA.FTZ R61, R69, R11.reuse, -R14.reuse ;  /* 0x0000000b453d7223 */ /* 0x180fe2000001080e */
[-CC-:B------:R-:W-:Y:S01]  /*8a40*/  FFMA.FTZ R176, R32, R11.reuse, -R14.reuse ;  /* 0x0000000b20b07223 */ /* 0x180fe2000001080e */
[----:B------:R-:W-:Y:S01]  /*8a50*/  FMNMX.FTZ R12, R87, R12, !PT ;  /* 0x0000000c570c7209 */ /* 0x000fe20007810000 */
[----:B------:R-:W-:Y:S01]  /*8a60*/  HGMMA.64x128x16.F32.BF16 R88, R172, gdesc[UR12].tnspB, R88, gsb0 ;  /* 0x41e0000cac587df0 */ /* 0x000fe20008001858 */
[----:B------:R-:W-:Y:S01]  /*8a70*/  UIADD3 UR14, UR10, 0x180, URZ ;  /* 0x000001800a0e7890 */ /* 0x000fe2000fffe03f */
[-CC-:B------:R-:W-:Y:S01]  /*8a80*/  FFMA.FTZ R178, R36, R11.reuse, -R14.reuse ;  /* 0x0000000b24b27223 */ /* 0x180fe2000001080e */
[----:B------:R-:W-:Y:S01]  /*8a90*/  UMOV UR15, 0x40000040 ;  /* 0x40000040000f7882 */ /* 0x000fe20000000000 */
[----:B------:R-:W-:Y:S01]  /*8aa0*/  FFMA.FTZ R69, R77, R11, -R14 ;  /* 0x0000000b4d457223 */ /* 0x000fe2000001080e */
        /* <DEDUP_REMOVED lines=42> */
[----:B------:R-:W0:Y:S01]  /*8d50*/  SHFL.BFLY PT, R161, R12, 0x2, 0x1f ;  /* 0x0c401f000ca17f89 */ /* 0x000e2200000e0000 */
[-CC-:B------:R-:W-:Y:S01]  /*8d60*/  FFMA.FTZ R160, R64, R11.reuse, -R14.reuse ;  /* 0x0000000b40a07223 */ /* 0x180fe2000001080e */
[----:B------:R-:W-:-:S03]  /*8d70*/  FFMA.FTZ R162, R68, R11, -R14 ;  /* 0x0000000b44a27223 */ /* 0x000fc6000001080e */
[----:B------:R-:W-:Y:S02]  /*8d80*/  HGMMA.64x128x16.F32.BF16 R88, R156, gdesc[UR12].tnspB, R88, gsb0 ;  /* 0x41e0000c9c587df0 */ /* 0x000fe40008001858 */
[----:B------:R-:W-:Y:S08]  /*8d90*/  MUFU.EX2 R160, R160 ;  /* 0x000000a000a07308 */ /* 0x000ff00000000800 */
[----:B------:R-:W-:Y:S01]  /*8da0*/  MUFU.EX2 R162, R162 ;  /* 0x000000a200a27308 */ /* 0x000fe20000000800 */
[----:B0-----:R-:W-:-:S05]  /*8db0*/  FMNMX.FTZ R161, R12, R161, !PT ;  /* 0x000000a10ca17209 */ /* 0x001fca0007810000 */
[----:B------:R-:W0:Y:S02]  /*8dc0*/  SHFL.BFLY PT, R12, R161, 0x1, 0x1f ;  /* 0x0c201f00a10c7f89 */ /* 0x000e2400000e0000 */
[----:B0-----:R-:W-:-:S05]  /*8dd0*/  FMNMX.FTZ R12, R161, R12, !PT ;  /* 0x0000000ca10c7209 */ /* 0x001fca0007810000 */
[C---:B------:R-:W-:Y:S01]  /*8de0*/  FADD.FTZ R14, -R12.reuse, R15 ;  /* 0x0000000f0c0e7221 */ /* 0x040fe20000010100 */
[-C--:B------:R-:W-:Y:S01]  /*8df0*/  FMUL.FTZ R52, R12, R11.reuse ;  /* 0x0000000b0c347220 */ /* 0x080fe20000410000 */
[----:B------:R-:W-:Y:S02]  /*8e00*/  MUFU.EX2 R15, R85 ;  /* 0x00000055000f7308 */ /* 0x000fe40000000800 */
[-C--:B------:R-:W-:Y:S01]  /*8e10*/  FMUL.FTZ R14, R14, R11.reuse ;  /* 0x0000000b0e0e7220 */ /* 0x080fe20000410000 */
[-CC-:B------:R-:W-:Y:S01]  /*8e20*/  FFMA.FTZ R181, R26, R11.reuse, -R52.reuse ;  /* 0x0000000b1ab57223 */ /* 0x180fe20000010834 */
[-CC-:B------:R-:W-:Y:S01]  /*8e30*/  FFMA.FTZ R32, R27, R11.reuse, -R52.reuse ;  /* 0x0000000b1b207223 */ /* 0x180fe20000010834 */
[----:B------:R-:W-:Y:S02]  /*8e40*/  IMAD.U32 R27, RZ, RZ, UR4 ;  /* 0x00000004ff1b7e24 */ /* 0x000fe4000f8e00ff */
[-CC-:B------:R-:W-:Y:S01]  /*8e50*/  FFMA.FTZ R183, R30, R11.reuse, -R52.reuse ;  /* 0x0000000b1eb77223 */ /* 0x180fe20000010834 */
[-CC-:B------:R-:W-:Y:S01]  /*8e60*/  FFMA.FTZ R44, R31, R11.reuse, -R52.reuse ;  /* 0x0000000b1f2c7223 */ /* 0x180fe20000010834 */
[----:B------:R-:W-:Y:S01]  /*8e70*/  MUFU.EX2 R14, R14 ;  /* 0x0000000e000e7308 */ /* 0x000fe20000000800 */
[-CC-:B------:R-:W-:Y:S01]  /*8e80*/  FFMA.FTZ R177, R34, R11.reuse, -R52.reuse ;  /* 0x0000000b22b17223 */ /* 0x180fe20000010834 */
[----:B------:R-:W-:Y:S01]  /*8e90*/  @!P1 LEA R27, R27, UR36, 0x3 ;  /* 0x000000241b1b9c11 */ /* 0x000fe2000f8e18ff */
[-CC-:B------:R-:W-:Y:S01]  /*8ea0*/  FFMA.FTZ R40, R35, R11.reuse, -R52.reuse ;  /* 0x0000000b23287223 */ /* 0x180fe20000010834 */
[----:B------:R-:W-:Y:S01]  /*8eb0*/  IADD3 R31, -R19, 0xb, RZ ;  /* 0x0000000b131f7810 */ /* 0x000fe20007ffe1ff */
[-CC-:B------:R-:W-:Y:S01]  /*8ec0*/  FFMA.FTZ R179, R38, R11.reuse, -R52.reuse ;  /* 0x0000000b26b37223 */ /* 0x180fe20000010834 */
[-CC-:B------:R-:W-:Y:S01]  /*8ed0*/  FFMA.FTZ R48, R39, R11.reuse, -R52.reuse ;  /* 0x0000000b27307223 */ /* 0x180fe20000010834 */
[----:B------:R-:W-:Y:S01]  /*8ee0*/  @!P1 VIADD R27, R27, 0x28840 ;  /* 0x000288401b1b9836 */ /* 0x000fe20000000000 */
[----:B------:R-:W0:Y:S01]  /*8ef0*/  MUFU.EX2 R181, R181 ;  /* 0x000000b500b57308 */ /* 0x000e220000000800 */
[-CC-:B------:R-:W-:Y:S01]  /*8f00*/  FFMA.FTZ R173, R42, R11.reuse, -R52.reuse ;  /* 0x0000000b2aad7223 */ /* 0x180fe20000010834 */
[-CC-:B------:R-:W-:Y:S01]  /*8f10*/  FFMA.FTZ R36, R43, R11.reuse, -R52.reuse ;  /* 0x0000000b2b247223 */ /* 0x180fe20000010834 */
[-CC-:B------:R-:W-:Y:S01]  /*8f20*/  FFMA.FTZ R175, R46, R11.reuse, -R52.reuse ;  /* 0x0000000b2eaf7223 */ /* 0x180fe20000010834 */
[----:B------:R-:W-:Y:S01]  /*8f30*/  @!P1 PRMT R27, RZ, 0x654, R27 ;  /* 0x00000654ff1b9816 */ /* 0x000fe2000000001b */
        /* <DEDUP_REMOVED lines=10> */
[--C-:B------:R-:W-:Y:S01]  /*8fe0*/  FFMA.FTZ R66, R66, R11, -R52.reuse ;  /* 0x0000000b42427223 */ /* 0x100fe20000010834 */
[----:B------:R-:W2:Y:S01]  /*8ff0*/  MUFU.EX2 R183, R183 ;  /* 0x000000b700b77308 */ /* 0x000ea20000000800 */
[----:B0-----:R-:W-:Y:S01]  /*9000*/  FFMA.FTZ R3, R14, R3, R181 ;  /* 0x000000030e037223 */ /* 0x001fe200000100b5 */
[-CC-:B------:R-:W-:Y:S01]  /*9010*/  FFMA.FTZ R67, R67, R11.reuse, -R52.reuse ;  /* 0x0000000b43437223 */ /* 0x180fe20000010834 */
[-CC-:B------:R-:W-:Y:S01]  /*9020*/  FFMA.FTZ R70, R70, R11.reuse, -R52.reuse ;  /* 0x0000000b46467223 */ /* 0x180fe20000010834 */
[-CC-:B------:R-:W-:Y:S01]  /*9030*/  FFMA.FTZ R71, R71, R11.reuse, -R52.reuse ;  /* 0x0000000b47477223 */ /* 0x180fe20000010834 */
[-CC-:B------:R-:W-:Y:S01]  /*9040*/  FFMA.FTZ R74, R74, R11.reuse, -R52.reuse ;  /* 0x0000000b4a4a7223 */ /* 0x180fe20000010834 */
[-CC-:B------:R-:W-:Y:S01]  /*9050*/  FFMA.FTZ R75, R75, R11.reuse, -R52.reuse ;  /* 0x0000000b4b4b7223 */ /* 0x180fe20000010834 */
[--C-:B------:R-:W-:Y:S01]  /*9060*/  FFMA.FTZ R78, R78, R11, -R52.reuse ;  /* 0x0000000b4e4e7223 */ /* 0x100fe20000010834 */
[----:B------:R-:W0:Y:S01]  /*9070*/  MUFU.EX2 R44, R44 ;  /* 0x0000002c002c7308 */ /* 0x000e220000000800 */
[----:B-1----:R-:W-:Y:S01]  /*9080*/  F2FP.BF16.F32.PACK_AB R181, R32, R181 ;  /* 0x000000b520b5723e */ /* 0x002fe200000010ff */
[-CC-:B------:R-:W-:Y:S01]  /*9090*/  FFMA.FTZ R79, R79, R11.reuse, -R52.reuse ;  /* 0x0000000b4f4f7223 */ /* 0x180fe20000010834 */
[-CC-:B------:R-:W-:Y:S01]  /*90a0*/  FFMA.FTZ R82, R82, R11.reuse, -R52.reuse ;  /* 0x0000000b52527223 */ /* 0x180fe20000010834 */
[-CC-:B------:R-:W-:Y:S01]  /*90b0*/  FFMA.FTZ R83, R83, R11.reuse, -R52.reuse ;  /* 0x0000000b53537223 */ /* 0x180fe20000010834 */
[-CC-:B------:R-:W-:Y:S01]  /*90c0*/  FFMA.FTZ R86, R86, R11.reuse, -R52.reuse ;  /* 0x0000000b56567223 */ /* 0x180fe20000010834 */
[----:B------:R-:W-:Y:S01]  /*90d0*/  FFMA.FTZ R52, R87, R11, -R52 ;  /* 0x0000000b57347223 */ /* 0x000fe20000010834 */
[----:B------:R-:W-:Y:S01]  /*90e0*/  IMAD.U32 R35, RZ, RZ, UR5 ;  /* 0x00000005ff237e24 */ /* 0x000fe2000f8e00ff */
[----:B------:R-:W1:Y:S01]  /*90f0*/  MUFU.EX2 R177, R177 ;  /* 0x000000b100b17308 */ /* 0x000e620000000800 */
[----:B------:R-:W-:-:S03]  /*9100*/  UMOV UR5, UR4 ;  /* 0x0000000400057c82 */ /* 0x000fc60008000000 */
[----:B------:R-:W-:-:S04]  /*9110*/  @!P1 LEA R35, R35, UR36, 0x3 ;  /* 0x0000002423239c11 */ /* 0x000fc8000f8e18ff */
[----:B------:R-:W3:Y:S08]  /*9120*/  MUFU.EX2 R40, R40 ;  /* 0x0000002800287308 */ /* 0x000ef00000000800 */
[----:B------:R-:W4:Y:S08]  /*9130*/  MUFU.EX2 R179, R179 ;  /* 0x000000b300b37308 */ /* 0x000f300000000800 */
[----:B------:R-:W5:Y:S08]  /*9140*/  MUFU.EX2 R48, R48 ;  /* 0x0000003000307308 */ /* 0x000f700000000800 */
[----:B------:R-:W5:Y:S01]  /*9150*/  MUFU.EX2 R173, R173 ;  /* 0x000000ad00ad7308 */ /* 0x000f620000000800 */
[----:B------:R-:W-:-:S02]  /*9160*/  WARPGROUP.DEPBAR.LE gsb0, 0x0 ;  /* 0x00008000000079c5 */ /* 0x000fc40000010000 */
[----:B------:R-:W-:-:S05]  /*9170*/  WARPGROUP.ARRIVE ;  /* 0x00000000000079c5 */ /* 0x000fca0000000000 */
[----:B------:R-:W5:Y:S01]  /*9180*/  MUFU.EX2 R36, R36 ;  /* 0x0000002400247308 */ /* 0x000f620000000800 */
[----:B------:R-:W-:Y:S02]  /*9190*/  F2FP.BF16.F32.PACK_AB R156, R65, R20 ;  /* 0x00000014419c723e */ /* 0x000fe400000010ff */
[----:B------:R-:W-:Y:S01]  /*91a0*/  F2FP.BF16.F32.PACK_AB R158, R69, R22 ;  /* 0x00000016459e723e */ /* 0x000fe200000010ff */
[----:B------:R-:W-:Y:S04]  /*91b0*/  HGMMA.64x128x16.F32.BF16 R88, R152, gdesc[UR8].tnspB, R88, gsb0 ;  /* 0x41e0000898587df0 */ /* 0x000fe80008001858 */
        /* <DEDUP_REMOVED lines=17> */
[----:B------:R-:W5:Y:S01]  /*92d0*/  MUFU.EX2 R79, R79 ;  /* 0x0000004f004f7308 */ /* 0x000f620000000800 */
[----:B------:R-:W-:-:S02]  /*92e0*/  WARPGROUP.DEPBAR.LE gsb0, 0x0 ;  /* 0x00008000000079c5 */ /* 0x000fc40000010000 */
[----:B------:R2:W-:Y:S06]  /*92f0*/  BAR.ARV R31, 0x100 ;  /* 0x0004001f0000751d */ /* 0x0005ec0000002000 */
[----:B------:R0:W-:Y:S01]  /*9300*/  @!P1 SYNCS.ARRIVE.TRANS64.RED.A1T0 RZ, [R27+URZ], RZ ;  /* 0x000000ff1bff99a7 */ /* 0x0001e2000810043f */
[----:B------:R-:W5:Y:S01]  /*9310*/  MUFU.EX2 R153, R82 ;  /* 0x0000005200997308 */ /* 0x000f620000000800 */
[----:B--2---:R-:W-:Y:S01]  /*9320*/  @!P1 VIADD R31, R35, 0x28860 ;  /* 0x00028860231f9836 */ /* 0x004fe20000000000 */
[----:B------:R-:W-:Y:S01]  /*9330*/  F2FP.BF16.F32.PACK_AB R154, R15, R28 ;  /* 0x0000001c0f9a723e */ /* 0x000fe200000010ff */
[-C--:B------:R-:W-:Y:S01]  /*9340*/  FMUL.FTZ R88, R88, R13.reuse ;  /* 0x0000000d58587220 */ /* 0x080fe20000410000 */
[-C--:B------:R-:W-:Y:S01]  /*9350*/  FMUL.FTZ R89, R89, R13.reuse ;  /* 0x0000000d59597220 */ /* 0x080fe20000410000 */
[-C--:B------:R-:W-:Y:S01]  /*9360*/  FMUL.FTZ R92, R92, R13.reuse ;  /* 0x0000000d5c5c7220 */ /* 0x080fe20000410000 */
[----:B------:R-:W-:Y:S01]  /*9370*/  @!P1 PRMT R31, RZ, 0x654, R31 ;  /* 0x00000654ff1f9816 */ /* 0x000fe2000000001f */
[----:B0-----:R-:W-:Y:S01]  /*9380*/  FADD.FTZ R27, R21, R4 ;  /* 0x00000004151b7221 */ /* 0x001fe20000010000 */
[----:B------:R-:W-:Y:S01]  /*9390*/  FADD.FTZ R4, R32, R3 ;  /* 0x0000000320047221 */ /* 0x000fe20000010000 */
[----:B------:R-:W0:Y:S01]  /*93a0*/  MUFU.EX2 R83, R83 ;  /* 0x0000005300537308 */ /* 0x000e220000000800 */
[----:B------:R2:W-:Y:S01]  /*93b0*/  @!P1 SYNCS.ARRIVE.TRANS64.RED.A1T0 RZ, [R31+URZ], RZ ;  /* 0x000000ff1fff99a7 */ /* 0x0005e2000810043f */
[----:B------:R-:W-:Y:S01]  /*93c0*/  FADD.FTZ R42, R182, R27 ;  /* 0x0000001bb62a7221 */ /* 0x000fe20000010000 */
[----:B------:R-:W-:Y:S01]  /*93d0*/  FADD.FTZ R3, R183, R4 ;  /* 0x00000004b7037221 */ /* 0x000fe20000010000 */
[-C--:B------:R-:W-:Y:S01]  /*93e0*/  FMUL.FTZ R93, R93, R13.reuse ;  /* 0x0000000d5d5d7220 */ /* 0x080fe20000410000 */
[-C--:B------:R-:W-:Y:S01]  /*93f0*/  FMUL.FTZ R96, R96, R13.reuse ;  /* 0x0000000d60607220 */ /* 0x080fe20000410000 */
[----:B------:R-:W-:Y:S01]  /*9400*/  FADD.FTZ R27, R23, R42 ;  /* 0x0000002a171b7221 */ /* 0x000fe20000010000 */
[----:B------:R-:W-:Y:S01]  /*9410*/  FADD.FTZ R4, R44, R3 ;  /* 0x000000032c047221 */ /* 0x000fe20000010000 */
[----:B------:R-:W2:Y:S01]  /*9420*/  MUFU.EX2 R155, R86 ;  /* 0x00000056009b7308 */ /* 0x000ea20000000800 */
[-C--:B------:R-:W-:Y:S01]  /*9430*/  FMUL.FTZ R97, R97, R13.reuse ;  /* 0x0000000d61617220 */ /* 0x080fe20000410000 */
[----:B------:R-:W-:Y:S01]  /*9440*/  FADD.FTZ R42, R176, R27 ;  /* 0x0000001bb02a7221 */ /* 0x000fe20000010000 */
[----:B-1----:R-:W-:Y:S01]  /*9450*/  FADD.FTZ R3, R177, R4 ;  /* 0x00000004b1037221 */ /* 0x002fe20000010000 */
[-C--:B------:R-:W-:Y:S01]  /*9460*/  FMUL.FTZ R100, R100, R13.reuse ;  /* 0x0000000d64647220 */ /* 0x080fe20000410000 */
[-C--:B------:R-:W-:Y:S01]  /*9470*/  FMUL.FTZ R101, R101, R13.reuse ;  /* 0x0000000d65657220 */ /* 0x080fe20000410000 */
[----:B------:R-:W-:Y:S01]  /*9480*/  FADD.FTZ R27, R25, R42 ;  /* 0x0000002a191b7221 */ /* 0x000fe20000010000 */
[----:B---3--:R-:W-:Y:S01]  /*9490*/  FADD.FTZ R4, R40, R3 ;  /* 0x0000000328047221 */ /* 0x008fe20000010000 */
[----:B------:R-:W1:Y:S01]  /*94a0*/  MUFU.EX2 R52, R52 ;  /* 0x0000003400347308 */ /* 0x000e620000000800 */
[-C--:B------:R-:W-:Y:S01]  /*94b0*/  FMUL.FTZ R104, R104, R13.reuse ;  /* 0x0000000d68687220 */ /* 0x080fe20000410000 */
[----:B------:R-:W-:Y:S01]  /*94c0*/  FADD.FTZ R42, R178, R27 ;  /* 0x0000001bb22a7221 */ /* 0x000fe20000010000 */
[----:B----4-:R-:W-:Y:S01]  /*94d0*/  FADD.FTZ R3, R179, R4 ;  /* 0x00000004b3037221 */ /* 0x010fe20000010000 */
[-C--:B------:R-:W-:Y:S01]  /*94e0*/  FMUL.FTZ R105, R105, R13.reuse ;  /* 0x0000000d69697220 */ /* 0x080fe20000410000 */
[-C--:B------:R-:W-:Y:S01]  /*94f0*/  FMUL.FTZ R108, R108, R13.reuse ;  /* 0x0000000d6c6c7220 */ /* 0x080fe20000410000 */
[----:B------:R-:W-:Y:S01]  /*9500*/  FADD.FTZ R27, R29, R42 ;  /* 0x0000002a1d1b7221 */ /* 0x000fe20000010000 */
[----:B-----5:R-:W-:Y:S01]  /*9510*/  FADD.FTZ R4, R48, R3 ;  /* 0x0000000330047221 */ /* 0x020fe20000010000 */
[-C--:B------:R-:W-:Y:S01]  /*9520*/  FMUL.FTZ R109, R109, R13.reuse ;  /* 0x0000000d6d6d7220 */ /* 0x080fe20000410000 */
[-C--:B------:R-:W-:Y:S01]  /*9530*/  FMUL.FTZ R112, R112, R13.reuse ;  /* 0x0000000d70707220 */ /* 0x080fe20000410000 */
[----:B------:R-:W-:Y:S01]  /*9540*/  FADD.FTZ R42, R172, R27 ;  /* 0x0000001bac2a7221 */ /* 0x000fe20000010000 */
[----:B------:R-:W-:Y:S01]  /*9550*/  FADD.FTZ R3, R173, R4 ;  /* 0x00000004ad037221 */ /* 0x000fe20000010000 */
[-C--:B------:R-:W-:Y:S01]  /*9560*/  FMUL.FTZ R113, R113, R13.reuse ;  /* 0x0000000d71717220 */ /* 0x080fe20000410000 */
[-C--:B------:R-:W-:Y:S01]  /*9570*/  FMUL.FTZ R116, R116, R13.reuse ;  /* 0x0000000d74747220 */ /* 0x080fe20000410000 */
[----:B------:R-:W-:Y:S01]  /*9580*/  FADD.FTZ R27, R33, R42 ;  /* 0x0000002a211b7221 */ /* 0x000fe20000010000 */
[----:B------:R-:W-:Y:S01]  /*9590*/  FADD.FTZ R4, R36, R3 ;  /* 0x0000000324047221 */ /* 0x000fe20000010000 */
[-C--:B------:R-:W-:Y:S01]  /*95a0*/  FMUL.FTZ R117, R117, R13.reuse ;  /* 0x0000000d75757220 */ /* 0x080fe20000410000 */
[----:B------:R-:W-:Y:S01]  /*95b0*/  FMUL.FTZ R120, R120, R13 ;  /* 0x0000000d78787220 */ /* 0x000fe20000410000 */
[----:B------:R-:W-:Y:S01]  /*95c0*/  FADD.FTZ R42, R174, R27 ;  /* 0x0000001bae2a7221 */ /* 0x000fe20000010000 */
[----:B------:R-:W-:Y:S01]  /*95d0*/  FADD.FTZ R3, R175, R4 ;  /* 0x00000004af037221 */ /* 0x000fe20000010000 */
[C---:B------:R-:W-:Y:S01]  /*95e0*/  F2FP.BF16.F32.PACK_AB R175, R30.reuse, R175 ;  /* 0x000000af1eaf723e */ /* 0x040fe200000010ff */
        /* <DEDUP_REMOVED lines=31> */
[----:B------:R-:W-:Y:S01]  /*97e0*/  FMUL.FTZ R149, R149, R13 ;  /* 0x0000000d95957220 */ /* 0x000fe20000410000 */
        /* <DEDUP_REMOVED lines=42> */
[----:B0-----:R-:W-:Y:S01]  /*9a90*/  FADD.FTZ R4, R83, R4 ;  /* 0x0000000453047221 */ /* 0x001fe20000010000 */
[-C--:B------:R-:W-:Y:S01]  /*9aa0*/  FMUL.FTZ R131, R131, R14.reuse ;  /* 0x0000000e83837220 */ /* 0x080fe20000410000 */
[-C--:B------:R-:W-:Y:S01]  /*9ab0*/  FMUL.FTZ R134, R134, R14.reuse ;  /* 0x0000000e86867220 */ /* 0x080fe20000410000 */
[----:B------:R-:W-:Y:S01]  /*9ac0*/  FADD.FTZ R20, R28, R3 ;  /* 0x000000031c147221 */ /* 0x000fe20000010000 */
[----:B--2---:R-:W-:Y:S01]  /*9ad0*/  FADD.FTZ R3, R155, R4 ;  /* 0x000000049b037221 */ /* 0x004fe20000010000 */
[-C--:B------:R-:W-:Y:S01]  /*9ae0*/  FMUL.FTZ R135, R135, R14.reuse ;  /* 0x0000000e87877220 */ /* 0x080fe20000410000 */
        /* <DEDUP_REMOVED lines=12> */
[----:B------:R-:W-:Y:S01]  /*9bb0*/  IMAD.MOV.U32 R14, RZ, RZ, R2 ;  /* 0x000000ffff0e7224 */ /* 0x000fe200078e0002 */
[----:B------:R-:W-:Y:S01]  /*9bc0*/  F2FP.BF16.F32.PACK_AB R183, R44, R183 ;  /* 0x000000b72cb7723e */ /* 0x000fe200000010ff */
[----:B------:R-:W-:Y:S01]  /*9bd0*/  IMAD.MOV.U32 R15, RZ, RZ, R12 ;  /* 0x000000ffff0f7224 */ /* 0x000fe200078e000c */
[----:B------:R-:W-:Y:S01]  /*9be0*/  F2FP.BF16.F32.PACK_AB R177, R40, R177 ;  /* 0x000000b128b1723e */ /* 0x000fe200000010ff */
[----:B------:R-:W-:Y:S01]  /*9bf0*/  IMAD.MOV.U32 R13, RZ, RZ, R0 ;  /* 0x000000ffff0d7224 */ /* 0x000fe200078e0000 */
        /* <DEDUP_REMOVED lines=20> */
[----:B------:R-:W-:Y:S01]  /*9d40*/  F2FP.BF16.F32.PACK_AB R155, R52, R155 ;  /* 0x0000009b349b723e */ /* 0x000fe200000010ff */
[----:B------:R-:W-:Y:S06]  /*9d50*/  @P2 BRA `(.L_x_1006) ;  /* 0xffffffe000202947 */ /* 0x000fec000383ffff */
.L_x_997:
[----:B------:R-:W-:-:S13]  /*9d60*/  ISETP.GE.AND P2, PT, R10, R17, PT ;  /* 0x000000110a00720c */ /* 0x000fda0003f46270 */
[----:B------:R-:W-:Y:S05]  /*9d70*/  @!P2 BRA `(.L_x_1007) ;  /* 0x000000300024a947 */ /* 0x000fea0003800000 */
[C---:B------:R-:W-:Y:S01]  /*9d80*/  VIADD R13, R19.reuse, 0x8 ;  /* 0x00000008130d7836 */ /* 0x040fe20000000000 */
[----:B------:R-:W-:Y:S01]  /*9d90*/  IADD3 R19, -R19, 0xb, RZ ;  /* 0x0000000b13137810 */ /* 0x000fe20007ffe1ff */
[----:B------:R-:W-:Y:S01]  /*9da0*/  IMAD.MOV.U32 R9, RZ, RZ, R12 ;  /* 0x000000ffff097224 */ /* 0x000fe200078e000c */
[----:B------:R-:W-:Y:S01]  /*9db0*/  UMOV UR5, UR4 ;  /* 0x0000000400057c82 */ /* 0x000fe20008000000 */
[----:B------:R-:W-:Y:S01]  /*9dc0*/  IMAD.MOV.U32 R14, RZ, RZ, R0 ;  /* 0x000000ffff0e7224 */ /* 0x000fe200078e0000 */
[----:B------:R-:W-:Y:S01]  /*9dd0*/  ULDC UR38, c[0x0][0x9e4] ;  /* 0x0002790000267ab9 */ /* 0x000fe20000000800 */
[----:B------:R-:W-:Y:S01]  /*9de0*/  IMAD.MOV.U32 R15, RZ, RZ, R2 ;  /* 0x000000ffff0f7224 */ /* 0x000fe200078e0002 */
[----:B------:R-:W-:Y:S01]  /*9df0*/  ULDC UR39, c[0x0][0x288] ;  /* 0x0000a20000277ab9 */ /* 0x000fe20000000800 */
[----:B------:R-:W-:Y:S01]  /*9e00*/  ULDC UR46, c[0x0][0x2f0] ;  /* 0x0000bc00002e7ab9 */ /* 0x000fe20000000800 */
[----:B------:R-:W-:-:S05]  /*9e10*/  ULDC UR47, c[0x0][0x9e0] ;  /* 0x00027800002f7ab9 */ /* 0x000fca0000000800 */
.L_x_1024:
        /* <DEDUP_REMOVED lines=9> */
.L_x_1009:
[----:B------:R-:W-:Y:S01]  /*9eb0*/  ULEA UR10, UR4, UR36, 0x3 ;  /* 0x00000024040a7291 */ /* 0x000fe2000f8e183f */
[----:B------:R-:W-:-:S08]  /*9ec0*/  SHF.L.U32 R0, R2, 0x1f, RZ ;  /* 0x0000001f02007819 */ /* 0x000fd000000006ff */
[----:B------:R0:W1:Y:S01]  /*9ed0*/  SYNCS.PHASECHK.TRANS64.TRYWAIT P3, [UR10+0x28830], R0 ;  /* 0x02883000ff0075a7 */ /* 0x000062000806014a */
[----:B------:R-:W-:Y:S05]  /*9ee0*/  @!P0 BRA `(.L_x_1010) ;  /* 0x0000000000048947 */ /* 0x000fea0003800000 */
[----:B------:R-:W-:Y:S01]  /*9ef0*/  BPT.TRAP 0x1 ;  /* 0x000000040000795c */ /* 0x000fe20000300000 */
.L_x_1010:
[----:B-1----:R-:W-:Y:S05]  /*9f00*/  @P3 BRA `(.L_x_1008) ;  /* 0x0000000000083947 */ /* 0x002fea0003800000 */
[----:B------:R-:W1:Y:S02]  /*9f10*/  SYNCS.PHASECHK.TRANS64.TRYWAIT P3, [UR10+0x28830], R0 ;  /* 0x02883000ff0075a7 */ /* 0x000e64000806014a */
[----:B-1----:R-:W-:Y:S05]  /*9f20*/  @!P3 BRA `(.L_x_1011) ;  /* 0x000000900060b947 */ /* 0x002fea0003800000 */
.L_x_1008:
[----:B------:R2:W-:Y:S01]  /*9f30*/  BAR.SYNC.DEFER_BLOCKING R13, 0x100 ;  /* 0x0004000d0000751d */ /* 0x0005e20000010000 */
[----:B------:R-:W-:Y:S01]  /*9f40*/  R2UR UR40, R6 ;  /* 0x00000000062872ca */ /* 0x000fe200000e0000 */
[----:B------:R-:W-:Y:S01]  /*9f50*/  ULEA UR42, UR4, UR6, 0xb ;  /* 0x00000006042a7291 */ /* 0x000fe2000f8e583f */
[----:B------:R-:W-:-:S03]  /*9f60*/  R2UR UR41, R7 ;  /* 0x00000000072972ca */ /* 0x000fc600000e0000 */
        /* <DEDUP_REMOVED lines=12> */
[----:B------:R-:W-:Y:S01]  /*a030*/  WARPGROUP.ARRIVE ;  /* 0x00000000000079c5 */ /* 0x000fe20000000000 */
[----:B------:R-:W-:Y:S01]  /*a040*/  UMOV UR31, 0x40000040 ;  /* 0x40000040001f7882 */ /* 0x000fe20000000000 */
[----:B------:R-:W-:Y:S01]  /*a050*/  UIADD3 UR34, UR42, 0x406, URZ ;  /* 0x000004062a227890 */ /* 0x000fe2000fffe03f */
[----:B------:R-:W-:-:S03]  /*a060*/  UMOV UR35, 0x40000040 ;  /* 0x4000004000237882 */ /* 0x000fc60000000000 */
        /* <DEDUP_REMOVED lines=23> */
[----:B--2---:R-:W-:Y:S05]  /*a1e0*/  @P2 BRA `(.L_x_1012) ;  /* 0x0000000000282947 */ /* 0x004fea0003800000 */
[----:B------:R-:W-:Y:S05]  /*a1f0*/  @!P0 BRA `(.L_x_1013) ;  /* 0x0000000000048947 */ /* 0x000fea0003800000 */
[----:B------:R-:W-:Y:S01]  /*a200*/  BPT.TRAP 0x1 ;  /* 0x000000040000795c */ /* 0x000fe20000300000 */
.L_x_1013:
[----:B------:R-:W-:Y:S01]  /*a210*/  ULEA UR10, UR5, UR36, 0x3 ;  /* 0x00000024050a7291 */ /* 0x000fe2000f8e183f */
[----:B01----:R-:W-:-:S08]  /*a220*/  SHF.L.U32 R0, R15, 0x1f, RZ ;  /* 0x0000001f0f007819 */ /* 0x003fd000000006ff */
[----:B------:R0:W1:Y:S01]  /*a230*/  SYNCS.PHASECHK.TRANS64.TRYWAIT P2, [UR10+0x28850], R0 ;  /* 0x02885000ff0075a7 */ /* 0x000062000804014a */
[----:B------:R-:W-:Y:S05]  /*a240*/  @!P0 BRA `(.L_x_1014) ;  /* 0x0000000000048947 */ /* 0x000fea0003800000 */
[----:B------:R-:W-:Y:S01]  /*a250*/  BPT.TRAP 0x1 ;  /* 0x000000040000795c */ /* 0x000fe20000300000 */
.L_x_1014:
[----:B-1----:R-:W-:Y:S05]  /*a260*/  @P2 BRA `(.L_x_1012) ;  /* 0x0000000000082947 */ /* 0x002fea0003800000 */
[----:B------:R-:W1:Y:S02]  /*a270*/  SYNCS.PHASECHK.TRANS64.TRYWAIT P2, [UR10+0x28850], R0 ;  /* 0x02885000ff0075a7 */ /* 0x000e64000804014a */
[----:B-1----:R-:W-:Y:S05]  /*a280*/  @!P2 BRA `(.L_x_1015) ;  /* 0x0000008c00a0a947 */ /* 0x002fea0003800000 */
.L_x_1012:
[----:B------:R-:W-:Y:S01]  /*a290*/  UIADD3 UR10, UR36, 0x400, URZ ;  /* 0x00000400240a7890 */ /* 0x000fe2000fffe03f */
[----:B------:R-:W-:Y:S01]  /*a2a0*/  WARPGROUP.ARRIVE ;  /* 0x00000000000079c5 */ /* 0x000fe20000000000 */
[----:B------:R-:W-:Y:S01]  /*a2b0*/  UMOV UR11, 0x40000040 ;  /* 0x40000040000b7882 */ /* 0x000fe20000000000 */
[----:B------:R-:W-:Y:S01]  /*a2c0*/  UMOV UR15, 0x40000040 ;  /* 0x40000040000f7882 */ /* 0x000fe20000000000 */
[----:B------:R-:W-:Y:S01]  /*a2d0*/  USHF.R.U32.HI UR10, URZ, 0x4, UR10 ;  /* 0x000000043f0a7899 */ /* 0x000fe2000801160a */
[----:B-1----:R-:W1:Y:S01]  /*a2e0*/  @P5 LDC R11, c[0x0][0x44c] ;  /* 0x00011300ff0b5b82 */ /* 0x002e620000000800 */
[----:B------:R-:W-:Y:S02]  /*a2f0*/  IMAD.U32 R12, RZ, RZ, UR4 ;  /* 0x00000004ff0c7e24 */ /* 0x000fe4000f8e00ff */
[----:B------:R-:W-:Y:S01]  /*a300*/  ULOP3.LUT UR10, UR10, 0x3fff, URZ, 0xc0, !UPT ;  /* 0x00003fff0a0a7892 */ /* 0x000fe2000f8ec03f */
[----:B0-----:R-:W-:-:S03]  /*a310*/  IMAD.MOV.U32 R0, RZ, RZ, R8 ;  /* 0x000000ffff007224 */ /* 0x001fc600078e0008 */
[----:B------:R-:W-:Y:S01]  /*a320*/  ULOP3.LUT UR10, UR10, 0x4000000, URZ, 0xfc, !UPT ;  /* 0x040000000a0a7892 */ /* 0x000fe2000f8efc3f */
[----:B------:R-:W0:Y:S03]  /*a330*/  @P5 LDC R20, c[0x0][0x450] ;  /* 0x00011400ff145b82 */ /* 0x000e260000000800 */
[----:B------:R-:W-:-:S04]  /*a340*/  ULEA UR10, UR5, UR10, 0xb ;  /* 0x0000000a050a7291 */ /* 0x000fc8000f8e583f */
[----:B------:R-:W-:-:S05]  /*a350*/  UIADD3 UR14, UR10, 0x80, URZ ;  /* 0x000000800a0e7890 */ /* 0x000fca000fffe03f */
[----:B------:R-:W-:Y:S01]  /*a360*/  HGMMA.64x128x16.F32.BF16 R88, R180, gdesc[UR8].tnspB, R88, gsb0 ;  /* 0x41e00008b4587df0 */ /* 0x000fe20008001858 */
[----:B------:R-:W-:Y:S01]  /*a370*/  UMOV UR11, 0x40000040 ;  /* 0x40000040000b7882 */ /* 0x000fe20000000000 */
[----:B-1----:R-:W-:Y:S01]  /*a380*/  @P5 IMAD.HI.U32 R15, R8, R11, RZ ;  /* 0x0000000b080f5227 */ /* 0x002fe200078e00ff */
[----:B------:R-:W-:-:S04]  /*a390*/  @!P1 LEA R11, R12, UR36, 0x3 ;  /* 0x000000240c0b9c11 */ /* 0x000fc8000f8e18ff */
[----:B0-----:R-:W-:Y:S01]  /*a3a0*/  @P5 SHF.R.U32.HI R0, RZ, R20, R15 ;  /* 0x00000014ff005219 */ /* 0x001fe2000001160f */
[----:B------:R-:W-:-:S05]  /*a3b0*/  @!P1 VIADD R15, R11, 0x28840 ;  /* 0x000288400b0f9836 */ /* 0x000fca0000000000 */
[----:B------:R-:W-:Y:S01]  /*a3c0*/  @!P1 PRMT R15, RZ, 0x654, R15 ;  /* 0x00000654ff0f9816 */ /* 0x000fe2000000000f */
        /* <DEDUP_REMOVED lines=26> */
[----:B------:R-:W-:Y:S01]  /*a570*/  UMOV UR15, 0x40000040 ;  /* 0x40000040000f7882 */ /* 0x000fe20000000000 */
[----:B------:R-:W-:-:S03]  /*a580*/  UIADD3 UR10, UR10, 0x380, URZ ;  /* 0x000003800a0a7890 */ /* 0x000fc6000fffe03f */
[----:B------:R-:W-:Y:S02]  /*a590*/  IMAD R11, R5, -0x2, R12 ;  /* 0xfffffffe050b7824 */ /* 0x000fe400078e020c */
[----:B------:R-:W0:Y:S02]  /*a5a0*/  SHFL.IDX PT, R12, R0, RZ, 0x1c1f ;  /* 0x001c1fff000c7589 */ /* 0x000e2400000e0000 */
[----:B------:R-:W-:-:S04]  /*a5b0*/  IMAD R11, R16, UR46, R11 ;  /* 0x0000002e100b7c24 */ /* 0x000fc8000f8e020b */
[----:B------:R-:W-:Y:S01]  /*a5c0*/  VIADD R11, R11, -UR39 ;  /* 0x800000270b0b7c36 */ /* 0x000fe20008000000 */
        /* <DEDUP_REMOVED lines=8> */
[C---:B------:R-:W-:Y:S01]  /*a650*/  VIADD R153, R11.reuse, UR47 ;  /* 0x0000002f0b997c36 */ /* 0x040fe20008000000 */
[----:B------:R2:W-:Y:S01]  /*a660*/  @!P1 SYNCS.ARRIVE.TRANS64.RED.A1T0 RZ, [R15+URZ], RZ ;  /* 0x000000ff0fff99a7 */ /* 0x0005e2000810043f */
[----:B------:R-:W-:-:S02]  /*a670*/  VIADD R155, R11, UR7 ;  /* 0x000000070b9b7c36 */ /* 0x000fc40008000000 */
[--C-:B0-----:R-:W-:Y:S02]  /*a680*/  IMAD.IADD R11, R153, 0x1, R12.reuse ;  /* 0x00000001990b7824 */ /* 0x101fe400078e020c */
[----:B--2---:R-:W-:Y:S01]  /*a690*/  IMAD.IADD R15, R155, 0x1, R12 ;  /* 0x000000019b0f7824 */ /* 0x004fe200078e020c */
[----:B-1----:R-:W-:Y:S06]  /*a6a0*/  @!P6 BRA `(.L_x_1016) ;  /* 0x00000000005ce947 */ /* 0x002fec0003800000 */
[----:B------:R-:W-:Y:S01]  /*a6b0*/  IMAD R12, R16, UR46, R12 ;  /* 0x0000002e100c7c24 */ /* 0x000fe2000f8e020c */
[----:B------:R-:W-:Y:S03]  /*a6c0*/  BSSY B0, `(.L_x_1017) ;  /* 0x0000011000007945 */ /* 0x000fe60003800000 */
[----:B------:R-:W-:-:S05]  /*a6d0*/  VIADD R21, R12, -UR39 ;  /* 0x800000270c157c36 */ /* 0x000fca0008000000 */
        /* <DEDUP_REMOVED lines=10> */
.L_x_1018:
[----:B------:R-:W-:-:S05]  /*a780*/  IMAD.U32 R20, RZ, RZ, UR38 ;  /* 0x00000026ff147e24 */ /* 0x000fca000f8e00ff */
[----:B------:R-:W-:-:S13]  /*a790*/  ISETP.NE.AND P2, PT, R20, 0x1, PT ;  /* 0x000000011400780c */ /* 0x000fda0003f45270 */
[----:B------:R-:W0:Y:S02]  /*a7a0*/  @P2 LDC.64 R22, c[0x0][0x9e8] ;  /* 0x00027a00ff162b82 */ /* 0x000e240000000a00 */
[----:B0-----:R-:W-:-:S05]  /*a7b0*/  @P2 IMAD.HI.U32 R12, R21, R22, RZ ;  /* 0x00000016150c2227 */ /* 0x001fca00078e00ff */
[----:B------:R-:W-:-:S07]  /*a7c0*/  @P2 SHF.R.U32.HI R21, RZ, R23, R12 ;  /* 0x00000017ff152219 */ /* 0x000fce000001160c */
.L_x_1019:
[----:B------:R-:W-:Y:S05]  /*a7d0*/  BSYNC B0 ;  /* 0x0000000000007941 */ /* 0x000fea0003800000 */
.L_x_1017:
[----:B------:R-:W-:-:S04]  /*a7e0*/  IMAD R12, R21, R20, -R166 ;  /* 0x00000014150c7224 */ /* 0x000fc800078e0aa6 */
[----:B------:R-:W-:-:S05]  /*a7f0*/  IMAD R12, R5, -0x2, R12 ;  /* 0xfffffffe050c7824 */ /* 0x000fca00078e020c */
[----:B------:R-:W-:Y:S02]  /*a800*/  VIADDMNMX R11, R12, R20, R11, PT ;  /* 0x000000140c0b7246 */ /* 0x000fe4000380010b */
[----:B------:R-:W-:-:S07]  /*a810*/  VIMNMX R15, R15, R12, !PT ;  /* 0x0000000c0f0f7248 */ /* 0x000fce0007fe0100 */
.L_x_1016:
[----:B------:R-:W-:Y:S01]  /*a820*/  ISETP.GT.AND P2, PT, R10, -0x1, PT ;  /* 0xffffffff0a00780c */ /* 0x000fe20003f44270 */
[----:B------:R-:W0:Y:S03]  /*a830*/  SHFL.IDX PT, R0, R0, 0x1, 0x1c1f ;  /* 0x003c1f0000007f89 */ /* 0x000e2600000e0000 */
[C---:B------:R-:W-:Y:S02]  /*a840*/  ISETP.GT.AND P4, PT, R15.reuse, RZ, P2 ;  /* 0x000000ff0f00720c */ /* 0x040fe40001784270 */
[----:B------:R-:W-:Y:S02]  /*a850*/  ISETP.GT.AND P3, PT, R15, 0x1, P2 ;  /* 0x000000010f00780c */ /* 0x000fe40001764270 */
[C---:B------:R-:W-:Y:S02]  /*a860*/  ISETP.LT.OR P4, PT, R11.reuse, 0x1, P4 ;  /* 0x000000010b00780c */ /* 0x040fe40002781670 */
[----:B------:R-:W-:-:S02]  /*a870*/  ISETP.LT.OR P3, PT, R11, 0x2, P3 ;  /* 0x000000020b00780c */ /* 0x000fc40001f61670 */
[----:B------:R-:W-:Y:S02]  /*a880*/  FSEL R23, R24, -INF , !P4 ;  /* 0xff80000018177808 */ /* 0x000fe40006000000 */
[----:B------:R-:W-:Y:S02]  /*a890*/  ISETP.GT.AND P4, PT, R15, 0x8, P2 ;  /* 0x000000080f00780c */ /* 0x000fe40001784270 */
[----:B------:R-:W-:Y:S02]  /*a8a0*/  FSEL R184, R25, -INF , !P3 ;  /* 0xff80000019b87808 */ /* 0x000fe40005800000 */
[----:B------:R-:W-:Y:S02]  /*a8b0*/  ISETP.GT.AND P3, PT, R15, 0x9, P2 ;  /* 0x000000090f00780c */ /* 0x000fe40001764270 */
[C---:B------:R-:W-:Y:S02]  /*a8c0*/  ISETP.LT.OR P4, PT, R11.reuse, 0x9, P4 ;  /* 0x000000090b00780c */ /* 0x040fe40002781670 */
[----:B------:R-:W-:-:S02]  /*a8d0*/  ISETP.LT.OR P3, PT, R11, 0xa, P3 ;  /* 0x0000000a0b00780c */ /* 0x000fc40001f61670 */
[----:B------:R-:W-:Y:S01]  /*a8e0*/  FSEL R190, R28, -INF , !P4 ;  /* 0xff8000001cbe7808 */ /* 0x000fe20006000000 */
[----:B0-----:R-:W-:Y:S01]  /*a8f0*/  IMAD.IADD R21, R155, 0x1, R0 ;  /* 0x000000019b157824 */ /* 0x001fe200078e0200 */
[----:B------:R-:W-:Y:S02]  /*a900*/  ISETP.GT.AND P4, PT, R15, 0x10, P2 ;  /* 0x000000100f00780c */ /* 0x000fe40001784270 */
[----:B------:R-:W-:Y:S02]  /*a910*/  FSEL R192, R29, -INF , !P3 ;  /* 0xff8000001dc07808 */ /* 0x000fe40005800000 */
        /* <DEDUP_REMOVED lines=98> */
.L_x_1022:
[----:B------:R-:W-:-:S05]  /*af40*/  IMAD.U32 R25, RZ, RZ, UR38 ;  /* 0x00000026ff197e24 */ /* 0x000fca000f8e00ff */
[----:B------:R-:W-:-:S13]  /*af50*/  ISETP.NE.AND P3, PT, R25, 0x1, PT ;  /* 0x000000011900780c */ /* 0x000fda0003f65270 */
[----:B------:R-:W0:Y:S02]  /*af60*/  @P3 LDC.64 R168, c[0x0][0x9e8] ;  /* 0x00027a00ffa83b82 */ /* 0x000e240000000a00 */
[----:B0-----:R-:W-:-:S05]  /*af70*/  @P3 IMAD.HI.U32 R0, R11, R168, RZ ;  /* 0x000000a80b003227 */ /* 0x001fca00078e00ff */
[----:B------:R-:W-:-:S07]  /*af80*/  @P3 SHF.R.U32.HI R11, RZ, R169, R0 ;  /* 0x000000a9ff0b3219 */ /* 0x000fce0000011600 */
.L_x_1023:
[----:B------:R-:W-:Y:S05]  /*af90*/  BSYNC B0 ;  /* 0x0000000000007941 */ /* 0x000fea0003800000 */
.L_x_1021:
[----:B------:R-:W-:-:S04]  /*afa0*/  IMAD R0, R11, R25, -R166 ;  /* 0x000000190b007224 */ /* 0x000fc800078e0aa6 */
[----:B------:R-:W-:-:S05]  /*afb0*/  IMAD R0, R5, -0x2, R0 ;  /* 0xfffffffe05007824 */ /* 0x000fca00078e0200 */
[----:B------:R-:W-:Y:S02]  /*afc0*/  VIADDMNMX R15, R0, R25, R15, PT ;  /* 0x00000019000f7246 */ /* 0x000fe4000380010f */
[----:B------:R-:W-:-:S07]  /*afd0*/  VIMNMX R21, R21, R0, !PT ;  /* 0x0000000015157248 */ /* 0x000fce0007fe0100 */
.L_x_1020:
        /* <DEDUP_REMOVED lines=11> */
[----:B------:R-:W-:-:S02]  /*b090*/  ISETP.GT.AND P4, PT, R21, 0x1, P2 ;  /* 0x000000011500780c */ /* 0x000fc40001784270 */
[----:B------:R-:W-:Y:S02]  /*b0a0*/  FMNMX.FTZ R11, R164, R11, !PT ;  /* 0x0000000ba40b7209 */ /* 0x000fe40007810000 */
[----:B------:R-:W-:Y:S02]  /*b0b0*/  FSEL R166, R34, -INF , !P3 ;  /* 0xff80000022a67808 */ /* 0x000fe40005800000 */
        /* <DEDUP_REMOVED lines=50> */
[C---:B------:R-:W-:Y:S01]  /*b3e0*/  ISETP.LT.OR P4, PT, R15.reuse, 0x22, P4 ;  /* 0x000000220f00780c */ /* 0x040fe20002781670 */
[----:B------:R-:W0:Y:S01]  /*b3f0*/  SHFL.BFLY PT, R0, R11, 0x2, 0x1f ;  /* 0x0c401f000b007f89 */ /* 0x000e2200000e0000 */
[----:B------:R-:W-:-:S02]  /*b400*/  ISETP.LT.OR P3, PT, R15, 0x39, P3 ;  /* 0x000000390f00780c */ /* 0x000fc40001f61670 */
[----:B------:R-:W-:Y:S02]  /*b410*/  FSEL R172, R43, -INF , !P4 ;  /* 0xff8000002bac7808 */ /* 0x000fe40006000000 */
[C---:B------:R-:W-:Y:S02]  /*b420*/  ISETP.GT.AND P4, PT, R21.reuse, 0x29, P2 ;  /* 0x000000291500780c */ /* 0x040fe40001784270 */
[----:B------:R-:W-:Y:S02]  /*b430*/  FSEL R54, R54, -INF , !P3 ;  /* 0xff80000036367808 */ /* 0x000fe40005800000 */
[----:B------:R-:W-:Y:S02]  /*b440*/  ISETP.GT.AND P3, PT, R21, 0x40, P2 ;  /* 0x000000401500780c */ /* 0x000fe40001764270 */
[C---:B------:R-:W-:Y:S02]  /*b450*/  ISETP.LT.OR P4, PT, R15.reuse, 0x2a, P4 ;  /* 0x0000002a0f00780c */ /* 0x040fe40002781670 */
[----:B------:R-:W-:-:S02]  /*b460*/  ISETP.LT.OR P3, PT, R15, 0x41, P3 ;  /* 0x000000410f00780c */ /* 0x000fc40001f61670 */
[----:B------:R-:W-:Y:S02]  /*b470*/  FSEL R34, R47, -INF , !P4 ;  /* 0xff8000002f227808 */ /* 0x000fe40006000000 */
[C---:B------:R-:W-:Y:S02]  /*b480*/  ISETP.GT.AND P4, PT, R21.reuse, 0x31, P2 ;  /* 0x000000311500780c */ /* 0x040fe40001784270 */
[----:B------:R-:W-:Y:S02]  /*b490*/  FSEL R58, R58, -INF , !P3 ;  /* 0xff8000003a3a7808 */ /* 0x000fe40005800000 */
[----:B------:R-:W-:Y:S02]  /*b4a0*/  ISETP.GT.AND P3, PT, R21, 0x41, P2 ;  /* 0x000000411500780c */ /* 0x000fe40001764270 */
[----:B------:R-:W-:Y:S02]  /*b4b0*/  ISETP.LT.OR P4, PT, R15, 0x32, P4 ;  /* 0x000000320f00780c */ /* 0x000fe40002781670 */
[----:B0-----:R-:W-:-:S02]  /*b4c0*/  FMNMX.FTZ R0, R11, R0, !PT ;  /* 0x000000000b007209 */ /* 0x001fc40007810000 */
[----:B------:R-:W0:Y:S01]  /*b4d0*/  LDC R11, c[0x0][0x988] ;  /* 0x00026200ff0b7b82 */ /* 0x000e220000000800 */
[----:B------:R-:W-:Y:S02]  /*b4e0*/  ISETP.LT.OR P3, PT, R15, 0x42, P3 ;  /* 0x000000420f00780c */ /* 0x000fe40001f61670 */
[----:B------:R-:W1:Y:S01]  /*b4f0*/  SHFL.BFLY PT, R25, R0, 0x1, 0x1f ;  /* 0x0c201f0000197f89 */ /* 0x000e6200000e0000 */
[----:B------:R-:W-:Y:S02]  /*b500*/  FSEL R46, R51, -INF , !P4 ;  /* 0xff800000332e7808 */ /* 0x000fe40006000000 */
[----:B------:R-:W-:Y:S02]  /*b510*/  ISETP.GT.AND P4, PT, R21, 0x39, P2 ;  /* 0x000000391500780c */ /* 0x000fe40001784270 */
[----:B------:R-:W-:Y:S02]  /*b520*/  FSEL R182, R59, -INF , !P3 ;  /* 0xff8000003bb67808 */ /* 0x000fe40005800000 */
[----:B------:R-:W-:-:S02]  /*b530*/  ISETP.GT.AND P3, PT, R21, 0x48, P2 ;  /* 0x000000481500780c */ /* 0x000fc40001764270 */
[C---:B------:R-:W-:Y:S02]  /*b540*/  ISETP.LT.OR P4, PT, R15.reuse, 0x3a, P4 ;  /* 0x0000003a0f00780c */ /* 0x040fe40002781670 */
[----:B------:R-:W-:Y:S02]  /*b550*/  ISETP.LT.OR P3, PT, R15, 0x49, P3 ;  /* 0x000000490f00780c */ /* 0x000fe40001f61670 */
[----:B------:R-:W-:Y:S02]  /*b560*/  FSEL R30, R55, -INF , !P4 ;  /* 0xff800000371e7808 */ /* 0x000fe40006000000 */
[----:B------:R-:W-:Y:S02]  /*b570*/  FSEL R62, R62, -INF , !P3 ;  /* 0xff8000003e3e7808 */ /* 0x000fe40005800000 */
[----:B------:R-:W-:-:S04]  /*b580*/  ISETP.GT.AND P3, PT, R21, RZ, P2 ;  /* 0x000000ff1500720c */ /* 0x000fc80001764270 */
[----:B------:R-:W-:Y:S02]  /*b590*/  ISETP.LT.OR P3, PT, R15, 0x1, P3 ;  /* 0x000000010f00780c */ /* 0x000fe40001f61670 */
[----:B-1----:R-:W-:-:S04]  /*b5a0*/  FMNMX.FTZ R0, R0, R25, !PT ;  /* 0x0000001900007209 */ /* 0x002fc80007810000 */
[C---:B------:R-:W-:Y:S01]  /*b5b0*/  FSETP.NEU.FTZ.AND P4, PT, R0.reuse, -INF , PT ;  /* 0xff8000000000780b */ /* 0x040fe20003f9d000 */
[----:B0-----:R-:W-:-:S03]  /*b5c0*/  FMUL.FTZ R31, R0, R11 ;  /* 0x0000000b001f7220 */ /* 0x001fc60000410000 */
[----:B------:R-:W-:Y:S02]  /*b5d0*/  FSEL R53, R0, RZ, P4 ;  /* 0x000000ff00357208 */ /* 0x000fe40002000000 */
[----:B------:R-:W-:-:S03]  /*b5e0*/  FSEL R31, R31, RZ, P4 ;  /* 0x000000ff1f1f7208 */ /* 0x000fc60002000000 */
[----:B------:R-:W-:Y:S02]  /*b5f0*/  FADD.FTZ R14, -R53, R14 ;  /* 0x0000000e350e7221 */ /* 0x000fe40000010100 */
[-CC-:B------:R-:W-:Y:S01]  /*b600*/  FFMA.FTZ R25, R190, R11.reuse, -R31.reuse ;  /* 0x0000000bbe197223 */ /* 0x180fe2000001081f */
[----:B------:R-:W-:Y:S01]  /*b610*/  FSEL R190, R26, -INF , !P3 ;  /* 0xff8000001abe7808 */ /* 0x000fe20005800000 */
[-CC-:B------:R-:W-:Y:S01]  /*b620*/  FFMA.FTZ R35, R188, R11.reuse, -R31.reuse ;  /* 0x0000000bbc237223 */ /* 0x180fe2000001081f */
[----:B------:R-:W-:Y:S01]  /*b630*/  ISETP.GT.AND P3, PT, R21, 0x49, P2 ;  /* 0x000000491500780c */ /* 0x000fe20001764270 */
[--C-:B------:R-:W-:Y:S01]  /*b640*/  FFMA.FTZ R37, R186, R11, -R31.reuse ;  /* 0x0000000bba257223 */ /* 0x100fe2000001081f */
[----:B------:R-:W-:Y:S01]  /*b650*/  FMNMX.FTZ R27, R190, R9, !PT ;  /* 0x00000009be1b7209 */ /* 0x000fe20007810000 */
[-CC-:B------:R-:W-:Y:S01]  /*b660*/  FFMA.FTZ R39, R164, R11.reuse, -R31.reuse ;  /* 0x0000000ba4277223 */ /* 0x180fe2000001081f */
[----:B------:R-:W-:Y:S01]  /*b670*/  ISETP.LT.OR P3, PT, R15, 0x4a, P3 ;  /* 0x0000004a0f00780c */ /* 0x000fe20001f61670 */
[--C-:B------:R-:W-:Y:S01]  /*b680*/  FFMA.FTZ R45, R52, R11, -R31.reuse ;  /* 0x0000000b342d7223 */ /* 0x100fe2000001081f */
[----:B------:R-:W-:Y:S01]  /*b690*/  FMNMX.FTZ R29, R180, R27, !PT ;  /* 0x0000001bb41d7209 */ /* 0x000fe20007810000 */
[--C-:B------:R-:W-:Y:S01]  /*b6a0*/  FFMA.FTZ R47, R56, R11, -R31.reuse ;  /* 0x0000000b382f7223 */ /* 0x100fe2000001081f */
[----:B------:R-:W-:Y:S01]  /*b6b0*/  FSEL R188, R63, -INF , !P3 ;  /* 0xff8000003fbc7808 */ /* 0x000fe20005800000 */
[----:B------:R-:W-:Y:S01]  /*b6c0*/  MUFU.EX2 R27, R35 ;  /* 0x00000023001b7308 */ /* 0x000fe20000000800 */
[----:B------:R-:W-:Y:S01]  /*b6d0*/  FMNMX.FTZ R29, R168, R29, !PT ;  /* 0x0000001da81d7209 */ /* 0x000fe20007810000 */
[-CC-:B------:R-:W-:Y:S01]  /*b6e0*/  FFMA.FTZ R23, R23, R11.reuse, -R31.reuse ;  /* 0x0000000b17177223 */ /* 0x180fe2000001081f */
[----:B------:R-:W-:Y:S01]  /*b6f0*/  ISETP.GT.AND P3, PT, R21, 0x50, P2 ;  /* 0x000000501500780c */ /* 0x000fe20001764270 */
[----:B------:R-:W-:Y:S01]  /*b700*/  FMUL.FTZ R14, R14, R11 ;  /* 0x0000000b0e0e7220 */ /* 0x000fe20000410000 */
        /* <DEDUP_REMOVED lines=15> */
[--C-:B------:R-:W-:Y:S01]  /*b800*/  FFMA.FTZ R49, R28, R11, -R31.reuse ;  /* 0x0000000b1c317223 */ /* 0x100fe2000001081f */
[----:B------:R-:W-:Y:S01]  /*b810*/  FMNMX.FTZ R33, R174, R33, !PT ;  /* 0x00000021ae217209 */ /* 0x000fe20007810000 */
[--C-:B------:R-:W-:Y:S01]  /*b820*/  FFMA.FTZ R48, R48, R11, -R31.reuse ;  /* 0x0000000b30307223 */ /* 0x100fe2000001081f */
[----:B------:R-:W-:Y:S01]  /*b830*/  FSEL R164, R67, -INF , !P3 ;  /* 0xff80000043a47808 */ /* 0x000fe20005800000 */
[----:B------:R1:W-:Y:S01]  /*b840*/  MUFU.EX2 R29, R39 ;  /* 0x00000027001d7308 */ /* 0x0003e20000000800 */
[----:B------:R-:W-:Y:S01]  /*b850*/  FMNMX.FTZ R33, R42, R33, !PT ;  /* 0x000000212a217209 */ /* 0x000fe20007810000 */
[-CC-:B0-----:R-:W-:Y:S01]  /*b860*/  FFMA.FTZ R37, R160, R11.reuse, -R31.reuse ;  /* 0x0000000ba0257223 */ /* 0x181fe2000001081f */
[----:B------:R-:W-:Y:S01]  /*b870*/  ISETP.GT.AND P3, PT, R21, 0x58, P2 ;  /* 0x000000581500780c */ /* 0x000fe20001764270 */
[--C-:B------:R-:W-:Y:S01]  /*b880*/  FFMA.FTZ R44, R44, R11, -R31.reuse ;  /* 0x0000000b2c2c7223 */ /* 0x100fe2000001081f */
[----:B------:R-:W-:Y:S01]  /*b890*/  FMNMX.FTZ R35, R172, R33, !PT ;  /* 0x00000021ac237209 */ /* 0x000fe20007810000 */
[--C-:B------:R-:W-:Y:S01]  /*b8a0*/  FFMA.FTZ R36, R36, R11, -R31.reuse ;  /* 0x0000000b24247223 */ /* 0x100fe2000001081f */
[----:B------:R-:W-:Y:S01]  /*b8b0*/  ISETP.LT.OR P3, PT, R15, 0x59, P3 ;  /* 0x000000590f00780c */ /* 0x000fe20001f61670 */
[----:B------:R0:W-:Y:S01]  /*b8c0*/  MUFU.EX2 R33, R37 ;  /* 0x0000002500217308 */ /* 0x0001e20000000800 */
[----:B------:R-:W-:Y:S01]  /*b8d0*/  FMNMX.FTZ R35, R170, R35, !PT ;  /* 0x00000023aa237209 */ /* 0x000fe20007810000 */
[-CC-:B-1----:R-:W-:Y:S01]  /*b8e0*/  FFMA.FTZ R39, R156, R11.reuse, -R31.reuse ;  /* 0x0000000b9c277223 */ /* 0x182fe2000001081f */
[----:B------:R-:W-:Y:S01]  /*b8f0*/  FSEL R70, R70, -INF , !P3 ;  /* 0xff80000046467808 */ /* 0x000fe20005800000 */
[--C-:B------:R-:W-:Y:S01]  /*b900*/  FFMA.FTZ R20, R20, R11, -R31.reuse ;  /* 0x0000000b14147223 */ /* 0x100fe2000001081f */
[----:B------:R-:W-:Y:S01]  /*b910*/  FMNMX.FTZ R35, R34, R35, !PT ;  /* 0x0000002322237209 */ /* 0x000fe20007810000 */
[--C-:B------:R-:W-:Y:S01]  /*b920*/  FFMA.FTZ R24, R24, R11, -R31.reuse ;  /* 0x0000000b18187223 */ /* 0x100fe2000001081f */
[----:B------:R-:W-:Y:S01]  /*b930*/  ISETP.GT.AND P3, PT, R21, 0x59, P2 ;  /* 0x000000591500780c */ /* 0x000fe20001764270 */
[----:B------:R-:W1:Y:S01]  /*b940*/  MUFU.EX2 R14, R14 ;  /* 0x0000000e000e7308 */ /* 0x000e620000000800 */
[----:B------:R-:W-:Y:S01]  /*b950*/  FMNMX.FTZ R35, R50, R35, !PT ;  /* 0x0000002332237209 */ /* 0x000fe20007810000 */
[-CC-:B------:R-:W-:Y:S01]  /*b960*/  FFMA.FTZ R22, R22, R11.reuse, -R31.reuse ;  /* 0x0000000b16167223 */ /* 0x180fe2000001081f */
[----:B------:R-:W-:Y:S01]  /*b970*/  ISETP.LT.OR P3, PT, R15, 0x5a, P3 ;  /* 0x0000005a0f00780c */ /* 0x000fe20001f61670 */
[--C-:B------:R-:W-:Y:S01]  /*b980*/  FFMA.FTZ R32, R32, R11, -R31.reuse ;  /* 0x0000000b20207223 */ /* 0x100fe2000001081f */
[----:B0-----:R-:W-:Y:S01]  /*b990*/  FMNMX.FTZ R37, R46, R35, !PT ;  /* 0x000000232e257209 */ /* 0x001fe20007810000 */
[----:B------:R-:W-:Y:S01]  /*b9a0*/  FFMA.FTZ R28, R84, R11, -R31 ;  /* 0x0000000b541c7223 */ /* 0x000fe2000001081f */
[----:B------:R-:W-:Y:S01]  /*b9b0*/  FSEL R160, R71, -INF , !P3 ;  /* 0xff80000047a07808 */ /* 0x000fe20005800000 */
[----:B------:R0:W-:Y:S01]  /*b9c0*/  MUFU.EX2 R35, R39 ;  /* 0x0000002700237308 */ /* 0x0001e20000000800 */
[----:B------:R-:W-:-:S02]  /*b9d0*/  ISETP.GT.AND P3, PT, R21, 0x60, P2 ;  /* 0x000000601500780c */ /* 0x000fc40001764270 */
[----:B------:R-:W-:Y:S02]  /*b9e0*/  FMNMX.FTZ R37, R54, R37, !PT ;  /* 0x0000002536257209 */ /* 0x000fe40007810000 */
[----:B------:R-:W-:Y:S02]  /*b9f0*/  ISETP.LT.OR P3, PT, R15, 0x61, P3 ;  /* 0x000000610f00780c */ /* 0x000fe40001f61670 */
[----:B------:R-:W-:Y:S01]  /*ba00*/  FMNMX.FTZ R37, R30, R37, !PT ;  /* 0x000000251e257209 */ /* 0x000fe20007810000 */
[----:B------:R-:W2:Y:S01]  /*ba10*/  MUFU.EX2 R184, R184 ;  /* 0x000000b800b87308 */ /* 0x000ea20000000800 */
[----:B------:R-:W-:Y:S01]  /*ba20*/  FSEL R156, R74, -INF , !P3 ;  /* 0xff8000004a9c7808 */ /* 0x000fe20005800000 */
[----:B------:R-:W-:Y:S01]  /*ba30*/  FFMA.FTZ R74, R154, R11, -R31 ;  /* 0x0000000b9a4a7223 */ /* 0x000fe2000001081f */
[----:B------:R-:W-:Y:S01]  /*ba40*/  ISETP.GT.AND P3, PT, R21, 0x61, P2 ;  /* 0x000000611500780c */ /* 0x000fe20001764270 */
[----:B-1----:R-:W-:Y:S01]  /*ba50*/  FFMA.FTZ R53, R14, R4, R23 ;  /* 0x000000040e357223 */ /* 0x002fe20000010017 */
[----:B------:R-:W-:Y:S01]  /*ba60*/  FMNMX.FTZ R37, R58, R37, !PT ;  /* 0x000000253a257209 */ /* 0x000fe20007810000 */
[-C--:B------:R-:W-:Y:S01]  /*ba70*/  FMUL.FTZ R88, R88, R14.reuse ;  /* 0x0000000e58587220 */ /* 0x080fe20000410000 */
[----:B------:R-:W-:Y:S01]  /*ba80*/  ISETP.LT.OR P3, PT, R15, 0x62, P3 ;  /* 0x000000620f00780c */ /* 0x000fe20001f61670 */
[----:B------:R-:W1:Y:S01]  /*ba90*/  MUFU.EX2 R25, R25 ;  /* 0x0000001900197308 */ /* 0x000e620000000800 */
[----:B0-----:R-:W-:Y:S01]  /*baa0*/  FMNMX.FTZ R39, R182, R37, !PT ;  /* 0x00000025b6277209 */ /* 0x001fe20007810000 */
[-C--:B------:R-:W-:Y:S01]  /*bab0*/  FMUL.FTZ R89, R89, R14.reuse ;  /* 0x0000000e59597220 */ /* 0x080fe20000410000 */
[----:B------:R-:W-:Y:S01]  /*bac0*/  FSEL R154, R75, -INF , !P3 ;  /* 0xff8000004b9a7808 */ /* 0x000fe20005800000 */
[-C--:B------:R-:W-:Y:S01]  /*bad0*/  FMUL.FTZ R92, R92, R14.reuse ;  /* 0x0000000e5c5c7220 */ /* 0x080fe20000410000 */
[----:B------:R-:W-:Y:S01]  /*bae0*/  ISETP.GT.AND P3, PT, R21, 0x68, P2 ;  /* 0x000000681500780c */ /* 0x000fe20001764270 */
[-C--:B------:R-:W-:Y:S01]  /*baf0*/  FMUL.FTZ R93, R93, R14.reuse ;  /* 0x0000000e5d5d7220 */ /* 0x080fe20000410000 */
[----:B------:R-:W-:Y:S01]  /*bb00*/  FMNMX.FTZ R39, R62, R39, !PT ;  /* 0x000000273e277209 */ /* 0x000fe20007810000 */
[----:B------:R-:W0:Y:S01]  /*bb10*/  MUFU.EX2 R26, R192 ;  /* 0x000000c0001a7308 */ /* 0x000e220000000800 */
[----:B------:R-:W-:Y:S01]  /*bb20*/  ISETP.LT.OR P3, PT, R15, 0x69, P3 ;  /* 0x000000690f00780c */ /* 0x000fe20001f61670 */
[----:B--2---:R-:W-:Y:S01]  /*bb30*/  FADD.FTZ R4, R184, R53 ;  /* 0x00000035b8047221 */ /* 0x004fe20000010000 */
[----:B------:R-:W-:Y:S01]  /*bb40*/  FMNMX.FTZ R39, R188, R39, !PT ;  /* 0x00000027bc277209 */ /* 0x000fe20007810000 */
[-C--:B------:R-:W-:Y:S01]  /*bb50*/  FMUL.FTZ R96, R96, R14.reuse ;  /* 0x0000000e60607220 */ /* 0x080fe20000410000 */
[----:B------:R-:W-:Y:S01]  /*bb60*/  FSEL R78, R78, -INF , !P3 ;  /* 0xff8000004e4e7808 */ /* 0x000fe20005800000 */
[-C--:B------:R-:W-:Y:S01]  /*bb70*/  FMUL.FTZ R97, R97, R14.reuse ;  /* 0x0000000e61617220 */ /* 0x080fe20000410000 */
[----:B------:R-:W-:Y:S01]  /*bb80*/  FMNMX.FTZ R39, R186, R39, !PT ;  /* 0x00000027ba277209 */ /* 0x000fe20007810000 */
[----:B------:R-:W2:Y:S01]  /*bb90*/  MUFU.EX2 R162, R162 ;  /* 0x000000a200a27308 */ /* 0x000ea20000000800 */
[----:B------:R-:W-:Y:S01]  /*bba0*/  ISETP.GT.AND P3, PT, R21, 0x69, P2 ;  /* 0x000000691500780c */ /* 0x000fe20001764270 */
[----:B-1----:R-:W-:Y:S01]  /*bbb0*/  FADD.FTZ R53, R25, R4 ;  /* 0x0000000419357221 */ /* 0x002fe20000010000 */
[----:B------:R-:W-:Y:S01]  /*bbc0*/  FMNMX.FTZ R41, R164, R39, !PT ;  /* 0x00000027a4297209 */ /* 0x000fe20007810000 */
[-C--:B------:R-:W-:Y:S01]  /*bbd0*/  FMUL.FTZ R100, R100, R14.reuse ;  /* 0x0000000e64647220 */ /* 0x080fe20000410000 */
[----:B------:R-:W-:Y:S01]  /*bbe0*/  ISETP.LT.OR P3, PT, R15, 0x6a, P3 ;  /* 0x0000006a0f00780c */ /* 0x000fe20001f61670 */
[-C--:B------:R-:W-:Y:S01]  /*bbf0*/  FMUL.FTZ R101, R101, R14.reuse ;  /* 0x0000000e65657220 */ /* 0x080fe20000410000 */
[----:B------:R-:W-:Y:S01]  /*bc00*/  FMNMX.FTZ R41, R70, R41, !PT ;  /* 0x0000002946297209 */ /* 0x000fe20007810000 */
[----:B------:R-:W1:Y:S01]  /*bc10*/  MUFU.EX2 R158, R158 ;  /* 0x0000009e009e7308 */ /* 0x000e620000000800 */
[----:B------:R-:W-:Y:S01]  /*bc20*/  FSEL R52, R79, -INF , !P3 ;  /* 0xff8000004f347808 */ /* 0x000fe20005800000 */
[----:B0-----:R-:W-:Y:S01]  /*bc30*/  FADD.FTZ R4, R26, R53 ;  /* 0x000000351a047221 */ /* 0x001fe20000010000 */
[----:B------:R-:W-:Y:S01]  /*bc40*/  ISETP.GT.AND P3, PT, R21, 0x70, P2 ;  /* 0x000000701500780c */ /* 0x000fe20001764270 */
[-C--:B------:R-:W-:Y:S01]  /*bc50*/  FMUL.FTZ R104, R104, R14.reuse ;  /* 0x0000000e68687220 */ /* 0x080fe20000410000 */
[----:B------:R-:W-:Y:S01]  /*bc60*/  FMNMX.FTZ R41, R160, R41, !PT ;  /* 0x00000029a0297209 */ /* 0x000fe20007810000 */
[----:B------:R-:W-:Y:S01]  /*bc70*/  FADD.FTZ R53, R27, R4 ;  /* 0x000000041b357221 */ /* 0x000fe20000010000 */
[----:B------:R-:W-:Y:S01]  /*bc80*/  ISETP.LT.OR P3, PT, R15, 0x71, P3 ;  /* 0x000000710f00780c */ /* 0x000fe20001f61670 */
[----:B------:R0:W-:Y:S01]  /*bc90*/  MUFU.EX2 R37, R152 ;  /* 0x0000009800257308 */ /* 0x0001e20000000800 */
[----:B------:R-:W-:Y:S01]  /*bca0*/  FMNMX.FTZ R41, R156, R41, !PT ;  /* 0x000000299c297209 */ /* 0x000fe20007810000 */
[----:B------:R-:W-:Y:S01]  /*bcb0*/  FADD.FTZ R4, R66, R53 ;  /* 0x0000003542047221 */ /* 0x000fe20000010000 */
[----:B------:R-:W-:Y:S01]  /*bcc0*/  FSEL R82, R82, -INF , !P3 ;  /* 0xff80000052527808 */ /* 0x000fe20005800000 */
[-C--:B------:R-:W-:Y:S01]  /*bcd0*/  FMUL.FTZ R105, R105, R14.reuse ;  /* 0x0000000e69697220 */ /* 0x080fe20000410000 */
[----:B------:R-:W-:Y:S01]  /*bce0*/  ISETP.GT.AND P3, PT, R21, 0x71, P2 ;  /* 0x000000711500780c */ /* 0x000fe20001764270 */
[----:B------:R-:W-:Y:S01]  /*bcf0*/  FADD.FTZ R53, R29, R4 ;  /* 0x000000041d357221 */ /* 0x000fe20000010000 */
[----:B------:R-:W-:Y:S01]  /*bd00*/  FMNMX.FTZ R43, R154, R41, !PT ;  /* 0x000000299a2b7209 */ /* 0x000fe20007810000 */
[----:B------:R3:W-:Y:S01]  /*bd10*/  MUFU.EX2 R39, R45 ;  /* 0x0000002d00277308 */ /* 0x0007e20000000800 */
[----:B------:R-:W-:Y:S01]  /*bd20*/  ISETP.LT.OR P3, PT, R15, 0x72, P3 ;  /* 0x000000720f00780c */ /* 0x000fe20001f61670 */
[----:B0-----:R-:W-:Y:S01]  /*bd30*/  FFMA.FTZ R152, R80, R11, -R31 ;  /* 0x0000000b50987223 */ /* 0x001fe2000001081f */
[----:B------:R-:W-:Y:S01]  /*bd40*/  FMNMX.FTZ R43, R78, R43, !PT ;  /* 0x0000002b4e2b7209 */ /* 0x000fe20007810000 */
[----:B--2---:R-:W-:Y:S01]  /*bd50*/  FADD.FTZ R4, R162, R53 ;  /* 0x00000035a2047221 */ /* 0x004fe20000010000 */
[----:B------:R-:W-:Y:S01]  /*bd60*/  FSEL R56, R83, -INF , !P3 ;  /* 0xff80000053387808 */ /* 0x000fe20005800000 */
[-C--:B------:R-:W-:Y:S01]  /*bd70*/  FMUL.FTZ R108, R108, R14.reuse ;  /* 0x0000000e6c6c7220 */ /* 0x080fe20000410000 */
[C---:B------:R-:W-:Y:S01]  /*bd80*/  ISETP.GT.AND P3, PT, R21.reuse, 0x78, P2 ;  /* 0x000000781500780c */ /* 0x040fe20001764270 */
[----:B------:R0:W-:Y:S01]  /*bd90*/  MUFU.EX2 R41, R47 ;  /* 0x0000002f00297308 */ /* 0x0001e20000000800 */
[----:B------:R-:W-:Y:S01]  /*bda0*/  FMNMX.FTZ R43, R52, R43, !PT ;  /* 0x0000002b342b7209 */ /* 0x000fe20007810000 */
[-CC-:B---3--:R-:W-:Y:S01]  /*bdb0*/  FFMA.FTZ R45, R72, R11.reuse, -R31.reuse ;  /* 0x0000000b482d7223 */ /* 0x188fe2000001081f */
[----:B------:R-:W-:Y:S01]  /*bdc0*/  ISETP.GT.AND P2, PT, R21, 0x79, P2 ;  /* 0x000000791500780c */ /* 0x000fe20001744270 */
[--C-:B------:R-:W-:Y:S01]  /*bdd0*/  FFMA.FTZ R21, R64, R11, -R31.reuse ;  /* 0x0000000b40157223 */ /* 0x100fe2000001081f */
[----:B------:R-:W-:Y:S01]  /*bde0*/  ISETP.LT.OR P3, PT, R15, 0x79, P3 ;  /* 0x000000790f00780c */ /* 0x000fe20001f61670 */
[----:B------:R-:W-:Y:S01]  /*bdf0*/  FADD.FTZ R53, R33, R4 ;  /* 0x0000000421357221 */ /* 0x000fe20000010000 */
[----:B------:R-:W-:Y:S01]  /*be00*/  FMNMX.FTZ R43, R82, R43, !PT ;  /* 0x0000002b522b7209 */ /* 0x000fe20007810000 */
[----:B------:R-:W2:Y:S01]  /*be10*/  MUFU.EX2 R74, R74 ;  /* 0x0000004a004a7308 */ /* 0x000ea20000000800 */
[----:B------:R-:W-:Y:S01]  /*be20*/  ISETP.LT.OR P2, PT, R15, 0x7a, P2 ;  /* 0x0000007a0f00780c */ /* 0x000fe20001741670 */
[----:B------:R-:W-:Y:S01]  /*be30*/  FFMA.FTZ R15, R60, R11, -R31 ;  /* 0x0000000b3c0f7223 */ /* 0x000fe2000001081f */
[----:B------:R-:W-:Y:S01]  /*be40*/  FSEL R86, R86, -INF , !P3 ;  /* 0xff80000056567808 */ /* 0x000fe20005800000 */
[----:B-1----:R-:W-:Y:S01]  /*be50*/  FADD.FTZ R4, R158, R53 ;  /* 0x000000359e047221 */ /* 0x002fe20000010000 */
[----:B------:R-:W-:Y:S01]  /*be60*/  FMNMX.FTZ R43, R56, R43, !PT ;  /* 0x0000002b382b7209 */ /* 0x000fe20007810000 */
[-C--:B------:R-:W-:Y:S01]  /*be70*/  FMUL.FTZ R109, R109, R14.reuse ;  /* 0x0000000e6d6d7220 */ /* 0x080fe20000410000 */
[----:B------:R-:W-:Y:S01]  /*be80*/  FSEL R60, R87, -INF , !P2 ;  /* 0xff800000573c7808 */ /* 0x000fe20005000000 */
[----:B------:R-:W1:Y:S01]  /*be90*/  MUFU.EX2 R48, R48 ;  /* 0x0000003000307308 */ /* 0x000e620000000800 */
[----:B------:R-:W-:Y:S01]  /*bea0*/  FMNMX.FTZ R43, R86, R43, !PT ;  /* 0x0000002b562b7209 */ /* 0x000fe20007810000 */
[----:B------:R-:W-:Y:S01]  /*beb0*/  FADD.FTZ R53, R35, R4 ;  /* 0x0000000423357221 */ /* 0x000fe20000010000 */
[-C--:B------:R-:W-:Y:S01]  /*bec0*/  FMUL.FTZ R112, R112, R14.reuse ;  /* 0x0000000e70707220 */ /* 0x080fe20000410000 */
[-C--:B------:R-:W-:Y:S01]  /*bed0*/  FMUL.FTZ R113, R113, R14.reuse ;  /* 0x0000000e71717220 */ /* 0x080fe20000410000 */
[----:B0-----:R-:W-:Y:S01]  /*bee0*/  FMNMX.FTZ R47, R60, R43, !PT ;  /* 0x0000002b3c2f7209 */ /* 0x001fe20007810000 */
[----:B------:R-:W-:Y:S01]  /*bef0*/  FFMA.FTZ R43, R68, R11, -R31 ;  /* 0x0000000b442b7223 */ /* 0x000fe2000001081f */
[-C--:B------:R-:W-:Y:S01]  /*bf00*/  FMUL.FTZ R116, R116, R14.reuse ;  /* 0x0000000e74747220 */ /* 0x080fe20000410000 */
[----:B------:R-:W0:Y:S01]  /*bf10*/  MUFU.EX2 R44, R44 ;  /* 0x0000002c002c7308 */ /* 0x000e220000000800 */
[-C--:B------:R-:W-:Y:S01]  /*bf20*/  FMUL.FTZ R117, R117, R14.reuse ;  /* 0x0000000e75757220 */ /* 0x080fe20000410000 */
[----:B------:R-:W3:Y:S01]  /*bf30*/  SHFL.BFLY PT, R64, R47, 0x2, 0x1f ;  /* 0x0c401f002f407f89 */ /* 0x000ee200000e0000 */
[-C--:B------:R-:W-:Y:S01]  /*bf40*/  FMUL.FTZ R120, R120, R14.reuse ;  /* 0x0000000e78787220 */ /* 0x080fe20000410000 */
[-C--:B------:R-:W-:Y:S01]  /*bf50*/  FMUL.FTZ R121, R121, R14.reuse ;  /* 0x0000000e79797220 */ /* 0x080fe20000410000 */
[-C--:B------:R-:W-:Y:S01]  /*bf60*/  FMUL.FTZ R124, R124, R14.reuse ;  /* 0x0000000e7c7c7220 */ /* 0x080fe20000410000 */
[-C--:B------:R-:W-:Y:S01]  /*bf70*/  FMUL.FTZ R125, R125, R14.reuse ;  /* 0x0000000e7d7d7220 */ /* 0x080fe20000410000 */
[-C--:B------:R-:W-:Y:S01]  /*bf80*/  FMUL.FTZ R128, R128, R14.reuse ;  /* 0x0000000e80807220 */ /* 0x080fe20000410000 */
[----:B------:R-:W-:Y:S01]  /*bf90*/  MUFU.EX2 R36, R36 ;  /* 0x0000002400247308 */ /* 0x000fe20000000800 */
[-C--:B------:R-:W-:Y:S01]  /*bfa0*/  FMUL.FTZ R129, R129, R14.reuse ;  /* 0x0000000e81817220 */ /* 0x080fe20000410000 */
[-C--:B------:R-:W-:Y:S01]  /*bfb0*/  FMUL.FTZ R132, R132, R14.reuse ;  /* 0x0000000e84847220 */ /* 0x080fe20000410000 */
        /* <DEDUP_REMOVED lines=9> */
[----:B------:R-:W-:Y:S01]  /*c050*/  FMUL.FTZ R149, R149, R14 ;  /* 0x0000000e95957220 */ /* 0x000fe20000410000 */
[----:B------:R-:W-:-:S03]  /*c060*/  IMAD.MOV.U32 R14, RZ, RZ, R0 ;  /* 0x000000ffff0e7224 */ /* 0x000fc600078e0000 */
[----:B------:R-:W4:Y:S01]  /*c070*/  MUFU.EX2 R20, R20 ;  /* 0x0000001400147308 */ /* 0x000f220000000800 */
[----:B---3--:R-:W-:Y:S01]  /*c080*/  FMNMX.FTZ R51, R47, R64, !PT ;  /* 0x000000402f337209 */ /* 0x008fe20007810000 */
[-CC-:B------:R-:W-:Y:S01]  /*c090*/  FFMA.FTZ R64, R12, R11.reuse, -R31.reuse ;  /* 0x0000000b0c407223 */ /* 0x180fe2000001081f */
[-CC-:B------:R-:W-:Y:S01]  /*c0a0*/  FFMA.FTZ R47, R76, R11.reuse, -R31.reuse ;  /* 0x0000000b4c2f7223 */ /* 0x180fe2000001081f */
[----:B------:R-:W-:Y:S02]  /*c0b0*/  FFMA.FTZ R31, R40, R11, -R31 ;  /* 0x0000000b281f7223 */ /* 0x000fe4000001081f */
[----:B------:R-:W3:Y:S02]  /*c0c0*/  SHFL.BFLY PT, R12, R51, 0x1, 0x1f ;  /* 0x0c201f00330c7f89 */ /* 0x000ee400000e0000 */
[----:B------:R-:W-:Y:S08]  /*c0d0*/  MUFU.EX2 R21, R21 ;  /* 0x0000001500157308 */ /* 0x000ff00000000800 */
[----:B------:R-:W-:Y:S08]  /*c0e0*/  MUFU.EX2 R24, R24 ;  /* 0x0000001800187308 */ /* 0x000ff00000000800 */
[----:B------:R-:W-:Y:S01]  /*c0f0*/  MUFU.EX2 R43, R43 ;  /* 0x0000002b002b7308 */ /* 0x000fe20000000800 */
[----:B---3--:R-:W-:-:S07]  /*c100*/  FMNMX.FTZ R12, R51, R12, !PT ;  /* 0x0000000c330c7209 */ /* 0x008fce0007810000 */
[----:B------:R-:W-:Y:S01]  /*c110*/  MUFU.EX2 R22, R22 ;  /* 0x0000001600167308 */ /* 0x000fe20000000800 */
[C---:B------:R-:W-:Y:S01]  /*c120*/  FSETP.NEU.FTZ.AND P2, PT, R12.reuse, -INF , PT ;  /* 0xff8000000c00780b */ /* 0x040fe20003f5d000 */
[----:B------:R-:W-:-:S03]  /*c130*/  FMUL.FTZ R40, R12, R11 ;  /* 0x0000000b0c287220 */ /* 0x000fc60000410000 */
[----:B------:R-:W-:-:S03]  /*c140*/  FSEL R4, R12, RZ, P2 ;  /* 0x000000ff0c047208 */ /* 0x000fc60001000000 */
[----:B------:R-:W-:Y:S01]  /*c150*/  MUFU.EX2 R45, R45 ;  /* 0x0000002d002d7308 */ /* 0x000fe20000000800 */
[----:B------:R-:W-:Y:S02]  /*c160*/  FSEL R51, R40, RZ, P2 ;  /* 0x000000ff28337208 */ /* 0x000fe40001000000 */
[----:B------:R-:W-:Y:S01]  /*c170*/  ISETP.GT.AND P2, PT, R10, R17, PT ;  /* 0x000000110a00720c */ /* 0x000fe20003f44270 */
[----:B------:R-:W-:Y:S01]  /*c180*/  FADD.FTZ R4, -R4, R9 ;  /* 0x0000000904047221 */ /* 0x000fe20000010100 */
[----:B------:R-:W-:Y:S02]  /*c190*/  VIADD R10, R10, 0xffffffff ;  /* 0xffffffff0a0a7836 */ /* 0x000fe40000000000 */
[-CC-:B------:R-:W-:Y:S01]  /*c1a0*/  FFMA.FTZ R169, R50, R11.reuse, -R51.reuse ;  /* 0x0000000b32a97223 */ /* 0x180fe20000010833 */
[----:B------:R-:W-:Y:S02]  /*c1b0*/  IMAD.U32 R50, RZ, RZ, UR5 ;  /* 0x00000005ff327e24 */ /* 0x000fe4000f8e00ff */
[-CC-:B------:R-:W-:Y:S01]  /*c1c0*/  FFMA.FTZ R171, R54, R11.reuse, -R51.reuse ;  /* 0x0000000b36ab7223 */ /* 0x180fe20000010833 */
[-CC-:B------:R-:W-:Y:S01]  /*c1d0*/  FFMA.FTZ R40, R190, R11.reuse, -R51.reuse ;  /* 0x0000000bbe287223 */ /* 0x180fe20000010833 */
[-C--:B------:R-:W-:Y:S01]  /*c1e0*/  FMUL.FTZ R4, R4, R11.reuse ;  /* 0x0000000b04047220 */ /* 0x080fe20000410000 */
[-C--:B------:R-:W-:Y:S01]  /*c1f0*/  FFMA.FTZ R181, R180, R11.reuse, -R51 ;  /* 0x0000000bb4b57223 */ /* 0x080fe20000010833 */
[----:B------:R-:W-:Y:S01]  /*c200*/  @!P1 LEA R54, R50, UR36, 0x3 ;  /* 0x0000002432369c11 */ /* 0x000fe2000f8e18ff */
[----:B--2---:R-:W-:Y:S01]  /*c210*/  FADD.FTZ R50, R74, R53 ;  /* 0x000000354a327221 */ /* 0x004fe20000010000 */
[-CC-:B------:R-:W-:Y:S01]  /*c220*/  FFMA.FTZ R183, R168, R11.reuse, -R51.reuse ;  /* 0x0000000ba8b77223 */ /* 0x180fe20000010833 */
[----:B------:R-:W-:Y:S01]  /*c230*/  MUFU.EX2 R40, R40 ;  /* 0x0000002800287308 */ /* 0x000fe20000000800 */
[----:B------:R-:W-:Y:S01]  /*c240*/  FFMA.FTZ R68, R178, R11, -R51 ;  /* 0x0000000bb2447223 */ /* 0x000fe20000010833 */
[----:B------:R-:W-:-:S02]  /*c250*/  @!P1 VIADD R53, R54, 0x28860 ;  /* 0x0002886036359836 */ /* 0x000fc40000000000 */
[----:B------:R-:W-:Y:S01]  /*c260*/  FADD.FTZ R9, R37, R50 ;  /* 0x0000003225097221 */ /* 0x000fe20000010000 */
[-CC-:B------:R-:W-:Y:S01]  /*c270*/  FFMA.FTZ R177, R166, R11.reuse, -R51.reuse ;  /* 0x0000000ba6b17223 */ /* 0x180fe20000010833 */
[-CC-:B------:R-:W-:Y:S01]  /*c280*/  FFMA.FTZ R72, R176, R11.reuse, -R51.reuse ;  /* 0x0000000bb0487223 */ /* 0x180fe20000010833 */
[-C--:B------:R-:W-:Y:S01]  /*c290*/  FFMA.FTZ R179, R38, R11.reuse, -R51 ;  /* 0x0000000b26b37223 */ /* 0x080fe20000010833 */
[----:B------:R-:W-:Y:S01]  /*c2a0*/  @!P1 PRMT R53, RZ, 0x654, R53 ;  /* 0x00000654ff359816 */ /* 0x000fe20000000035 */
[----:B-1----:R-:W-:Y:S01]  /*c2b0*/  FADD.FTZ R50, R48, R9 ;  /* 0x0000000930327221 */ /* 0x002fe20000010000 */
[----:B------:R-:W-:Y:S01]  /*c2c0*/  MUFU.EX2 R181, R181 ;  /* 0x000000b500b57308 */ /* 0x000fe20000000800 */
[-CC-:B------:R-:W-:Y:S01]  /*c2d0*/  FFMA.FTZ R165, R58, R11.reuse, -R51.reuse ;  /* 0x0000000b3aa57223 */ /* 0x180fe20000010833 */
[----:B------:R1:W-:Y:S01]  /*c2e0*/  @!P1 SYNCS.ARRIVE.TRANS64.RED.A1T0 RZ, [R53+URZ], RZ ;  /* 0x000000ff35ff99a7 */ /* 0x0003e2000810043f */
[-CC-:B------:R-:W-:Y:S01]  /*c2f0*/  FFMA.FTZ R38, R174, R11.reuse, -R51.reuse ;  /* 0x0000000bae267223 */ /* 0x180fe20000010833 */
[-CC-:B------:R-:W-:Y:S01]  /*c300*/  FFMA.FTZ R173, R42, R11.reuse, -R51.reuse ;  /* 0x0000000b2aad7223 */ /* 0x180fe20000010833 */
[-CC-:B------:R-:W-:Y:S01]  /*c310*/  FFMA.FTZ R42, R172, R11.reuse, -R51.reuse ;  /* 0x0000000bac2a7223 */ /* 0x180fe20000010833 */
[--C-:B------:R-:W-:Y:S01]  /*c320*/  FFMA.FTZ R182, R182, R11, -R51.reuse ;  /* 0x0000000bb6b67223 */ /* 0x100fe20000010833 */
[----:B------:R-:W-:Y:S01]  /*c330*/  F2FP.BF16.F32.PACK_AB R180, R184, R23 ;  /* 0x00000017b8b4723e */ /* 0x000fe200000010ff */
[----:B------:R2:W3:Y:S01]  /*c340*/  MUFU.EX2 R9, R4 ;  /* 0x0000000400097308 */ /* 0x0004e20000000800 */
[-CC-:B------:R-:W-:Y:S01]  /*c350*/  FFMA.FTZ R175, R170, R11.reuse, -R51.reuse ;  /* 0x0000000baaaf7223 */ /* 0x180fe20000010833 */
[----:B-1----:R-:W-:Y:S01]  /*c360*/  FADD.FTZ R53, R39, R50 ;  /* 0x0000003227357221 */ /* 0x002fe20000010000 */
[-CC-:B------:R-:W-:Y:S01]  /*c370*/  FFMA.FTZ R34, R34, R11.reuse, -R51.reuse ;  /* 0x0000000b22227223 */ /* 0x180fe20000010833 */
[-CC-:B------:R-:W-:Y:S01]  /*c380*/  FFMA.FTZ R46, R46, R11.reuse, -R51.reuse ;  /* 0x0000000b2e2e7223 */ /* 0x180fe20000010833 */
[----:B------:R-:W-:Y:S01]  /*c390*/  FFMA.FTZ R30, R30, R11, -R51 ;  /* 0x0000000b1e1e7223 */ /* 0x000fe20000010833 */
[----:B0-----:R-:W-:Y:S01]  /*c3a0*/  FADD.FTZ R54, R44, R53 ;  /* 0x000000352c367221 */ /* 0x001fe20000010000 */
[----:B----4-:R-:W-:Y:S01]  /*c3b0*/  F2FP.BF16.F32.PACK_AB R166, R20, R15 ;  /* 0x0000000f14a6723e */ /* 0x010fe200000010ff */
[----:B------:R-:W0:Y:S01]  /*c3c0*/  MUFU.EX2 R183, R183 ;  /* 0x000000b700b77308 */ /* 0x000e220000000800 */
[-CC-:B------:R-:W-:Y:S01]  /*c3d0*/  FFMA.FTZ R62, R62, R11.reuse, -R51.reuse ;  /* 0x0000000b3e3e7223 */ /* 0x180fe20000010833 */
[----:B------:R-:W-:Y:S01]  /*c3e0*/  FADD.FTZ R55, R41, R54 ;  /* 0x0000003629377221 */ /* 0x000fe20000010000 */
[-CC-:B------:R-:W-:Y:S01]  /*c3f0*/  FFMA.FTZ R188, R188, R11.reuse, -R51.reuse ;  /* 0x0000000bbcbc7223 */ /* 0x180fe20000010833 */
[-CC-:B------:R-:W-:Y:S01]  /*c400*/  FFMA.FTZ R186, R186, R11.reuse, -R51.reuse ;  /* 0x0000000bbaba7223 */ /* 0x180fe20000010833 */
[-C--:B------:R-:W-:Y:S01]  /*c410*/  FFMA.FTZ R50, R164, R11.reuse, -R51 ;  /* 0x0000000ba4327223 */ /* 0x080fe20000010833 */
[----:B--2---:R-:W-:Y:S01]  /*c420*/  FADD.FTZ R4, R36, R55 ;  /* 0x0000003724047221 */ /* 0x004fe20000010000 */
[-CC-:B------:R-:W-:Y:S01]  /*c430*/  FFMA.FTZ R70, R70, R11.reuse, -R51.reuse ;  /* 0x0000000b46467223 */ /* 0x180fe20000010833 */
[----:B------:R-:W1:Y:S01]  /*c440*/  MUFU.EX2 R68, R68 ;  /* 0x0000004400447308 */ /* 0x000e620000000800 */
[--C-:B------:R-:W-:Y:S01]  /*c450*/  FFMA.FTZ R53, R160, R11, -R51.reuse ;  /* 0x0000000ba0357223 */ /* 0x100fe20000010833 */
[----:B------:R-:W-:Y:S01]  /*c460*/  FADD.FTZ R57, R15, R4 ;  /* 0x000000040f397221 */ /* 0x000fe20000010000 */
[----:B---3--:R-:W-:Y:S01]  /*c470*/  FFMA.FTZ R4, R9, R3, R40 ;  /* 0x0000000309047223 */ /* 0x008fe20000010028 */
[-CC-:B------:R-:W-:Y:S01]  /*c480*/  FFMA.FTZ R54, R156, R11.reuse, -R51.reuse ;  /* 0x0000000b9c367223 */ /* 0x180fe20000010833 */
[-C--:B------:R-:W-:Y:S01]  /*c490*/  FFMA.FTZ R55, R154, R11.reuse, -R51 ;  /* 0x0000000b9a377223 */ /* 0x080fe20000010833 */
[----:B------:R-:W-:Y:S01]  /*c4a0*/  FADD.FTZ R58, R20, R57 ;  /* 0x00000039143a7221 */ /* 0x000fe20000010000 */
[----:B------:R-:W-:Y:S01]  /*c4b0*/  FADD.FTZ R4, R181, R4 ;  /* 0x00000004b5047221 */ /* 0x000fe20000010000 */
[----:B------:R-:W2:Y:S01]  /*c4c0*/  MUFU.EX2 R177, R177 ;  /* 0x000000b100b17308 */ /* 0x000ea20000000800 */
[-CC-:B------:R-:W-:Y:S01]  /*c4d0*/  FFMA.FTZ R78, R78, R11.reuse, -R51.reuse ;  /* 0x0000000b4e4e7223 */ /* 0x180fe20000010833 */
[----:B------:R-:W-:Y:S01]  /*c4e0*/  FADD.FTZ R57, R21, R58 ;  /* 0x0000003a15397221 */ /* 0x000fe20000010000 */
[----:B0-----:R-:W-:Y:S01]  /*c4f0*/  FADD.FTZ R3, R183, R4 ;  /* 0x00000004b7037221 */ /* 0x001fe20000010000 */
[-CC-:B------:R-:W-:Y:S01]  /*c500*/  FFMA.FTZ R52, R52, R11.reuse, -R51.reuse ;  /* 0x0000000b34347223 */ /* 0x180fe20000010833 */
[-C--:B------:R-:W-:Y:S01]  /*c510*/  FFMA.FTZ R82, R82, R11.reuse, -R51 ;  /* 0x0000000b52527223 */ /* 0x080fe20000010833 */
[----:B------:R-:W-:Y:S01]  /*c520*/  FADD.FTZ R58, R24, R57 ;  /* 0x00000039183a7221 */ /* 0x000fe20000010000 */
[-C--:B------:R-:W-:Y:S01]  /*c530*/  FFMA.FTZ R56, R56, R11.reuse, -R51 ;  /* 0x0000000b38387223 */ /* 0x080fe20000010833 */
[----:B------:R-:W0:Y:S01]  /*c540*/  MUFU.EX2 R72, R72 ;  /* 0x0000004800487308 */ /* 0x000e220000000800 */
[----:B-1----:R-:W-:Y:S01]  /*c550*/  FADD.FTZ R4, R68, R3 ;  /* 0x0000000344047221 */ /* 0x002fe20000010000 */
[----:B------:R-:W-:Y:S01]  /*c560*/  FADD.FTZ R23, R43, R58 ;  /* 0x0000003a2b177221 */ /* 0x000fe20000010000 */
[-CC-:B------:R-:W-:Y:S01]  /*c570*/  FFMA.FTZ R86, R86, R11.reuse, -R51.reuse ;  /* 0x0000000b56567223 */ /* 0x180fe20000010833 */
[----:B------:R-:W-:Y:S01]  /*c580*/  FFMA.FTZ R51, R60, R11, -R51 ;  /* 0x0000000b3c337223 */ /* 0x000fe20000010833 */
[----:B------:R-:W-:Y:S01]  /*c590*/  UMOV UR5, UR4 ;  /* 0x0000000400057c82 */ /* 0x000fe20008000000 */
[----:B------:R-:W-:Y:S01]  /*c5a0*/  F2FP.BF16.F32.PACK_AB R178, R162, R29 ;  /* 0x0000001da2b2723e */ /* 0x000fe200000010ff */
[----:B------:R-:W-:Y:S01]  /*c5b0*/  FMUL.FTZ R90, R90, R9 ;  /* 0x000000095a5a7220 */ /* 0x000fe20000410000 */
[----:B------:R-:W1:Y:S01]  /*c5c0*/  MUFU.EX2 R179, R179 ;  /* 0x000000b300b37308 */ /* 0x000e620000000800 */
[----:B--2---:R-:W-:Y:S01]  /*c5d0*/  FADD.FTZ R3, R177, R4 ;  /* 0x00000004b1037221 */ /* 0x004fe20000010000 */
[----:B------:R-:W-:Y:S01]  /*c5e0*/  F2FP.BF16.F32.PACK_AB R172, R158, R33 ;  /* 0x000000219eac723e */ /* 0x000fe200000010ff */
[-C--:B------:R-:W-:Y:S01]  /*c5f0*/  FMUL.FTZ R91, R91, R9.reuse ;  /* 0x000000095b5b7220 */ /* 0x080fe20000410000 */
[-C--:B------:R-:W-:Y:S01]  /*c600*/  FMUL.FTZ R94, R94, R9.reuse ;  /* 0x000000095e5e7220 */ /* 0x080fe20000410000 */
[-C--:B------:R-:W-:Y:S01]  /*c610*/  FMUL.FTZ R95, R95, R9.reuse ;  /* 0x000000095f5f7220 */ /* 0x080fe20000410000 */
[-C--:B------:R-:W-:Y:S01]  /*c620*/  FMUL.FTZ R98, R98, R9.reuse ;  /* 0x0000000962627220 */ /* 0x080fe20000410000 */
[-C--:B------:R-:W-:Y:S01]  /*c630*/  FMUL.FTZ R99, R99, R9.reuse ;  /* 0x0000000963637220 */ /* 0x080fe20000410000 */
[----:B------:R-:W-:Y:S01]  /*c640*/  MUFU.EX2 R64, R64 ;  /* 0x0000004000407308 */ /* 0x000fe20000000800 */
[----:B0-----:R-:W-:Y:S01]  /*c650*/  FADD.FTZ R4, R72, R3 ;  /* 0x0000000348047221 */ /* 0x001fe20000010000 */
[-C--:B------:R-:W-:Y:S01]  /*c660*/  FMUL.FTZ R102, R102, R9.reuse ;  /* 0x0000000966667220 */ /* 0x080fe20000410000 */
        /* <DEDUP_REMOVED lines=21> */
[----:B------:R-:W1:Y:S01]  /*c7c0*/  MUFU.EX2 R173, R173 ;  /* 0x000000ad00ad7308 */ /* 0x000e620000000800 */
[----:B0-----:R-:W-:Y:S01]  /*c7d0*/  FADD.FTZ R4, R38, R3 ;  /* 0x0000000326047221 */ /* 0x001fe20000010000 */
[-C--:B------:R-:W-:Y:S01]  /*c7e0*/  FMUL.FTZ R139, R139, R9.reuse ;  /* 0x000000098b8b7220 */ /* 0x080fe20000410000 */
[-C--:B------:R-:W-:Y:S01]  /*c7f0*/  FMUL.FTZ R142, R142, R9.reuse ;  /* 0x000000098e8e7220 */ /* 0x080fe20000410000 */
[-C--:B------:R-:W-:Y:S01]  /*c800*/  FMUL.FTZ R143, R143, R9.reuse ;  /* 0x000000098f8f7220 */ /* 0x080fe20000410000 */
[-C--:B------:R-:W-:Y:S01]  /*c810*/  FMUL.FTZ R146, R146, R9.reuse ;  /* 0x0000000992927220 */ /* 0x080fe20000410000 */
[-C--:B------:R-:W-:Y:S01]  /*c820*/  FMUL.FTZ R147, R147, R9.reuse ;  /* 0x0000000993937220 */ /* 0x080fe20000410000 */
[-C--:B------:R-:W-:Y:S01]  /*c830*/  FMUL.FTZ R150, R150, R9.reuse ;  /* 0x0000000996967220 */ /* 0x080fe20000410000 */
[----:B------:R0:W-:Y:S01]  /*c840*/  MUFU.EX2 R59, R182 ;  /* 0x000000b6003b7308 */ /* 0x0001e20000000800 */
[----:B------:R-:W-:Y:S01]  /*c850*/  FMUL.FTZ R151, R151, R9 ;  /* 0x0000000997977220 */ /* 0x000fe20000410000 */
[----:B------:R-:W-:Y:S01]  /*c860*/  F2FP.BF16.F32.PACK_AB R176, R66, R27 ;  /* 0x0000001b42b0723e */ /* 0x000fe200000010ff */
[----:B------:R-:W-:Y:S01]  /*c870*/  IMAD.MOV.U32 R9, RZ, RZ, R12 ;  /* 0x000000ffff097224 */ /* 0x000fe200078e000c */
[----:B------:R-:W-:-:S02]  /*c880*/  F2FP.BF16.F32.PACK_AB R174, R74, R35 ;  /* 0x000000234aae723e */ /* 0x000fc400000010ff */
[----:B------:R-:W-:Y:S02]  /*c890*/  F2FP.BF16.F32.PACK_AB R168, R48, R37 ;  /* 0x0000002530a8723e */ /* 0x000fe400000010ff */
[----:B------:R-:W2:Y:S01]  /*c8a0*/  MUFU.EX2 R32, R32 ;  /* 0x0000002000207308 */ /* 0x000ea20000000800 */
[----:B0-----:R-:W-:Y:S01]  /*c8b0*/  F2FP.BF16.F32.PACK_AB R182, R26, R25 ;  /* 0x000000191ab6723e */ /* 0x001fe200000010ff */
[----:B------:R-:W-:Y:S01]  /*c8c0*/  FADD.FTZ R26, R22, R23 ;  /* 0x00000017161a7221 */ /* 0x000fe20000010000 */
[----:B-1----:R-:W-:Y:S01]  /*c8d0*/  FADD.FTZ R3, R173, R4 ;  /* 0x00000004ad037221 */ /* 0x002fe20000010000 */
[----:B------:R-:W-:Y:S02]  /*c8e0*/  F2FP.BF16.F32.PACK_AB R170, R44, R39 ;  /* 0x000000272caa723e */ /* 0x000fe400000010ff */
[----:B------:R-:W-:Y:S01]  /*c8f0*/  FADD.FTZ R23, R45, R26 ;  /* 0x0000001a2d177221 */ /* 0x000fe20000010000 */
[----:B------:R-:W-:Y:S01]  /*c900*/  F2FP.BF16.F32.PACK_AB R164, R36, R41 ;  /* 0x0000002924a4723e */ /* 0x000fe200000010ff */
[----:B------:R-:W0:Y:S01]  /*c910*/  MUFU.EX2 R42, R42 ;  /* 0x0000002a002a7308 */ /* 0x000e220000000800 */
[----:B------:R-:W-:Y:S01]  /*c920*/  F2FP.BF16.F32.PACK_AB R160, R24, R21 ;  /* 0x0000001518a0723e */ /* 0x000fe200000010ff */
[----:B------:R-:W-:Y:S01]  /*c930*/  FADD.FTZ R26, R64, R23 ;  /* 0x00000017401a7221 */ /* 0x000fe20000010000 */
[----:B------:R-:W-:-:S02]  /*c940*/  F2FP.BF16.F32.PACK_AB R162, R22, R43 ;  /* 0x0000002b16a2723e */ /* 0x000fc400000010ff */
[----:B------:R-:W-:Y:S01]  /*c950*/  F2FP.BF16.F32.PACK_AB R156, R64, R45 ;  /* 0x0000002d409c723e */ /* 0x000fe200000010ff */
[----:B------:R-:W-:Y:S01]  /*c960*/  FADD.FTZ R23, R47, R26 ;  /* 0x0000001a2f177221 */ /* 0x000fe20000010000 */
[----:B------:R-:W-:Y:S01]  /*c970*/  F2FP.BF16.F32.PACK_AB R181, R181, R40 ;  /* 0x00000028b5b5723e */ /* 0x000fe200000010ff */
[----:B------:R-:W1:Y:S01]  /*c980*/  MUFU.EX2 R152, R152 ;  /* 0x0000009800987308 */ /* 0x000e620000000800 */
[C---:B--2---:R-:W-:Y:S01]  /*c990*/  F2FP.BF16.F32.PACK_AB R158, R32.reuse, R47 ;  /* 0x0000002f209e723e */ /* 0x044fe200000010ff */
[----:B------:R-:W-:Y:S01]  /*c9a0*/  FADD.FTZ R23, R32, R23 ;  /* 0x0000001720177221 */ /* 0x000fe20000010000 */
[----:B------:R-:W-:Y:S02]  /*c9b0*/  F2FP.BF16.F32.PACK_AB R183, R68, R183 ;  /* 0x000000b744b7723e */ /* 0x000fe400000010ff */
[----:B------:R-:W-:Y:S02]  /*c9c0*/  F2FP.BF16.F32.PACK_AB R177, R72, R177 ;  /* 0x000000b148b1723e */ /* 0x000fe400000010ff */
[----:B------:R-:W-:Y:S01]  /*c9d0*/  F2FP.BF16.F32.PACK_AB R179, R38, R179 ;  /* 0x000000b326b3723e */ /* 0x000fe200000010ff */
[----:B------:R-:W2:Y:S01]  /*c9e0*/  MUFU.EX2 R175, R175 ;  /* 0x000000af00af7308 */ /* 0x000ea20000000800 */
[C---:B0-----:R-:W-:Y:S01]  /*c9f0*/  FADD.FTZ R4, R42.reuse, R3 ;  /* 0x000000032a047221 */ /* 0x041fe20000010000 */
[----:B------:R-:W-:-:S06]  /*ca00*/  F2FP.BF16.F32.PACK_AB R173, R42, R173 ;  /* 0x000000ad2aad723e */ /* 0x000fcc00000010ff */
[----:B------:R-:W0:Y:S01]  /*ca10*/  MUFU.EX2 R49, R49 ;  /* 0x0000003100317308 */ /* 0x000e220000000800 */
[----:B-1----:R-:W-:-:S07]  /*ca20*/  FADD.FTZ R20, R152, R23 ;  /* 0x0000001798147221 */ /* 0x002fce0000010000 */
[----:B------:R-:W1:Y:S01]  /*ca30*/  MUFU.EX2 R34, R34 ;  /* 0x0000002200227308 */ /* 0x000e620000000800 */
[----:B--2---:R-:W-:-:S07]  /*ca40*/  FADD.FTZ R3, R175, R4 ;  /* 0x00000004af037221 */ /* 0x004fce0000010000 */
[----:B------:R-:W2:Y:S01]  /*ca50*/  MUFU.EX2 R28, R28 ;  /* 0x0000001c001c7308 */ /* 0x000ea20000000800 */
[C---:B0-----:R-:W-:Y:S01]  /*ca60*/  FADD.FTZ R15, R49.reuse, R20 ;  /* 0x00000014310f7221 */ /* 0x041fe20000010000 */
[----:B------:R-:W-:-:S06]  /*ca70*/  F2FP.BF16.F32.PACK_AB R152, R49, R152 ;  /* 0x000000983198723e */ /* 0x000fcc00000010ff */
[----:B------:R-:W0:Y:S01]  /*ca80*/  MUFU.EX2 R169, R169 ;  /* 0x000000a900a97308 */ /* 0x000e220000000800 */
[C---:B-1----:R-:W-:Y:S01]  /*ca90*/  FADD.FTZ R4, R34.reuse, R3 ;  /* 0x0000000322047221 */ /* 0x042fe20000010000 */
[----:B------:R-:W-:-:S06]  /*caa0*/  F2FP.BF16.F32.PACK_AB R175, R34, R175 ;  /* 0x000000af22af723e */ /* 0x000fcc00000010ff */
[----:B------:R-:W1:Y:S01]  /*cab0*/  MUFU.EX2 R31, R31 ;  /* 0x0000001f001f7308 */ /* 0x000e620000000800 */
[----:B--2---:R-:W-:Y:S01]  /*cac0*/  FADD.FTZ R20, R28, R15 ;  /* 0x0000000f1c147221 */ /* 0x004fe20000010000 */
[----:B------:R-:W-:-:S06]  /*cad0*/  IMAD.MOV.U32 R15, RZ, RZ, R2 ;  /* 0x000000ffff0f7224 */ /* 0x000fcc00078e0002 */
        /* <DEDUP_REMOVED lines=46> */
[----:B------:R-:W-:-:S03]  /*cdc0*/  F2FP.BF16.F32.PACK_AB R153, R56, R153 ;  /* 0x000000993899723e */ /* 0x000fc600000010ff */
[----:B0-----:R-:W-:-:S04]  /*cdd0*/  FADD.FTZ R20, R155, R20 ;  /* 0x000000149b147221 */ /* 0x001fc80000010000 */
[C---:B-1----:R-:W-:Y:S01]  /*cde0*/  FADD.FTZ R3, R51.reuse, R20 ;  /* 0x0000001433037221 */ /* 0x042fe20000010000 */
[----:B------:R-:W-:Y:S01]  /*cdf0*/  F2FP.BF16.F32.PACK_AB R155, R51, R155 ;  /* 0x0000009b339b723e */ /* 0x000fe200000010ff */
[----:B------:R-:W-:Y:S06]  /*ce00*/  @P2 BRA `(.L_x_1024) ;  /* 0xffffffd000042947 */ /* 0x000fec000383ffff */
.L_x_1007:
[----:B------:R-:W-:Y:S06]  /*ce10*/  BAR.ARV 0x8, 0x180 ;  /* 0x0206000000007b1d */ /* 0x000fec0000002000 */
[----:B------:R-:W-:Y:S05]  /*ce20*/  @!P0 BRA `(.L_x_1025) ;  /* 0x0000000000048947 */ /* 0x000fea0003800000 */
[----:B------:R-:W-:Y:S01]  /*ce30*/  BPT.TRAP 0x1 ;  /* 0x000000040000795c */ /* 0x000fe20000300000 */
.L_x_1025:
[----:B------:R-:W-:Y:S01]  /*ce40*/  ULEA UR5, UR4, UR36, 0x3 ;  /* 0x0000002404057291 */ /* 0x000fe2000f8e183f */
[----:B------:R-:W-:-:S08]  /*ce50*/  SHF.L.U32 R2, R2, 0x1f, RZ ;  /* 0x0000001f02027819 */ /* 0x000fd000000006ff */
[----:B------:R0:W1:Y:S01]  /*ce60*/  SYNCS.PHASECHK.TRANS64.TRYWAIT P2, [UR5+0x28850], R2 ;  /* 0x02885002ff0075a7 */ /* 0x0000620008040145 */
[----:B------:R-:W-:Y:S05]  /*ce70*/  @!P0 BRA `(.L_x_1026) ;  /* 0x0000000000048947 */ /* 0x000fea0003800000 */
[----:B------:R-:W-:Y:S01]  /*ce80*/  BPT.TRAP 0x1 ;  /* 0x000000040000795c */ /* 0x000fe20000300000 */
.L_x_1026:
[----:B-1----:R-:W-:Y:S05]  /*ce90*/  @P2 BRA `(.L_x_1027) ;  /* 0x0000000000082947 */ /* 0x002fea0003800000 */
[----:B------:R-:W1:Y:S02]  /*cea0*/  SYNCS.PHASECHK.TRANS64.TRYWAIT P0, [UR5+0x28850], R2 ;  /* 0x02885002ff0075a7 */ /* 0x000e640008000145 */
[----:B-1----:R-:W-:Y:S05]  /*ceb0*/  @!P0 BRA `(.L_x_1028) ;  /* 0x0000006000ac8947 */ /* 0x002fea0003800000 */
.L_x_1027:
[----:B------:R-:W-:Y:S01]  /*cec0*/  UIADD3 UR36, UR36, 0x400, URZ ;  /* 0x0000040024247890 */ /* 0x000fe2000fffe03f */
[----:B------:R-:W-:Y:S01]  /*ced0*/  WARPGROUP.ARRIVE ;  /* 0x00000000000079c5 */ /* 0x000fe20000000000 */
[----:B------:R-:W-:Y:S01]  /*cee0*/  UMOV UR7, 0x40000040 ;  /* 0x4000004000077882 */ /* 0x000fe20000000000 */
[----:B-1----:R-:W1:Y:S01]  /*cef0*/  SHFL.BFLY PT, R5, R4, 0x2, 0x1f ;  /* 0x0c401f0004057f89 */ /* 0x002e6200000e0000 */
[----:B------:R-:W-:Y:S01]  /*cf00*/  USHF.R.U32.HI UR36, URZ, 0x4, UR36 ;  /* 0x000000043f247899 */ /* 0x000fe20008011624 */
[----:B------:R-:W-:Y:S02]  /*cf10*/  IMAD.U32 R10, RZ, RZ, UR5 ;  /* 0x00000005ff0a7e24 */ /* 0x000fe4000f8e00ff */
[----:B0-----:R-:W0:Y:S01]  /*cf20*/  SHFL.BFLY PT, R2, R3, 0x2, 0x1f ;  /* 0x0c401f0003027f89 */ /* 0x001e2200000e0000 */
[----:B------:R-:W-:Y:S01]  /*cf30*/  ULOP3.LUT UR36, UR36, 0x3fff, URZ, 0xc0, !UPT ;  /* 0x00003fff24247892 */ /* 0x000fe2000f8ec03f */
[----:B------:R-:W-:-:S03]  /*cf40*/  @!P1 VIADD R10, R10, 0x28860 ;  /* 0x000288600a0a9836 */ /* 0x000fc60000000000 */
[----:B------:R-:W-:Y:S02]  /*cf50*/  ULOP3.LUT UR36, UR36, 0x4000000, URZ, 0xfc, !UPT ;  /* 0x0400000024247892 */ /* 0x000fe4000f8efc3f */
[----:B------:R-:W-:Y:S02]  /*cf60*/  @!P1 PRMT R10, RZ, 0x654, R10 ;  /* 0x00000654ff0a9816 */ /* 0x000fe4000000000a */
[----:B------:R-:W-:-:S07]  /*cf70*/  ULEA UR4, UR4, UR36, 0xb ;  /* 0x0000002404047291 */ /* 0x000fce000f8e583f */
[----:B------:R-:W-:Y:S02]  /*cf80*/  UMOV UR6, UR4 ;  /* 0x0000000400067c82 */ /* 0x000fe40008000000 */
[----:B------:R-:W-:Y:S01]  /*cf90*/  HGMMA.64x128x16.F32.BF16 R88, R180, gdesc[UR4].tnspB, R88, gsb0 ;  /* 0x41e00004b4587df0 */ /* 0x000fe20008001858 */
[----:B------:R-:W-:Y:S01]  /*cfa0*/  UIADD3 UR6, UR4, 0x80, URZ ;  /* 0x0000008004067890 */ /* 0x000fe2000fffe03f */
[----:B-1----:R-:W-:Y:S01]  /*cfb0*/  FADD.FTZ R5, R5, R4 ;  /* 0x0000000405057221 */ /* 0x002fe20000010000 */
[----:B------:R-:W-:Y:S01]  /*cfc0*/  UMOV UR7, 0x40000040 ;  /* 0x4000004000077882 */ /* 0x000fe20000000000 */
[----:B------:R-:W-:Y:S02]  /*cfd0*/  IMAD.MOV.U32 R4, RZ, RZ, -0x800000 ;  /* 0xff800000ff047424 */ /* 0x000fe400078e00ff */
[----:B0-----:R-:W-:Y:S02]  /*cfe0*/  FADD.FTZ R6, R2, R3 ;  /* 0x0000000302067221 */ /* 0x001fe40000010000 */
[----:B------:R-:W0:Y:S04]  /*cff0*/  SHFL.BFLY PT, R2, R5, 0x1, 0x1f ;  /* 0x0c201f0005027f89 */ /* 0x000e2800000e0000 */
[----:B------:R-:W1:Y:S01]  /*d000*/  SHFL.BFLY PT, R7, R6, 0x1, 0x1f ;  /* 0x0c201f0006077f89 */ /* 0x000e6200000e0000 */
[----:B0-----:R-:W-:Y:S01]  /*d010*/  FADD.FTZ R13, R5, R2 ;  /* 0x00000002050d7221 */ /* 0x001fe20000010000 */
[----:B------:R-:W-:-:S02]  /*d020*/  IMAD.MOV.U32 R5, RZ, RZ, -0x800000 ;  /* 0xff800000ff057424 */ /* 0x000fc400078e00ff */
[----:B-1----:R-:W-:Y:S02]  /*d030*/  FADD.FTZ R14, R6, R7 ;  /* 0x00000007060e7221 */ /* 0x002fe40000010000 */
[----:B------:R-:W-:Y:S02]  /*d040*/  FSETP.NE.FTZ.AND P0, PT, R13, RZ, PT ;  /* 0x000000ff0d00720b */ /* 0x000fe40003f15000 */
[----:B------:R-:W-:Y:S02]  /*d050*/  CS2R R6, SRZ ;  /* 0x0000000000067805 */ /* 0x000fe4000001ff00 */
[----:B------:R-:W-:-:S09]  /*d060*/  FSETP.NE.FTZ.AND P2, PT, R14, RZ, PT ;  /* 0x000000ff0e00720b */ /* 0x000fd20003f55000 */
        /* <DEDUP_REMOVED lines=110> */
[----:B-1----:R-:W-:-:S07]  /*d750*/  FMUL.FTZ R151, R151, R6 ;  /* 0x0000000697977220 */ /* 0x002fce0000410000 */
.L_x_958:
[----:B------:R-:W-:Y:S05]  /*d760*/  @P0 BRA `(.L_x_1029) ;  /* 0x0000001400340947 */ /* 0x000fea0003800000 */
[----:B0-----:R-:W0:Y:S01]  /*d770*/  S2R R0, SR_TID.X ;  /* 0x0000000000007919 */ /* 0x001e220000002100 */
[----:B------:R-:W1:Y:S01]  /*d780*/  LDC R19, c[0x0][0xbe8] ;  /* 0x0002fa00ff137b82 */ /* 0x000e620000000800 */
[----:B------:R-:W-:Y:S01]  /*d790*/  ULDC.64 UR4, c[0x0][0xbd0] ;  /* 0x0002f40000047ab9 */ /* 0x000fe20000000a00 */
[----:B------:R-:W-:Y:S01]  /*d7a0*/  ULDC.64 UR6, c[0x0][0xb38] ;  /* 0x0002ce0000067ab9 */ /* 0x000fe20000000a00 */
[----:B------:R-:W2:Y:S01]  /*d7b0*/  S2R R25, SR_CTAID.X ;  /* 0x0000000000197919 */ /* 0x000ea20000002500 */
[----:B------:R-:W-:Y:S04]  /*d7c0*/  BSSY B0, `(.L_x_1030) ;  /* 0x00000e3000007945 */ /* 0x000fe80003800000 */
[----:B------:R-:W3:Y:S08]  /*d7d0*/  S2UR UR9, SR_CTAID.Z ;  /* 0x00000000000979c3 */ /* 0x000ef00000002700 */
[----:B------:R-:W4:Y:S08]  /*d7e0*/  LDC.64 R20, c[0x0][0xbd8] ;  /* 0x0002f600ff147b82 */ /* 0x000f300000000a00 */
[----:B------:R-:W-:Y:S01]  /*d7f0*/  BAR.SYNC.DEFER_BLOCKING 0x1, 0x100 ;  /* 0x0044000000007b1d */ /* 0x000fe20000010000 */
[----:B-1----:R-:W-:-:S07]  /*d800*/  ISETP.NE.AND P0, PT, R19, 0x1, PT ;  /* 0x000000011300780c */ /* 0x002fce0003f05270 */
[----:B------:R-:W1:Y:S01]  /*d810*/  S2UR UR8, SR_CTAID.Y ;  /* 0x00000000000879c3 */ /* 0x000e620000002600 */
[----:B0-----:R-:W-:-:S07]  /*d820*/  VIADD R0, R0, 0xffffff80 ;  /* 0xffffff8000007836 */ /* 0x001fce0000000000 */
[----:B------:R-:W1:Y:S01]  /*d830*/  LDC R27, c[0x0][0xc50] ;  /* 0x00031400ff1b7b82 */ /* 0x000e620000000800 */
[----:B------:R-:W-:-:S04]  /*d840*/  SHF.R.S32.HI R7, RZ, 0x1f, R0 ;  /* 0x0000001fff077819 */ /* 0x000fc80000011400 */
[----:B------:R-:W-:-:S03]  /*d850*/  LEA.HI R8, R7, R0, RZ, 0x7 ;  /* 0x0000000007087211 */ /* 0x000fc600078f38ff */
[----:B------:R-:W0:Y:S01]  /*d860*/  LDC.64 R22, c[0x0][0xb40] ;  /* 0x0002d000ff167b82 */ /* 0x000e220000000a00 */
[----:B------:R-:W-:Y:S02]  /*d870*/  LEA.HI R7, R7, R0, RZ, 0x2 ;  /* 0x0000000007077211 */ /* 0x000fe400078f10ff */
[----:B------:R-:W-:Y:S02]  /*d880*/  LOP3.LUT R9, R8, 0xffffff80, RZ, 0xc0, !PT ;  /* 0xffffff8008097812 */ /* 0x000fe400078ec0ff */
[----:B------:R-:W-:Y:S02]  /*d890*/  LOP3.LUT R13, R7, 0xfffffffc, RZ, 0xc0, !PT ;  /* 0xfffffffc070d7812 */ /* 0x000fe400078ec0ff */
[----:B------:R-:W-:Y:S01]  /*d8a0*/  SHF.R.S32.HI R7, RZ, 0x7, R8 ;  /* 0x00000007ff077819 */ /* 0x000fe20000011408 */
[C---:B------:R-:W-:Y:S01]  /*d8b0*/  IMAD.IADD R24, R0.reuse, 0x1, -R9 ;  /* 0x0000000100187824 */ /* 0x040fe200078e0a09 */
[----:B------:R-:W5:Y:S01]  /*d8c0*/  @P0 LDC R15, c[0x0][0xbec] ;  /* 0x0002fb00ff0f0b82 */ /* 0x000f620000000800 */
[----:B------:R-:W-:Y:S01]  /*d8d0*/  IMAD.IADD R13, R0, 0x1, -R13 ;  /* 0x00000001000d7824 */ /* 0x000fe200078e0a0d */
[----:B------:R-:W-:-:S02]  /*d8e0*/  LEA.HI R0, R8, R7, RZ, 0x1 ;  /* 0x0000000708007211 */ /* 0x000fc400078f08ff */
[----:B------:R-:W-:Y:S02]  /*d8f0*/  SHF.R.S32.HI R9, RZ, 0x1f, R24 ;  /* 0x0000001fff097819 */ /* 0x000fe40000011418 */
[----:B------:R-:W-:Y:S02]  /*d900*/  LEA.HI R8, R13, R13, RZ, 0x1 ;  /* 0x0000000d0d087211 */ /* 0x000fe400078f08ff */
[-C--:B------:R-:W-:Y:S01]  /*d910*/  LEA.HI R26, R9, R24.reuse, RZ, 0x2 ;  /* 0x00000018091a7211 */ /* 0x080fe200078f10ff */
[----:B------:R-:W5:Y:S01]  /*d920*/  @P0 LDC R31, c[0x0][0xbec] ;  /* 0x0002fb00ff1f0b82 */ /* 0x000f620000000800 */
[----:B------:R-:W-:Y:S02]  /*d930*/  LOP3.LUT R8, R8, 0x1ffffffe, RZ, 0xc0, !PT ;  /* 0x1ffffffe08087812 */ /* 0x000fe400078ec0ff */
[--C-:B------:R-:W-:Y:S02]  /*d940*/  SHF.R.S32.HI R6, RZ, 0x2, R26.reuse ;  /* 0x00000002ff067819 */ /* 0x100fe4000001141a */
[----:B------:R-:W-:Y:S01]  /*d950*/  SHF.R.S32.HI R11, RZ, 0x1f, R26 ;  /* 0x0000001fff0b7819 */ /* 0x000fe2000001141a */
[----:B------:R-:W-:Y:S01]  /*d960*/  IMAD.IADD R29, R13, 0x1, -R8 ;  /* 0x000000010d1d7824 */ /* 0x000fe200078e0a08 */
[----:B------:R-:W-:Y:S01]  /*d970*/  LEA.HI R9, R9, R24, RZ, 0x5 ;  /* 0x0000001809097211 */ /* 0x000fe200078f28ff */
[----:B------:R-:W5:Y:S01]  /*d980*/  @P0 LDC R17, c[0x0][0xbf0] ;  /* 0x0002fc00ff110b82 */ /* 0x000f620000000800 */
[----:B------:R-:W-:-:S02]  /*d990*/  LEA.HI R11, R11, R6, RZ, 0x3 ;  /* 0x000000060b0b7211 */ /* 0x000fc400078f18ff */
[----:B------:R-:W-:Y:S02]  /*d9a0*/  LOP3.LUT R0, R0, 0x3fffffe, RZ, 0xc0, !PT ;  /* 0x03fffffe00007812 */ /* 0x000fe400078ec0ff */
[----:B------:R-:W-:Y:S02]  /*d9b0*/  LOP3.LUT R11, R11, 0xfffffff8, RZ, 0xc0, !PT ;  /* 0xfffffff80b0b7812 */ /* 0x000fe400078ec0ff */
[----:B------:R-:W-:Y:S01]  /*d9c0*/  SHF.R.S32.HI R9, RZ, 0x5, R9 ;  /* 0x00000005ff097819 */ /* 0x000fe20000011409 */
[----:B------:R-:W-:Y:S01]  /*d9d0*/  IMAD.IADD R0, R7, 0x1, -R0 ;  /* 0x0000000107007824 */ /* 0x000fe200078e0a00 */
[----:B------:R-:W-:Y:S01]  /*d9e0*/  SHF.R.S32.HI R13, RZ, 0x1f, R18 ;  /* 0x0000001fff0d7819 */ /* 0x000fe20000011412 */
[----:B------:R-:W-:Y:S01]  /*d9f0*/  IMAD.IADD R6, R6, 0x1, -R11 ;  /* 0x0000000106067824 */ /* 0x000fe200078e0a0b */
[----:B------:R-:W5:Y:S03]  /*da00*/  @P0 LDC R16, c[0x0][0xbf0] ;  /* 0x0002fc00ff100b82 */ /* 0x000f660000000800 */
[----:B------:R-:W-:-:S02]  /*da10*/  IMAD R7, R9, 0x10, R6 ;  /* 0x0000001009077824 */ /* 0x000fc400078e0206 */
[----:B------:R-:W-:Y:S02]  /*da20*/  IMAD R9, R13, UR4, RZ ;  /* 0x000000040d097c24 */ /* 0x000fe4000f8e02ff */
[----:B------:R-:W-:Y:S02]  /*da30*/  IMAD R0, R0, 0x40, R7 ;  /* 0x0000004000007824 */ /* 0x000fe400078e0207 */
[----:B------:R-:W-:Y:S01]  /*da40*/  IMAD.WIDE.U32 R6, R18, UR4, RZ ;  /* 0x0000000412067c25 */ /* 0x000fe2000f8e00ff */
[----:B---3--:R-:W-:-:S03]  /*da50*/  USHF.R.S32.HI UR4, URZ, 0x1f, UR9 ;  /* 0x0000001f3f047899 */ /* 0x008fc60008011409 */
[C---:B------:R-:W-:Y:S02]  /*da60*/  IMAD R11, R18.reuse, UR5, R9 ;  /* 0x00000005120b7c24 */ /* 0x040fe4000f8e0209 */
[----:B------:R-:W-:Y:S02]  /*da70*/  IMAD R13, R13, UR6, RZ ;  /* 0x000000060d0d7c24 */ /* 0x000fe4000f8e02ff */
[----:B------:R-:W-:Y:S02]  /*da80*/  IMAD.IADD R7, R7, 0x1, R11 ;  /* 0x0000000107077824 */ /* 0x000fe400078e020b */
[----:B------:R-:W-:-:S04]  /*da90*/  IMAD.WIDE.U32 R8, R18, UR6, RZ ;  /* 0x0000000612087c25 */ /* 0x000fc8000f8e00ff */
[----:B------:R-:W-:Y:S01]  /*daa0*/  IMAD R11, R18, UR7, R13 ;  /* 0x00000007120b7c24 */ /* 0x000fe2000f8e020d */
[----:B------:R-:W-:Y:S01]  /*dab0*/  ULDC.64 UR6, c[0x0][0xb48] ;  /* 0x0002d20000067ab9 */ /* 0x000fe20000000a00 */
[----:B------:R-:W-:Y:S02]  /*dac0*/  IMAD R10, R29, 0x8, R0 ;  /* 0x000000081d0a7824 */ /* 0x000fe400078e0200 */
[----:B------:R-:W-:Y:S02]  /*dad0*/  IMAD.MOV R18, RZ, RZ, -R18 ;  /* 0x000000ffff127224 */ /* 0x000fe400078e0a12 */
[----:B----4-:R-:W-:Y:S02]  /*dae0*/  IMAD R12, R20, UR4, RZ ;  /* 0x00000004140c7c24 */ /* 0x010fe4000f8e02ff */
[----:B--2---:R-:W-:Y:S02]  /*daf0*/  IMAD R10, R25, 0x80, R10 ;  /* 0x00000080190a7824 */ /* 0x004fe400078e020a */
[----:B0-----:R-:W-:Y:S01]  /*db00*/  IMAD R14, R22, UR4, RZ ;  /* 0x00000004160e7c24 */ /* 0x001fe2000f8e02ff */
[----:B------:R-:W-:Y:S01]  /*db10*/  ULDC.64 UR4, c[0x0][0xbe0] ;  /* 0x0002f80000047ab9 */ /* 0x000fe20000000a00 */
[----:B-1----:R-:W-:-:S02]  /*db20*/  IMAD R27, R27, R18, UR8 ;  /* 0x000000081b1b7e24 */ /* 0x002fc4000f8e0212 */
[----:B------:R-:W-:Y:S02]  /*db30*/  IMAD.IADD R9, R9, 0x1, R11 ;  /* 0x0000000109097824 */ /* 0x000fe400078e020b */
[----:B------:R-:W-:Y:S02]  /*db40*/  IMAD R13, R21, UR9, R12 ;  /* 0x00000009150d7c24 */ /* 0x000fe4000f8e020c */
[----:B------:R-:W-:-:S04]  /*db50*/  IMAD.WIDE.U32 R6, R20, UR9, R6 ;  /* 0x0000000914067c25 */ /* 0x000fc8000f8e0006 */
[----:B-----5:R-:W-:-:S04]  /*db60*/  @P0 IMAD.HI.U32 R12, R10, R15, RZ ;  /* 0x0000000f0a0c0227 */ /* 0x020fc800078e00ff */
[----:B------:R-:W-:Y:S01]  /*db70*/  IMAD R15, R23, UR9, R14 ;  /* 0x00000009170f7c24 */ /* 0x000fe2000f8e020e */
[----:B------:R-:W-:Y:S01]  /*db80*/  SHF.R.S32.HI R14, RZ, 0x1f, R27 ;  /* 0x0000001fff0e7819 */ /* 0x000fe2000001141b */
[----:B------:R-:W-:Y:S01]  /*db90*/  IMAD.WIDE.U32 R8, R22, UR9, R8 ;  /* 0x0000000916087c25 */ /* 0x000fe2000f8e0008 */
[----:B------:R-:W-:-:S03]  /*dba0*/  ULDC.64 UR8, c[0x0][0xb28] ;  /* 0x0002ca0000087ab9 */ /* 0x000fc60000000a00 */
[----:B------:R-:W-:Y:S02]  /*dbb0*/  IMAD.IADD R7, R7, 0x1, R13 ;  /* 0x0000000107077824 */ /* 0x000fe400078e020d */
[----:B------:R-:W-:-:S04]  /*dbc0*/  @P0 IMAD.HI.U32 R31, R10, R31, RZ ;  /* 0x0000001f0a1f0227 */ /* 0x000fc800078e00ff */
[----:B------:R-:W-:Y:S02]  /*dbd0*/  IMAD.IADD R9, R9, 0x1, R15 ;  /* 0x0000000109097824 */ /* 0x000fe400078e020f */
[----:B------:R-:W-:Y:S01]  /*dbe0*/  IMAD.MOV.U32 R11, RZ, RZ, R10 ;  /* 0x000000ffff0b7224 */ /* 0x000fe200078e000a */
[----:B------:R-:W-:Y:S01]  /*dbf0*/  @P0 SHF.R.U32.HI R11, RZ, R17, R12 ;  /* 0x00000011ff0b0219 */ /* 0x000fe2000001160c */
[----:B------:R-:W-:Y:S02]  /*dc00*/  IMAD R15, R14, UR6, RZ ;  /* 0x000000060e0f7c24 */ /* 0x000fe4000f8e02ff */
[----:B------:R-:W-:-:S04]  /*dc10*/  IMAD.WIDE.U32 R6, R27, UR4, R6 ;  /* 0x000000041b067c25 */ /* 0x000fc8000f8e0006 */
[----:B------:R-:W-:Y:S01]  /*dc20*/  IMAD.MOV.U32 R13, RZ, RZ, R10 ;  /* 0x000000ffff0d7224 */ /* 0x000fe200078e000a */
[----:B------:R-:W-:Y:S01]  /*dc30*/  @P0 SHF.R.U32.HI R13, RZ, R16, R31 ;  /* 0x00000010ff0d0219 */ /* 0x000fe2000001161f */
[----:B------:R-:W-:Y:S01]  /*dc40*/  IMAD R12, R14, UR4, RZ ;  /* 0x000000040e0c7c24 */ /* 0x000fe2000f8e02ff */
[----:B------:R-:W-:Y:S01]  /*dc50*/  IADD3 R6, P0, R11, R6, RZ ;  /* 0x000000060b067210 */ /* 0x000fe20007f1e0ff */
[C---:B------:R-:W-:Y:S01]  /*dc60*/  IMAD R17, R27.reuse, UR7, R15 ;  /* 0x000000071b117c24 */ /* 0x040fe2000f8e020f */
[--C-:B------:R-:W-:Y:S01]  /*dc70*/  SHF.R.S32.HI R15, RZ, 0x1f, R11.reuse ;  /* 0x0000001fff0f7819 */ /* 0x100fe2000001140b */
[----:B------:R-:W-:Y:S02]  /*dc80*/  IMAD.MOV R11, RZ, RZ, -R11 ;  /* 0x000000ffff0b7224 */ /* 0x000fe400078e0a0b */
[----:B------:R-:W-:Y:S01]  /*dc90*/  IMAD R14, R27, UR5, R12 ;  /* 0x000000051b0e7c24 */ /* 0x000fe2000f8e020c */
        /* <DEDUP_REMOVED lines=36> */
[----:B------:R-:W-:Y:S01]  /*dee0*/  LOP3.LUT P0, RZ, R24, 0x3, RZ, 0xc0, !PT ;  /* 0x0000000318ff7812 */ /* 0x000fe2000780c0ff */
[C---:B------:R-:W-:Y:S01]  /*def0*/  VIADD R16, R0.reuse, 0x8 ;  /* 0x0000000800107836 */ /* 0x040fe20000000000 */
[----:B------:R-:W-:Y:S01]  /*df00*/  UIADD3 UR4, UR4, 0x28820, URZ ;  /* 0x0002882004047890 */ /* 0x000fe2000fffe03f */
[----:B------:R-:W0:Y:S01]  /*df10*/  SHFL.IDX PT, R7, R11, RZ, 0x1c1f ;  /* 0x001c1fff0b077589 */ /* 0x000e2200000e0000 */
[----:B------:R-:W-:-:S02]  /*df20*/  ISETP.GE.OR P1, PT, R0, R17, P0 ;  /* 0x000000110000720c */ /* 0x000fc40000726670 */
[-C--:B------:R-:W-:Y:S01]  /*df30*/  ISETP.GE.OR P0, PT, R16, R17.reuse, P0 ;  /* 0x000000111000720c */ /* 0x080fe20000706670 */
[----:B------:R-:W-:Y:S01]  /*df40*/  SHFL.IDX PT, R8, R10, 0x1, 0x1c1f ;  /* 0x003c1f000a087f89 */ /* 0x000fe200000e0000 */
[----:B------:R-:W-:Y:S01]  /*df50*/  UPRMT UR4, URZ, 0x654, UR4 ;  /* 0x000006543f047896 */ /* 0x000fe20008000004 */
[----:B------:R-:W-:Y:S02]  /*df60*/  ISETP.GE.AND P2, PT, R0, R17, PT ;  /* 0x000000110000720c */ /* 0x000fe40003f46270 */
[----:B------:R1:W2:Y:S04]  /*df70*/  SHFL.IDX PT, R9, R11, 0x1, 0x1c1f ;  /* 0x003c1f000b097f89 */ /* 0x0002a800000e0000 */
[----:B------:R3:W4:Y:S02]  /*df80*/  SHFL.IDX PT, R14, R20, RZ, 0x1c1f ;  /* 0x001c1fff140e7589 */ /* 0x00072400000e0000 */
[----:B------:R-:W-:Y:S01]  /*df90*/  SYNCS.ARRIVE.TRANS64.RED.A1T0 RZ, [UR4], RZ ;  /* 0x000000ffffff79a7 */ /* 0x000fe20008100404 */
[----:B-1----:R-:W-:Y:S01]  /*dfa0*/  LOP3.LUT R11, R26, 0x7ffffffc, RZ, 0xc0, !PT ;  /* 0x7ffffffc1a0b7812 */ /* 0x002fe200078ec0ff */
[----:B------:R3:W1:Y:S04]  /*dfb0*/  SHFL.IDX PT, R15, R22, RZ, 0x1c1f ;  /* 0x001c1fff160f7589 */ /* 0x00066800000e0000 */
[----:B------:R-:W-:Y:S01]  /*dfc0*/  IMAD.IADD R11, R24, 0x1, -R11 ;  /* 0x00000001180b7824 */ /* 0x000fe200078e0a0b */
[----:B0-----:R3:W-:Y:S03]  /*dfd0*/  @!P1 ST.E desc[UR44][R6.64], R5 ;  /* 0x0000000506009985 */ /* 0x0017e6000c10192c */
[----:B------:R-:W-:Y:S01]  /*dfe0*/  IMAD.SHL.U32 R19, R11, 0x2, RZ ;  /* 0x000000020b137824 */ /* 0x000fe200078e00ff */
[----:B--2---:R3:W-:Y:S01]  /*dff0*/  @!P0 ST.E desc[UR44][R8.64], R4 ;  /* 0x0000000408008985 */ /* 0x0047e2000c10192c */
[----:B------:R-:W-:Y:S05]  /*e000*/  @P2 BRA `(.L_x_1031) ;  /* 0x0000000400782947 */ /* 0x000fea0003800000 */
[C---:B------:R-:W-:Y:S01]  /*e010*/  VIADD R0, R19.reuse, 0x8 ;  /* 0x0000000813007836 */ /* 0x040fe20000000000 */
[----:B------:R-:W-:Y:S01]  /*e020*/  ULDC UR4, c[0x0][0xac8] ;  /* 0x0002b20000047ab9 */ /* 0x000fe20000000800 */
[C---:B---3--:R-:W-:Y:S01]  /*e030*/  VIADD R8, R19.reuse, 0x10 ;  /* 0x0000001013087836 */ /* 0x048fe20000000000 */
[C---:B------:R-:W-:Y:S01]  /*e040*/  ISETP.GE.AND P2, PT, R19.reuse, UR4, PT ;  /* 0x0000000413007c0c */ /* 0x040fe2000bf46270 */
[C---:B------:R-:W-:Y:S01]  /*e050*/  VIADD R9, R19.reuse, 0x18 ;  /* 0x0000001813097836 */ /* 0x040fe20000000000 */
[----:B------:R-:W-:Y:S01]  /*e060*/  ISETP.GE.AND P3, PT, R0, UR4, PT ;  /* 0x0000000400007c0c */ /* 0x000fe2000bf66270 */
[C---:B------:R-:W-:Y:S01]  /*e070*/  VIADD R10, R19.reuse, 0x28 ;  /* 0x00000028130a7836 */ /* 0x040fe20000000000 */
[----:B------:R-:W-:Y:S01]  /*e080*/  ISETP.GE.AND P0, PT, R8, UR4, PT ;  /* 0x0000000408007c0c */ /* 0x000fe2000bf06270 */
[----:B------:R-:W-:Y:S01]  /*e090*/  VIADD R11, R19, 0x30 ;  /* 0x00000030130b7836 */ /* 0x000fe20000000000 */
[----:B------:R-:W-:Y:S01]  /*e0a0*/  ISETP.GE.AND P1, PT, R9, UR4, PT ;  /* 0x0000000409007c0c */ /* 0x000fe2000bf26270 */
[----:B------:R-:W-:-:S02]  /*e0b0*/  VIADD R12, R19, 0x38 ;  /* 0x00000038130c7836 */ /* 0x000fc40000000000 */
[----:B------:R-:W-:Y:S01]  /*e0c0*/  VIADD R13, R19, 0x40 ;  /* 0x00000040130d7836 */ /* 0x000fe20000000000 */
[----:B------:R-:W-:Y:S01]  /*e0d0*/  ISETP.GE.AND P4, PT, R11, UR4, PT ;  /* 0x000000040b007c0c */ /* 0x000fe2000bf86270 */
[C---:B------:R-:W-:Y:S01]  /*e0e0*/  VIADD R18, R19.reuse, 0x60 ;  /* 0x0000006013127836 */ /* 0x040fe20000000000 */
[----:B------:R-:W-:Y:S01]  /*e0f0*/  ISETP.GE.AND P5, PT, R12, UR4, PT ;  /* 0x000000040c007c0c */ /* 0x000fe2000bfa6270 */
[----:B-1--4-:R-:W-:Y:S01]  /*e100*/  @!P2 IMAD.WIDE R4, R19, 0x4, R14 ;  /* 0x000000041304a825 */ /* 0x012fe200078e020e */
[----:B------:R-:W-:Y:S02]  /*e110*/  ISETP.GE.AND P6, PT, R13, UR4, PT ;  /* 0x000000040d007c0c */ /* 0x000fe4000bfc6270 */
[----:B------:R-:W-:Y:S02]  /*e120*/  @!P3 LEA.HI R0, R0, R0, RZ, 0x1 ;  /* 0x000000000000b211 */ /* 0x000fe400078f08ff */
[----:B------:R0:W-:Y:S01]  /*e130*/  @!P2 ST.E.64 desc[UR44][R4.64], R2 ;  /* 0x000000020400a985 */ /* 0x0001e2000c101b2c */
[----:B------:R-:W-:-:S02]  /*e140*/  @!P0 LEA.HI R8, R8, R8, RZ, 0x1 ;  /* 0x0000000808088211 */ /* 0x000fc400078f08ff */
[----:B------:R-:W-:Y:S01]  /*e150*/  @!P3 LOP3.LUT R7, R0, 0xfffffffe, RZ, 0xc0, !PT ;  /* 0xfffffffe0007b812 */ /* 0x000fe200078ec0ff */
[----:B------:R-:W-:Y:S01]  /*e160*/  VIADD R0, R19, 0x20 ;  /* 0x0000002013007836 */ /* 0x000fe20000000000 */
[----:B------:R-:W-:Y:S02]  /*e170*/  @!P1 LEA.HI R9, R9, R9, RZ, 0x1 ;  /* 0x0000000909099211 */ /* 0x000fe400078f08ff */
[----:B------:R-:W-:Y:S01]  /*e180*/  @!P4 LEA.HI R11, R11, R11, RZ, 0x1 ;  /* 0x0000000b0b0bc211 */ /* 0x000fe200078f08ff */
[----:B------:R-:W-:Y:S01]  /*e190*/  @!P3 IMAD.WIDE R6, R7, 0x4, R14 ;  /* 0x000000040706b825 */ /* 0x000fe200078e020e */
[----:B------:R-:W-:Y:S02]  /*e1a0*/  ISETP.GE.AND P2, PT, R0, UR4, PT ;  /* 0x0000000400007c0c */ /* 0x000fe4000bf46270 */
[----:B------:R-:W-:Y:S02]  /*e1b0*/  @!P5 LEA.HI R12, R12, R12, RZ, 0x1 ;  /* 0x0000000c0c0cd211 */ /* 0x000fe400078f08ff */
[----:B------:R1:W-:Y:S01]  /*e1c0*/  @!P3 ST.E.64 desc[UR44][R6.64], R92 ;  /* 0x0000005c0600b985 */ /* 0x0003e2000c101b2c */
[----:B------:R-:W-:-:S02]  /*e1d0*/  ISETP.GE.AND P3, PT, R10, UR4, PT ;  /* 0x000000040a007c0c */ /* 0x000fc4000bf66270 */
[----:B0-----:R-:W-:Y:S02]  /*e1e0*/  @!P0 LOP3.LUT R3, R8, 0xfffffffe, RZ, 0xc0, !PT ;  /* 0xfffffffe08038812 */ /* 0x001fe400078ec0ff */
[----:B------:R-:W-:Y:S02]  /*e1f0*/  @!P1 LOP3.LUT R5, R9, 0xfffffffe, RZ, 0xc0, !PT ;  /* 0xfffffffe09059812 */ /* 0x000fe400078ec0ff */
[----:B------:R-:W-:Y:S01]  /*e200*/  @!P4 LOP3.LUT R11, R11, 0xfffffffe, RZ, 0xc0, !PT ;  /* 0xfffffffe0b0bc812 */ /* 0x000fe200078ec0ff */
[----:B------:R-:W-:Y:S01]  /*e210*/  @!P0 IMAD.WIDE R2, R3, 0x4, R14 ;  /* 0x0000000403028825 */ /* 0x000fe200078e020e */
[----:B------:R-:W-:-:S03]  /*e220*/  @!P2 LEA.HI R0, R0, R0, RZ, 0x1 ;  /* 0x000000000000a211 */ /* 0x000fc600078f08ff */
[--C-:B------:R-:W-:Y:S01]  /*e230*/  @!P1 IMAD.WIDE R4, R5, 0x4, R14.reuse ;  /* 0x0000000405049825 */ /* 0x100fe200078e020e */
[----:B------:R0:W-:Y:S01]  /*e240*/  @!P0 ST.E.64 desc[UR44][R2.64], R96 ;  /* 0x0000006002008985 */ /* 0x0001e2000c101b2c */
[----:B------:R-:W-:Y:S02]  /*e250*/  @!P3 LEA.HI R10, R10, R10, RZ, 0x1 ;  /* 0x0000000a0a0ab211 */ /* 0x000fe400078f08ff */
[----:B-1----:R-:W-:Y:S01]  /*e260*/  @!P2 LOP3.LUT R7, R0, 0xfffffffe, RZ, 0xc0, !PT ;  /* 0xfffffffe0007a812 */ /* 0x002fe200078ec0ff */
[----:B------:R1:W-:Y:S01]  /*e270*/  @!P1 ST.E.64 desc[UR44][R4.64], R100 ;  /* 0x0000006404009985 */ /* 0x0003e2000c101b2c */
[----:B------:R-:W-:Y:S02]  /*e280*/  @!P3 LOP3.LUT R9, R10, 0xfffffffe, RZ, 0xc0, !PT ;  /* 0xfffffffe0a09b812 */ /* 0x000fe400078ec0ff */
[----:B------:R-:W-:Y:S01]  /*e290*/  @!P6 LEA.HI R0, R13, R13, RZ, 0x1 ;  /* 0x0000000d0d00e211 */ /* 0x000fe200078f08ff */
[----:B------:R-:W-:Y:S01]  /*e2a0*/  @!P2 IMAD.WIDE R6, R7, 0x4, R14 ;  /* 0x000000040706a825 */ /* 0x000fe200078e020e */
[----:B------:R-:W-:-:S02]  /*e2b0*/  @!P5 LOP3.LUT R13, R12, 0xfffffffe, RZ, 0xc0, !PT ;  /* 0xfffffffe0c0dd812 */ /* 0x000fc400078ec0ff */
[----:B------:R-:W-:Y:S01]  /*e2c0*/  @!P6 LOP3.LUT R21, R0, 0xfffffffe, RZ, 0xc0, !PT ;  /* 0xfffffffe0015e812 */ /* 0x000fe200078ec0ff */
[----:B------:R-:W-:Y:S01]  /*e2d0*/  VIADD R0, R19, 0x48 ;  /* 0x0000004813007836 */ /* 0x000fe20000000000 */
[----:B------:R-:W-:Y:S01]  /*e2e0*/  @!P2 ST.E.64 desc[UR44][R6.64], R104 ;  /* 0x000000680600a985 */ /* 0x000fe2000c101b2c */
[----:B0-----:R-:W-:-:S03]  /*e2f0*/  @!P3 IMAD.WIDE R2, R9, 0x4, R14 ;  /* 0x000000040902b825 */ /* 0x001fc600078e020e */
[----:B------:R-:W-:Y:S01]  /*e300*/  ISETP.GE.AND P0, PT, R0, UR4, PT ;  /* 0x0000000400007c0c */ /* 0x000fe2000bf06270 */
[--C-:B-1----:R-:W-:Y:S01]  /*e310*/  @!P4 IMAD.WIDE R4, R11, 0x4, R14.reuse ;  /* 0x000000040b04c825 */ /* 0x102fe200078e020e */
[----:B------:R0:W-:Y:S01]  /*e320*/  @!P3 ST.E.64 desc[UR44][R2.64], R108 ;  /* 0x0000006c0200b985 */ /* 0x0001e2000c101b2c */
[----:B------:R-:W-:Y:S02]  /*e330*/  ISETP.GE.AND P3, PT, R18, UR4, PT ;  /* 0x0000000412007c0c */ /* 0x000fe4000bf66270 */
[--C-:B------:R-:W-:Y:S01]  /*e340*/  @!P5 IMAD.WIDE R8, R13, 0x4, R14.reuse ;  /* 0x000000040d08d825 */ /* 0x100fe200078e020e */
[----:B------:R-:W-:Y:S03]  /*e350*/  @!P4 ST.E.64 desc[UR44][R4.64], R112 ;  /* 0x000000700400c985 */ /* 0x000fe6000c101b2c */
[----:B------:R-:W-:Y:S01]  /*e360*/  VIADD R12, R19, 0x50 ;  /* 0x00000050130c7836 */ /* 0x000fe20000000000 */
[----:B------:R1:W-:Y:S01]  /*e370*/  @!P5 ST.E.64 desc[UR44][R8.64], R116 ;  /* 0x000000740800d985 */ /* 0x0003e2000c101b2c */
[----:B------:R-:W-:-:S02]  /*e380*/  @!P6 IMAD.WIDE R10, R21, 0x4, R14 ;  /* 0x00000004150ae825 */ /* 0x000fc400078e020e */
[----:B------:R-:W-:Y:S02]  /*e390*/  @!P0 LEA.HI R0, R0, R0, RZ, 0x1 ;  /* 0x0000000000008211 */ /* 0x000fe400078f08ff */
[C---:B------:R-:W-:Y:S01]  /*e3a0*/  VIADD R13, R19.reuse, 0x58 ;  /* 0x00000058130d7836 */ /* 0x040fe20000000000 */
[----:B------:R-:W-:Y:S01]  /*e3b0*/  ISETP.GE.AND P1, PT, R12, UR4, PT ;  /* 0x000000040c007c0c */ /* 0x000fe2000bf26270 */
[C---:B0-----:R-:W-:Y:S01]  /*e3c0*/  VIADD R3, R19.reuse, 0x78 ;  /* 0x0000007813037836 */ /* 0x041fe20000000000 */
[----:B------:R0:W-:Y:S01]  /*e3d0*/  @!P6 ST.E.64 desc[UR44][R10.64], R120 ;  /* 0x000000780a00e985 */ /* 0x0001e2000c101b2c */
[----:B------:R-:W-:Y:S01]  /*e3e0*/  VIADD R6, R19, 0x68 ;  /* 0x0000006813067836 */ /* 0x000fe20000000000 */
[----:B------:R-:W-:Y:S01]  /*e3f0*/  ISETP.GE.AND P2, PT, R13, UR4, PT ;  /* 0x000000040d007c0c */ /* 0x000fe2000bf46270 */
[----:B------:R-:W-:Y:S01]  /*e400*/  VIADD R7, R19, 0x70 ;  /* 0x0000007013077836 */ /* 0x000fe20000000000 */
[----:B------:R-:W-:Y:S02]  /*e410*/  ISETP.GE.AND P6, PT, R3, UR4, PT ;  /* 0x0000000403007c0c */ /* 0x000fe4000bfc6270 */
[----:B------:R-:W-:-:S02]  /*e420*/  ISETP.GE.AND P4, PT, R6, UR4, PT ;  /* 0x0000000406007c0c */ /* 0x000fc4000bf86270 */
[----:B------:R-:W-:Y:S02]  /*e430*/  ISETP.GE.AND P5, PT, R7, UR4, PT ;  /* 0x0000000407007c0c */ /* 0x000fe4000bfa6270 */
[----:B------:R-:W-:Y:S02]  /*e440*/  @!P3 LEA.HI R18, R18, R18, RZ, 0x1 ;  /* 0x000000121212b211 */ /* 0x000fe400078f08ff */
[----:B------:R-:W-:Y:S02]  /*e450*/  @!P1 LEA.HI R12, R12, R12, RZ, 0x1 ;  /* 0x0000000c0c0c9211 */ /* 0x000fe400078f08ff */
[----:B-1----:R-:W-:Y:S02]  /*e460*/  @!P3 LOP3.LUT R9, R18, 0xfffffffe, RZ, 0xc0, !PT ;  /* 0xfffffffe1209b812 */ /* 0x002fe400078ec0ff */
[----:B------:R-:W-:Y:S02]  /*e470*/  @!P2 LEA.HI R13, R13, R13, RZ, 0x1 ;  /* 0x0000000d0d0da211 */ /* 0x000fe400078f08ff */
[----:B------:R-:W-:Y:S01]  /*e480*/  @!P6 LEA.HI R4, R3, R3, RZ, 0x1 ;  /* 0x000000030304e211 */ /* 0x000fe200078f08ff */
[----:B------:R-:W-:Y:S01]  /*e490*/  @!P3 IMAD.WIDE R8, R9, 0x4, R14 ;  /* 0x000000040908b825 */ /* 0x000fe200078e020e */
[----:B------:R-:W-:-:S02]  /*e4a0*/  @!P4 LEA.HI R6, R6, R6, RZ, 0x1 ;  /* 0x000000060606c211 */ /* 0x000fc400078f08ff */
[----:B------:R-:W-:Y:S02]  /*e4b0*/  @!P5 LEA.HI R2, R7, R7, RZ, 0x1 ;  /* 0x000000070702d211 */ /* 0x000fe400078f08ff */
[----:B------:R-:W-:Y:S02]  /*e4c0*/  @!P0 LOP3.LUT R3, R0, 0xfffffffe, RZ, 0xc0, !PT ;  /* 0xfffffffe00038812 */ /* 0x000fe400078ec0ff */
[----:B------:R-:W-:Y:S02]  /*e4d0*/  @!P1 LOP3.LUT R5, R12, 0xfffffffe, RZ, 0xc0, !PT ;  /* 0xfffffffe0c059812 */ /* 0x000fe400078ec0ff */
[----:B------:R-:W-:Y:S02]  /*e4e0*/  @!P2 LOP3.LUT R7, R13, 0xfffffffe, RZ, 0xc0, !PT ;  /* 0xfffffffe0d07a812 */ /* 0x000fe400078ec0ff */
[----:B0-----:R-:W-:Y:S02]  /*e4f0*/  @!P4 LOP3.LUT R11, R6, 0xfffffffe, RZ, 0xc0, !PT ;  /* 0xfffffffe060bc812 */ /* 0x001fe400078ec0ff */
[----:B------:R-:W-:Y:S01]  /*e500*/  @!P5 LOP3.LUT R13, R2, 0xfffffffe, RZ, 0xc0, !PT ;  /* 0xfffffffe020dd812 */ /* 0x000fe200078ec0ff */
        /* <DEDUP_REMOVED lines=13> */
[----:B------:R0:W-:Y:S02]  /*e5e0*/  @!P6 ST.E.64 desc[UR44][R14.64], R148 ;  /* 0x000000940e00e985 */ /* 0x0001e4000c101b2c */
.L_x_1031:
[----:B------:R-:W-:Y:S05]  /*e5f0*/  BSYNC B0 ;  /* 0x0000000000007941 */ /* 0x000fea0003800000 */
.L_x_1030:
[----:B------:R-:W-:Y:S01]  /*e600*/  ISETP.GE.AND P0, PT, R16, R17, PT ;  /* 0x000000111000720c */ /* 0x000fe20003f06270 */
[----:B0-----:R0:W2:Y:S04]  /*e610*/  SHFL.IDX PT, R13, R22, 0x1, 0x1c1f ;  /* 0x003c1f00160d7f89 */ /* 0x0010a800000e0000 */
[----:B------:R0:W0:Y:S08]  /*e620*/  SHFL.IDX PT, R12, R20, 0x1, 0x1c1f ;  /* 0x003c1f00140c7f89 */ /* 0x00003000000e0000 */
[----:B------:R-:W-:Y:S05]  /*e630*/  @P0 BRA `(.L_x_950) ;  /* 0x0000004800040947 */ /* 0x000fea0003800000 */
[----:B------:R-:W-:Y:S01]  /*e640*/  ULDC UR4, c[0x0][0xac8] ;  /* 0x0002b20000047ab9 */ /* 0x000fe20000000800 */
[C---:B------:R-:W-:Y:S01]  /*e650*/  VIADD R0, R19.reuse, 0x8 ;  /* 0x0000000813007836 */ /* 0x040fe20000000000 */
[C---:B------:R-:W-:Y:S01]  /*e660*/  ISETP.GE.AND P0, PT, R19.reuse, UR4, PT ;  /* 0x0000000413007c0c */ /* 0x040fe2000bf06270 */
[C---:B---3--:R-:W-:Y:S02]  /*e670*/  VIADD R4, R19.reuse, 0x10 ;  /* 0x0000001013047836 */ /* 0x048fe40000000000 */
[C---:B------:R-:W-:Y:S01]  /*e680*/  VIADD R6, R19.reuse, 0x18 ;  /* 0x0000001813067836 */ /* 0x040fe20000000000 */
[----:B------:R-:W-:Y:S01]  /*e690*/  ISETP.GE.AND P5, PT, R0, UR4, PT ;  /* 0x0000000400007c0c */ /* 0x000fe2000bfa6270 */
[C---:B------:R-:W-:Y:S01]  /*e6a0*/  VIADD R8, R19.reuse, 0x20 ;  /* 0x0000002013087836 */ /* 0x040fe20000000000 */
[----:B------:R-:W-:Y:S01]  /*e6b0*/  ISETP.GE.AND P6, PT, R4, UR4, PT ;  /* 0x0000000404007c0c */ /* 0x000fe2000bfc6270 */
[C---:B------:R-:W-:Y:S02]  /*e6c0*/  VIADD R9, R19.reuse, 0x28 ;  /* 0x0000002813097836 */ /* 0x040fe40000000000 */
[C---:B------:R-:W-:Y:S01]  /*e6d0*/  VIADD R10, R19.reuse, 0x30 ;  /* 0x00000030130a7836 */ /* 0x040fe20000000000 */
[----:B------:R-:W-:Y:S01]  /*e6e0*/  ISETP.GE.AND P4, PT, R8, UR4, PT ;  /* 0x0000000408007c0c */ /* 0x000fe2000bf86270 */
[----:B------:R-:W-:Y:S01]  /*e6f0*/  VIADD R11, R19, 0x38 ;  /* 0x00000038130b7836 */ /* 0x000fe20000000000 */
[----:B------:R-:W-:Y:S01]  /*e700*/  ISETP.GE.AND P3, PT, R9, UR4, PT ;  /* 0x0000000409007c0c */ /* 0x000fe2000bf66270 */
[----:B0-2---:R-:W-:Y:S01]  /*e710*/  @!P0 IMAD.WIDE R2, R19, 0x4, R12 ;  /* 0x0000000413028825 */ /* 0x005fe200078e020c */
        /* <DEDUP_REMOVED lines=17> */
[----:B----4-:R-:W-:Y:S01]  /*e830*/  @!P1 LEA.HI R14, R11, R11, RZ, 0x1 ;  /* 0x0000000b0b0e9211 */ /* 0x010fe200078f08ff */
[----:B------:R0:W-:Y:S01]  /*e840*/  @!P5 ST.E.64 desc[UR44][R2.64], R94 ;  /* 0x0000005e0200d985 */ /* 0x0001e2000c101b2c */
[----:B------:R-:W-:-:S02]  /*e850*/  @!P0 LOP3.LUT R7, R6, 0xfffffffe, RZ, 0xc0, !PT ;  /* 0xfffffffe06078812 */ /* 0x000fc400078ec0ff */
[----:B------:R-:W-:Y:S01]  /*e860*/  @!P4 LOP3.LUT R9, R8, 0xfffffffe, RZ, 0xc0, !PT ;  /* 0xfffffffe0809c812 */ /* 0x000fe200078ec0ff */
[----:B------:R2:W-:Y:S01]  /*e870*/  @!P6 ST.E.64 desc[UR44][R4.64], R98 ;  /* 0x000000620400e985 */ /* 0x0005e2000c101b2c */
[----:B------:R-:W-:Y:S01]  /*e880*/  @!P3 LOP3.LUT R11, R0, 0xfffffffe, RZ, 0xc0, !PT ;  /* 0xfffffffe000bb812 */ /* 0x000fe200078ec0ff */
[C---:B------:R-:W-:Y:S01]  /*e890*/  VIADD R0, R19.reuse, 0x50 ;  /* 0x0000005013007836 */ /* 0x040fe20000000000 */
[----:B-1----:R-:W-:Y:S02]  /*e8a0*/  @!P2 LOP3.LUT R15, R10, 0xfffffffe, RZ, 0xc0, !PT ;  /* 0xfffffffe0a0fa812 */ /* 0x002fe400078ec0ff */
[----:B------:R-:W-:Y:S01]  /*e8b0*/  @!P1 LOP3.LUT R17, R14, 0xfffffffe, RZ, 0xc0, !PT ;  /* 0xfffffffe0e119812 */ /* 0x000fe200078ec0ff */
[----:B------:R-:W-:Y:S01]  /*e8c0*/  VIADD R14, R19, 0x58 ;  /* 0x00000058130e7836 */ /* 0x000fe20000000000 */
[----:B------:R-:W-:Y:S02]  /*e8d0*/  ISETP.GE.AND P5, PT, R16, UR4, PT ;  /* 0x0000000410007c0c */ /* 0x000fe4000bfa6270 */
[----:B------:R-:W-:Y:S01]  /*e8e0*/  ISETP.GE.AND P6, PT, R18, UR4, PT ;  /* 0x0000000412007c0c */ /* 0x000fe2000bfc6270 */
[----:B0-----:R-:W-:-:S04]  /*e8f0*/  @!P0 IMAD.WIDE R2, R7, 0x4, R12 ;  /* 0x0000000407028825 */ /* 0x001fc800078e020c */
[--C-:B--2---:R-:W-:Y:S01]  /*e900*/  @!P4 IMAD.WIDE R4, R9, 0x4, R12.reuse ;  /* 0x000000040904c825 */ /* 0x104fe200078e020c */
[----:B------:R0:W-:Y:S01]  /*e910*/  @!P0 ST.E.64 desc[UR44][R2.64], R102 ;  /* 0x0000006602008985 */ /* 0x0001e2000c101b2c */
[----:B------:R-:W-:Y:S02]  /*e920*/  ISETP.GE.AND P0, PT, R0, UR4, PT ;  /* 0x0000000400007c0c */ /* 0x000fe4000bf06270 */
[--C-:B------:R-:W-:Y:S01]  /*e930*/  @!P3 IMAD.WIDE R6, R11, 0x4, R12.reuse ;  /* 0x000000040b06b825 */ /* 0x100fe200078e020c */
[----:B------:R1:W-:Y:S01]  /*e940*/  @!P4 ST.E.64 desc[UR44][R4.64], R106 ;  /* 0x0000006a0400c985 */ /* 0x0003e2000c101b2c */
[----:B------:R-:W-:Y:S02]  /*e950*/  ISETP.GE.AND P4, PT, R20, UR4, PT ;  /* 0x0000000414007c0c */ /* 0x000fe4000bf86270 */
[----:B------:R-:W-:Y:S01]  /*e960*/  @!P2 IMAD.WIDE R8, R15, 0x4, R12 ;  /* 0x000000040f08a825 */ /* 0x000fe200078e020c */
[----:B------:R2:W-:Y:S01]  /*e970*/  @!P3 ST.E.64 desc[UR44][R6.64], R110 ;  /* 0x0000006e0600b985 */ /* 0x0005e2000c101b2c */
[----:B------:R-:W-:-:S02]  /*e980*/  @!P5 LEA.HI R16, R16, R16, RZ, 0x1 ;  /* 0x000000101010d211 */ /* 0x000fc400078f08ff */
[----:B------:R-:W-:Y:S01]  /*e990*/  @!P1 IMAD.WIDE R10, R17, 0x4, R12 ;  /* 0x00000004110a9825 */ /* 0x000fe200078e020c */
[----:B------:R3:W-:Y:S01]  /*e9a0*/  @!P2 ST.E.64 desc[UR44][R8.64], R114 ;  /* 0x000000720800a985 */ /* 0x0007e2000c101b2c */
[----:B------:R-:W-:Y:S02]  /*e9b0*/  @!P6 LEA.HI R18, R18, R18, RZ, 0x1 ;  /* 0x000000121212e211 */ /* 0x000fe400078f08ff */
[C---:B------:R-:W-:Y:S01]  /*e9c0*/  VIADD R15, R19.reuse, 0x60 ;  /* 0x00000060130f7836 */ /* 0x040fe20000000000 */
[----:B------:R4:W-:Y:S01]  /*e9d0*/  @!P1 ST.E.64 desc[UR44][R10.64], R118 ;  /* 0x000000760a009985 */ /* 0x0009e2000c101b2c */
[C---:B------:R-:W-:Y:S01]  /*e9e0*/  VIADD R17, R19.reuse, 0x68 ;  /* 0x0000006813117836 */ /* 0x040fe20000000000 */
[----:B------:R-:W-:Y:S01]  /*e9f0*/  ISETP.GE.AND P1, PT, R14, UR4, PT ;  /* 0x000000040e007c0c */ /* 0x000fe2000bf26270 */
[----:B------:R-:W-:Y:S01]  /*ea00*/  VIADD R19, R19, 0x78 ;  /* 0x0000007813137836 */ /* 0x000fe20000000000 */
[----:B------:R-:W-:Y:S02]  /*ea10*/  ISETP.GE.AND P2, PT, R15, UR4, PT ;  /* 0x000000040f007c0c */ /* 0x000fe4000bf46270 */
[----:B------:R-:W-:-:S02]  /*ea20*/  ISETP.GE.AND P3, PT, R17, UR4, PT ;  /* 0x0000000411007c0c */ /* 0x000fc4000bf66270 */
[----:B0-----:R-:W-:Y:S02]  /*ea30*/  @!P5 LOP3.LUT R3, R16, 0xfffffffe, RZ, 0xc0, !PT ;  /* 0xfffffffe1003d812 */ /* 0x001fe400078ec0ff */
[----:B-1----:R-:W-:Y:S02]  /*ea40*/  @!P6 LOP3.LUT R5, R18, 0xfffffffe, RZ, 0xc0, !PT ;  /* 0xfffffffe1205e812 */ /* 0x002fe400078ec0ff */
[----:B------:R-:W-:Y:S01]  /*ea50*/  @!P0 LEA.HI R0, R0, R0, RZ, 0x1 ;  /* 0x0000000000008211 */ /* 0x000fe200078f08ff */
[--C-:B------:R-:W-:Y:S01]  /*ea60*/  @!P5 IMAD.WIDE R2, R3, 0x4, R12.reuse ;  /* 0x000000040302d825 */ /* 0x100fe200078e020c */
[----:B------:R-:W-:Y:S02]  /*ea70*/  @!P4 LEA.HI R20, R20, R20, RZ, 0x1 ;  /* 0x000000141414c211 */ /* 0x000fe400078f08ff */
[----:B------:R-:W-:Y:S01]  /*ea80*/  @!P1 LEA.HI R14, R14, R14, RZ, 0x1 ;  /* 0x0000000e0e0e9211 */ /* 0x000fe200078f08ff */
[----:B------:R-:W-:Y:S01]  /*ea90*/  @!P6 IMAD.WIDE R4, R5, 0x4, R12 ;  /* 0x000000040504e825 */ /* 0x000fe200078e020c */
[----:B------:R-:W-:Y:S01]  /*eaa0*/  @!P2 LEA.HI R15, R15, R15, RZ, 0x1 ;  /* 0x0000000f0f0fa211 */ /* 0x000fe200078f08ff */
[----:B------:R0:W-:Y:S01]  /*eab0*/  @!P5 ST.E.64 desc[UR44][R2.64], R122 ;  /* 0x0000007a0200d985 */ /* 0x0001e2000c101b2c */
[----:B------:R-:W-:-:S02]  /*eac0*/  @!P3 LEA.HI R17, R17, R17, RZ, 0x1 ;  /* 0x000000111111b211 */ /* 0x000fc400078f08ff */
[----:B--2---:R-:W-:Y:S01]  /*ead0*/  @!P0 LOP3.LUT R7, R0, 0xfffffffe, RZ, 0xc0, !PT ;  /* 0xfffffffe00078812 */ /* 0x004fe200078ec0ff */
[----:B------:R1:W-:Y:S01]  /*eae0*/  @!P6 ST.E.64 desc[UR44][R4.64], R126 ;  /* 0x0000007e0400e985 */ /* 0x0003e2000c101b2c */
[----:B---3--:R-:W-:Y:S02]  /*eaf0*/  @!P1 LOP3.LUT R9, R14, 0xfffffffe, RZ, 0xc0, !PT ;  /* 0xfffffffe0e099812 */ /* 0x008fe400078ec0ff */
[----:B------:R-:W-:Y:S02]  /*eb00*/  @!P2 LOP3.LUT R15, R15, 0xfffffffe, RZ, 0xc0, !PT ;  /* 0xfffffffe0f0fa812 */ /* 0x000fe400078ec0ff */
[----:B------:R-:W-:Y:S02]  /*eb10*/  @!P3 LOP3.LUT R17, R17, 0xfffffffe, RZ, 0xc0, !PT ;  /* 0xfffffffe1111b812 */ /* 0x000fe400078ec0ff */
[----:B----4-:R-:W-:Y:S01]  /*eb20*/  @!P4 LOP3.LUT R11, R20, 0xfffffffe, RZ, 0xc0, !PT ;  /* 0xfffffffe140bc812 */ /* 0x010fe200078ec0ff */
[----:B0-----:R-:W-:-:S04]  /*eb30*/  @!P0 IMAD.WIDE R2, R7, 0x4, R12 ;  /* 0x0000000407028825 */ /* 0x001fc800078e020c */
[--C-:B-1----:R-:W-:Y:S01]  /*eb40*/  @!P1 IMAD.WIDE R4, R9, 0x4, R12.reuse ;  /* 0x0000000409049825 */ /* 0x102fe200078e020c */
[----:B------:R0:W-:Y:S01]  /*eb50*/  @!P0 ST.E.64 desc[UR44][R2.64], R130 ;  /* 0x0000008202008985 */ /* 0x0001e2000c101b2c */
[----:B------:R-:W-:Y:S02]  /*eb60*/  ISETP.GE.AND P0, PT, R19, UR4, PT ;  /* 0x0000000413007c0c */ /* 0x000fe4000bf06270 */
[--C-:B------:R-:W-:Y:S01]  /*eb70*/  @!P2 IMAD.WIDE R6, R15, 0x4, R12.reuse ;  /* 0x000000040f06a825 */ /* 0x100fe200078e020c */
[----:B------:R0:W-:Y:S03]  /*eb80*/  @!P1 ST.E.64 desc[UR44][R4.64], R134 ;  /* 0x0000008604009985 */ /* 0x0001e6000c101b2c */
[--C-:B------:R-:W-:Y:S01]  /*eb90*/  @!P3 IMAD.WIDE R8, R17, 0x4, R12.reuse ;  /* 0x000000041108b825 */ /* 0x100fe200078e020c */
[----:B------:R0:W-:Y:S03]  /*eba0*/  @!P2 ST.E.64 desc[UR44][R6.64], R138 ;  /* 0x0000008a0600a985 */ /* 0x0001e6000c101b2c */
[----:B------:R-:W-:Y:S01]  /*ebb0*/  @!P4 IMAD.WIDE R10, R11, 0x4, R12 ;  /* 0x000000040b0ac825 */ /* 0x000fe200078e020c */
[----:B------:R0:W-:Y:S04]  /*ebc0*/  @!P3 ST.E.64 desc[UR44][R8.64], R142 ;  /* 0x0000008e0800b985 */ /* 0x0001e8000c101b2c */
[----:B------:R0:W-:Y:S01]  /*ebd0*/  @!P4 ST.E.64 desc[UR44][R10.64], R146 ;  /* 0x000000920a00c985 */ /* 0x0001e2000c101b2c */
[----:B------:R-:W-:Y:S05]  /*ebe0*/  @P0 BRA `(.L_x_950) ;  /* 0x0000004000980947 */ /* 0x000fea0003800000 */
[----:B------:R-:W-:-:S04]  /*ebf0*/  LEA.HI R19, R19, R19, RZ, 0x1 ;  /* 0x0000001313137211 */ /* 0x000fc800078f08ff */
[----:B0-----:R-:W-:-:S05]  /*ec00*/  LOP3.LUT R3, R19, 0xfffffffe, RZ, 0xc0, !PT ;  /* 0xfffffffe13037812 */ /* 0x001fca00078ec0ff */
[----:B------:R-:W-:-:S05]  /*ec10*/  IMAD.WIDE R2, R3, 0x4, R12 ;  /* 0x0000000403027825 */ /* 0x000fca00078e020c */
[----:B------:R0:W-:Y:S01]  /*ec20*/  ST.E.64 desc[UR44][R2.64], R150 ;  /* 0x0000009602007985 */ /* 0x0001e2000c101b2c */
[----:B------:R-:W-:Y:S05]  /*ec30*/  BRA `(.L_x_950) ;  /* 0x0000004000847947 */ /* 0x000fea0003800000 */
.L_x_1029:
[----:B0-----:R-:W0:Y:S02]  /*ec40*/  S2R R0, SR_TID.X ;  /* 0x0000000000007919 */ /* 0x001e240000002100 */
        /* <DEDUP_REMOVED lines=13> */
[----:B------:R-:W-:Y:S01]  /*ed20*/  SHF.R.S32.HI R5, RZ, 0x1f, R18 ;  /* 0x0000001fff057819 */ /* 0x000fe20000011412 */
[----:B------:R-:W-:Y:S02]  /*ed30*/  ULDC.64 UR6, c[0x0][0xbd0] ;  /* 0x0002f40000067ab9 */ /* 0x000fe40000000a00 */
[----:B------:R-:W-:-:S04]  /*ed40*/  IMAD.WIDE.U32 R2, R18, UR6, RZ ;  /* 0x0000000612027c25 */ /* 0x000fc8000f8e00ff */
[----:B------:R-:W1:Y:S01]  /*ed50*/  LDC.64 R12, c[0x0][0xbd8] ;  /* 0x0002f600ff0c7b82 */ /* 0x000e620000000a00 */
[----:B------:R-:W-:-:S04]  /*ed60*/  IMAD R5, R5, UR6, RZ ;  /* 0x0000000605057c24 */ /* 0x000fc8000f8e02ff */
[----:B------:R-:W-:Y:S02]  /*ed70*/  IMAD R5, R18, UR7, R5 ;  /* 0x0000000712057c24 */ /* 0x000fe4000f8e0205 */
[----:B------:R-:W-:Y:S01]  /*ed80*/  IMAD.MOV R18, RZ, RZ, -R18 ;  /* 0x000000ffff127224 */ /* 0x000fe200078e0a12 */
[----:B------:R-:W2:Y:S01]  /*ed90*/  @P0 LDC R9, c[0x0][0xbec] ;  /* 0x0002fb00ff090b82 */ /* 0x000ea20000000800 */
[----:B------:R-:W-:Y:S02]  /*eda0*/  IMAD.IADD R3, R3, 0x1, R5 ;  /* 0x0000000103037824 */ /* 0x000fe400078e0205 */
[----:B------:R-:W-:-:S05]  /*edb0*/  IMAD.MOV.U32 R5, RZ, RZ, R0 ;  /* 0x000000ffff057224 */ /* 0x000fca00078e0000 */
[----:B------:R-:W3:Y:S01]  /*edc0*/  S2UR UR8, SR_CTAID.Y ;  /* 0x00000000000879c3 */ /* 0x000ee20000002600 */
[----:B0-----:R-:W-:-:S07]  /*edd0*/  USHF.R.S32.HI UR5, URZ, 0x1f, UR4 ;  /* 0x0000001f3f057899 */ /* 0x001fce0008011404 */
[----:B------:R-:W3:Y:S01]  /*ede0*/  LDC R7, c[0x0][0xc50] ;  /* 0x00031400ff077b82 */ /* 0x000ee20000000800 */
[C---:B-1----:R-:W-:Y:S02]  /*edf0*/  IMAD R8, R12.reuse, UR5, RZ ;  /* 0x000000050c087c24 */ /* 0x042fe4000f8e02ff */
[----:B------:R-:W-:-:S04]  /*ee00*/  IMAD.WIDE.U32 R2, R12, UR4, R2 ;  /* 0x000000040c027c25 */ /* 0x000fc8000f8e0002 */
[----:B------:R-:W-:Y:S01]  /*ee10*/  IMAD R13, R13, UR4, R8 ;  /* 0x000000040d0d7c24 */ /* 0x000fe2000f8e0208 */
[----:B------:R-:W0:Y:S01]  /*ee20*/  @P0 LDC R11, c[0x0][0xbf0] ;  /* 0x0002fc00ff0b0b82 */ /* 0x000e220000000800 */
[----:B--2---:R-:W-:Y:S01]  /*ee30*/  @P0 IMAD.HI.U32 R4, R0, R9, RZ ;  /* 0x0000000900040227 */ /* 0x004fe200078e00ff */
[----:B------:R-:W-:-:S03]  /*ee40*/  ULDC.64 UR4, c[0x0][0xbe0] ;  /* 0x0002f80000047ab9 */ /* 0x000fc60000000a00 */
[----:B------:R-:W-:Y:S02]  /*ee50*/  IMAD.IADD R3, R13, 0x1, R3 ;  /* 0x000000010d037824 */ /* 0x000fe400078e0203 */
[----:B---3--:R-:W-:-:S04]  /*ee60*/  IMAD R9, R7, R18, UR8 ;  /* 0x0000000807097e24 */ /* 0x008fc8000f8e0212 */
[----:B------:R-:W-:Y:S01]  /*ee70*/  IMAD.WIDE.U32 R2, R9, UR4, R2 ;  /* 0x0000000409027c25 */ /* 0x000fe2000f8e0002 */
[----:B0-----:R-:W-:Y:S02]  /*ee80*/  @P0 SHF.R.U32.HI R5, RZ, R11, R4 ;  /* 0x0000000bff050219 */ /* 0x001fe40000011604 */
[----:B------:R-:W-:Y:S02]  /*ee90*/  SHF.R.S32.HI R4, RZ, 0x1f, R9 ;  /* 0x0000001fff047819 */ /* 0x000fe40000011409 */
[----:B------:R-:W-:Y:S01]  /*eea0*/  IADD3 R2, P0, R5, R2, RZ ;  /* 0x0000000205027210 */ /* 0x000fe20007f1e0ff */
[----:B------:R-:W-:Y:S02]  /*eeb0*/  IMAD.MOV R7, RZ, RZ, -R5 ;  /* 0x000000ffff077224 */ /* 0x000fe400078e0a05 */
[----:B------:R-:W-:Y:S02]  /*eec0*/  IMAD R4, R4, UR4, RZ ;  /* 0x0000000404047c24 */ /* 0x000fe4000f8e02ff */
[----:B------:R-:W-:-:S02]  /*eed0*/  IMAD R7, R6, R7, R0 ;  /* 0x0000000706077224 */ /* 0x000fc400078e0200 */
[----:B------:R-:W-:Y:S01]  /*eee0*/  IMAD R4, R9, UR5, R4 ;  /* 0x0000000509047c24 */ /* 0x000fe2000f8e0204 */
[----:B------:R-:W-:Y:S01]  /*eef0*/  SHF.R.S32.HI R9, RZ, 0x1f, R5 ;  /* 0x0000001fff097819 */ /* 0x000fe20000011405 */
[----:B------:R-:W-:Y:S01]  /*ef00*/  ULDC.64 UR4, c[0x0][0xbc8] ;  /* 0x0002f20000047ab9 */ /* 0x000fe20000000a00 */
[----:B------:R-:W-:Y:S02]  /*ef10*/  SHF.R.S32.HI R0, RZ, 0x1f, R7 ;  /* 0x0000001fff007819 */ /* 0x000fe40000011407 */
[----:B------:R-:W-:-:S03]  /*ef20*/  IADD3.X R3, R9, R3, R4, P0, !PT ;  /* 0x0000000309037210 */ /* 0x000fc600007fe404 */
[----:B------:R-:W-:Y:S02]  /*ef30*/  IMAD R0, R0, UR4, RZ ;  /* 0x0000000400007c24 */ /* 0x000fe4000f8e02ff */
[----:B------:R-:W-:-:S04]  /*ef40*/  IMAD.WIDE.U32 R2, R7, UR4, R2 ;  /* 0x0000000407027c25 */ /* 0x000fc8000f8e0002 */
[----:B------:R-:W-:Y:S01]  /*ef50*/  IMAD R5, R7, UR5, R0 ;  /* 0x0000000507057c24 */ /* 0x000fe2000f8e0200 */
[----:B------:R-:W-:Y:S02]  /*ef60*/  ULDC.64 UR4, c[0x0][0xba8] ;  /* 0x0002ea0000047ab9 */ /* 0x000fe40000000a00 */
[----:B------:R-:W-:Y:S01]  /*ef70*/  LEA R4, P0, R2, UR4, 0x2 ;  /* 0x0000000402047c11 */ /* 0x000fe2000f8010ff */
[----:B------:R-:W-:-:S05]  /*ef80*/  IMAD.IADD R3, R3, 0x1, R5 ;  /* 0x0000000103037824 */ /* 0x000fca00078e0205 */
[----:B------:R-:W-:Y:S01]  /*ef90*/  LEA.HI.X R5, R2, UR5, R3, 0x2, P0 ;  /* 0x0000000502057c11 */ /* 0x000fe200080f1403 */
[----:B------:R-:W-:-:S05]  /*efa0*/  IMAD.MOV.U32 R3, RZ, RZ, -0x800000 ;  /* 0xff800000ff037424 */ /* 0x000fca00078e00ff */
[----:B------:R0:W-:Y:S01]  /*efb0*/  STG.E desc[UR44][R4.64], R3 ;  /* 0x0000000304007986 */ /* 0x0001e2000c10192c */
[----:B------:R-:W-:Y:S05]  /*efc0*/  BRA `(.L_x_950) ;  /* 0x0000003c00a07947 */ /* 0x000fea0003800000 */
.L_x_948:
[----:B------:R-:W-:-:S08]  /*efd0*/  NOP ;  /* 0x0000000000007918 */ /* 0x000fd00000000000 */
[----:B--2---:R-:W0:-:S00]  /*efe0*/  USETMAXREG.DEALLOC.CTAPOOL 0x18 ;  /* 0x00000018000079c8 */ /* 0x004e0000080e0500 */
        /* <DEDUP_REMOVED lines=16> */
.L_x_1032:
[----:B------:R-:W-:Y:S01]  /*f0f0*/  ULDC UR7, c[0x0][0xc50] ;  /* 0x0003140000077ab9 */ /* 0x000fe20000000800 */
[----:B------:R-:W-:Y:S01]  /*f100*/  UMOV UR36, UR6 ;  /* 0x0000000600247c82 */ /* 0x000fe20008000000 */
[----:B------:R-:W-:-:S11]  /*f110*/  UISETP.NE.AND UP0, UPT, UR7, 0x1, UPT ;  /* 0x000000010700788c */ /* 0x000fd6000bf05270 */
[----:B------:R-:W-:Y:S01]  /*f120*/  @UP0 ULDC UR4, c[0x0][0xc54] ;  /* 0x0003150000040ab9 */ /* 0x000fe20000000800 */
[----:B------:R-:W-:Y:S01]  /*f130*/  @UP0 ULDC UR8, c[0x0][0xc58] ;  /* 0x0003160000080ab9 */ /* 0x000fe20000000800 */
[----:B------:R-:W-:-:S04]  /*f140*/  UIMAD.WIDE.U32 UR4, UR6, UR4, URZ ;  /* 0x00000004060472a5 */ /* 0x000fc8000f8e003f */
[----:B------:R-:W-:-:S12]  /*f150*/  @UP0 USHF.R.U32.HI UR36, URZ, UR8, UR5 ;  /* 0x000000083f240299 */ /* 0x000fd80008011605 */
.L_x_1033:
[----:B------:R-:W-:Y:S01]  /*f160*/  ISETP.GE.AND P0, PT, R19, RZ, PT ;  /* 0x000000ff1300720c */ /* 0x000fe20003f06270 */
[----:B------:R-:W-:Y:S01]  /*f170*/  UIADD3 UR41, -UR36, URZ, URZ ;  /* 0x0000003f24297290 */ /* 0x000fe2000fffe13f */
[----:B------:R-:W-:Y:S02]  /*f180*/  IMAD.MOV.U32 R9, RZ, RZ, 0x1 ;  /* 0x00000001ff097424 */ /* 0x000fe400078e00ff */
[----:B------:R-:W-:Y:S01]  /*f190*/  IMAD.MOV.U32 R0, RZ, RZ, RZ ;  /* 0x000000ffff007224 */ /* 0x000fe200078e00ff */
[----:B------:R-:W-:Y:S01]  /*f1a0*/  UIMAD UR41, UR7, UR41, UR6 ;  /* 0x00000029072972a4 */ /* 0x000fe2000f8e0206 */
[----:B------:R-:W-:-:S07]  /*f1b0*/  IMAD.MOV.U32 R3, RZ, RZ, 0x1 ;  /* 0x00000001ff037424 */ /* 0x000fce00078e00ff */
[----:B------:R-:W-:Y:S05]  /*f1c0*/  @!P0 BRA `(.L_x_1034) ;  /* 0x0000003800608947 */ /* 0x000fea0003800000 */
[----:B------:R-:W0:Y:S01]  /*f1d0*/  S2UR UR40, SR_CTAID.X ;  /* 0x00000000002879c3 */ /* 0x000e220000002500 */
[----:B------:R-:W-:Y:S01]  /*f1e0*/  ULDC.64 UR4, c[0x0][0x418] ;  /* 0x0001060000047ab9 */ /* 0x000fe20000000a00 */
[----:B------:R-:W-:Y:S01]  /*f1f0*/  ULDC UR6, c[0x0][0x448] ;  /* 0x0001120000067ab9 */ /* 0x000fe20000000800 */
[----:B------:R-:W-:Y:S02]  /*f200*/  UISETP.NE.U32.AND UP0, UPT, UR4, URZ, UPT ;  /* 0x0000003f0400728c */ /* 0x000fe4000bf05070 */
[----:B------:R-:W-:Y:S02]  /*f210*/  UISETP.NE.AND UP1, UPT, UR6, 0x1, UPT ;  /* 0x000000010600788c */ /* 0x000fe4000bf25270 */
[----:B------:R-:W-:Y:S01]  /*f220*/  UISETP.NE.AND.EX UP0, UPT, UR5, URZ, UPT, UP0 ;  /* 0x0000003f0500728c */ /* 0x000fe2000bf05300 */
[----:B------:R-:W-:Y:S02]  /*f230*/  ULDC UR6, c[0x0][0x424] ;  /* 0x0001090000067ab9 */ /* 0x000fe40000000800 */
[----:B------:R-:W-:Y:S01]  /*f240*/  ULDC.64 UR4, c[0x0][0x9e0] ;  /* 0x0002780000047ab9 */ /* 0x000fe20000000a00 */
[----:B------:R-:W-:-:S02]  /*f250*/  USEL UR9, UR6, 0x1, UP0 ;  /* 0x0000000106097887 */ /* 0x000fc40008000000 */
[----:B------:R-:W-:Y:S01]  /*f260*/  UISETP.GE.AND UP0, UPT, UR5, 0x1, UPT ;  /* 0x000000010500788c */ /* 0x000fe2000bf06270 */
[----:B------:R-:W-:Y:S02]  /*f270*/  ULDC UR10, c[0x0][0x288] ;  /* 0x0000a200000a7ab9 */ /* 0x000fe40000000800 */
[----:B------:R-:W-:Y:S01]  /*f280*/  @UP1 ULDC UR7, c[0x0][0x44c] ;  /* 0x0001130000071ab9 */ /* 0x000fe20000000800 */
[----:B------:R-:W-:Y:S01]  /*f290*/  ULDC UR12, c[0x0][0x2f0] ;  /* 0x0000bc00000c7ab9 */ /* 0x000fe20000000800 */
[----:B------:R-:W-:Y:S01]  /*f2a0*/  UIADD3 UR11, -UR10, 0x1, URZ ;  /* 0x000000010a0b7890 */ /* 0x000fe2000fffe13f */
[----:B------:R-:W-:Y:S01]  /*f2b0*/  PLOP3.LUT P1, PT, PT, PT, UP0, 0x80, 0x0 ;  /* 0x000000000000781c */ /* 0x000fe20003f2f008 */
[----:B------:R-:W-:Y:S01]  /*f2c0*/  UIMAD UR13, UR9, UR12, 0x7f ;  /* 0x0000007f090d74a4 */ /* 0x000fe2000f8e020c */
[----:B------:R-:W-:Y:S01]  /*f2d0*/  @UP1 ULDC UR14, c[0x0][0x450] ;  /* 0x00011400000e1ab9 */ /* 0x000fe20000000800 */
[----:B------:R-:W-:Y:S02]  /*f2e0*/  UIMAD UR11, UR9, UR12, UR11 ;  /* 0x0000000c090b72a4 */ /* 0x000fe4000f8e020b */
[----:B0-----:R-:W-:-:S04]  /*f2f0*/  USHF.L.U32 UR40, UR40, 0x7, URZ ;  /* 0x0000000728287899 */ /* 0x001fc8000800063f */
[----:B------:R-:W-:-:S04]  /*f300*/  UIADD3 UR8, UR40, 0x7f, URZ ;  /* 0x0000007f28087890 */ /* 0x000fc8000fffe03f */
[----:B------:R-:W-:-:S04]  /*f310*/  UIMAD.WIDE.U32 UR6, UR8, UR7, URZ ;  /* 0x00000007080672a5 */ /* 0x000fc8000f8e003f */
[----:B------:R-:W-:Y:S02]  /*f320*/  @UP1 USHF.R.U32.HI UR8, URZ, UR14, UR7 ;  /* 0x0000000e3f081299 */ /* 0x000fe40008011607 */
[----:B------:R-:W-:Y:S02]  /*f330*/  USHF.R.S32.HI UR7, URZ, 0x1f, UR13 ;  /* 0x0000001f3f077899 */ /* 0x000fe4000801140d */
[----:B------:R-:W-:Y:S02]  /*f340*/  UIADD3 UR6, UR11, UR8, URZ ;  /* 0x000000080b067290 */ /* 0x000fe4000fffe03f */
[----:B------:R-:W-:Y:S02]  /*f350*/  ULEA.HI UR7, UR7, UR13, URZ, 0x7 ;  /* 0x0000000d07077291 */ /* 0x000fe4000f8f383f */
[----:B------:R-:W-:Y:S02]  /*f360*/  UIADD3 UR4, UR6, UR4, URZ ;  /* 0x0000000406047290 */ /* 0x000fe4000fffe03f */
[----:B------:R-:W-:Y:S01]  /*f370*/  USHF.R.S32.HI UR39, URZ, 0x7, UR7 ;  /* 0x000000073f277899 */ /* 0x000fe20008011407 */
[----:B------:R-:W-:Y:S11]  /*f380*/  @!P1 BRA `(.L_x_1035) ;  /* 0x0000000000449947 */ /* 0x000ff60003800000 */
[----:B------:R-:W-:Y:S01]  /*f390*/  ISETP.LT.AND P0, PT, RZ, UR6, PT ;  /* 0x00000006ff007c0c */ /* 0x000fe2000bf01270 */
[----:B------:R-:W-:-:S12]  /*f3a0*/  UIADD3 UR8, UR6, -0x1, URZ ;  /* 0xffffffff06087890 */ /* 0x000fd8000fffe03f */
[----:B------:R-:W-:Y:S05]  /*f3b0*/  @P0 BRA `(.L_x_1036) ;  /* 0x00000000001c0947 */ /* 0x000fea0003800000 */
[----:B------:R-:W-:Y:S02]  /*f3c0*/  UISETP.NE.AND UP0, UPT, UR5, 0x1, UPT ;  /* 0x000000010500788c */ /* 0x000fe4000bf05270 */
[----:B------:R-:W-:-:S09]  /*f3d0*/  UIADD3 UR8, -UR6, URZ, URZ ;  /* 0x0000003f06087290 */ /* 0x000fd2000fffe13f */
[----:B------:R-:W-:Y:S02]  /*f3e0*/  @UP0 ULDC.64 UR14, c[0x0][0x9e8] ;  /* 0x00027a00000e0ab9 */ /* 0x000fe40000000a00 */
[----:B------:R-:W-:-:S04]  /*f3f0*/  UIMAD.WIDE.U32 UR6, UR8, UR14, URZ ;  /* 0x0000000e080672a5 */ /* 0x000fc8000f8e003f */
[----:B------:R-:W-:-:S04]  /*f400*/  @UP0 USHF.R.U32.HI UR8, URZ, UR15, UR7 ;  /* 0x0000000f3f080299 */ /* 0x000fc80008011607 */
[----:B------:R-:W-:Y:S01]  /*f410*/  ULOP3.LUT UR8, URZ, UR8, URZ, 0x33, !UPT ;  /* 0x000000083f087292 */ /* 0x000fe2000f8e333f */
[----:B------:R-:W-:Y:S11]  /*f420*/  BRA `(.L_x_1037) ;  /* 0x0000000000107947 */ /* 0x000ff60003800000 */
.L_x_1036:
[----:B------:R-:W-:-:S11]  /*f430*/  UISETP.NE.AND UP0, UPT, UR5, 0x1, UPT ;  /* 0x000000010500788c */ /* 0x000fd6000bf05270 */
[----:B------:R-:W-:Y:S02]  /*f440*/  @UP0 ULDC.64 UR14, c[0x0][0x9e8] ;  /* 0x00027a00000e0ab9 */ /* 0x000fe40000000a00 */
[----:B------:R-:W-:-:S04]  /*f450*/  UIMAD.WIDE.U32 UR6, UR8, UR14, URZ ;  /* 0x0000000e080672a5 */ /* 0x000fc8000f8e003f */
[----:B------:R-:W-:-:S12]  /*f460*/  @UP0 USHF.R.U32.HI UR8, URZ, UR15, UR7 ;  /* 0x0000000f3f080299 */ /* 0x000fd80008011607 */
.L_x_1037:
[----:B------:R-:W-:-:S04]  /*f470*/  UIMAD UR8, UR8, UR5, UR5 ;  /* 0x00000005080872a4 */ /* 0x000fc8000f8e0205 */
[----:B------:R-:W-:-:S04]  /*f480*/  UISETP.LT.AND UP0, UPT, UR4, UR8, UPT ;  /* 0x000000080400728c */ /* 0x000fc8000bf01270 */
[----:B------:R-:W-:-:S12]  /*f490*/  USEL UR4, UR4, UR8, UP0 ;  /* 0x0000000804047287 */ /* 0x000fd80008000000 */
.L_x_1035:
[----:B------:R-:W-:Y:S01]  /*f4a0*/  UIADD3 UR4, UR4, 0x7f, URZ ;  /* 0x0000007f04047890 */ /* 0x000fe2000fffe03f */
[----:B------:R-:W-:Y:S01]  /*f4b0*/  @UP1 ULDC UR6, c[0x0][0x44c] ;  /* 0x0001130000061ab9 */ /* 0x000fe20000000800 */
[----:B------:R-:W-:Y:S02]  /*f4c0*/  @UP1 ULDC UR11, c[0x0][0x450] ;  /* 0x00011400000b1ab9 */ /* 0x000fe40000000800 */
[----:B------:R-:W-:Y:S02]  /*f4d0*/  USHF.R.S32.HI UR8, URZ, 0x1f, UR4 ;  /* 0x0000001f3f087899 */ /* 0x000fe40008011404 */
[----:B------:R-:W-:Y:S02]  /*f4e0*/  UIMAD.WIDE.U32 UR6, UR40, UR6, URZ ;  /* 0x00000006280672a5 */ /* 0x000fe4000f8e003f */
[----:B------:R-:W-:Y:S02]  /*f4f0*/  ULEA.HI UR8, UR8, UR4, URZ, 0x7 ;  /* 0x0000000408087291 */ /* 0x000fe4000f8f383f */
[----:B------:R-:W-:Y:S01]  /*f500*/  UIMAD UR9, UR9, UR12, -UR10 ;  /* 0x0000000c090972a4 */ /* 0x000fe2000f8e0a0a */
[----:B------:R-:W-:Y:S01]  /*f510*/  UMOV UR4, UR40 ;  /* 0x0000002800047c82 */ /* 0x000fe20008000000 */
[----:B------:R-:W-:-:S02]  /*f520*/  USHF.R.S32.HI UR42, URZ, 0x7, UR8 ;  /* 0x000000073f2a7899 */ /* 0x000fc40008011408 */
[----:B------:R-:W-:Y:S02]  /*f530*/  @UP1 USHF.R.U32.HI UR4, URZ, UR11, UR7 ;  /* 0x0000000b3f041299 */ /* 0x000fe40008011607 */
[----:B------:R-:W-:Y:S02]  /*f540*/  UISETP.LT.AND UP0, UPT, UR39, UR42, UPT ;  /* 0x0000002a2700728c */ /* 0x000fe4000bf01270 */
[----:B------:R-:W-:Y:S01]  /*f550*/  UIADD3 UR4, UR9, UR4, URZ ;  /* 0x0000000409047290 */ /* 0x000fe2000fffe03f */
[----:B------:R-:W-:Y:S01]  /*f560*/  ULDC UR8, c[0x0][0x9dc] ;  /* 0x0002770000087ab9 */ /* 0x000fe20000000800 */
[----:B------:R-:W-:Y:S02]  /*f570*/  USEL UR9, UR39, UR42, UP0 ;  /* 0x0000002a27097287 */ /* 0x000fe40008000000 */
[----:B------:R-:W-:Y:S01]  /*f580*/  UIADD3 UR8, UR4, -UR8, URZ ;  /* 0x8000000804087290 */ /* 0x000fe2000fffe03f */
[----:B------:R-:W-:Y:S11]  /*f590*/  @!P1 BRA `(.L_x_1038) ;  /* 0x0000000000449947 */ /* 0x000ff60003800000 */
[----:B------:R-:W-:-:S06]  /*f5a0*/  UISETP.GT.AND UP0, UPT, UR4, -0x1, UPT ;  /* 0xffffffff0400788c */ /* 0x000fcc000bf04270 */
[----:B------:R-:W-:-:S13]  /*f5b0*/  PLOP3.LUT P0, PT, PT, PT, UP0, 0x80, 0x0 ;  /* 0x000000000000781c */ /* 0x000fda0003f0f008 */
[----:B------:R-:W-:Y:S05]  /*f5c0*/  @P0 BRA `(.L_x_1039) ;  /* 0x00000000001c0947 */ /* 0x000fea0003800000 */
[----:B------:R-:W-:Y:S02]  /*f5d0*/  UISETP.NE.AND UP0, UPT, UR5, 0x1, UPT ;  /* 0x000000010500788c */ /* 0x000fe4000bf05270 */
[----:B------:R-:W-:-:S09]  /*f5e0*/  ULOP3.LUT UR4, URZ, UR4, URZ, 0x33, !UPT ;  /* 0x000000043f047292 */ /* 0x000fd2000f8e333f */
[----:B------:R-:W-:Y:S02]  /*f5f0*/  @UP0 ULDC.64 UR10, c[0x0][0x9e8] ;  /* 0x00027a00000a0ab9 */ /* 0x000fe40000000a00 */
[----:B------:R-:W-:-:S04]  /*f600*/  UIMAD.WIDE.U32 UR6, UR4, UR10, URZ ;  /* 0x0000000a040672a5 */ /* 0x000fc8000f8e003f */
[----:B------:R-:W-:-:S04]  /*f610*/  @UP0 USHF.R.U32.HI UR4, URZ, UR11, UR7 ;  /* 0x0000000b3f040299 */ /* 0x000fc80008011607 */
[----:B------:R-:W-:Y:S01]  /*f620*/  ULOP3.LUT UR4, URZ, UR4, URZ, 0x33, !UPT ;  /* 0x000000043f047292 */ /* 0x000fe2000f8e333f */
[----:B------:R-:W-:Y:S11]  /*f630*/  BRA `(.L_x_1040) ;  /* 0x0000000000107947 */ /* 0x000ff60003800000 */
.L_x_1039:
[----:B------:R-:W-:-:S11]  /*f640*/  UISETP.NE.AND UP0, UPT, UR5, 0x1, UPT ;  /* 0x000000010500788c */ /* 0x000fd6000bf05270 */
[----:B------:R-:W-:Y:S02]  /*f650*/  @UP0 ULDC.64 UR10, c[0x0][0x9e8] ;  /* 0x00027a00000a0ab9 */ /* 0x000fe40000000a00 */
[----:B------:R-:W-:-:S04]  /*f660*/  UIMAD.WIDE.U32 UR6, UR4, UR10, URZ ;  /* 0x0000000a040672a5 */ /* 0x000fc8000f8e003f */
[----:B------:R-:W-:-:S12]  /*f670*/  @UP0 USHF.R.U32.HI UR4, URZ, UR11, UR7 ;  /* 0x0000000b3f040299 */ /* 0x000fd80008011607 */
.L_x_1040:
[----:B------:R-:W-:-:S04]  /*f680*/  UIMAD UR4, UR4, UR5, URZ ;  /* 0x00000005040472a4 */ /* 0x000fc8000f8e023f */
[----:B------:R-:W-:-:S04]  /*f690*/  UISETP.LT.AND UP0, UPT, UR8, UR4, UPT ;  /* 0x000000040800728c */ /* 0x000fc8000bf01270 */
[----:B------:R-:W-:-:S12]  /*f6a0*/  USEL UR8, UR8, UR4, !UP0 ;  /* 0x0000000408087287 */ /* 0x000fd8000c000000 */
.L_x_1038:
[----:B------:R-:W-:Y:S02]  /*f6b0*/  USHF.R.S32.HI UR4, URZ, 0x1f, UR8 ;  /* 0x0000001f3f047899 */ /* 0x000fe40008011408 */
[----:B------:R-:W-:Y:S02]  /*f6c0*/  USHF.R.U32.HI UR5, URZ, 0x10, UR41 ;  /* 0x000000103f057899 */ /* 0x000fe40008011629 */
[----:B------:R-:W-:Y:S02]  /*f6d0*/  ULEA.HI UR4, UR4, UR8, URZ, 0x7 ;  /* 0x0000000804047291 */ /* 0x000fe4000f8f383f */
[----:B------:R-:W-:Y:S02]  /*f6e0*/  UISETP.NE.AND UP0, UPT, UR5, URZ, UPT ;  /* 0x0000003f0500728c */ /* 0x000fe4000bf05270 */
[----:B------:R-:W-:Y:S02]  /*f6f0*/  USHF.R.S32.HI UR4, URZ, 0x7, UR4 ;  /* 0x000000073f047899 */ /* 0x000fe40008011404 */
[----:B------:R-:W-:-:S04]  /*f700*/  ULOP3.LUT UR41, UR41, 0xffff, URZ, 0xc0, !UPT ;  /* 0x0000ffff29297892 */ /* 0x000fc8000f8ec03f */
[----:B------:R-:W-:-:S03]  /*f710*/  VIMNMX R7, RZ, UR4, !PT ;  /* 0x00000004ff077c48 */ /* 0x000fc6000ffe0100 */
[----:B------:R-:W-:Y:S01]  /*f720*/  @!UP0 ULDC UR5, c[0x0][0x9f0] ;  /* 0x00027c0000058ab9 */ /* 0x000fe20000000800 */
[----:B------:R-:W-:Y:S01]  /*f730*/  ISETP.LT.AND P0, PT, R7, UR9, PT ;  /* 0x0000000907007c0c */ /* 0x000fe2000bf01270 */
[----:B------:R0:W-:Y:S04]  /*f740*/  STL [R1+0x8], R7 ;  /* 0x0000080701007387 */ /* 0x0001e80000100800 */
[----:B------:R0:W-:Y:S08]  /*f750*/  STL [R1+0xc], RZ ;  /* 0x00000cff01007387 */ /* 0x0001f00000100800 */
[----:B0-----:R-:W-:Y:S05]  /*f760*/  @!P0 BRA `(.L_x_1041) ;  /* 0x0000000000708947 */ /* 0x001fea0003800000 */
[----:B------:R-:W-:Y:S01]  /*f770*/  IMAD.U32 R6, RZ, RZ, UR5 ;  /* 0x00000005ff067e24 */ /* 0x000fe2000f8e00ff */
[----:B------:R-:W-:Y:S01]  /*f780*/  UIADD3 UR4, UR5, -0x1, UR9 ;  /* 0xffffffff05047890 */ /* 0x000fe2000fffe009 */
[----:B------:R-:W-:-:S03]  /*f790*/  IMAD.MOV.U32 R2, RZ, RZ, RZ ;  /* 0x000000ffff027224 */ /* 0x000fc600078e00ff */
[-C--:B------:R-:W-:Y:S02]  /*f7a0*/  IABS R0, R6.reuse ;  /* 0x0000000600007213 */ /* 0x080fe40000000000 */
[----:B------:R-:W-:Y:S02]  /*f7b0*/  IABS R6, R6 ;  /* 0x0000000600067213 */ /* 0x000fe40000000000 */
[----:B------:R-:W0:Y:S08]  /*f7c0*/  I2F.RP R4, R0 ;  /* 0x0000000000047306 */ /* 0x000e300000209400 */
[----:B0-----:R-:W0:Y:S02]  /*f7d0*/  MUFU.RCP R4, R4 ;  /* 0x0000000400047308 */ /* 0x001e240000001000 */
[----:B0-----:R-:W-:-:S06]  /*f7e0*/  VIADD R3, R4, 0xffffffe ;  /* 0x0ffffffe04037836 */ /* 0x001fcc0000000000 */
[----:B------:R-:W0:Y:S02]  /*f7f0*/  F2I.FTZ.U32.TRUNC.NTZ R3, R3 ;  /* 0x0000000300037305 */ /* 0x000e24000021f000 */
[----:B0-----:R-:W-:-:S04]  /*f800*/  IMAD.MOV R5, RZ, RZ, -R3 ;  /* 0x000000ffff057224 */ /* 0x001fc800078e0a03 */
[----:B------:R-:W-:-:S04]  /*f810*/  IMAD R5, R5, R0, RZ ;  /* 0x0000000005057224 */ /* 0x000fc800078e02ff */
[----:B------:R-:W-:Y:S01]  /*f820*/  IMAD.HI.U32 R5, R3, R5, R2 ;  /* 0x0000000503057227 */ /* 0x000fe200078e0002 */
[----:B------:R-:W-:-:S03]  /*f830*/  IADD3 R2, -R7, UR4, RZ ;  /* 0x0000000407027c10 */ /* 0x000fc6000fffe1ff */
[----:B------:R-:W-:Y:S01]  /*f840*/  IMAD.MOV R3, RZ, RZ, -R6 ;  /* 0x000000ffff037224 */ /* 0x000fe200078e0a06 */
[----:B------:R-:W-:Y:S02]  /*f850*/  IABS R4, R2 ;  /* 0x0000000200047213 */ /* 0x000fe40000000000 */
[----:B------:R-:W-:-:S03]  /*f860*/  LOP3.LUT R2, R2, UR5, RZ, 0x3c, !PT ;  /* 0x0000000502027c12 */ /* 0x000fc6000f8e3cff */
[----:B------:R-:W-:Y:S01]  /*f870*/  IMAD.HI.U32 R5, R5, R4, RZ ;  /* 0x0000000405057227 */ /* 0x000fe200078e00ff */
[----:B------:R-:W-:-:S03]  /*f880*/  ISETP.GE.AND P2, PT, R2, RZ, PT ;  /* 0x000000ff0200720c */ /* 0x000fc60003f46270 */
[----:B------:R-:W-:-:S05]  /*f890*/  IMAD R3, R5, R3, R4 ;  /* 0x0000000305037224 */ /* 0x000fca00078e0204 */
[----:B------:R-:W-:-:S13]  /*f8a0*/  ISETP.GT.U32.AND P1, PT, R0, R3, PT ;  /* 0x000000030000720c */ /* 0x000fda0003f24070 */
[----:B------:R-:W-:Y:S02]  /*f8b0*/  @!P1 IMAD.IADD R3, R3, 0x1, -R0 ;  /* 0x0000000103039824 */ /* 0x000fe400078e0a00 */
[----:B------:R-:W-:Y:S01]  /*f8c0*/  @!P1 VIADD R5, R5, 0x1 ;  /* 0x0000000105059836 */ /* 0x000fe20000000000 */
[----:B------:R-:W-:Y:S02]  /*f8d0*/  ISETP.NE.AND P1, PT, RZ, UR5, PT ;  /* 0x00000005ff007c0c */ /* 0x000fe4000bf25270 */
[----:B------:R-:W-:-:S13]  /*f8e0*/  ISETP.GE.U32.AND P0, PT, R3, R0, PT ;  /* 0x000000000300720c */ /* 0x000fda0003f06070 */
[----:B------:R-:W-:-:S04]  /*f8f0*/  @P0 VIADD R5, R5, 0x1 ;  /* 0x0000000105050836 */ /* 0x000fc80000000000 */
[----:B------:R-:W-:Y:S01]  /*f900*/  @!P2 IMAD.MOV R5, RZ, RZ, -R5 ;  /* 0x000000ffff05a224 */ /* 0x000fe200078e0a05 */
[----:B------:R-:W-:-:S05]  /*f910*/  @!P1 LOP3.LUT R5, RZ, UR5, RZ, 0x33, !PT ;  /* 0x00000005ff059c12 */ /* 0x000fca000f8e33ff */
[----:B------:R0:W-:Y:S02]  /*f920*/  STL [R1+0xc], R5 ;  /* 0x00000c0501007387 */ /* 0x0001e40000100800 */
.L_x_1041:
[----:B------:R-:W2:Y:S01]  /*f930*/  LDL R2, [R1+0xc] ;  /* 0x00000c0001027983 */ /* 0x000ea20000100800 */
[----:B------:R-:W-:Y:S02]  /*f940*/  IMAD.MOV.U32 R9, RZ, RZ, 0x1 ;  /* 0x00000001ff097424 */ /* 0x000fe400078e00ff */
[----:B------:R-:W-:Y:S02]  /*f950*/  IMAD.MOV.U32 R3, RZ, RZ, 0x1 ;  /* 0x00000001ff037424 */ /* 0x000fe400078e00ff */
[----:B--2---:R-:W-:-:S05]  /*f960*/  IMAD R0, R2, UR41, R7 ;  /* 0x0000002902007c24 */ /* 0x004fca000f8e0207 */
[----:B------:R-:W-:Y:S01]  /*f970*/  VIADDMNMX R18, R0, R2, UR9, PT ;  /* 0x0000000900127e46 */ /* 0x000fe2000b800102 */
[----:B------:R1:W-:Y:S03]  /*f980*/  STL [R1+0x4], R0 ;  /* 0x0000040001007387 */ /* 0x0003e60000100800 */
[----:B------:R-:W-:Y:S01]  /*f990*/  ISETP.GT.AND P0, PT, R18, R0, PT ;  /* 0x000000001200720c */ /* 0x000fe20003f04270 */
[----:B------:R2:W-:Y:S01]  /*f9a0*/  STL [R1+0x10], R18 ;  /* 0x0000101201007387 */ /* 0x0005e20000100800 */
[----:B-1----:R-:W-:-:S11]  /*f9b0*/  IMAD.MOV.U32 R0, RZ, RZ, RZ ;  /* 0x000000ffff007224 */ /* 0x002fd600078e00ff */
[----:B--2---:R-:W-:Y:S05]  /*f9c0*/  @!P0 BRA `(.L_x_1034) ;  /* 0x0000003000608947 */ /* 0x004fea0003800000 */
[----:B------:R-:W1:Y:S01]  /*f9d0*/  S2UR UR4, SR_CgaCtaId ;  /* 0x00000000000479c3 */ /* 0x000e620000008800 */
[----:B------:R-:W-:Y:S02]  /*f9e0*/  UMOV UR38, 0x400 ;  /* 0x0000040000267882 */ /* 0x000fe40000000000 */
[----:B-1----:R-:W-:-:S04]  /*f9f0*/  ULEA UR38, UR4, UR38, 0x18 ;  /* 0x0000002604267291 */ /* 0x002fc8000f8ec03f */
        /* <DEDUP_REMOVED lines=9> */
[----:B------:R-:W1:Y:S01]  /*fa90*/  LDC.64 R2, c[0x4][R2] ;  /* 0x0100000002027b82 */ /* 0x000e620000000a00 */
[----:B0-----:R-:W-:Y:S02]  /*faa0*/  IMAD.U32 R5, RZ, RZ, UR7 ;  /* 0x00000007ff057e24 */ /* 0x001fe4000f8e00ff */
        /* <DEDUP_REMOVED lines=8> */
[----:B-1----:R-:W-:Y:S05]  /*fb30*/  CALL.ABS.NOINC R2 ;  /* 0x0000000002007343 */ /* 0x002fea0003c00000 */
.L_x_1042:
        /* <DEDUP_REMOVED lines=8> */
[----:B------:R1:W2:Y:S01]  /*fbc0*/  LDC.64 R2, c[0x4][R16] ;  /* 0x0100000010027b82 */ /* 0x0002a20000000a00 */
[----:B------:R-:W-:Y:S02]  /*fbd0*/  IMAD.U32 R4, RZ, RZ, UR6 ;  /* 0x00000006ff047e24 */ /* 0x000fe4000f8e00ff */
[----:B0-----:R-:W-:Y:S02]  /*fbe0*/  IMAD.U32 R5, RZ, RZ, UR7 ;  /* 0x00000007ff057e24 */ /* 0x001fe4000f8e00ff */
[----:B------:R-:W-:Y:S02]  /*fbf0*/  IMAD.U32 R6, RZ, RZ, UR8 ;  /* 0x00000008ff067e24 */ /* 0x000fe4000f8e00ff */
[----:B------:R-:W-:-:S02]  /*fc00*/  IMAD.U32 R7, RZ, RZ, UR9 ;  /* 0x00000009ff077e24 */ /* 0x000fc4000f8e00ff */
[----:B------:R-:W-:Y:S02]  /*fc10*/  IMAD.U32 R10, RZ, RZ, UR4 ;  /* 0x00000004ff0a7e24 */ /* 0x000fe4000f8e00ff */
[----:B------:R-:W-:Y:S02]  /*fc20*/  IMAD.U32 R11, RZ, RZ, UR5 ;  /* 0x00000005ff0b7e24 */ /* 0x000fe4000f8e00ff */
[----:B------:R-:W-:Y:S02]  /*fc30*/  IMAD.MOV.U32 R8, RZ, RZ, 0x70 ;  /* 0x00000070ff087424 */ /* 0x000fe400078e00ff */
[----:B------:R-:W-:Y:S02]  /*fc40*/  IMAD.MOV.U32 R12, RZ, RZ, 0x1 ;  /* 0x00000001ff0c7424 */ /* 0x000fe400078e00ff */
[----:B-1----:R-:W-:-:S07]  /*fc50*/  IMAD.MOV.U32 R13, RZ, RZ, RZ ;  /* 0x000000ffff0d7224 */ /* 0x002fce00078e00ff */
[----:B------:R-:W-:-:S07]  /*fc60*/  LEPC R20, `(.L_x_1044) ;  /* 0x000000001014794e */ /* 0x000fce0000000000 */
[----:B--2---:R-:W-:Y:S05]  /*fc70*/  CALL.ABS.NOINC R2 ;  /* 0x0000000002007343 */ /* 0x004fea0003c00000 */
.L_x_1044:
        /* <DEDUP_REMOVED lines=15> */
.L_x_1043:
[----:B------:R-:W1:Y:S02]  /*fd70*/  LDC.64 R2, c[0x0][0x9f8] ;  /* 0x00027e00ff027b82 */ /* 0x000e640000000a00 */
[----:B-1----:R-:W-:-:S04]  /*fd80*/  ISETP.NE.U32.AND P0, PT, R2, RZ, PT ;  /* 0x000000ff0200720c */ /* 0x002fc80003f05070 */
[----:B------:R-:W-:-:S13]  /*fd90*/  ISETP.NE.AND.EX P0, PT, R3, RZ, PT, P0 ;  /* 0x000000ff0300720c */ /* 0x000fda0003f05300 */
[----:B------:R-:W1:Y:S02]  /*fda0*/  @P0 LDC.64 R2, c[0x0][0x9f8] ;  /* 0x00027e00ff020b82 */ /* 0x000e640000000a00 */
[----:B-1----:R-:W-:-:S05]  /*fdb0*/  @P0 IMAD.WIDE R2, R19, 0x4, R2 ;  /* 0x0000000413020825 */ /* 0x002fca00078e0202 */
[----:B------:R1:W2:Y:S01]  /*fdc0*/  @P0 LDG.E R19, desc[UR44][R2.64] ;  /* 0x0000002c02130981 */ /* 0x0002a2000c1e1900 */
[----:B------:R-:W-:Y:S01]  /*fdd0*/  UMOV UR4, 0xffffffff ;  /* 0xffffffff00047882 */ /* 0x000fe20000000000 */
[----:B------:R-:W-:Y:S01]  /*fde0*/  LOP3.LUT R17, R17, 0xfffffffe, RZ, 0xc0, !PT ;  /* 0xfffffffe11117812 */ /* 0x000fe200078ec0ff */
[----:B------:R-:W-:Y:S01]  /*fdf0*/  VIADD R18, R18, 0xffffffff ;  /* 0xffffffff12127836 */ /* 0x000fe20000000000 */
[----:B------:R-:W3:Y:S01]  /*fe00*/  S2R R0, SR_TID.X ;  /* 0x0000000000007919 */ /* 0x000ee20000002100 */
[----:B-1----:R-:W1:Y:S02]  /*fe10*/  LDC.64 R2, c[0x0][0x418] ;  /* 0x00010600ff027b82 */ /* 0x002e640000000a00 */
[----:B-1----:R-:W-:Y:S02]  /*fe20*/  ISETP.NE.U32.AND P0, PT, R2, RZ, PT ;  /* 0x000000ff0200720c */ /* 0x002fe40003f05070 */
[----:B---3--:R-:W-:Y:S02]  /*fe30*/  SHF.R.U32.HI R0, RZ, 0x5, R0 ;  /* 0x00000005ff007819 */ /* 0x008fe40000011600 */
[----:B------:R-:W-:-:S02]  /*fe40*/  ISETP.NE.AND.EX P1, PT, R3, RZ, PT, P0 ;  /* 0x000000ff0300720c */ /* 0x000fc40003f25300 */
[----:B------:R-:W-:-:S11]  /*fe50*/  LOP3.LUT R0, R0, 0x3, RZ, 0xc0, !PT ;  /* 0x0000000300007812 */ /* 0x000fd600078ec0ff */
[----:B------:R-:W-:Y:S02]  /*fe60*/  @P1 LOP3.LUT R17, R17, 0x1, RZ, 0xfc, !PT ;  /* 0x0000000111111812 */ /* 0x000fe400078efcff */
[----:B--2---:R-:W-:Y:S02]  /*fe70*/  SHF.R.S32.HI R6, RZ, 0x1f, R19 ;  /* 0x0000001fff067819 */ /* 0x004fe40000011413 */
[----:B------:R-:W-:-:S03]  /*fe80*/  SEL R16, R19, RZ, !P1 ;  /* 0x000000ff13107207 */ /* 0x000fc60004800000 */
[----:B------:R1:W-:Y:S01]  /*fe90*/  STL [R1], R6 ;  /* 0x0000000601007387 */ /* 0x0003e20000100800 */
[----:B------:R-:W-:Y:S05]  /*fea0*/  BRA.DIV UR4, `(.L_x_1045) ;  /* 0x0000003204c87947 */ /* 0x000fea000b800000 */
[----:B------:R2:W3:Y:S02]  /*feb0*/  SHFL.IDX PT, R14, R0, RZ, 0x1f ;  /* 0x00001fff000e7589 */ /* 0x0004e400000e0000 */
.L_x_1122:
[----:B---3--:R-:W-:Y:S02]  /*fec0*/  ISETP.NE.AND P0, PT, R14, RZ, PT ;  /* 0x000000ff0e00720c */ /* 0x008fe40003f05270 */
[----:B------:R-:W-:Y:S02]  /*fed0*/  PLOP3.LUT P2, PT, PT, PT, PT, 0x8, 0x0 ;  /* 0x000000000000781c */ /* 0x000fe40003f4e170 */
[----:B------:R-:W-:-:S11]  /*fee0*/  LOP3.LUT R17, R17, 0xfffffffd, RZ, 0xc0, !PT ;  /* 0xfffffffd11117812 */ /* 0x000fd600078ec0ff */
[----:B------:R-:W-:Y:S01]  /*fef0*/  @P2 LOP3.LUT R17, R17, 0x2, RZ, 0xfc, !PT ;  /* 0x0000000211112812 */ /* 0x000fe200078efcff */
[----:B------:R-:W-:Y:S06]  /*ff00*/  @P0 BRA `(.L_x_1046) ;  /* 0x0000000000f00947 */ /* 0x000fec0003800000 */
[----:B------:R-:W-:-:S03]  /*ff10*/  UMOV UR4, 0xffffffff ;  /* 0xffffffff00047882 */ /* 0x000fc60000000000 */
[----:B------:R-:W-:Y:S05]  /*ff20*/  BRA.DIV UR4, `(.L_x_1047) ;  /* 0x0000003204c87947 */ /* 0x000fea000b800000 */
[----:B------:R-:W-:-:S13]  /*ff30*/  ELECT P6, URZ, PT ;  /* 0x00000000003f782f */ /* 0x000fda00038c0000 */
.L_x_1125:
[----:B------:R-:W-:Y:S05]  /*ff40*/  @!P6 BRA `(.L_x_1046) ;  /* 0x0000000000e0e947 */ /* 0x000fea0003800000 */
[----:B------:R-:W-:Y:S01]  /*ff50*/  IMAD.MOV.U32 R16, RZ, RZ, R19 ;  /* 0x000000ffff107224 */ /* 0x000fe200078e0013 */
[----:B------:R-:W-:Y:S06]  /*ff60*/  @!P1 BRA `(.L_x_1048) ;  /* 0x0000000000449947 */ /* 0x000fec0003800000 */
[----:B------:R-:W3:Y:S01]  /*ff70*/  LDC R7, c[0x0][0x43c] ;  /* 0x00010f00ff077b82 */ /* 0x000ee20000000800 */
[----:B------:R-:W-:Y:S01]  /*ff80*/  ULDC.64 UR4, c[0x0][0x428] ;  /* 0x00010a0000047ab9 */ /* 0x000fe20000000a00 */
[----:B---3--:R-:W-:-:S13]  /*ff90*/  ISETP.NE.AND P0, PT, R7, 0x1, PT ;  /* 0x000000010700780c */ /* 0x008fda0003f05270 */
[----:B0-----:R-:W2:Y:S02]  /*ffa0*/  @P0 LDC.64 R4, c[0x0][0x440] ;  /* 0x00011000ff040b82 */ /* 0x001ea40000000a00 */
[----:B--2---:R-:W-:-:S04]  /*ffb0*/  @P0 IMAD.HI.U32 R0, R18, R4, RZ ;  /* 0x0000000412000227 */ /* 0x004fc800078e00ff */
[----:B------:R-:W-:Y:S01]  /*ffc0*/  IMAD.MOV.U32 R4, RZ, RZ, R18 ;  /* 0x000000ffff047224 */ /* 0x000fe200078e0012 */
[----:B------:R-:W-:-:S04]  /*ffd0*/  @P0 SHF.R.U32.HI R4, RZ, R5, R0 ;  /* 0x00000005ff040219 */ /* 0x000fc80000011600 */
[--C-:B------:R-:W-:Y:S01]  /*ffe0*/  SHF.R.S32.HI R5, RZ, 0x1f, R4.reuse ;  /* 0x0000001fff057819 */ /* 0x100fe20000011404 */
[----:B------:R-:W-:-:S04]  /*fff0*/  IMAD.MOV R0, RZ, RZ, -R4 ;  /* 0x000000ffff007224 */ /* 0x000fc800078e0a04 */
[----:B------:R-:W-:Y:S02]  /*10000*/  IMAD R18, R7, R0, R18 ;  /* 0x0000000007127224 */ /* 0x000fe400078e0212 */
[----:B------:R-:W-:Y:S02]  /*10010*/  IMAD R0, R6, UR4, RZ ;  /* 0x0000000406007c24 */ /* 0x000fe4000f8e02ff */
[----:B------:R-:W-:-:S04]  /*10020*/  IMAD.WIDE.U32 R4, R19, UR4, R4 ;  /* 0x0000000413047c25 */ /* 0x000fc8000f8e0004 */
[----:B------:R-:W-:Y:S01]  /*10030*/  IMAD R7, R19, UR5, R0 ;  /* 0x0000000513077c24 */ /* 0x000fe2000f8e0200 */
[----:B------:R-:W-:-:S03]  /*10040*/  LEA R2, P0, R4, R2, 0x2 ;  /* 0x0000000204027211 */ /* 0x000fc600078010ff */
[----:B------:R-:W-:-:S05]  /*10050*/  IMAD.IADD R0, R5, 0x1, R7 ;  /* 0x0000000105007824 */ /* 0x000fca00078e0207 */
[----:B------:R-:W-:-:S05]  /*10060*/  LEA.HI.X R3, R4, R3, R0, 0x2, P0 ;  /* 0x0000000304037211 */ /* 0x000fca00000f1400 */
[----:B------:R3:W5:Y:S02]  /*10070*/  LDG.E R16, desc[UR44][R2.64] ;  /* 0x0000002c02107981 */ /* 0x000764000c1e1900 */
.L_x_1048:
[----:B--2---:R-:W-:Y:S01]  /*10080*/  IMAD.MOV.U32 R0, RZ, RZ, 0x1 ;  /* 0x00000001ff007424 */ /* 0x004fe200078e00ff */
[----:B-1----:R-:W3:Y:S04]  /*10090*/  S2R R6, SR_TID.X ;  /* 0x0000000000067919 */ /* 0x002ee80000002100 */
[----:B------:R-:W-:-:S04]  /*100a0*/  SHF.L.U32 R0, R0, 0x1f, RZ ;  /* 0x0000001f00007819 */ /* 0x000fc800000006ff */
[----:B------:R-:W1:Y:S01]  /*100b0*/  SYNCS.PHASECHK.TRANS64.TRYWAIT P0, [UR38+0x28840], R0 ;  /* 0x02884000ff0075a7 */ /* 0x000e620008000166 */
[----:B---3--:R-:W-:-:S04]  /*100c0*/  LOP3.LUT R2, R6, 0x7f, RZ, 0xc0, !PT ;  /* 0x0000007f06027812 */ /* 0x008fc800078ec0ff */
[----:B------:R-:W-:Y:S01]  /*100d0*/  ISETP.NE.AND P1, PT, R2, RZ, PT ;  /* 0x000000ff0200720c */ /* 0x000fe20003f25270 */
[----:B-1----:R-:W-:-:S12]  /*100e0*/  @!P0 BRA `(.L_x_1049) ;  /* 0x0000003000788947 */ /* 0x002fd80003800000 */
.L_x_1126:
[----:B------:R-:W-:Y:S05]  /*100f0*/  @P1 BRA `(.L_x_1050) ;  /* 0x0000000000181947 */ /* 0x000fea0003800000 */
[----:B------:R-:W2:Y:S01]  /*10100*/  S2R R2, SR_TID.X ;  /* 0x0000000000027919 */ /* 0x000ea20000002100 */
[----:B-1----:R-:W-:-:S04]  /*10110*/  IMAD.MOV.U32 R0, RZ, RZ, 0x8000 ;  /* 0x00008000ff007424 */ /* 0x002fc800078e00ff */
[----:B------:R3:W-:Y:S01]  /*10120*/  SYNCS.ARRIVE.TRANS64 RZ, [UR38+0x28830], R0 ;  /* 0x02883000ffff79a7 */ /* 0x0007e20008000026 */
[----:B--2---:R-:W-:-:S13]  /*10130*/  LOP3.LUT P0, RZ, R2, 0x1f, RZ, 0xc0, !PT ;  /* 0x0000001f02ff7812 */ /* 0x004fda000780c0ff */
[----:B---3--:R-:W-:Y:S05]  /*10140*/  @!P0 BRA `(.L_x_1050) ;  /* 0x0000000000048947 */ /* 0x008fea0003800000 */
[----:B------:R-:W-:Y:S01]  /*10150*/  BPT.TRAP 0x1 ;  /* 0x000000040000795c */ /* 0x000fe20000300000 */
.L_x_1050:
        /* <DEDUP_REMOVED lines=10> */
[----:B------:R-:W-:Y:S01]  /*10200*/  USHF.L.U32 UR11, UR11, 0x7, URZ ;  /* 0x000000070b0b7899 */ /* 0x000fe2000800063f */
        /* <DEDUP_REMOVED lines=8> */
[----:B------:R3:W-:Y:S01]  /*10290*/  UTMALDG.4D [UR8], [UR4], desc[UR6] ;  /* 0x00000608040075b4 */ /* 0x0007e20008019000 */
[----:B------:R-:W-:Y:S01]  /*102a0*/  @P0 LOP3.LUT R17, R17, 0x2, RZ, 0xfc, !PT ;  /* 0x0000000211110812 */ /* 0x000fe200078efcff */
[----:B------:R3:W-:Y:S02]  /*102b0*/  UTMALDG.4D [UR32], [UR4], desc[UR6] ;  /* 0x00000620040075b4 */ /* 0x0007e40008019000 */
[----:B---3--:R-:W-:-:S04]  /*102c0*/  NOP ;  /* 0x0000000000007918 */ /* 0x008fc80000000000 */
.L_x_1046:
        /* <DEDUP_REMOVED lines=11> */
[----:B-1----:R-:W1:Y:S01]  /*10380*/  LDC.64 R2, c[0x4][R2] ;  /* 0x0100000002027b82 */ /* 0x002e620000000a00 */
        /* <DEDUP_REMOVED lines=9> */
[----:B-12---:R-:W-:Y:S05]  /*10420*/  CALL.ABS.NOINC R2 ;  /* 0x0000000002007343 */ /* 0x006fea0003c00000 */
.L_x_1051:
[----:B------:R-:W0:Y:S01]  /*10430*/  S2R R4, SR_CTAID.Z ;  /* 0x0000000000047919 */ /* 0x000e220000002700 */
[----:B------:R-:W3:Y:S01]  /*10440*/  LDC R8, c[0x0][0x448] ;  /* 0x00011200ff087b82 */ /* 0x000ee20000000800 */
[----:B------:R-:W-:Y:S01]  /*10450*/  USHF.R.S32.HI UR4, URZ, 0x1f, UR36 ;  /* 0x0000001f3f047899 */ /* 0x000fe20008011424 */
[----:B------:R-:W4:Y:S01]  /*10460*/  S2R R11, SR_TID.X ;  /* 0x00000000000b7919 */ /* 0x000f220000002100 */
[----:B------:R-:W-:Y:S02]  /*10470*/  ULDC.64 UR8, c[0x0][0x2d8] ;  /* 0x0000b60000087ab9 */ /* 0x000fe40000000a00 */
[----:B------:R-:W-:-:S03]  /*10480*/  UIMAD UR6, UR4, UR8, URZ ;  /* 0x00000008040672a4 */ /* 0x000fc6000f8e023f */
[----:B-1----:R-:W2:Y:S01]  /*10490*/  LDC.64 R2, c[0x0][0x2e0] ;  /* 0x0000b800ff027b82 */ /* 0x002ea20000000a00 */
[----:B------:R-:W-:Y:S02]  /*104a0*/  UIMAD.WIDE.U32 UR4, UR36, UR8, URZ ;  /* 0x00000008240472a5 */ /* 0x000fe4000f8e003f */
[----:B------:R-:W-:-:S04]  /*104b0*/  UIMAD UR6, UR36, UR9, UR6 ;  /* 0x00000009240672a4 */ /* 0x000fc8000f8e0206 */
[----:B------:R-:W-:Y:S01]  /*104c0*/  UIADD3 UR5, UR5, UR6, URZ ;  /* 0x0000000605057290 */ /* 0x000fe2000fffe03f */
[----:B---3--:R-:W-:Y:S02]  /*104d0*/  ISETP.NE.AND P0, PT, R8, 0x1, PT ;  /* 0x000000010800780c */ /* 0x008fe40003f05270 */
[----:B0-----:R-:W-:Y:S02]  /*104e0*/  SHF.R.S32.HI R5, RZ, 0x1f, R4 ;  /* 0x0000001fff057819 */ /* 0x001fe40000011404 */
[----:B----4-:R-:W-:-:S03]  /*104f0*/  LOP3.LUT R9, R11, 0x7f, RZ, 0xc0, !PT ;  /* 0x0000007f0b097812 */ /* 0x010fc600078ec0ff */
[-C--:B--2---:R-:W-:Y:S02]  /*10500*/  IMAD R0, R5, R2.reuse, RZ ;  /* 0x0000000205007224 */ /* 0x084fe400078e02ff */
[----:B------:R-:W-:Y:S02]  /*10510*/  IMAD.SHL.U32 R7, R11, 0x10, RZ ;  /* 0x000000100b077824 */ /* 0x000fe400078e00ff */
[C---:B------:R-:W-:Y:S02]  /*10520*/  IMAD R5, R4.reuse, R3, R0 ;  /* 0x0000000304057224 */ /* 0x040fe400078e0200 */
[----:B------:R-:W-:Y:S01]  /*10530*/  IMAD.WIDE.U32 R2, R4, R2, UR4 ;  /* 0x0000000404027e25 */ /* 0x000fe2000f8e0002 */
[----:B------:R-:W0:Y:S01]  /*10540*/  @P0 LDC R0, c[0x0][0x450] ;  /* 0x00011400ff000b82 */ /* 0x000e220000000800 */
[----:B------:R-:W-:Y:S01]  /*10550*/  SHF.R.U32.HI R4, RZ, 0x3, R9 ;  /* 0x00000003ff047819 */ /* 0x000fe20000011609 */
[----:B------:R-:W-:Y:S01]  /*10560*/  ULDC.64 UR4, c[0x0][0x2d0] ;  /* 0x0000b40000047ab9 */ /* 0x000fe20000000a00 */
[----:B------:R-:W-:-:S02]  /*10570*/  IMAD.IADD R3, R3, 0x1, R5 ;  /* 0x0000000103037824 */ /* 0x000fc400078e0205 */
[----:B------:R-:W-:-:S03]  /*10580*/  LOP3.LUT R6, R4, 0x70, R7, 0xf8, !PT ;  /* 0x0000007004067812 */ /* 0x000fc600078ef807 */
[----:B------:R-:W1:Y:S02]  /*10590*/  @P0 LDC R5, c[0x0][0x44c] ;  /* 0x00011300ff050b82 */ /* 0x000e640000000800 */
[----:B------:R-:W-:-:S04]  /*105a0*/  VIADD R6, R6, UR40 ;  /* 0x0000002806067c36 */ /* 0x000fc80008000000 */
        /* <DEDUP_REMOVED lines=13> */
[----:B------:R-:W-:-:S04]  /*10680*/  IMAD R5, R5, UR4, RZ ;  /* 0x0000000405057c24 */ /* 0x000fc8000f8e02ff */
[----:B------:R-:W-:Y:S01]  /*10690*/  IMAD R5, R0, UR5, R5 ;  /* 0x0000000500057c24 */ /* 0x000fe2000f8e0205 */
[----:B------:R-:W-:Y:S02]  /*106a0*/  ULDC.64 UR4, c[0x0][0x280] ;  /* 0x0000a00000047ab9 */ /* 0x000fe40000000a00 */
[----:B------:R-:W-:Y:S01]  /*106b0*/  LEA R0, P0, R2, UR4, 0x1 ;  /* 0x0000000402007c11 */ /* 0x000fe2000f8008ff */
[----:B------:R-:W-:Y:S01]  /*106c0*/  IMAD.IADD R3, R3, 0x1, R5 ;  /* 0x0000000103037824 */ /* 0x000fe200078e0205 */
[----:B------:R-:W-:-:S04]  /*106d0*/  ULDC UR4, c[0x0][0x2b8] ;  /* 0x0000ae0000047ab9 */ /* 0x000fc80000000800 */
[----:B------:R-:W-:Y:S01]  /*106e0*/  LEA.HI.X R6, R2, UR5, R3, 0x1, P0 ;  /* 0x0000000502067c11 */ /* 0x000fe200080f0c03 */
[----:B------:R-:W-:-:S05]  /*106f0*/  IMAD.SHL.U32 R2, R11, 0x8, RZ ;  /* 0x000000080b027824 */ /* 0x000fca00078e00ff */
[----:B------:R-:W-:-:S04]  /*10700*/  LOP3.LUT R10, R2, 0x38, RZ, 0xc0, !PT ;  /* 0x00000038020a7812 */ /* 0x000fc800078ec0ff */
[C---:B------:R-:W-:Y:S02]  /*10710*/  LOP3.LUT R3, R10.reuse, 0x40, RZ, 0xfc, !PT ;  /* 0x000000400a037812 */ /* 0x040fe400078efcff */
[----:B------:R-:W-:Y:S02]  /*10720*/  ISETP.GE.AND P1, PT, R10, UR4, PT ;  /* 0x000000040a007c0c */ /* 0x000fe4000bf26270 */
[----:B------:R-:W-:Y:S01]  /*10730*/  ISETP.GE.AND P0, PT, R3, UR4, PT ;  /* 0x0000000403007c0c */ /* 0x000fe2000bf06270 */
[----:B------:R-:W-:Y:S01]  /*10740*/  UMOV UR4, 0xffffffff ;  /* 0xffffffff00047882 */ /* 0x000fe20000000000 */
[----:B------:R-:W-:-:S04]  /*10750*/  LOP3.LUT R3, R2, 0x1c0, RZ, 0xc0, !PT ;  /* 0x000001c002037812 */ /* 0x000fc800078ec0ff */
[----:B------:R-:W-:Y:S01]  /*10760*/  LOP3.LUT R3, R3, 0x38, R2, 0xf8, !PT ;  /* 0x0000003803037812 */ /* 0x000fe200078ef802 */
[----:B------:R-:W-:-:S03]  /*10770*/  IMAD.SHL.U32 R2, R9, 0x8, RZ ;  /* 0x0000000809027824 */ /* 0x000fc600078e00ff */
[----:B------:R-:W-:-:S04]  /*10780*/  LOP3.LUT R3, R3, 0x38, R11, 0x78, !PT ;  /* 0x0000003803037812 */ /* 0x000fc800078e780b */
[----:B------:R-:W-:Y:S01]  /*10790*/  LOP3.LUT R7, R3, 0x200, R2, 0xf8, !PT ;  /* 0x0000020003077812 */ /* 0x000fe200078ef802 */
[----:B------:R-:W-:Y:S06]  /*107a0*/  BRA.DIV UR4, `(.L_x_1052) ;  /* 0x0000002a04e07947 */ /* 0x000fec000b800000 */
[----:B------:R-:W-:Y:S01]  /*107b0*/  SHFL.IDX PT, R2, R6, RZ, 0x181f ;  /* 0x00181fff06027589 */ /* 0x000fe200000e0000 */
[----:B------:R-:W-:Y:S01]  /*107c0*/  ULDC UR4, c[0x0][0x288] ;  /* 0x0000a20000047ab9 */ /* 0x000fe20000000800 */
[----:B------:R-:W-:Y:S02]  /*107d0*/  VIADD R4, R4, UR40 ;  /* 0x0000002804047c36 */ /* 0x000fe40008000000 */
[----:B------:R-:W0:Y:S01]  /*107e0*/  SHFL.IDX PT, R3, R0, RZ, 0x181f ;  /* 0x00181fff00037589 */ /* 0x000e2200000e0000 */
[----:B------:R-:W-:Y:S02]  /*107f0*/  IMAD R5, R8, UR4, RZ ;  /* 0x0000000408057c24 */ /* 0x000fe4000f8e02ff */
[C---:B------:R-:W-:Y:S01]  /*10800*/  VIADD R12, R4.reuse, 0x10 ;  /* 0x00000010040c7836 */ /* 0x040fe20000000000 */
[----:B------:R-:W-:Y:S02]  /*10810*/  SHFL.IDX PT, R14, R0, 0x1, 0x181f ;  /* 0x00381f00000e7f89 */ /* 0x000fe400000e0000 */
[----:B------:R-:W-:-:S13]  /*10820*/  ISETP.GE.AND P2, PT, R4, R5, PT ;  /* 0x000000050400720c */ /* 0x000fda0003f46270 */
[----:B------:R-:W-:Y:S02]  /*10830*/  @!P2 LEA R8, R7, UR38, 0x1 ;  /* 0x000000260708ac11 */ /* 0x000fe4000f8e08ff */
[----:B0-----:R-:W-:-:S04]  /*10840*/  LOP3.LUT R3, R3, R2, RZ, 0x3c, !PT ;  /* 0x0000000203037212 */ /* 0x001fc800078e3cff */
[----:B------:R-:W-:-:S04]  /*10850*/  LOP3.LUT R2, R3, R2, RZ, 0x3c, !PT ;  /* 0x0000000203027212 */ /* 0x000fc800078e3cff */
[----:B------:R-:W-:-:S03]  /*10860*/  LOP3.LUT R3, R3, R2, RZ, 0x3c, !PT ;  /* 0x0000000203037212 */ /* 0x000fc600078e3cff */
[----:B------:R-:W-:-:S05]  /*10870*/  @!P2 IMAD.WIDE.U32 R2, R10, 0x2, R2 ;  /* 0x000000020a02a825 */ /* 0x000fca00078e0002 */
[----:B------:R-:W-:Y:S04]  /*10880*/  @!P2 LDGSTS.E.BYPASS.LTC128B.128 [R8+0x10400], desc[UR44][R2.64], !P1 ;  /* 0x104000000208afae */ /* 0x000fe8000c901d6c */
[----:B------:R0:W-:Y:S01]  /*10890*/  @!P2 LDGSTS.E.BYPASS.LTC128B.128 [R8+0x14400], desc[UR44][R2.64+0x80], !P0 ;  /* 0x144000800208afae */ /* 0x0001e2000c101d6c */
[----:B------:R-:W-:Y:S01]  /*108a0*/  ISETP.GE.AND P2, PT, R12, R5, PT ;  /* 0x000000050c00720c */ /* 0x000fe20003f46270 */
[----:B------:R-:W-:Y:S02]  /*108b0*/  VIADD R12, R4, 0x20 ;  /* 0x00000020040c7836 */ /* 0x000fe40000000000 */
[----:B0-----:R-:W0:Y:S10]  /*108c0*/  SHFL.IDX PT, R8, R6, 0x1, 0x181f ;  /* 0x00381f0006087f89 */ /* 0x001e3400000e0000 */
[----:B------:R-:W-:Y:S01]  /*108d0*/  @!P2 LEA R21, R7, UR38, 0x1 ;  /* 0x000000260715ac11 */ /* 0x000fe2000f8e08ff */
[----:B------:R-:W1:Y:S01]  /*108e0*/  SHFL.IDX PT, R2, R6, 0x2, 0x181f ;  /* 0x00581f0006027f89 */ /* 0x000e6200000e0000 */
[----:B0-----:R-:W-:-:S02]  /*108f0*/  IMAD.MOV.U32 R9, RZ, RZ, R8 ;  /* 0x000000ffff097224 */ /* 0x001fc400078e0008 */
[----:B------:R-:W-:Y:S02]  /*10900*/  IMAD.MOV.U32 R8, RZ, RZ, R14 ;  /* 0x000000ffff087224 */ /* 0x000fe400078e000e */
[----:B------:R-:W0:Y:S01]  /*10910*/  SHFL.IDX PT, R14, R0, 0x2, 0x181f ;  /* 0x00581f00000e7f89 */ /* 0x000e2200000e0000 */
[----:B-1----:R-:W-:Y:S02]  /*10920*/  IMAD.MOV.U32 R3, RZ, RZ, R2 ;  /* 0x000000ffff037224 */ /* 0x002fe400078e0002 */
[----:B------:R-:W-:-:S05]  /*10930*/  @!P2 IMAD.WIDE.U32 R8, R10, 0x2, R8 ;  /* 0x000000020a08a825 */ /* 0x000fca00078e0008 */
[----:B------:R-:W-:Y:S04]  /*10940*/  @!P2 LDGSTS.E.BYPASS.LTC128B.128 [R21+0x10c00], desc[UR44][R8.64], !P1 ;  /* 0x10c000000815afae */ /* 0x000fe8000c901d6c */
[----:B------:R1:W-:Y:S01]  /*10950*/  @!P2 LDGSTS.E.BYPASS.LTC128B.128 [R21+0x14c00], desc[UR44][R8.64+0x80], !P0 ;  /* 0x14c000800815afae */ /* 0x0003e2000c101d6c */
[-C--:B------:R-:W-:Y:S01]  /*10960*/  ISETP.GE.AND P2, PT, R12, R5.reuse, PT ;  /* 0x000000050c00720c */ /* 0x080fe20003f46270 */
[----:B------:R-:W-:Y:S02]  /*10970*/  VIADD R12, R4, 0x30 ;  /* 0x00000030040c7836 */ /* 0x000fe40000000000 */
[----:B0-----:R-:W-:Y:S01]  /*10980*/  IMAD.MOV.U32 R2, RZ, RZ, R14 ;  /* 0x000000ffff027224 */ /* 0x001fe200078e000e */
[----:B-1----:R-:W0:Y:S09]  /*10990*/  SHFL.IDX PT, R8, R6, 0x3, 0x181f ;  /* 0x00781f0006087f89 */ /* 0x002e3200000e0000 */
[----:B------:R-:W-:Y:S01]  /*109a0*/  @!P2 LEA R20, R7, UR38, 0x1 ;  /* 0x000000260714ac11 */ /* 0x000fe2000f8e08ff */
[----:B------:R-:W-:Y:S01]  /*109b0*/  @!P2 IMAD.WIDE.U32 R2, R10, 0x2, R2 ;  /* 0x000000020a02a825 */ /* 0x000fe200078e0002 */
[----:B------:R-:W1:Y:S04]  /*109c0*/  SHFL.IDX PT, R14, R0, 0x3, 0x181f ;  /* 0x00781f00000e7f89 */ /* 0x000e6800000e0000 */
[----:B------:R-:W-:Y:S04]  /*109d0*/  @!P2 LDGSTS.E.BYPASS.LTC128B.128 [R20+0x11400], desc[UR44][R2.64], !P1 ;  /* 0x114000000214afae */ /* 0x000fe8000c901d6c */
[----:B------:R2:W-:Y:S01]  /*109e0*/  @!P2 LDGSTS.E.BYPASS.LTC128B.128 [R20+0x15400], desc[UR44][R2.64+0x80], !P0 ;  /* 0x154000800214afae */ /* 0x0005e2000c101d6c */
[----:B------:R-:W-:Y:S01]  /*109f0*/  ISETP.GE.AND P2, PT, R12, R5, PT ;  /* 0x000000050c00720c */ /* 0x000fe20003f46270 */
[----:B------:R-:W-:-:S02]  /*10a00*/  VIADD R12, R4, 0x40 ;  /* 0x00000040040c7836 */ /* 0x000fc40000000000 */
[----:B0-----:R-:W-:Y:S01]  /*10a10*/  IMAD.MOV.U32 R9, RZ, RZ, R8 ;  /* 0x000000ffff097224 */ /* 0x001fe200078e0008 */
[----:B--2---:R-:W0:Y:S09]  /*10a20*/  SHFL.IDX PT, R2, R6, 0x4, 0x181f ;  /* 0x00981f0006027f89 */ /* 0x004e3200000e0000 */
[----:B------:R-:W-:Y:S01]  /*10a30*/  @!P2 LEA R21, R7, UR38, 0x1 ;  /* 0x000000260715ac11 */ /* 0x000fe2000f8e08ff */
[----:B-1----:R-:W-:-:S02]  /*10a40*/  IMAD.MOV.U32 R8, RZ, RZ, R14 ;  /* 0x000000ffff087224 */ /* 0x002fc400078e000e */
[----:B------:R-:W1:Y:S02]  /*10a50*/  SHFL.IDX PT, R14, R0, 0x4, 0x181f ;  /* 0x00981f00000e7f89 */ /* 0x000e6400000e0000 */
[----:B------:R-:W-:-:S05]  /*10a60*/  @!P2 IMAD.WIDE.U32 R8, R10, 0x2, R8 ;  /* 0x000000020a08a825 */ /* 0x000fca00078e0008 */
[----:B------:R-:W-:Y:S04]  /*10a70*/  @!P2 LDGSTS.E.BYPASS.LTC128B.128 [R21+0x11c00], desc[UR44][R8.64], !P1 ;  /* 0x11c000000815afae */ /* 0x000fe8000c901d6c */
[----:B------:R2:W-:Y:S01]  /*10a80*/  @!P2 LDGSTS.E.BYPASS.LTC128B.128 [R21+0x15c00], desc[UR44][R8.64+0x80], !P0 ;  /* 0x15c000800815afae */ /* 0x0005e2000c101d6c */
[----:B------:R-:W-:Y:S01]  /*10a90*/  ISETP.GE.AND P2, PT, R12, R5, PT ;  /* 0x000000050c00720c */ /* 0x000fe20003f46270 */
[----:B------:R-:W-:Y:S02]  /*10aa0*/  VIADD R12, R4, 0x50 ;  /* 0x00000050040c7836 */ /* 0x000fe40000000000 */
[----:B0-----:R-:W-:Y:S01]  /*10ab0*/  IMAD.MOV.U32 R3, RZ, RZ, R2 ;  /* 0x000000ffff037224 */ /* 0x001fe200078e0002 */
[----:B--2---:R-:W0:Y:S01]  /*10ac0*/  SHFL.IDX PT, R8, R6, 0x5, 0x181f ;  /* 0x00b81f0006087f89 */ /* 0x004e2200000e0000 */
[----:B-1----:R-:W-:-:S08]  /*10ad0*/  IMAD.MOV.U32 R2, RZ, RZ, R14 ;  /* 0x000000ffff027224 */ /* 0x002fd000078e000e */
[----:B------:R-:W-:Y:S01]  /*10ae0*/  @!P2 LEA R20, R7, UR38, 0x1 ;  /* 0x000000260714ac11 */ /* 0x000fe2000f8e08ff */
[----:B------:R-:W1:Y:S01]  /*10af0*/  SHFL.IDX PT, R14, R0, 0x5, 0x181f ;  /* 0x00b81f00000e7f89 */ /* 0x000e6200000e0000 */
        /* <DEDUP_REMOVED lines=14> */
[----:B0-----:R-:W-:Y:S02]  /*10be0*/  IMAD.MOV.U32 R3, RZ, RZ, R2 ;  /* 0x000000ffff037224 */ /* 0x001fe400078e0002 */
[----:B-1----:R-:W-:-:S10]  /*10bf0*/  IMAD.MOV.U32 R2, RZ, RZ, R14 ;  /* 0x000000ffff027224 */ /* 0x002fd400078e000e */
[----:B--2---:R-:W-:Y:S01]  /*10c00*/  @!P2 LEA R8, R7, UR38, 0x1 ;  /* 0x000000260708ac11 */ /* 0x004fe2000f8e08ff */
[----:B------:R0:W1:Y:S01]  /*10c10*/  SHFL.IDX PT, R14, R0, 0x7, 0x181f ;  /* 0x00f81f00000e7f89 */ /* 0x00006200000e0000 */
[----:B------:R-:W-:-:S05]  /*10c20*/  @!P2 IMAD.WIDE.U32 R2, R10, 0x2, R2 ;  /* 0x000000020a02a825 */ /* 0x000fca00078e0002 */
[----:B------:R-:W-:Y:S04]  /*10c30*/  @!P2 LDGSTS.E.BYPASS.LTC128B.128 [R8+0x13400], desc[UR44][R2.64], !P1 ;  /* 0x134000000208afae */ /* 0x000fe8000c901d6c */
[----:B------:R2:W-:Y:S04]  /*10c40*/  @!P2 LDGSTS.E.BYPASS.LTC128B.128 [R8+0x17400], desc[UR44][R2.64+0x80], !P0 ;  /* 0x174000800208afae */ /* 0x0005e8000c101d6c */
[----:B--2---:R0:W2:Y:S02]  /*10c50*/  SHFL.IDX PT, R2, R6, 0x7, 0x181f ;  /* 0x00f81f0006027f89 */ /* 0x0040a400000e0000 */
.L_x_1143:
[----:B------:R-:W-:Y:S01]  /*10c60*/  VIADD R4, R4, 0x70 ;  /* 0x0000007004047836 */ /* 0x000fe20000000000 */
[----:B------:R-:W-:Y:S01]  /*10c70*/  BSSY B0, `(.L_x_1053) ;  /* 0x000000c000007945 */ /* 0x000fe20003800000 */
[----:B--2---:R-:W-:Y:S02]  /*10c80*/  IMAD.MOV.U32 R3, RZ, RZ, R2 ;  /* 0x000000ffff037224 */ /* 0x004fe400078e0002 */
[----:B-1----:R-:W-:Y:S01]  /*10c90*/  IMAD.MOV.U32 R2, RZ, RZ, R14 ;  /* 0x000000ffff027224 */ /* 0x002fe200078e000e */
[----:B------:R-:W-:-:S13]  /*10ca0*/  ISETP.GE.AND P2, PT, R4, R5, PT ;  /* 0x000000050400720c */ /* 0x000fda0003f46270 */
[----:B------:R-:W-:Y:S05]  /*10cb0*/  @P2 BRA `(.L_x_1054) ;  /* 0x00000000001c2947 */ /* 0x000fea0003800000 */
[----:B------:R-:W-:Y:S01]  /*10cc0*/  IMAD.WIDE.U32 R2, R10, 0x2, R2 ;  /* 0x000000020a027825 */ /* 0x000fe200078e0002 */
[----:B------:R-:W-:-:S05]  /*10cd0*/  LEA R7, R7, UR38, 0x1 ;  /* 0x0000002607077c11 */ /* 0x000fca000f8e08ff */
[----:B------:R-:W-:Y:S01]  /*10ce0*/  @!PT LDS RZ, [RZ] ;  /* 0x00000000fffff984 */ /* 0x000fe20000000800 */
[----:B------:R-:W-:Y:S01]  /*10cf0*/  @!PT LDS RZ, [RZ] ;  /* 0x00000000fffff984 */ /* 0x000fe20000000800 */
[----:B------:R-:W-:Y:S01]  /*10d00*/  @!PT LDS RZ, [RZ] ;  /* 0x00000000fffff984 */ /* 0x000fe20000000800 */
[----:B------:R1:W-:Y:S04]  /*10d10*/  LDGSTS.E.BYPASS.LTC128B.128 [R7+0x13c00], desc[UR44][R2.64], !P1 ;  /* 0x13c0000002077fae */ /* 0x0003e8000c901d6c */
[----:B------:R1:W-:Y:S02]  /*10d20*/  LDGSTS.E.BYPASS.LTC128B.128 [R7+0x17c00], desc[UR44][R2.64+0x80], !P0 ;  /* 0x17c0008002077fae */ /* 0x0003e4000c101d6c */
.L_x_1054:
[----:B------:R-:W-:Y:S05]  /*10d30*/  BSYNC B0 ;  /* 0x0000000000007941 */ /* 0x000fea0003800000 */
.L_x_1053:
[----:B------:R-:W-:Y:S01]  /*10d40*/  NOP ;  /* 0x0000000000007918 */ /* 0x000fe20000000000 */
[----:B------:R-:W-:Y:S01]  /*10d50*/  SYNCS.ARRIVE.TRANS64.RED.A0T1 RZ, [UR38+0x28800], RZ ;  /* 0x028800ffffff79a7 */ /* 0x000fe20008200426 */
[----:B0-----:R-:W-:Y:S01]  /*10d60*/  IMAD.MOV.U32 R0, RZ, RZ, 0x1 ;  /* 0x00000001ff007424 */ /* 0x001fe200078e00ff */
[----:B------:R-:W-:Y:S04]  /*10d70*/  ARRIVES.LDGSTSBAR.64.TRANSCNT [UR38+0x28800] ;  /* 0x02880000ff0079b0 */ /* 0x000fe80008000aa6 */
[----:B------:R-:W-:Y:S01]  /*10d80*/  SHF.L.U32 R0, R0, 0x1f, RZ ;  /* 0x0000001f00007819 */ /* 0x000fe200000006ff */
[----:B------:R-:W-:Y:S01]  /*10d90*/  NOP ;  /* 0x0000000000007918 */ /* 0x000fe20000000000 */
[----:B------:R-:W2:Y:S01]  /*10da0*/  LDL.LU R4, [R1+0x10] ;  /* 0x0000100001047983 */ /* 0x000ea20000300800 */
[----:B------:R-:W-:Y:S03]  /*10db0*/  SYNCS.ARRIVE.TRANS64.A1T0 RZ, [UR38+0x28800], RZ ;  /* 0x028800ffffff79a7 */ /* 0x000fe60008100026 */
[----:B-1----:R-:W3:Y:S01]  /*10dc0*/  LDL R3, [R1+0x4] ;  /* 0x0000040001037983 */ /* 0x002ee20000100800 */
[----:B------:R-:W0:Y:S01]  /*10dd0*/  SYNCS.PHASECHK.TRANS64.TRYWAIT P0, [UR38+0x28820], R0 ;  /* 0x02882000ff0075a7 */ /* 0x000e220008000166 */
[----:B--2---:R-:W-:-:S05]  /*10de0*/  VIADD R6, R4, 0xfffffffe ;  /* 0xfffffffe04067836 */ /* 0x004fca0000000000 */
[----:B---3--:R-:W-:Y:S01]  /*10df0*/  ISETP.GE.AND P1, PT, R6, R3, PT ;  /* 0x000000030600720c */ /* 0x008fe20003f26270 */
[----:B0-----:R-:W-:-:S12]  /*10e00*/  @!P0 BRA `(.L_x_1055) ;  /* 0x0000002c00d88947 */ /* 0x001fd80003800000 */
.L_x_1144:
[----:B------:R-:W-:Y:S02]  /*10e10*/  IMAD.MOV.U32 R9, RZ, RZ, 0x1 ;  /* 0x00000001ff097424 */ /* 0x000fe400078e00ff */
[----:B0-----:R-:W-:Y:S01]  /*10e20*/  IMAD.MOV.U32 R0, RZ, RZ, RZ ;  /* 0x000000ffff007224 */ /* 0x001fe200078e00ff */
[----:B------:R-:W-:Y:S06]  /*10e30*/  @!P1 BRA `(.L_x_1056) ;  /* 0x00000018004c9947 */ /* 0x000fec0003800000 */
[----:B------:R-:W2:Y:S04]  /*10e40*/  LDL.LU R2, [R1+0xc] ;  /* 0x00000c0001027983 */ /* 0x000ea80000300800 */
[----:B------:R-:W3:Y:S04]  /*10e50*/  LDL.LU R4, [R1+0x8] ;  /* 0x0000080001047983 */ /* 0x000ee80000300800 */
[----:B------:R-:W4:Y:S01]  /*10e60*/  LDL.LU R3, [R1+0x4] ;  /* 0x0000040001037983 */ /* 0x000f220000300800 */
[----:B------:R-:W-:Y:S01]  /*10e70*/  UIADD3 UR4, UR41, 0x1, URZ ;  /* 0x0000000129047890 */ /* 0x000fe2000fffe03f */
[----:B------:R-:W-:-:S05]  /*10e80*/  IMAD.MOV.U32 R9, RZ, RZ, 0x1 ;  /* 0x00000001ff097424 */ /* 0x000fca00078e00ff */
[----:B--2---:R-:W-:Y:S01]  /*10e90*/  IMAD R2, R2, UR4, RZ ;  /* 0x0000000402027c24 */ /* 0x004fe2000f8e02ff */
[----:B------:R-:W-:-:S04]  /*10ea0*/  ULOP3.LUT UR4, URZ, UR42, URZ, 0x33, !UPT ;  /* 0x0000002a3f047292 */ /* 0x000fc8000f8e333f */
[----:B------:R-:W-:Y:S02]  /*10eb0*/  LOP3.LUT R2, RZ, R2, RZ, 0x33, !PT ;  /* 0x00000002ff027212 */ /* 0x000fe400078e33ff */
[----:B----4-:R-:W-:Y:S02]  /*10ec0*/  LOP3.LUT R3, RZ, R3, RZ, 0x33, !PT ;  /* 0x00000003ff037212 */ /* 0x010fe400078e33ff */
[----:B---3--:R-:W-:Y:S01]  /*10ed0*/  VIADDMNMX R2, R2, -R4, UR4, !PT ;  /* 0x0000000402027e46 */ /* 0x008fe2000f800904 */
[----:B------:R-:W-:Y:S01]  /*10ee0*/  ULOP3.LUT UR4, URZ, UR39, URZ, 0x33, !UPT ;  /* 0x000000273f047292 */ /* 0x000fe2000f8e333f */
[----:B------:R-:W0:Y:S05]  /*10ef0*/  S2R R4, SR_TID.X ;  /* 0x0000000000047919 */ /* 0x000e2a0000002100 */
[----:B------:R-:W-:-:S04]  /*10f00*/  VIMNMX R2, R2, UR4, !PT ;  /* 0x0000000402027c48 */ /* 0x000fc8000ffe0100 */
[----:B------:R-:W-:-:S05]  /*10f10*/  VIADDMNMX R3, R2, 0x2, R3, !PT ;  /* 0x0000000202037846 */ /* 0x000fca0007800103 */
[----:B------:R-:W-:-:S05]  /*10f20*/  VIADD R5, R3, 0xfffffffe ;  /* 0xfffffffe03057836 */ /* 0x000fca0000000000 */
[-C--:B------:R-:W-:Y:S02]  /*10f30*/  ISETP.NE.AND P0, PT, R5, R2.reuse, PT ;  /* 0x000000020500720c */ /* 0x080fe40003f05270 */
[----:B------:R-:W-:-:S05]  /*10f40*/  LOP3.LUT R2, RZ, R2, RZ, 0x33, !PT ;  /* 0x00000002ff027212 */ /* 0x000fca00078e33ff */
[----:B------:R-:W-:-:S05]  /*10f50*/  IMAD.IADD R2, R3, 0x1, R2 ;  /* 0x0000000103027824 */ /* 0x000fca00078e0202 */
[----:B------:R-:W-:Y:S02]  /*10f60*/  LOP3.LUT R11, R2, 0x1, RZ, 0xc0, !PT ;  /* 0x00000001020b7812 */ /* 0x000fe400078ec0ff */
[----:B0-----:R-:W-:Y:S01]  /*10f70*/  LOP3.LUT R10, R4, 0x1f, RZ, 0xc0, !PT ;  /* 0x0000001f040a7812 */ /* 0x001fe200078ec0ff */
[----:B------:R-:W-:Y:S01]  /*10f80*/  IMAD.MOV.U32 R4, RZ, RZ, R16 ;  /* 0x000000ffff047224 */ /* 0x000fe200078e0010 */
[----:B------:R-:W-:Y:S06]  /*10f90*/  @!P0 BRA `(.L_x_1057) ;  /* 0x0000001000008947 */ /* 0x000fec0003800000 */
[----:B------:R-:W-:Y:S01]  /*10fa0*/  BSSY B0, `(.L_x_1057) ;  /* 0x00000ff000007945 */ /* 0x000fe20003800000 */
[----:B------:R-:W-:Y:S02]  /*10fb0*/  IMAD.IADD R7, R2, 0x1, -R11 ;  /* 0x0000000102077824 */ /* 0x000fe400078e0a0b */
[----:B------:R-:W-:Y:S02]  /*10fc0*/  IMAD.MOV.U32 R8, RZ, RZ, 0x1 ;  /* 0x00000001ff087424 */ /* 0x000fe400078e00ff */
[----:B------:R-:W-:-:S07]  /*10fd0*/  IMAD.MOV.U32 R4, RZ, RZ, R16 ;  /* 0x000000ffff047224 */ /* 0x000fce00078e0010 */
.L_x_1088:
        /* <DEDUP_REMOVED lines=19> */
[----:B------:R-:W-:-:S04]  /*11110*/  IMAD.WIDE.U32 R2, R19, UR4, R2 ;  /* 0x0000000413027c25 */ /* 0x000fc8000f8e0002 */
[----:B--2---:R-:W-:-:S04]  /*11120*/  IMAD R4, R12, UR4, RZ ;  /* 0x000000040c047c24 */ /* 0x004fc8000f8e02ff */
[----:B------:R-:W-:Y:S01]  /*11130*/  IMAD R5, R19, UR5, R4 ;  /* 0x0000000513057c24 */ /* 0x000fe2000f8e0204 */
[----:B------:R-:W-:Y:S02]  /*11140*/  ULDC.64 UR4, c[0x0][0x418] ;  /* 0x0001060000047ab9 */ /* 0x000fe40000000a00 */
[----:B------:R-:W-:Y:S01]  /*11150*/  LEA R4, P0, R2, UR4, 0x2 ;  /* 0x0000000402047c11 */ /* 0x000fe2000f8010ff */
[----:B------:R-:W-:-:S05]  /*11160*/  IMAD.IADD R5, R5, 0x1, R3 ;  /* 0x0000000105057824 */ /* 0x000fca00078e0203 */
[----:B------:R-:W-:-:S05]  /*11170*/  LEA.HI.X R5, R2, UR5, R5, 0x2, P0 ;  /* 0x0000000502057c11 */ /* 0x000fca00080f1405 */
[----:B------:R0:W5:Y:S02]  /*11180*/  LDG.E R4, desc[UR44][R4.64] ;  /* 0x0000002c04047981 */ /* 0x000164000c1e1900 */
.L_x_1060:
[----:B------:R-:W1:Y:S01]  /*11190*/  S2R R2, SR_TID.X ;  /* 0x0000000000027919 */ /* 0x000e620000002100 */
[----:B------:R-:W-:Y:S01]  /*111a0*/  BSSY B2, `(.L_x_1061) ;  /* 0x0000006000027945 */ /* 0x000fe20003800000 */
[----:B-1----:R-:W-:Y:S02]  /*111b0*/  LOP3.LUT R3, R2, 0x7f, RZ, 0xc0, !PT ;  /* 0x0000007f02037812 */ /* 0x002fe400078ec0ff */
[----:B------:R-:W-:Y:S02]  /*111c0*/  SHF.L.U32 R2, R8, 0x1f, RZ ;  /* 0x0000001f08027819 */ /* 0x000fe400000006ff */
[----:B------:R-:W-:Y:S02]  /*111d0*/  ISETP.NE.AND P2, PT, R3, RZ, PT ;  /* 0x000000ff0300720c */ /* 0x000fe40003f45270 */
[----:B------:R-:W1:Y:S02]  /*111e0*/  SYNCS.PHASECHK.TRANS64.TRYWAIT P0, [UR38+0x28848], R2 ;  /* 0x02884802ff0075a7 */ /* 0x000e640008000166 */
[----:B-1----:R-:W-:Y:S09]  /*111f0*/  @!P0 BRA `(.L_x_1062) ;  /* 0x0000002800f48947 */ /* 0x002ff20003800000 */
.L_x_1145:
[----:B------:R-:W-:Y:S05]  /*11200*/  BSYNC B2 ;  /* 0x0000000000027941 */ /* 0x000fea0003800000 */
.L_x_1061:
[----:B------:R-:W-:Y:S04]  /*11210*/  BSSY B2, `(.L_x_1063) ;  /* 0x0000007000027945 */ /* 0x000fe80003800000 */
[----:B------:R-:W-:Y:S05]  /*11220*/  @P2 BRA `(.L_x_1064) ;  /* 0x0000000000142947 */ /* 0x000fea0003800000 */
[----:B------:R-:W-:Y:S01]  /*11230*/  ISETP.NE.AND P0, PT, R10, RZ, PT ;  /* 0x000000ff0a00720c */ /* 0x000fe20003f05270 */
[----:B-1----:R-:W-:-:S04]  /*11240*/  IMAD.MOV.U32 R3, RZ, RZ, 0x8000 ;  /* 0x00008000ff037424 */ /* 0x002fc800078e00ff */
[----:B------:R2:W-:Y:S08]  /*11250*/  SYNCS.ARRIVE.TRANS64 RZ, [UR38+0x28838], R3 ;  /* 0x02883803ffff79a7 */ /* 0x0005f00008000026 */
[----:B--2---:R-:W-:Y:S05]  /*11260*/  @!P0 BRA `(.L_x_1064) ;  /* 0x0000000000048947 */ /* 0x004fea0003800000 */
[----:B------:R-:W-:Y:S01]  /*11270*/  BPT.TRAP 0x1 ;  /* 0x000000040000795c */ /* 0x000fe20000300000 */
.L_x_1064:
[----:B------:R-:W-:Y:S05]  /*11280*/  BSYNC B2 ;  /* 0x0000000000027941 */ /* 0x000fea0003800000 */
.L_x_1063:
[----:B0-----:R-:W-:Y:S01]  /*11290*/  IMAD.MOV.U32 R5, RZ, RZ, RZ ;  /* 0x000000ffff057224 */ /* 0x001fe200078e00ff */
[----:B------:R-:W-:Y:S01]  /*112a0*/  ULDC.64 UR4, c[0x0][0x198] ;  /* 0x0000660000047ab9 */ /* 0x000fe20000000a00 */
[----:B------:R-:W-:Y:S01]  /*112b0*/  PLOP3.LUT P0, PT, PT, PT, PT, 0x80, 0x0 ;  /* 0x000000000000781c */ /* 0x000fe20003f0f070 */
[----:B------:R-:W-:Y:S01]  /*112c0*/  UIADD3 UR4, UP0, UR4, 0x370, URZ ;  /* 0x0000037004047890 */ /* 0x000fe2000ff1e03f */
[----:B-1----:R-:W-:Y:S01]  /*112d0*/  IMAD.SHL.U32 R3, R9, 0x80, RZ ;  /* 0x0000008009037824 */ /* 0x002fe200078e00ff */
[----:B------:R-:W-:Y:S01]  /*112e0*/  R2UR UR34, R5 ;  /* 0x00000000052272ca */ /* 0x000fe200000e0000 */
[----:B------:R-:W-:Y:S02]  /*112f0*/  UIADD3 UR32, UR38, 0x20400, URZ ;  /* 0x0002040026207890 */ /* 0x000fe4000fffe03f */
[----:B------:R-:W-:Y:S02]  /*11300*/  UIADD3 UR33, UR38, 0x28838, URZ ;  /* 0x0002883826217890 */ /* 0x000fe4000fffe03f */
[----:B------:R-:W-:Y:S01]  /*11310*/  UIADD3.X UR5, URZ, UR5, URZ, UP0, !UPT ;  /* 0x000000053f057290 */ /* 0x000fe200087fe43f */
[----:B------:R-:W-:Y:S01]  /*11320*/  UMOV UR6, 0x0 ;  /* 0x0000000000067882 */ /* 0x000fe20000000000 */
[----:B------:R-:W-:-:S10]  /*11330*/  UMOV UR7, 0x14f00000 ;  /* 0x14f0000000077882 */ /* 0x000fd40000000000 */
.L_x_1065:
        /* <DEDUP_REMOVED lines=13> */
.L_x_1066:
        /* <DEDUP_REMOVED lines=12> */
.L_x_1146:
[----:B------:R-:W-:Y:S05]  /*114d0*/  BSYNC B2 ;  /* 0x0000000000027941 */ /* 0x000fea0003800000 */
.L_x_1067:
        /* <DEDUP_REMOVED lines=9> */
.L_x_1070:
[----:B------:R-:W-:Y:S05]  /*11570*/  BSYNC B2 ;  /* 0x0000000000027941 */ /* 0x000fea0003800000 */
.L_x_1069:
[----:B------:R-:W-:Y:S01]  /*11580*/  R2UR UR6, R2 ;  /* 0x00000000020672ca */ /* 0x000fe200000e0000 */
[----:B------:R-:W-:Y:S01]  /*11590*/  ULDC.64 UR4, c[0x0][0x198] ;  /* 0x0000660000047ab9 */ /* 0x000fe20000000a00 */
[----:B------:R-:W-:Y:S01]  /*115a0*/  R2UR UR7, R3 ;  /* 0x00000000030772ca */ /* 0x000fe200000e0000 */
[----:B------:R-:W-:Y:S01]  /*115b0*/  UIADD3 UR4, UP0, UR4, 0x470, URZ ;  /* 0x0000047004047890 */ /* 0x000fe2000ff1e03f */
[----:B------:R-:W-:Y:S01]  /*115c0*/  R2UR UR10, R5 ;  /* 0x00000000050a72ca */ /* 0x000fe200000e0000 */
[----:B------:R-:W-:Y:S01]  /*115d0*/  IMAD.SHL.U32 R5, R18, 0x80, RZ ;  /* 0x0000008012057824 */ /* 0x000fe200078e00ff */
[----:B------:R-:W-:Y:S01]  /*115e0*/  PLOP3.LUT P0, PT, PT, PT, PT, 0x80, 0x0 ;  /* 0x000000000000781c */ /* 0x000fe20003f0f070 */
[----:B------:R-:W-:Y:S02]  /*115f0*/  UIADD3 UR8, UR38, 0x400, URZ ;  /* 0x0000040026087890 */ /* 0x000fe4000fffe03f */
[----:B------:R-:W-:Y:S02]  /*11600*/  UIADD3 UR9, UR38, 0x28850, URZ ;  /* 0x0002885026097890 */ /* 0x000fe4000fffe03f */
[----:B------:R-:W-:-:S12]  /*11610*/  UIADD3.X UR5, URZ, UR5, URZ, UP0, !UPT ;  /* 0x000000053f057290 */ /* 0x000fd800087fe43f */
.L_x_1071:
        /* <DEDUP_REMOVED lines=13> */
.L_x_1072:
        /* <DEDUP_REMOVED lines=10> */
.L_x_1059:
[----:B------:R-:W-:Y:S05]  /*11790*/  BSYNC B1 ;  /* 0x0000000000017941 */ /* 0x000fea0003800000 */
.L_x_1058:
        /* <DEDUP_REMOVED lines=26> */
.L_x_1075:
[----:B------:R-:W1:Y:S01]  /*11940*/  S2R R2, SR_TID.X ;  /* 0x0000000000027919 */ /* 0x000e620000002100 */
[----:B------:R-:W-:Y:S01]  /*11950*/  BSSY B2, `(.L_x_1076) ;  /* 0x0000006000027945 */ /* 0x000fe20003800000 */
[----:B-1----:R-:W-:Y:S02]  /*11960*/  LOP3.LUT R3, R2, 0x7f, RZ, 0xc0, !PT ;  /* 0x0000007f02037812 */ /* 0x002fe400078ec0ff */
[----:B------:R-:W-:Y:S02]  /*11970*/  SHF.L.U32 R2, R9, 0x1f, RZ ;  /* 0x0000001f09027819 */ /* 0x000fe400000006ff */
[----:B------:R-:W-:Y:S02]  /*11980*/  ISETP.NE.AND P2, PT, R3, RZ, PT ;  /* 0x000000ff0300720c */ /* 0x000fe40003f45270 */
[----:B------:R-:W1:Y:S02]  /*11990*/  SYNCS.PHASECHK.TRANS64.TRYWAIT P0, [UR38+0x28840], R2 ;  /* 0x02884002ff0075a7 */ /* 0x000e640008000166 */
[----:B-1----:R-:W-:Y:S09]  /*119a0*/  @!P0 BRA `(.L_x_1077) ;  /* 0x0000002400388947 */ /* 0x002ff20003800000 */
.L_x_1147:
[----:B------:R-:W-:Y:S05]  /*119b0*/  BSYNC B2 ;  /* 0x0000000000027941 */ /* 0x000fea0003800000 */
.L_x_1076:
[----:B------:R-:W-:Y:S04]  /*119c0*/  BSSY B2, `(.L_x_1078) ;  /* 0x0000007000027945 */ /* 0x000fe80003800000 */
[----:B------:R-:W-:Y:S05]  /*119d0*/  @P2 BRA `(.L_x_1079) ;  /* 0x0000000000142947 */ /* 0x000fea0003800000 */
[----:B------:R-:W-:Y:S01]  /*119e0*/  ISETP.NE.AND P0, PT, R10, RZ, PT ;  /* 0x000000ff0a00720c */ /* 0x000fe20003f05270 */
[----:B-1----:R-:W-:-:S04]  /*119f0*/  IMAD.MOV.U32 R2, RZ, RZ, 0x8000 ;  /* 0x00008000ff027424 */ /* 0x002fc800078e00ff */
[----:B------:R2:W-:Y:S08]  /*11a00*/  SYNCS.ARRIVE.TRANS64 RZ, [UR38+0x28830], R2 ;  /* 0x02883002ffff79a7 */ /* 0x0005f00008000026 */
[----:B--2---:R-:W-:Y:S05]  /*11a10*/  @!P0 BRA `(.L_x_1079) ;  /* 0x0000000000048947 */ /* 0x004fea0003800000 */
[----:B------:R-:W-:Y:S01]  /*11a20*/  BPT.TRAP 0x1 ;  /* 0x000000040000795c */ /* 0x000fe20000300000 */
.L_x_1079:
[----:B------:R-:W-:Y:S05]  /*11a30*/  BSYNC B2 ;  /* 0x0000000000027941 */ /* 0x000fea0003800000 */
.L_x_1078:
        /* <DEDUP_REMOVED lines=11> */
.L_x_1080:
        /* <DEDUP_REMOVED lines=14> */
.L_x_1081:
        /* <DEDUP_REMOVED lines=12> */
.L_x_1148:
[----:B------:R-:W-:Y:S05]  /*11c90*/  BSYNC B2 ;  /* 0x0000000000027941 */ /* 0x000fea0003800000 */
.L_x_1082:
        /* <DEDUP_REMOVED lines=9> */
.L_x_1085:
[----:B------:R-:W-:Y:S05]  /*11d30*/  BSYNC B2 ;  /* 0x0000000000027941 */ /* 0x000fea0003800000 */
.L_x_1084:
        /* <DEDUP_REMOVED lines=10> */
.L_x_1086:
        /* <DEDUP_REMOVED lines=13> */
.L_x_1087:
        /* <DEDUP_REMOVED lines=10> */
.L_x_1074:
[----:B------:R-:W-:Y:S05]  /*11f50*/  BSYNC B1 ;  /* 0x0000000000017941 */ /* 0x000fea0003800000 */
.L_x_1073:
[----:B------:R-:W-:Y:S02]  /*11f60*/  VIADD R6, R6, 0xfffffffe ;  /* 0xfffffffe06067836 */ /* 0x000fe40000000000 */
[----:B------:R-:W-:Y:S01]  /*11f70*/  IMAD.MOV.U32 R8, RZ, RZ, R9 ;  /* 0x000000ffff087224 */ /* 0x000fe200078e0009 */
[----:B------:R-:W-:Y:S06]  /*11f80*/  @P1 BRA `(.L_x_1088) ;  /* 0xfffffff000141947 */ /* 0x000fec000383ffff */
[----:B------:R-:W-:Y:S05]  /*11f90*/  BSYNC B0 ;  /* 0x0000000000007941 */ /* 0x000fea0003800000 */
.L_x_1057:
        /* <DEDUP_REMOVED lines=28> */
.L_x_1090:
[----:B------:R-:W1:Y:S01]  /*12160*/  S2R R2, SR_TID.X ;  /* 0x0000000000027919 */ /* 0x000e620000002100 */
[----:B------:R-:W-:Y:S01]  /*12170*/  BSSY B1, `(.L_x_1091) ;  /* 0x0000006000017945 */ /* 0x000fe20003800000 */
[----:B-1----:R-:W-:Y:S02]  /*12180*/  LOP3.LUT R3, R2, 0x7f, RZ, 0xc0, !PT ;  /* 0x0000007f02037812 */ /* 0x002fe400078ec0ff */
[----:B------:R-:W-:Y:S02]  /*12190*/  SHF.L.U32 R2, R9, 0x1f, RZ ;  /* 0x0000001f09027819 */ /* 0x000fe400000006ff */
[----:B------:R-:W-:Y:S02]  /*121a0*/  ISETP.NE.AND P1, PT, R3, RZ, PT ;  /* 0x000000ff0300720c */ /* 0x000fe40003f25270 */
[----:B------:R-:W1:Y:S02]  /*121b0*/  SYNCS.PHASECHK.TRANS64.TRYWAIT P0, [UR38+0x28848], R2 ;  /* 0x02884802ff0075a7 */ /* 0x000e640008000166 */
[----:B-1----:R-:W-:Y:S09]  /*121c0*/  @!P0 BRA `(.L_x_1092) ;  /* 0x0000001c00608947 */ /* 0x002ff20003800000 */
.L_x_1149:
[----:B------:R-:W-:Y:S05]  /*121d0*/  BSYNC B1 ;  /* 0x0000000000017941 */ /* 0x000fea0003800000 */
.L_x_1091:
[----:B------:R-:W-:Y:S04]  /*121e0*/  BSSY B1, `(.L_x_1093) ;  /* 0x0000007000017945 */ /* 0x000fe80003800000 */
[----:B------:R-:W-:Y:S05]  /*121f0*/  @P1 BRA `(.L_x_1094) ;  /* 0x0000000000141947 */ /* 0x000fea0003800000 */
[----:B------:R-:W-:Y:S01]  /*12200*/  ISETP.NE.AND P0, PT, R10, RZ, PT ;  /* 0x000000ff0a00720c */ /* 0x000fe20003f05270 */
[----:B-1----:R-:W-:-:S04]  /*12210*/  IMAD.MOV.U32 R3, RZ, RZ, 0x8000 ;  /* 0x00008000ff037424 */ /* 0x002fc800078e00ff */
[----:B------:R2:W-:Y:S08]  /*12220*/  SYNCS.ARRIVE.TRANS64 RZ, [UR38+0x28838], R3 ;  /* 0x02883803ffff79a7 */ /* 0x0005f00008000026 */
[----:B--2---:R-:W-:Y:S05]  /*12230*/  @!P0 BRA `(.L_x_1094) ;  /* 0x0000000000048947 */ /* 0x004fea0003800000 */
[----:B------:R-:W-:Y:S01]  /*12240*/  BPT.TRAP 0x1 ;  /* 0x000000040000795c */ /* 0x000fe20000300000 */
.L_x_1094:
[----:B------:R-:W-:Y:S05]  /*12250*/  BSYNC B1 ;  /* 0x0000000000017941 */ /* 0x000fea0003800000 */
.L_x_1093:
        /* <DEDUP_REMOVED lines=11> */
.L_x_1095:
        /* <DEDUP_REMOVED lines=14> */
.L_x_1096:
        /* <DEDUP_REMOVED lines=11> */
.L_x_1150:
[----:B------:R-:W-:Y:S05]  /*124a0*/  BSYNC B1 ;  /* 0x0000000000017941 */ /* 0x000fea0003800000 */
.L_x_1097:
        /* <DEDUP_REMOVED lines=9> */
.L_x_1100:
[----:B------:R-:W-:Y:S05]  /*12540*/  BSYNC B1 ;  /* 0x0000000000017941 */ /* 0x000fea0003800000 */
.L_x_1099:
        /* <DEDUP_REMOVED lines=10> */
.L_x_1101:
        /* <DEDUP_REMOVED lines=13> */
.L_x_1102:
        /* <DEDUP_REMOVED lines=10> */
.L_x_1089:
[----:B------:R-:W-:Y:S05]  /*12760*/  BSYNC B0 ;  /* 0x0000000000007941 */ /* 0x000fea0003800000 */
.L_x_1056:
        /* <DEDUP_REMOVED lines=11> */
.L_x_1151:
[----:B------:R-:W-:Y:S05]  /*12820*/  BSYNC B1 ;  /* 0x0000000000017941 */ /* 0x000fea0003800000 */
.L_x_1105:
        /* <DEDUP_REMOVED lines=8> */
.L_x_1108:
[----:B------:R-:W-:Y:S05]  /*128b0*/  BSYNC B1 ;  /* 0x0000000000017941 */ /* 0x000fea0003800000 */
.L_x_1107:
[----:B------:R-:W-:Y:S01]  /*128c0*/  R2UR UR4, R0 ;  /* 0x00000000000472ca */ /* 0x000fe200000e0000 */
[----:B------:R-:W-:Y:S01]  /*128d0*/  ULDC.64 UR6, c[0x0][0x198] ;  /* 0x0000660000067ab9 */ /* 0x000fe20000000a00 */
[----:B------:R-:W-:Y:S01]  /*128e0*/  R2UR UR9, R3 ;  /* 0x00000000030972ca */ /* 0x000fe200000e0000 */
[----:B------:R-:W-:Y:S01]  /*128f0*/  UIADD3 UR6, UP0, UR6, 0x470, URZ ;  /* 0x0000047006067890 */ /* 0x000fe2000ff1e03f */
[----:B------:R-:W-:Y:S01]  /*12900*/  PLOP3.LUT P0, PT, PT, PT, PT, 0x80, 0x0 ;  /* 0x000000000000781c */ /* 0x000fe20003f0f070 */
[----:B------:R-:W-:Y:S01]  /*12910*/  IMAD.SHL.U32 R18, R18, 0x80, RZ ;  /* 0x0000008012127824 */ /* 0x000fe200078e00ff */
[----:B------:R-:W-:Y:S01]  /*12920*/  UMOV UR14, 0x0 ;  /* 0x00000000000e7882 */ /* 0x000fe20000000000 */
[----:B------:R-:W-:Y:S01]  /*12930*/  UIADD3.X UR7, URZ, UR7, URZ, UP0, !UPT ;  /* 0x000000073f077290 */ /* 0x000fe200087fe43f */
[----:B------:R-:W-:Y:S01]  /*12940*/  UMOV UR15, 0x14f00000 ;  /* 0x14f00000000f7882 */ /* 0x000fe20000000000 */
[----:B------:R-:W-:-:S04]  /*12950*/  UMOV UR10, URZ ;  /* 0x0000003f000a7c82 */ /* 0x000fc80008000000 */
[----:B------:R-:W-:Y:S02]  /*12960*/  ULEA UR4, UR4, UR38, 0xf ;  /* 0x0000002604047291 */ /* 0x000fe4000f8e783f */
[----:B------:R-:W-:Y:S02]  /*12970*/  UIADD3 UR9, UR9, 0x28850, URZ ;  /* 0x0002885009097890 */ /* 0x000fe4000fffe03f */
[----:B------:R-:W-:-:S12]  /*12980*/  UIADD3 UR8, UR4, 0x400, URZ ;  /* 0x0000040004087890 */ /* 0x000fd8000fffe03f */
.L_x_1109:
        /* <DEDUP_REMOVED lines=13> */
.L_x_1110:
        /* <DEDUP_REMOVED lines=8> */
.L_x_1104:
[----:B------:R-:W-:Y:S05]  /*12ae0*/  BSYNC B0 ;  /* 0x0000000000007941 */ /* 0x000fea0003800000 */
.L_x_1103:
[----:B------:R-:W-:Y:S02]  /*12af0*/  VIADD R0, R0, 0x1 ;  /* 0x0000000100007836 */ /* 0x000fe40000000000 */
[----:B0-----:R-:W-:-:S03]  /*12b00*/  IMAD.MOV.U32 R3, RZ, RZ, RZ ;  /* 0x000000ffff037224 */ /* 0x001fc600078e00ff */
[----:B------:R-:W-:-:S04]  /*12b10*/  ISETP.NE.AND P0, PT, R0, 0x2, PT ;  /* 0x000000020000780c */ /* 0x000fc80003f05270 */
[----:B------:R-:W-:Y:S02]  /*12b20*/  SEL R2, RZ, 0x1, P0 ;  /* 0x00000001ff027807 */ /* 0x000fe40000000000 */
[----:B------:R-:W-:Y:S02]  /*12b30*/  SEL R0, R0, RZ, P0 ;  /* 0x000000ff00007207 */ /* 0x000fe40000000000 */
[----:B------:R-:W-:-:S07]  /*12b40*/  LOP3.LUT R9, R9, R2, RZ, 0x3c, !PT ;  /* 0x0000000209097212 */ /* 0x000fce00078e3cff */
.L_x_1034:
[----:B0-----:R-:W0:Y:S01]  /*12b50*/  S2R R5, SR_CgaCtaId ;  /* 0x0000000000057919 */ /* 0x001e220000008800 */
[----:B------:R-:W-:Y:S02]  /*12b60*/  MOV R2, 0x400 ;  /* 0x0000040000027802 */ /* 0x000fe40000000f00 */
[----:B------:R-:W-:Y:S02]  /*12b70*/  SHF.L.U32 R3, R3, 0x1f, RZ ;  /* 0x0000001f03037819 */ /* 0x000fe400000006ff */
[----:B0-----:R-:W-:-:S04]  /*12b80*/  LEA R2, R5, R2, 0x18 ;  /* 0x0000000205027211 */ /* 0x001fc800078ec0ff */
[----:B------:R-:W0:Y:S02]  /*12b90*/  SYNCS.PHASECHK.TRANS64.TRYWAIT P0, [R2+URZ+0x28820], R3 ;  /* 0x02882003020075a7 */ /* 0x000e24000800017f */
[----:B0-----:R-:W-:Y:S05]  /*12ba0*/  @!P0 BRA `(.L_x_1111) ;  /* 0x00000014002c8947 */ /* 0x001fea0003800000 */
.L_x_1152:
[----:B------:R-:W-:-:S03]  /*12bb0*/  UMOV UR4, 0xffffffff ;  /* 0xffffffff00047882 */ /* 0x000fc60000000000 */
[----:B------:R-:W-:Y:S05]  /*12bc0*/  BRA.DIV UR4, `(.L_x_1112) ;  /* 0x0000001604387947 */ /* 0x000fea000b800000 */
[----:B0-----:R-:W0:Y:S02]  /*12bd0*/  S2R R3, SR_TID.X ;  /* 0x0000000000037919 */ /* 0x001e240000002100 */
[----:B0-----:R-:W-:-:S04]  /*12be0*/  SHF.R.U32.HI R3, RZ, 0x5, R3 ;  /* 0x00000005ff037819 */ /* 0x001fc80000011603 */
[----:B------:R-:W-:-:S05]  /*12bf0*/  LOP3.LUT R3, R3, 0x3, RZ, 0xc0, !PT ;  /* 0x0000000303037812 */ /* 0x000fca00078ec0ff */
[----:B------:R0:W1:Y:S02]  /*12c00*/  SHFL.IDX PT, R14, R3, RZ, 0x1f ;  /* 0x00001fff030e7589 */ /* 0x00006400000e0000 */
.L_x_1155:
[----:B-1----:R-:W-:-:S13]  /*12c10*/  ISETP.NE.AND P0, PT, R14, RZ, PT ;  /* 0x000000ff0e00720c */ /* 0x002fda0003f05270 */
[----:B------:R-:W-:Y:S05]  /*12c20*/  @P0 BRA `(.L_x_950) ;  /* 0x0000000000880947 */ /* 0x000fea0003800000 */
[----:B------:R-:W-:-:S03]  /*12c30*/  UMOV UR4, 0xffffffff ;  /* 0xffffffff00047882 */ /* 0x000fc60000000000 */
[----:B------:R-:W-:Y:S05]  /*12c40*/  BRA.DIV UR4, `(.L_x_1113) ;  /* 0x00000016044c7947 */ /* 0x000fea000b800000 */
[----:B------:R-:W-:-:S13]  /*12c50*/  ELECT P6, URZ, PT ;  /* 0x00000000003f782f */ /* 0x000fda00038c0000 */
.L_x_1158:
[----:B------:R-:W-:Y:S05]  /*12c60*/  @!P6 BRA `(.L_x_950) ;  /* 0x000000000078e947 */ /* 0x000fea0003800000 */
[----:B0-----:R-:W2:Y:S02]  /*12c70*/  LDL.LU R3, [R1+0x14] ;  /* 0x0000140001037983 */ /* 0x001ea40000300800 */
[----:B--2---:R-:W-:-:S04]  /*12c80*/  LOP3.LUT R3, R3, 0x2, RZ, 0xfc, !PT ;  /* 0x0000000203037812 */ /* 0x004fc800078efcff */
[----:B------:R-:W-:-:S13]  /*12c90*/  ISETP.NE.AND P2, PT, R3, 0x3, PT ;  /* 0x000000030300780c */ /* 0x000fda0003f45270 */
[----:B------:R-:W-:Y:S05]  /*12ca0*/  @!P2 BRA `(.L_x_1114) ;  /* 0x000000000004a947 */ /* 0x000fea0003800000 */
[----:B------:R-:W-:Y:S01]  /*12cb0*/  BPT.TRAP 0x1 ;  /* 0x000000040000795c */ /* 0x000fe20000300000 */
.L_x_1114:
        /* <DEDUP_REMOVED lines=12> */
.L_x_1159:
[----:B------:R-:W1:Y:S02]  /*12d80*/  SYNCS.PHASECHK.TRANS64.TRYWAIT P0, [R3+URZ], R4 ;  /* 0x00000004030075a7 */ /* 0x000e64000800017f */
[----:B-1----:R-:W-:Y:S05]  /*12d90*/  @!P0 BRA `(.L_x_1116) ;  /* 0x00000014002c8947 */ /* 0x002fea0003800000 */
.L_x_1160:
[----:B------:R-:W-:Y:S05]  /*12da0*/  @!P2 BRA `(.L_x_1117) ;  /* 0x000000000004a947 */ /* 0x000fea0003800000 */
[----:B------:R-:W-:Y:S01]  /*12db0*/  BPT.TRAP 0x1 ;  /* 0x000000040000795c */ /* 0x000fe20000300000 */
.L_x_1117:
[----:B-1----:R-:W-:-:S04]  /*12dc0*/  VIADD R3, R2, 0x28860 ;  /* 0x0002886002037836 */ /* 0x002fc80000000000 */
[----:B------:R-:W-:-:S04]  /*12dd0*/  IMAD R0, R0, 0x8, R3 ;  /* 0x0000000800007824 */ /* 0x000fc800078e0203 */
[----:B------:R-:W1:Y:S02]  /*12de0*/  SYNCS.PHASECHK.TRANS64.TRYWAIT P0, [R0+URZ], R5 ;  /* 0x00000005000075a7 */ /* 0x000e64000800017f */
[----:B-1----:R-:W-:Y:S05]  /*12df0*/  @!P0 BRA `(.L_x_1118) ;  /* 0x0000001400288947 */ /* 0x002fea0003800000 */
.L_x_1161:
[----:B------:R-:W-:-:S07]  /*12e00*/  IMAD R3, R8, 0x8, R3 ;  /* 0x0000000808037824 */ /* 0x000fce00078e0203 */
.L_x_1119:
[----:B--2---:R2:W3:Y:S02]  /*12e10*/  SYNCS.PHASECHK.TRANS64.TRYWAIT P0, [R3+URZ], R4 ;  /* 0x00000004030075a7 */ /* 0x0044e4000800017f */
[----:B---3--:R-:W-:Y:S05]  /*12e20*/  @!P0 NANOSLEEP.SYNCS 0x989680 ;  /* 0x009896800000895d */ /* 0x008fea0003900000 */
[----:B------:R-:W3:Y:S02]  /*12e30*/  @!P0 SYNCS.PHASECHK.TRANS64 P0, [R3+URZ], R4 ;  /* 0x00000004030085a7 */ /* 0x000ee4000800007f */
[----:B---3--:R-:W-:Y:S05]  /*12e40*/  @!P0 BRA `(.L_x_1119) ;  /* 0xfffffffc00f08947 */ /* 0x008fea000383ffff */
.L_x_950:
[----:B------:R-:W-:Y:S05]  /*12e50*/  BSYNC B6 ;  /* 0x0000000000067941 */ /* 0x000fea0003800000 */
.L_x_947:
[----:B------:R-:W-:Y:S05]  /*12e60*/  EXIT ;  /* 0x000000000000794d */ /* 0x000fea0003800000 */
.L_x_960:
[----:B0-----:R-:W-:-:S04]  /*12e70*/  IMAD.U32 R3, RZ, RZ, UR36 ;  /* 0x00000024ff037e24 */ /* 0x001fc8000f8e00ff */
[----:B------:R0:W1:Y:S03]  /*12e80*/  SYNCS.PHASECHK.TRANS64.TRYWAIT P1, [R3+URZ+0x28800], R2 ;  /* 0x02880002030075a7 */ /* 0x000066000802017f */
[----:B-1----:R-:W-:Y:S05]  /*12e90*/  @!P1 NANOSLEEP.SYNCS 0x989680 ;  /* 0x009896800000995d */ /* 0x002fea0003900000 */
[----:B------:R-:W1:Y:S02]  /*12ea0*/  @!P1 SYNCS.PHASECHK.TRANS64 P1, [R3+URZ+0x28800], R2 ;  /* 0x02880002030095a7 */ /* 0x000e64000802007f */
[----:B-1----:R-:W-:Y:S05]  /*12eb0*/  @!P1 BRA `(.L_x_960) ;  /* 0xfffffffc00ec9947 */ /* 0x002fea000383ffff */
[----:B------:R-:W-:Y:S05]  /*12ec0*/  BRA `(.L_x_1120) ;  /* 0xfffffee800007947 */ /* 0x000fea000383ffff */
.L_x_964:
[----:B0-----:R-:W-:-:S04]  /*12ed0*/  IMAD.U32 R3, RZ, RZ, UR36 ;  /* 0x00000024ff037e24 */ /* 0x001fc8000f8e00ff */
[----:B------:R0:W2:Y:S03]  /*12ee0*/  SYNCS.PHASECHK.TRANS64.TRYWAIT P2, [R3+URZ+0x28830], R2 ;  /* 0x02883002030075a7 */ /* 0x0000a6000804017f */
[----:B--2---:R-:W-:Y:S05]  /*12ef0*/  @!P2 NANOSLEEP.SYNCS 0x989680 ;  /* 0x009896800000a95d */ /* 0x004fea0003900000 */
[----:B------:R-:W2:Y:S02]  /*12f00*/  @!P2 SYNCS.PHASECHK.TRANS64 P2, [R3+URZ+0x28830], R2 ;  /* 0x028830020300a5a7 */ /* 0x000ea4000804007f */
[----:B--2---:R-:W-:Y:S05]  /*12f10*/  @!P2 BRA `(.L_x_964) ;  /* 0xfffffffc00eca947 */ /* 0x004fea000383ffff */
[----:B------:R-:W-:Y:S05]  /*12f20*/  BRA `(.L_x_963) ;  /* 0xfffffee8001c7947 */ /* 0x000fea000383ffff */
.L_x_980:
[----:B-1----:R-:W-:-:S04]  /*12f30*/  IMAD.U32 R14, RZ, RZ, UR10 ;  /* 0x0000000aff0e7e24 */ /* 0x002fc8000f8e00ff */
[----:B------:R1:W2:Y:S03]  /*12f40*/  SYNCS.PHASECHK.TRANS64.TRYWAIT P5, [R14+URZ+0x28830], R9 ;  /* 0x028830090e0075a7 */ /* 0x0002a600080a017f */
[----:B--2---:R-:W-:Y:S05]  /*12f50*/  @!P5 NANOSLEEP.SYNCS 0x989680 ;  /* 0x009896800000d95d */ /* 0x004fea0003900000 */
[----:B------:R-:W2:Y:S02]  /*12f60*/  @!P5 SYNCS.PHASECHK.TRANS64 P5, [R14+URZ+0x28830], R9 ;  /* 0x028830090e00d5a7 */ /* 0x000ea400080a007f */
[----:B--2---:R-:W-:Y:S05]  /*12f70*/  @!P5 BRA `(.L_x_980) ;  /* 0xfffffffc00ecd947 */ /* 0x004fea000383ffff */
[----:B------:R-:W-:Y:S05]  /*12f80*/  BRA `(.L_x_977) ;  /* 0xffffff1c001c7947 */ /* 0x000fea000383ffff */
.L_x_984:
[----:B-1----:R-:W-:-:S04]  /*12f90*/  IMAD.U32 R14, RZ, RZ, UR10 ;  /* 0x0000000aff0e7e24 */ /* 0x002fc8000f8e00ff */
[----:B------:R1:W2:Y:S03]  /*12fa0*/  SYNCS.PHASECHK.TRANS64.TRYWAIT P4, [R14+URZ+0x28850], R9 ;  /* 0x028850090e0075a7 */ /* 0x0002a6000808017f */
[----:B--2---:R-:W-:Y:S05]  /*12fb0*/  @!P4 NANOSLEEP.SYNCS 0x989680 ;  /* 0x009896800000c95d */ /* 0x004fea0003900000 */
[----:B------:R-:W2:Y:S02]  /*12fc0*/  @!P4 SYNCS.PHASECHK.TRANS64 P4, [R14+URZ+0x28850], R9 ;  /* 0x028850090e00c5a7 */ /* 0x000ea4000808007f */
[----:B--2---:R-:W-:Y:S05]  /*12fd0*/  @!P4 BRA `(.L_x_984) ;  /* 0xfffffffc00ecc947 */ /* 0x004fea000383ffff */
[----:B------:R-:W-:Y:S05]  /*12fe0*/  BRA `(.L_x_981) ;  /* 0xffffff1c00e07947 */ /* 0x000fea000383ffff */
.L_x_1001:
[----:B-1----:R-:W-:-:S04]  /*12ff0*/  IMAD.U32 R11, RZ, RZ, UR10 ;  /* 0x0000000aff0b7e24 */ /* 0x002fc8000f8e00ff */
[----:B------:R1:W2:Y:S03]  /*13000*/  SYNCS.PHASECHK.TRANS64.TRYWAIT P3, [R11+URZ+0x28830], R0 ;  /* 0x028830000b0075a7 */ /* 0x0002a6000806017f */
[----:B--2---:R-:W-:Y:S05]  /*13010*/  @!P3 NANOSLEEP.SYNCS 0x989680 ;  /* 0x009896800000b95d */ /* 0x004fea0003900000 */
[----:B------:R-:W2:Y:S02]  /*13020*/  @!P3 SYNCS.PHASECHK.TRANS64 P3, [R11+URZ+0x28830], R0 ;  /* 0x028830000b00b5a7 */ /* 0x000ea4000806007f */
[----:B--2---:R-:W-:Y:S05]  /*13030*/  @!P3 BRA `(.L_x_1001) ;  /* 0xfffffffc00ecb947 */ /* 0x004fea000383ffff */
[----:B------:R-:W-:Y:S05]  /*13040*/  BRA `(.L_x_998) ;  /* 0xffffff4c00a87947 */ /* 0x000fea000383ffff */
.L_x_1005:
[----:B-1----:R-:W-:-:S04]  /*13050*/  IMAD.U32 R11, RZ, RZ, UR10 ;  /* 0x0000000aff0b7e24 */ /* 0x002fc8000f8e00ff */
[----:B------:R1:W2:Y:S03]  /*13060*/  SYNCS.PHASECHK.TRANS64.TRYWAIT P2, [R11+URZ+0x28850], R0 ;  /* 0x028850000b0075a7 */ /* 0x0002a6000804017f */
[----:B--2---:R-:W-:Y:S05]  /*13070*/  @!P2 NANOSLEEP.SYNCS 0x989680 ;  /* 0x009896800000a95d */ /* 0x004fea0003900000 */
[----:B------:R-:W2:Y:S02]  /*13080*/  @!P2 SYNCS.PHASECHK.TRANS64 P2, [R11+URZ+0x28850], R0 ;  /* 0x028850000b00a5a7 */ /* 0x000ea4000804007f */
[----:B--2---:R-:W-:Y:S05]  /*13090*/  @!P2 BRA `(.L_x_1005) ;  /* 0xfffffffc00eca947 */ /* 0x004fea000383ffff */
[----:B------:R-:W-:Y:S05]  /*130a0*/  BRA `(.L_x_1002) ;  /* 0xffffff50006c7947 */ /* 0x000fea000383ffff */
.L_x_1011:
[----:B-1----:R-:W-:-:S04]  /*130b0*/  IMAD.U32 R11, RZ, RZ, UR10 ;  /* 0x0000000aff0b7e24 */ /* 0x002fc8000f8e00ff */
[----:B------:R1:W2:Y:S03]  /*130c0*/  SYNCS.PHASECHK.TRANS64.TRYWAIT P3, [R11+URZ+0x28830], R0 ;  /* 0x028830000b0075a7 */ /* 0x0002a6000806017f */
[----:B--2---:R-:W-:Y:S05]  /*130d0*/  @!P3 NANOSLEEP.SYNCS 0x989680 ;  /* 0x009896800000b95d */ /* 0x004fea0003900000 */
[----:B------:R-:W2:Y:S02]  /*130e0*/  @!P3 SYNCS.PHASECHK.TRANS64 P3, [R11+URZ+0x28830], R0 ;  /* 0x028830000b00b5a7 */ /* 0x000ea4000806007f */
[----:B--2---:R-:W-:Y:S05]  /*130f0*/  @!P3 BRA `(.L_x_1011) ;  /* 0xfffffffc00ecb947 */ /* 0x004fea000383ffff */
[----:B------:R-:W-:Y:S05]  /*13100*/  BRA `(.L_x_1008) ;  /* 0xffffff6c00887947 */ /* 0x000fea000383ffff */
.L_x_1015:
[----:B-1----:R-:W-:-:S04]  /*13110*/  IMAD.U32 R11, RZ, RZ, UR10 ;  /* 0x0000000aff0b7e24 */ /* 0x002fc8000f8e00ff */
[----:B------:R1:W2:Y:S03]  /*13120*/  SYNCS.PHASECHK.TRANS64.TRYWAIT P2, [R11+URZ+0x28850], R0 ;  /* 0x028850000b0075a7 */ /* 0x0002a6000804017f */
[----:B--2---:R-:W-:Y:S05]  /*13130*/  @!P2 NANOSLEEP.SYNCS 0x989680 ;  /* 0x009896800000a95d */ /* 0x004fea0003900000 */
[----:B------:R-:W2:Y:S02]  /*13140*/  @!P2 SYNCS.PHASECHK.TRANS64 P2, [R11+URZ+0x28850], R0 ;  /* 0x028850000b00a5a7 */ /* 0x000ea4000804007f */
[----:B--2---:R-:W-:Y:S05]  /*13150*/  @!P2 BRA `(.L_x_1015) ;  /* 0xfffffffc00eca947 */ /* 0x004fea000383ffff */
[----:B------:R-:W-:Y:S05]  /*13160*/  BRA `(.L_x_1012) ;  /* 0xffffff7000487947 */ /* 0x000fea000383ffff */
.L_x_1028:
[----:B-1----:R-:W-:-:S04]  /*13170*/  IMAD.U32 R5, RZ, RZ, UR5 ;  /* 0x00000005ff057e24 */ /* 0x002fc8000f8e00ff */
[----:B------:R1:W2:Y:S03]  /*13180*/  SYNCS.PHASECHK.TRANS64.TRYWAIT P0, [R5+URZ+0x28850], R2 ;  /* 0x02885002050075a7 */ /* 0x0002a6000800017f */
[----:B--2---:R-:W-:Y:S05]  /*13190*/  @!P0 NANOSLEEP.SYNCS 0x989680 ;  /* 0x009896800000895d */ /* 0x004fea0003900000 */
[----:B------:R-:W2:Y:S02]  /*131a0*/  @!P0 SYNCS.PHASECHK.TRANS64 P0, [R5+URZ+0x28850], R2 ;  /* 0x02885002050085a7 */ /* 0x000ea4000800007f */
[----:B--2---:R-:W-:Y:S05]  /*131b0*/  @!P0 BRA `(.L_x_1028) ;  /* 0xfffffffc00ec8947 */ /* 0x004fea000383ffff */
[----:B------:R-:W-:Y:S05]  /*131c0*/  BRA `(.L_x_1027) ;  /* 0xffffff9c003c7947 */ /* 0x000fea000383ffff */
.L_x_1045:
[----:B------:R-:W-:Y:S02]  /*131d0*/  IMAD.MOV.U32 R13, RZ, RZ, R0 ;  /* 0x000000ffff0d7224 */ /* 0x000fe400078e0000 */
[----:B------:R-:W-:Y:S02]  /*131e0*/  IMAD.MOV.U32 R12, RZ, RZ, RZ ;  /* 0x000000ffff0c7224 */ /* 0x000fe400078e00ff */
[----:B------:R-:W-:Y:S02]  /*131f0*/  IMAD.MOV.U32 R11, RZ, RZ, 0x1f ;  /* 0x0000001fff0b7424 */ /* 0x000fe400078e00ff */
[----:B------:R-:W-:-:S07]  /*13200*/  IMAD.MOV.U32 R15, RZ, RZ, -0x1 ;  /* 0xffffffffff0f7424 */ /* 0x000fce00078e00ff */
[----:B01----:R-:W-:Y:S05]  /*13210*/  WARPSYNC.COLLECTIVE R15, `(.L_x_1121) ;  /* 0x000000000f087348 */ /* 0x003fea0003c00000 */
[----:B------:R2:W3:Y:S02]  /*13220*/  SHFL.IDX P6, R14, R13, R12, R11 ;  /* 0x0000000c0d0e7389 */ /* 0x0004e400000c000b */
[----:B0123--:R-:W-:Y:S01]  /*13230*/  ENDCOLLECTIVE ;  /* 0x000000000000791b */ /* 0x00ffe20003800000 */
.L_x_1121:
[----:B------:R-:W-:Y:S05]  /*13240*/  BRA `(.L_x_1122) ;  /* 0xffffffcc001c7947 */ /* 0x000fea000383ffff */
.L_x_1047:
[----:B------:R-:W-:Y:S01]  /*13250*/  BSSY B0, `(.L_x_1123) ;  /* 0x0000006000007945 */ /* 0x000fe20003800000 */
[----:B------:R-:W-:-:S07]  /*13260*/  IMAD.MOV.U32 R15, RZ, RZ, -0x1 ;  /* 0xffffffffff0f7424 */ /* 0x000fce00078e00ff */
[----:B012---:R-:W-:Y:S05]  /*13270*/  WARPSYNC.COLLECTIVE R15, `(.L_x_1124) ;  /* 0x000000000f0c7348 */ /* 0x007fea0003c00000 */
[----:B------:R-:W-:Y:S02]  /*13280*/  ELECT P6, UR62, PT ;  /* 0x00000000003e782f */ /* 0x000fe400038c0000 */
[----:B------:R-:W-:Y:S01]  /*13290*/  MOV R14, UR62 ;  /* 0x0000003e000e7c02 */ /* 0x000fe20008000f00 */
[----:B012---:R-:W-:Y:S10]  /*132a0*/  ENDCOLLECTIVE ;  /* 0x000000000000791b */ /* 0x007ff40003800000 */
.L_x_1124:
[----:B------:R-:W-:Y:S05]  /*132b0*/  BSYNC B0 ;  /* 0x0000000000007941 */ /* 0x000fea0003800000 */
.L_x_1123:
[----:B------:R-:W-:Y:S05]  /*132c0*/  BRA `(.L_x_1125) ;  /* 0xffffffcc001c7947 */ /* 0x000fea000383ffff */
.L_x_1049:
[----:B-1----:R-:W-:-:S04]  /*132d0*/  IMAD.U32 R3, RZ, RZ, UR38 ;  /* 0x00000026ff037e24 */ /* 0x002fc8000f8e00ff */
[----:B------:R1:W2:Y:S03]  /*132e0*/  SYNCS.PHASECHK.TRANS64.TRYWAIT P0, [R3+URZ+0x28840], R0 ;  /* 0x02884000030075a7 */ /* 0x0002a6000800017f */
[----:B--2---:R-:W-:Y:S05]  /*132f0*/  @!P0 NANOSLEEP.SYNCS 0x989680 ;  /* 0x009896800000895d */ /* 0x004fea0003900000 */
[----:B------:R-:W2:Y:S02]  /*13300*/  @!P0 SYNCS.PHASECHK.TRANS64 P0, [R3+URZ+0x28840], R0 ;  /* 0x02884000030085a7 */ /* 0x000ea4000800007f */
[----:B--2---:R-:W-:Y:S05]  /*13310*/  @!P0 BRA `(.L_x_1049) ;  /* 0xfffffffc00ec8947 */ /* 0x004fea000383ffff */
[----:B------:R-:W-:Y:S05]  /*13320*/  BRA `(.L_x_1126) ;  /* 0xffffffcc00707947 */ /* 0x000fea000383ffff */
.L_x_1052:
[----:B------:R-:W-:Y:S02]  /*13330*/  IMAD.MOV.U32 R13, RZ, RZ, R6 ;  /* 0x000000ffff0d7224 */ /* 0x000fe400078e0006 */
[----:B------:R-:W-:Y:S02]  /*13340*/  IMAD.MOV.U32 R12, RZ, RZ, RZ ;  /* 0x000000ffff0c7224 */ /* 0x000fe400078e00ff */
[----:B------:R-:W-:Y:S02]  /*13350*/  IMAD.MOV.U32 R11, RZ, RZ, 0x181f ;  /* 0x0000181fff0b7424 */ /* 0x000fe400078e00ff */
[----:B------:R-:W-:Y:S02]  /*13360*/  IMAD.MOV.U32 R15, RZ, RZ, -0x1 ;  /* 0xffffffffff0f7424 */ /* 0x000fe400078e00ff */
[----:B------:R-:W-:-:S07]  /*13370*/  VIADD R4, R4, UR40 ;  /* 0x0000002804047c36 */ /* 0x000fce0008000000 */
[----:B------:R-:W-:Y:S05]  /*13380*/  WARPSYNC.COLLECTIVE R15, `(.L_x_1127) ;  /* 0x000000000f087348 */ /* 0x000fea0003c00000 */
[----:B------:R0:W1:Y:S02]  /*13390*/  SHFL.IDX P6, R14, R13, R12, R11 ;  /* 0x0000000c0d0e7389 */ /* 0x00006400000c000b */
[----:B01----:R-:W-:Y:S01]  /*133a0*/  ENDCOLLECTIVE ;  /* 0x000000000000791b */ /* 0x003fe20003800000 */
.L_x_1127:
[----:B------:R-:W-:Y:S02]  /*133b0*/  IMAD.MOV.U32 R13, RZ, RZ, R0 ;  /* 0x000000ffff0d7224 */ /* 0x000fe400078e0000 */
[----:B------:R-:W-:-:S07]  /*133c0*/  IMAD.MOV.U32 R2, RZ, RZ, R14 ;  /* 0x000000ffff027224 */ /* 0x000fce00078e000e */
[----:B------:R-:W-:Y:S05]  /*133d0*/  WARPSYNC.COLLECTIVE R15, `(.L_x_1128) ;  /* 0x000000000f087348 */ /* 0x000fea0003c00000 */
[----:B------:R0:W1:Y:S02]  /*133e0*/  SHFL.IDX P6, R14, R13, R12, R11 ;  /* 0x0000000c0d0e7389 */ /* 0x00006400000c000b */
[----:B01----:R-:W-:Y:S01]  /*133f0*/  ENDCOLLECTIVE ;  /* 0x000000000000791b */ /* 0x003fe20003800000 */
.L_x_1128:
[----:B------:R-:W-:Y:S02]  /*13400*/  ULDC UR4, c[0x0][0x288] ;  /* 0x0000a20000047ab9 */ /* 0x000fe40000000800 */
[----:B------:R-:W-:-:S05]  /*13410*/  IMAD R5, R8, UR4, RZ ;  /* 0x0000000408057c24 */ /* 0x000fca000f8e02ff */
[C---:B------:R-:W-:Y:S01]  /*13420*/  ISETP.GE.AND P2, PT, R4.reuse, R5, PT ;  /* 0x000000050400720c */ /* 0x040fe20003f46270 */
[----:B------:R-:W-:Y:S02]  /*13430*/  VIADD R12, R4, 0x10 ;  /* 0x00000010040c7836 */ /* 0x000fe40000000000 */
[----:B------:R-:W-:-:S10]  /*13440*/  IMAD.MOV.U32 R13, RZ, RZ, R6 ;  /* 0x000000ffff0d7224 */ /* 0x000fd400078e0006 */
[----:B------:R-:W-:Y:S01]  /*13450*/  @!P2 LEA R8, R7, UR38, 0x1 ;  /* 0x000000260708ac11 */ /* 0x000fe2000f8e08ff */
[----:B------:R-:W-:-:S05]  /*13460*/  IMAD.MOV.U32 R3, RZ, RZ, R14 ;  /* 0x000000ffff037224 */ /* 0x000fca00078e000e */
[----:B------:R-:W-:-:S04]  /*13470*/  LOP3.LUT R3, R3, R2, RZ, 0x3c, !PT ;  /* 0x0000000203037212 */ /* 0x000fc800078e3cff */
[----:B------:R-:W-:-:S04]  /*13480*/  LOP3.LUT R2, R3, R2, RZ, 0x3c, !PT ;  /* 0x0000000203027212 */ /* 0x000fc800078e3cff */
[----:B------:R-:W-:-:S03]  /*13490*/  LOP3.LUT R3, R3, R2, RZ, 0x3c, !PT ;  /* 0x0000000203037212 */ /* 0x000fc600078e3cff */
[----:B------:R-:W-:-:S05]  /*134a0*/  @!P2 IMAD.WIDE.U32 R2, R10, 0x2, R2 ;  /* 0x000000020a02a825 */ /* 0x000fca00078e0002 */
[----:B------:R-:W-:Y:S01]  /*134b0*/  @!PT LDS RZ, [RZ] ;  /* 0x00000000fffff984 */ /* 0x000fe20000000800 */
[----:B------:R-:W-:Y:S01]  /*134c0*/  @!PT LDS RZ, [RZ] ;  /* 0x00000000fffff984 */ /* 0x000fe20000000800 */
[----:B------:R-:W-:Y:S01]  /*134d0*/  @!PT LDS RZ, [RZ] ;  /* 0x00000000fffff984 */ /* 0x000fe20000000800 */
[----:B------:R0:W-:Y:S04]  /*134e0*/  @!P2 LDGSTS.E.BYPASS.LTC128B.128 [R8+0x10400], desc[UR44][R2.64], !P1 ;  /* 0x104000000208afae */ /* 0x0001e8000c901d6c */
[----:B------:R0:W-:Y:S01]  /*134f0*/  @!P2 LDGSTS.E.BYPASS.LTC128B.128 [R8+0x14400], desc[UR44][R2.64+0x80], !P0 ;  /* 0x144000800208afae */ /* 0x0001e2000c101d6c */
[----:B------:R-:W-:Y:S01]  /*13500*/  ISETP.GE.AND P2, PT, R12, R5, PT ;  /* 0x000000050c00720c */ /* 0x000fe20003f46270 */
[----:B------:R-:W-:-:S12]  /*13510*/  IMAD.MOV.U32 R12, RZ, RZ, 0x1 ;  /* 0x00000001ff0c7424 */ /* 0x000fd800078e00ff */
[----:B0-----:R-:W-:Y:S05]  /*13520*/  WARPSYNC.COLLECTIVE R15, `(.L_x_1129) ;  /* 0x000000000f087348 */ /* 0x001fea0003c00000 */
[----:B------:R1:W2:Y:S02]  /*13530*/  SHFL.IDX P6, R14, R13, R12, R11 ;  /* 0x0000000c0d0e7389 */ /* 0x0002a400000c000b */
[----:B012---:R-:W-:Y:S01]  /*13540*/  ENDCOLLECTIVE ;  /* 0x000000000000791b */ /* 0x007fe20003800000 */
.L_x_1129:
[----:B------:R-:W-:Y:S01]  /*13550*/  VIADD R2, R4, 0x20 ;  /* 0x0000002004027836 */ /* 0x000fe20000000000 */
[----:B------:R-:W-:Y:S01]  /*13560*/  @!P2 LEA R21, R7, UR38, 0x1 ;  /* 0x000000260715ac11 */ /* 0x000fe2000f8e08ff */
[----:B------:R-:W-:Y:S02]  /*13570*/  IMAD.MOV.U32 R13, RZ, RZ, R0 ;  /* 0x000000ffff0d7224 */ /* 0x000fe400078e0000 */
[----:B------:R-:W-:-:S07]  /*13580*/  IMAD.MOV.U32 R8, RZ, RZ, R14 ;  /* 0x000000ffff087224 */ /* 0x000fce00078e000e */
[----:B------:R-:W-:Y:S05]  /*13590*/  WARPSYNC.COLLECTIVE R15, `(.L_x_1130) ;  /* 0x000000000f087348 */ /* 0x000fea0003c00000 */
[----:B------:R0:W1:Y:S02]  /*135a0*/  SHFL.IDX P6, R14, R13, R12, R11 ;  /* 0x0000000c0d0e7389 */ /* 0x00006400000c000b */
[----:B01----:R-:W-:Y:S01]  /*135b0*/  ENDCOLLECTIVE ;  /* 0x000000000000791b */ /* 0x003fe20003800000 */
.L_x_1130:
[----:B------:R-:W-:Y:S02]  /*135c0*/  IMAD.MOV.U32 R9, RZ, RZ, R8 ;  /* 0x000000ffff097224 */ /* 0x000fe400078e0008 */
[----:B------:R-:W-:Y:S02]  /*135d0*/  IMAD.MOV.U32 R13, RZ, RZ, R6 ;  /* 0x000000ffff0d7224 */ /* 0x000fe400078e0006 */
[----:B------:R-:W-:Y:S02]  /*135e0*/  IMAD.MOV.U32 R12, RZ, RZ, 0x2 ;  /* 0x00000002ff0c7424 */ /* 0x000fe400078e00ff */
[----:B------:R-:W-:-:S07]  /*135f0*/  IMAD.MOV.U32 R8, RZ, RZ, R14 ;  /* 0x000000ffff087224 */ /* 0x000fce00078e000e */
[----:B------:R-:W-:Y:S05]  /*13600*/  WARPSYNC.COLLECTIVE R15, `(.L_x_1131) ;  /* 0x000000000f087348 */ /* 0x000fea0003c00000 */
[----:B------:R0:W1:Y:S02]  /*13610*/  SHFL.IDX P6, R14, R13, R12, R11 ;  /* 0x0000000c0d0e7389 */ /* 0x00006400000c000b */
[----:B01----:R-:W-:Y:S01]  /*13620*/  ENDCOLLECTIVE ;  /* 0x000000000000791b */ /* 0x003fe20003800000 */
.L_x_1131:
[----:B------:R-:W-:-:S05]  /*13630*/  @!P2 IMAD.WIDE.U32 R8, R10, 0x2, R8 ;  /* 0x000000020a08a825 */ /* 0x000fca00078e0008 */
[----:B------:R-:W-:Y:S01]  /*13640*/  @!PT LDS RZ, [RZ] ;  /* 0x00000000fffff984 */ /* 0x000fe20000000800 */
[----:B------:R-:W-:Y:S01]  /*13650*/  @!PT LDS RZ, [RZ] ;  /* 0x00000000fffff984 */ /* 0x000fe20000000800 */
[----:B------:R-:W-:Y:S01]  /*13660*/  @!PT LDS RZ, [RZ] ;  /* 0x00000000fffff984 */ /* 0x000fe20000000800 */
[----:B------:R-:W-:Y:S04]  /*13670*/  @!P2 LDGSTS.E.BYPASS.LTC128B.128 [R21+0x10c00], desc[UR44][R8.64], !P1 ;  /* 0x10c000000815afae */ /* 0x000fe8000c901d6c */
[----:B------:R0:W-:Y:S01]  /*13680*/  @!P2 LDGSTS.E.BYPASS.LTC128B.128 [R21+0x14c00], desc[UR44][R8.64+0x80], !P0 ;  /* 0x14c000800815afae */ /* 0x0001e2000c101d6c */
[----:B------:R-:W-:Y:S01]  /*13690*/  ISETP.GE.AND P2, PT, R2, R5, PT ;  /* 0x000000050200720c */ /* 0x000fe20003f46270 */
[----:B------:R-:W-:Y:S02]  /*136a0*/  IMAD.MOV.U32 R13, RZ, RZ, R0 ;  /* 0x000000ffff0d7224 */ /* 0x000fe400078e0000 */
[----:B0-----:R-:W-:Y:S02]  /*136b0*/  VIADD R8, R4, 0x30 ;  /* 0x0000003004087836 */ /* 0x001fe40000000000 */
[----:B------:R-:W-:-:S08]  /*136c0*/  IMAD.MOV.U32 R2, RZ, RZ, R14 ;  /* 0x000000ffff027224 */ /* 0x000fd000078e000e */
[----:B------:R-:W-:-:S07]  /*136d0*/  @!P2 LEA R20, R7, UR38, 0x1 ;  /* 0x000000260714ac11 */ /* 0x000fce000f8e08ff */
[----:B------:R-:W-:Y:S05]  /*136e0*/  WARPSYNC.COLLECTIVE R15, `(.L_x_1132) ;  /* 0x000000000f087348 */ /* 0x000fea0003c00000 */
[----:B------:R0:W1:Y:S02]  /*136f0*/  SHFL.IDX P6, R14, R13, R12, R11 ;  /* 0x0000000c0d0e7389 */ /* 0x00006400000c000b */
[----:B01----:R-:W-:Y:S01]  /*13700*/  ENDCOLLECTIVE ;  /* 0x000000000000791b */ /* 0x003fe20003800000 */
.L_x_1132:
[----:B------:R-:W-:Y:S02]  /*13710*/  IMAD.MOV.U32 R3, RZ, RZ, R2 ;  /* 0x000000ffff037224 */ /* 0x000fe400078e0002 */
[----:B------:R-:W-:Y:S02]  /*13720*/  IMAD.MOV.U32 R13, RZ, RZ, R6 ;  /* 0x000000ffff0d7224 */ /* 0x000fe400078e0006 */
[----:B------:R-:W-:Y:S02]  /*13730*/  IMAD.MOV.U32 R12, RZ, RZ, 0x3 ;  /* 0x00000003ff0c7424 */ /* 0x000fe400078e00ff */
[----:B------:R-:W-:-:S07]  /*13740*/  IMAD.MOV.U32 R2, RZ, RZ, R14 ;  /* 0x000000ffff027224 */ /* 0x000fce00078e000e */
[----:B------:R-:W-:Y:S05]  /*13750*/  WARPSYNC.COLLECTIVE R15, `(.L_x_1133) ;  /* 0x000000000f087348 */ /* 0x000fea0003c00000 */
[----:B------:R0:W1:Y:S02]  /*13760*/  SHFL.IDX P6, R14, R13, R12, R11 ;  /* 0x0000000c0d0e7389 */ /* 0x00006400000c000b */
[----:B01----:R-:W-:Y:S01]  /*13770*/  ENDCOLLECTIVE ;  /* 0x000000000000791b */ /* 0x003fe20003800000 */
.L_x_1133:
        /* <DEDUP_REMOVED lines=14> */
.L_x_1134:
[----:B------:R-:W-:Y:S02]  /*13860*/  IMAD.MOV.U32 R9, RZ, RZ, R8 ;  /* 0x000000ffff097224 */ /* 0x000fe400078e0008 */
[----:B------:R-:W-:Y:S02]  /*13870*/  IMAD.MOV.U32 R13, RZ, RZ, R6 ;  /* 0x000000ffff0d7224 */ /* 0x000fe400078e0006 */
[----:B------:R-:W-:Y:S02]  /*13880*/  IMAD.MOV.U32 R12, RZ, RZ, 0x4 ;  /* 0x00000004ff0c7424 */ /* 0x000fe400078e00ff */
[----:B------:R-:W-:-:S07]  /*13890*/  IMAD.MOV.U32 R8, RZ, RZ, R14 ;  /* 0x000000ffff087224 */ /* 0x000fce00078e000e */
[----:B------:R-:W-:Y:S05]  /*138a0*/  WARPSYNC.COLLECTIVE R15, `(.L_x_1135) ;  /* 0x000000000f087348 */ /* 0x000fea0003c00000 */
[----:B------:R0:W1:Y:S02]  /*138b0*/  SHFL.IDX P6, R14, R13, R12, R11 ;  /* 0x0000000c0d0e7389 */ /* 0x00006400000c000b */
[----:B01----:R-:W-:Y:S01]  /*138c0*/  ENDCOLLECTIVE ;  /* 0x000000000000791b */ /* 0x003fe20003800000 */
.L_x_1135:
        /* <DEDUP_REMOVED lines=14> */
.L_x_1136:
[----:B------:R-:W-:Y:S02]  /*139b0*/  IMAD.MOV.U32 R3, RZ, RZ, R2 ;  /* 0x000000ffff037224 */ /* 0x000fe400078e0002 */
[----:B------:R-:W-:Y:S02]  /*139c0*/  IMAD.MOV.U32 R13, RZ, RZ, R6 ;  /* 0x000000ffff0d7224 */ /* 0x000fe400078e0006 */
[----:B------:R-:W-:Y:S02]  /*139d0*/  IMAD.MOV.U32 R12, RZ, RZ, 0x5 ;  /* 0x00000005ff0c7424 */ /* 0x000fe400078e00ff */
[----:B------:R-:W-:-:S07]  /*139e0*/  IMAD.MOV.U32 R2, RZ, RZ, R14 ;  /* 0x000000ffff027224 */ /* 0x000fce00078e000e */
[----:B------:R-:W-:Y:S05]  /*139f0*/  WARPSYNC.COLLECTIVE R15, `(.L_x_1137) ;  /* 0x000000000f087348 */ /* 0x000fea0003c00000 */
[----:B------:R0:W1:Y:S02]  /*13a00*/  SHFL.IDX P6, R14, R13, R12, R11 ;  /* 0x0000000c0d0e7389 */ /* 0x00006400000c000b */
[----:B01----:R-:W-:Y:S01]  /*13a10*/  ENDCOLLECTIVE ;  /* 0x000000000000791b */ /* 0x003fe20003800000 */
.L_x_1137:
        /* <DEDUP_REMOVED lines=14> */
.L_x_1138:
[----:B------:R-:W-:Y:S02]  /*13b00*/  IMAD.MOV.U32 R9, RZ, RZ, R8 ;  /* 0x000000ffff097224 */ /* 0x000fe400078e0008 */
[----:B------:R-:W-:Y:S02]  /*13b10*/  IMAD.MOV.U32 R13, RZ, RZ, R6 ;  /* 0x000000ffff0d7224 */ /* 0x000fe400078e0006 */
[----:B------:R-:W-:Y:S02]  /*13b20*/  IMAD.MOV.U32 R12, RZ, RZ, 0x6 ;  /* 0x00000006ff0c7424 */ /* 0x000fe400078e00ff */
[----:B------:R-:W-:-:S07]  /*13b30*/  IMAD.MOV.U32 R8, RZ, RZ, R14 ;  /* 0x000000ffff087224 */ /* 0x000fce00078e000e */
[----:B------:R-:W-:Y:S05]  /*13b40*/  WARPSYNC.COLLECTIVE R15, `(.L_x_1139) ;  /* 0x000000000f087348 */ /* 0x000fea0003c00000 */
[----:B------:R0:W1:Y:S02]  /*13b50*/  SHFL.IDX P6, R14, R13, R12, R11 ;  /* 0x0000000c0d0e7389 */ /* 0x00006400000c000b */
[----:B01----:R-:W-:Y:S01]  /*13b60*/  ENDCOLLECTIVE ;  /* 0x000000000000791b */ /* 0x003fe20003800000 */
.L_x_1139:
        /* <DEDUP_REMOVED lines=8> */
[----:B------:R-:W-:-:S10]  /*13bf0*/  IMAD.MOV.U32 R2, RZ, RZ, R14 ;  /* 0x000000ffff027224 */ /* 0x000fd400078e000e */
[----:B0-----:R-:W-:-:S07]  /*13c00*/  @!P2 LEA R8, R7, UR38, 0x1 ;  /* 0x000000260708ac11 */ /* 0x001fce000f8e08ff */
[----:B------:R-:W-:Y:S05]  /*13c10*/  WARPSYNC.COLLECTIVE R15, `(.L_x_1140) ;  /* 0x000000000f087348 */ /* 0x000fea0003c00000 */
[----:B------:R0:W1:Y:S02]  /*13c20*/  SHFL.IDX P6, R14, R13, R12, R11 ;  /* 0x0000000c0d0e7389 */ /* 0x00006400000c000b */
[----:B01----:R-:W-:Y:S01]  /*13c30*/  ENDCOLLECTIVE ;  /* 0x000000000000791b */ /* 0x003fe20003800000 */
.L_x_1140:
[----:B------:R-:W-:Y:S02]  /*13c40*/  IMAD.MOV.U32 R3, RZ, RZ, R2 ;  /* 0x000000ffff037224 */ /* 0x000fe400078e0002 */
[----:B------:R-:W-:Y:S02]  /*13c50*/  IMAD.MOV.U32 R13, RZ, RZ, R6 ;  /* 0x000000ffff0d7224 */ /* 0x000fe400078e0006 */
[----:B------:R-:W-:Y:S02]  /*13c60*/  IMAD.MOV.U32 R12, RZ, RZ, 0x7 ;  /* 0x00000007ff0c7424 */ /* 0x000fe400078e00ff */
[----:B------:R-:W-:-:S07]  /*13c70*/  IMAD.MOV.U32 R2, RZ, RZ, R14 ;  /* 0x000000ffff027224 */ /* 0x000fce00078e000e */
[----:B------:R-:W-:Y:S05]  /*13c80*/  WARPSYNC.COLLECTIVE R15, `(.L_x_1141) ;  /* 0x000000000f087348 */ /* 0x000fea0003c00000 */
[----:B------:R0:W1:Y:S02]  /*13c90*/  SHFL.IDX P6, R14, R13, R12, R11 ;  /* 0x0000000c0d0e7389 */ /* 0x00006400000c000b */
[----:B01----:R-:W-:Y:S01]  /*13ca0*/  ENDCOLLECTIVE ;  /* 0x000000000000791b */ /* 0x003fe20003800000 */
.L_x_1141:
[----:B------:R-:W-:-:S05]  /*13cb0*/  @!P2 IMAD.WIDE.U32 R2, R10, 0x2, R2 ;  /* 0x000000020a02a825 */ /* 0x000fca00078e0002 */
[----:B------:R-:W-:Y:S01]  /*13cc0*/  @!PT LDS RZ, [RZ] ;  /* 0x00000000fffff984 */ /* 0x000fe20000000800 */
[----:B------:R-:W-:Y:S01]  /*13cd0*/  @!PT LDS RZ, [RZ] ;  /* 0x00000000fffff984 */ /* 0x000fe20000000800 */
[----:B------:R-:W-:Y:S01]  /*13ce0*/  @!PT LDS RZ, [RZ] ;  /* 0x00000000fffff984 */ /* 0x000fe20000000800 */
[----:B------:R-:W-:Y:S04]  /*13cf0*/  @!P2 LDGSTS.E.BYPASS.LTC128B.128 [R8+0x13400], desc[UR44][R2.64], !P1 ;  /* 0x134000000208afae */ /* 0x000fe8000c901d6c */
[----:B------:R0:W-:Y:S01]  /*13d00*/  @!P2 LDGSTS.E.BYPASS.LTC128B.128 [R8+0x17400], desc[UR44][R2.64+0x80], !P0 ;  /* 0x174000800208afae */ /* 0x0001e2000c101d6c */
[----:B------:R-:W-:Y:S02]  /*13d10*/  IMAD.MOV.U32 R13, RZ, RZ, R0 ;  /* 0x000000ffff0d7224 */ /* 0x000fe400078e0000 */
[----:B0-----:R-:W-:-:S07]  /*13d20*/  IMAD.MOV.U32 R2, RZ, RZ, R14 ;  /* 0x000000ffff027224 */ /* 0x001fce00078e000e */
[----:B------:R-:W-:Y:S05]  /*13d30*/  WARPSYNC.COLLECTIVE R15, `(.L_x_1142) ;  /* 0x000000000f087348 */ /* 0x000fea0003c00000 */
[----:B------:R0:W1:Y:S02]  /*13d40*/  SHFL.IDX P6, R14, R13, R12, R11 ;  /* 0x0000000c0d0e7389 */ /* 0x00006400000c000b */
[----:B01----:R-:W-:Y:S01]  /*13d50*/  ENDCOLLECTIVE ;  /* 0x000000000000791b */ /* 0x003fe20003800000 */
.L_x_1142:
[----:B------:R-:W-:Y:S05]  /*13d60*/  BRA `(.L_x_1143) ;  /* 0xffffffcc00bc7947 */ /* 0x000fea000383ffff */
.L_x_1055:
[----:B0-----:R-:W-:-:S04]  /*13d70*/  IMAD.U32 R3, RZ, RZ, UR38 ;  /* 0x00000026ff037e24 */ /* 0x001fc8000f8e00ff */
[----:B------:R0:W1:Y:S03]  /*13d80*/  SYNCS.PHASECHK.TRANS64.TRYWAIT P0, [R3+URZ+0x28820], R0 ;  /* 0x02882000030075a7 */ /* 0x000066000800017f */
[----:B-1----:R-:W-:Y:S05]  /*13d90*/  @!P0 NANOSLEEP.SYNCS 0x989680 ;  /* 0x009896800000895d */ /* 0x002fea0003900000 */
[----:B------:R-:W1:Y:S02]  /*13da0*/  @!P0 SYNCS.PHASECHK.TRANS64 P0, [R3+URZ+0x28820], R0 ;  /* 0x02882000030085a7 */ /* 0x000e64000800007f */
[----:B-1----:R-:W-:Y:S05]  /*13db0*/  @!P0 BRA `(.L_x_1055) ;  /* 0xfffffffc00ec8947 */ /* 0x002fea000383ffff */
[----:B------:R-:W-:Y:S05]  /*13dc0*/  BRA `(.L_x_1144) ;  /* 0xffffffd000107947 */ /* 0x000fea000383ffff */
.L_x_1062:
[----:B-1----:R-:W-:-:S04]  /*13dd0*/  IMAD.U32 R3, RZ, RZ, UR38 ;  /* 0x00000026ff037e24 */ /* 0x002fc8000f8e00ff */
[----:B------:R1:W2:Y:S03]  /*13de0*/  SYNCS.PHASECHK.TRANS64.TRYWAIT P0, [R3+URZ+0x28848], R2 ;  /* 0x02884802030075a7 */ /* 0x0002a6000800017f */
[----:B--2---:R-:W-:Y:S05]  /*13df0*/  @!P0 NANOSLEEP.SYNCS 0x989680 ;  /* 0x009896800000895d */ /* 0x004fea0003900000 */
[----:B------:R-:W2:Y:S02]  /*13e00*/  @!P0 SYNCS.PHASECHK.TRANS64 P0, [R3+URZ+0x28848], R2 ;  /* 0x02884802030085a7 */ /* 0x000ea4000800007f */
[----:B--2---:R-:W-:Y:S05]  /*13e10*/  @!P0 BRA `(.L_x_1062) ;  /* 0xfffffffc00ec8947 */ /* 0x004fea000383ffff */
[----:B------:R-:W-:Y:S05]  /*13e20*/  BRA `(.L_x_1145) ;  /* 0xffffffd000f47947 */ /* 0x000fea000383ffff */
.L_x_1068:
[----:B0-----:R-:W-:-:S04]  /*13e30*/  IMAD.U32 R3, RZ, RZ, UR38 ;  /* 0x00000026ff037e24 */ /* 0x001fc8000f8e00ff */
[----:B------:R0:W1:Y:S03]  /*13e40*/  SYNCS.PHASECHK.TRANS64.TRYWAIT P0, [R3+URZ+0x28860], R2 ;  /* 0x02886002030075a7 */ /* 0x000066000800017f */
[----:B-1----:R-:W-:Y:S05]  /*13e50*/  @!P0 NANOSLEEP.SYNCS 0x989680 ;  /* 0x009896800000895d */ /* 0x002fea0003900000 */
[----:B------:R-:W1:Y:S02]  /*13e60*/  @!P0 SYNCS.PHASECHK.TRANS64 P0, [R3+URZ+0x28860], R2 ;  /* 0x02886002030085a7 */ /* 0x000e64000800007f */
[----:B-1----:R-:W-:Y:S05]  /*13e70*/  @!P0 BRA `(.L_x_1068) ;  /* 0xfffffffc00ec8947 */ /* 0x002fea000383ffff */
[----:B------:R-:W-:Y:S05]  /*13e80*/  BRA `(.L_x_1146) ;  /* 0xffffffd400907947 */ /* 0x000fea000383ffff */
.L_x_1077:
[----:B-1----:R-:W-:-:S04]  /*13e90*/  IMAD.U32 R3, RZ, RZ, UR38 ;  /* 0x00000026ff037e24 */ /* 0x002fc8000f8e00ff */
[----:B------:R1:W2:Y:S03]  /*13ea0*/  SYNCS.PHASECHK.TRANS64.TRYWAIT P0, [R3+URZ+0x28840], R2 ;  /* 0x02884002030075a7 */ /* 0x0002a6000800017f */
[----:B--2---:R-:W-:Y:S05]  /*13eb0*/  @!P0 NANOSLEEP.SYNCS 0x989680 ;  /* 0x009896800000895d */ /* 0x004fea0003900000 */
[----:B------:R-:W2:Y:S02]  /*13ec0*/  @!P0 SYNCS.PHASECHK.TRANS64 P0, [R3+URZ+0x28840], R2 ;  /* 0x02884002030085a7 */ /* 0x000ea4000800007f */
[----:B--2---:R-:W-:Y:S05]  /*13ed0*/  @!P0 BRA `(.L_x_1077) ;  /* 0xfffffffc00ec8947 */ /* 0x004fea000383ffff */
[----:B------:R-:W-:Y:S05]  /*13ee0*/  BRA `(.L_x_1147) ;  /* 0xffffffd800b07947 */ /* 0x000fea000383ffff */
.L_x_1083:
[----:B0-----:R-:W-:-:S04]  /*13ef0*/  IMAD.U32 R3, RZ, RZ, UR38 ;  /* 0x00000026ff037e24 */ /* 0x001fc8000f8e00ff */
[----:B------:R0:W1:Y:S03]  /*13f00*/  SYNCS.PHASECHK.TRANS64.TRYWAIT P0, [R3+URZ+0x28868], R2 ;  /* 0x02886802030075a7 */ /* 0x000066000800017f */
[----:B-1----:R-:W-:Y:S05]  /*13f10*/  @!P0 NANOSLEEP.SYNCS 0x989680 ;  /* 0x009896800000895d */ /* 0x002fea0003900000 */
[----:B------:R-:W1:Y:S02]  /*13f20*/  @!P0 SYNCS.PHASECHK.TRANS64 P0, [R3+URZ+0x28868], R2 ;  /* 0x02886802030085a7 */ /* 0x000e64000800007f */
[----:B-1----:R-:W-:Y:S05]  /*13f30*/  @!P0 BRA `(.L_x_1083) ;  /* 0xfffffffc00ec8947 */ /* 0x002fea000383ffff */
[----:B------:R-:W-:Y:S05]  /*13f40*/  BRA `(.L_x_1148) ;  /* 0xffffffdc00507947 */ /* 0x000fea000383ffff */
.L_x_1092:
[----:B-1----:R-:W-:-:S04]  /*13f50*/  IMAD.U32 R3, RZ, RZ, UR38 ;  /* 0x00000026ff037e24 */ /* 0x002fc8000f8e00ff */
[----:B------:R1:W2:Y:S03]  /*13f60*/  SYNCS.PHASECHK.TRANS64.TRYWAIT P0, [R3+URZ+0x28848], R2 ;  /* 0x02884802030075a7 */ /* 0x0002a6000800017f */
[----:B--2---:R-:W-:Y:S05]  /*13f70*/  @!P0 NANOSLEEP.SYNCS 0x989680 ;  /* 0x009896800000895d */ /* 0x004fea0003900000 */
[----:B------:R-:W2:Y:S02]  /*13f80*/  @!P0 SYNCS.PHASECHK.TRANS64 P0, [R3+URZ+0x28848], R2 ;  /* 0x02884802030085a7 */ /* 0x000ea4000800007f */
[----:B--2---:R-:W-:Y:S05]  /*13f90*/  @!P0 BRA `(.L_x_1092) ;  /* 0xfffffffc00ec8947 */ /* 0x004fea000383ffff */
[----:B------:R-:W-:Y:S05]  /*13fa0*/  BRA `(.L_x_1149) ;  /* 0xffffffe000887947 */ /* 0x000fea000383ffff */
.L_x_1098:
[----:B0-----:R-:W-:-:S04]  /*13fb0*/  IMAD.U32 R3, RZ, RZ, UR38 ;  /* 0x00000026ff037e24 */ /* 0x001fc8000f8e00ff */
[----:B------:R0:W1:Y:S03]  /*13fc0*/  SYNCS.PHASECHK.TRANS64.TRYWAIT P0, [R3+URZ+0x28860], R2 ;  /* 0x02886002030075a7 */ /* 0x000066000800017f */
[----:B-1----:R-:W-:Y:S05]  /*13fd0*/  @!P0 NANOSLEEP.SYNCS 0x989680 ;  /* 0x009896800000895d */ /* 0x002fea0003900000 */
[----:B------:R-:W1:Y:S02]  /*13fe0*/  @!P0 SYNCS.PHASECHK.TRANS64 P0, [R3+URZ+0x28860], R2 ;  /* 0x02886002030085a7 */ /* 0x000e64000800007f */
[----:B-1----:R-:W-:Y:S05]  /*13ff0*/  @!P0 BRA `(.L_x_1098) ;  /* 0xfffffffc00ec8947 */ /* 0x002fea000383ffff */
[----:B------:R-:W-:Y:S05]  /*14000*/  BRA `(.L_x_1150) ;  /* 0xffffffe400247947 */ /* 0x000fea000383ffff */
.L_x_1106:
[----:B0-----:R0:W1:Y:S02]  /*14010*/  SYNCS.PHASECHK.TRANS64.TRYWAIT P0, [R3+URZ+0x28860], R2 ;  /* 0x02886002030075a7 */ /* 0x001064000800017f */
[----:B-1----:R-:W-:Y:S05]  /*14020*/  @!P0 NANOSLEEP.SYNCS 0x989680 ;  /* 0x009896800000895d */ /* 0x002fea0003900000 */
[----:B------:R-:W1:Y:S02]  /*14030*/  @!P0 SYNCS.PHASECHK.TRANS64 P0, [R3+URZ+0x28860], R2 ;  /* 0x02886002030085a7 */ /* 0x000e64000800007f */
[----:B-1----:R-:W-:Y:S05]  /*14040*/  @!P0 BRA `(.L_x_1106) ;  /* 0xfffffffc00f08947 */ /* 0x002fea000383ffff */
[----:B------:R-:W-:Y:S05]  /*14050*/  BRA `(.L_x_1151) ;  /* 0xffffffe400f07947 */ /* 0x000fea000383ffff */
.L_x_1111:
[----:B0-----:R0:W1:Y:S02]  /*14060*/  SYNCS.PHASECHK.TRANS64.TRYWAIT P0, [R2+URZ+0x28820], R3 ;  /* 0x02882003020075a7 */ /* 0x001064000800017f */
[----:B-1----:R-:W-:Y:S05]  /*14070*/  @!P0 NANOSLEEP.SYNCS 0x989680 ;  /* 0x009896800000895d */ /* 0x002fea0003900000 */
[----:B------:R-:W1:Y:S02]  /*14080*/  @!P0 SYNCS.PHASECHK.TRANS64 P0, [R2+URZ+0x28820], R3 ;  /* 0x02882003020085a7 */ /* 0x000e64000800007f */
[----:B-1----:R-:W-:Y:S05]  /*14090*/  @!P0 BRA `(.L_x_1111) ;  /* 0xfffffffc00f08947 */ /* 0x002fea000383ffff */
[----:B------:R-:W-:Y:S05]  /*140a0*/  BRA `(.L_x_1152) ;  /* 0xffffffe800c07947 */ /* 0x000fea000383ffff */
.L_x_1112:
        /* <DEDUP_REMOVED lines=11> */
.L_x_1154:
[----:B------:R-:W-:Y:S05]  /*14160*/  BSYNC B0 ;  /* 0x0000000000007941 */ /* 0x000fea0003800000 */
.L_x_1153:
[----:B------:R-:W-:Y:S05]  /*14170*/  BRA `(.L_x_1155) ;  /* 0xffffffe800a47947 */ /* 0x000fea000383ffff */
.L_x_1113:
[----:B------:R-:W-:Y:S01]  /*14180*/  BSSY B0, `(.L_x_1156) ;  /* 0x0000006000007945 */ /* 0x000fe20003800000 */
[----:B------:R-:W-:-:S07]  /*14190*/  IMAD.MOV.U32 R15, RZ, RZ, -0x1 ;  /* 0xffffffffff0f7424 */ /* 0x000fce00078e00ff */
[----:B0-----:R-:W-:Y:S05]  /*141a0*/  WARPSYNC.COLLECTIVE R15, `(.L_x_1157) ;  /* 0x000000000f0c7348 */ /* 0x001fea0003c00000 */
[----:B------:R-:W-:Y:S02]  /*141b0*/  ELECT P6, UR62, PT ;  /* 0x00000000003e782f */ /* 0x000fe400038c0000 */
[----:B------:R-:W-:Y:S01]  /*141c0*/  MOV R14, UR62 ;  /* 0x0000003e000e7c02 */ /* 0x000fe20008000f00 */
[----:B0-----:R-:W-:Y:S10]  /*141d0*/  ENDCOLLECTIVE ;  /* 0x000000000000791b */ /* 0x001ff40003800000 */
.L_x_1157:
[----:B------:R-:W-:Y:S05]  /*141e0*/  BSYNC B0 ;  /* 0x0000000000007941 */ /* 0x000fea0003800000 */
.L_x_1156:
[----:B------:R-:W-:Y:S05]  /*141f0*/  BRA `(.L_x_1158) ;  /* 0xffffffe800987947 */ /* 0x000fea000383ffff */
.L_x_1115:
[----:B0-----:R0:W1:Y:S02]  /*14200*/  SYNCS.PHASECHK.TRANS64.TRYWAIT P0, [R6+URZ], R5 ;  /* 0x00000005060075a7 */ /* 0x001064000800017f */
[----:B-1----:R-:W-:Y:S05]  /*14210*/  @!P0 NANOSLEEP.SYNCS 0x989680 ;  /* 0x009896800000895d */ /* 0x002fea0003900000 */
[----:B------:R-:W1:Y:S02]  /*14220*/  @!P0 SYNCS.PHASECHK.TRANS64 P0, [R6+URZ], R5 ;  /* 0x00000005060085a7 */ /* 0x000e64000800007f */
[----:B-1----:R-:W-:Y:S05]  /*14230*/  @!P0 BRA `(.L_x_1115) ;  /* 0xfffffffc00f08947 */ /* 0x002fea000383ffff */
[----:B------:R-:W-:Y:S05]  /*14240*/  BRA `(.L_x_1159) ;  /* 0xffffffe800cc7947 */ /* 0x000fea000383ffff */
.L_x_1116:
[----:B-1----:R1:W2:Y:S02]  /*14250*/  SYNCS.PHASECHK.TRANS64.TRYWAIT P0, [R3+URZ], R4 ;  /* 0x00000004030075a7 */ /* 0x0022a4000800017f */
[----:B--2---:R-:W-:Y:S05]  /*14260*/  @!P0 NANOSLEEP.SYNCS 0x989680 ;  /* 0x009896800000895d */ /* 0x004fea0003900000 */
[----:B------:R-:W2:Y:S02]  /*14270*/  @!P0 SYNCS.PHASECHK.TRANS64 P0, [R3+URZ], R4 ;  /* 0x00000004030085a7 */ /* 0x000ea4000800007f */
[----:B--2---:R-:W-:Y:S05]  /*14280*/  @!P0 BRA `(.L_x_1116) ;  /* 0xfffffffc00f08947 */ /* 0x004fea000383ffff */
[----:B------:R-:W-:Y:S05]  /*14290*/  BRA `(.L_x_1160) ;  /* 0xffffffe800c07947 */ /* 0x000fea000383ffff */
.L_x_1118:
[----:B-1----:R1:W2:Y:S02]  /*142a0*/  SYNCS.PHASECHK.TRANS64.TRYWAIT P0, [R0+URZ], R5 ;  /* 0x00000005000075a7 */ /* 0x0022a4000800017f */
[----:B--2---:R-:W-:Y:S05]  /*142b0*/  @!P0 NANOSLEEP.SYNCS 0x989680 ;  /* 0x009896800000895d */ /* 0x004fea0003900000 */
[----:B------:R-:W2:Y:S02]  /*142c0*/  @!P0 SYNCS.PHASECHK.TRANS64 P0, [R0+URZ], R5 ;  /* 0x00000005000085a7 */ /* 0x000ea4000800007f */
[----:B--2---:R-:W-:Y:S05]  /*142d0*/  @!P0 BRA `(.L_x_1118) ;  /* 0xfffffffc00f08947 */ /* 0x004fea000383ffff */
[----:B------:R-:W-:Y:S05]  /*142e0*/  BRA `(.L_x_1161) ;  /* 0xffffffe800c47947 */ /* 0x000fea000383ffff */
.L_x_1162:
        /* <DEDUP_REMOVED lines=9> */
.L_x_3094:


//--------------------- .text._ZN7cutlass13device_kernelIN5flash11enable_sm90INS1_16FlashAttnFwdSm90INS1_25CollectiveMainloopFwdSm90ILi2EN4cute5tupleIJNS5_1CILi1EEES8_S8_EEENS6_IJNS7_ILi128EEESA_SA_EEELi128ENS_10bfloat16_tEfNS_4arch4Sm90ELb0ELb1ELb0ELb1ELb0ELb0ELb0ELb1ELb1ELb1ELb1ELb0EEENS1_21CollectiveEpilogueFwdISB_S9_SC_SE_Li256ELb1ELb1ELb1ELb0EEENS1_36VarlenDynamicPersistentTileSchedulerILi128ELi128ELi256ELi128ELb1ELb1ELb1ELb1ELb0ELb1EEEEEEEEEvNT_6ParamsE --------------------------
	.section	.text._ZN7cutlass13device_kernelIN5flash11enable_sm90INS1_16FlashAttnFwdSm90INS1_25CollectiveMainloopFwdSm90ILi2EN4cute5tupleIJNS5_1CILi1EEES8_S8_EEENS6_IJNS7_ILi128EEESA_SA_EEELi128ENS_10bfloat16_tEfNS_4arch4Sm90ELb0ELb1ELb0ELb1ELb0ELb0ELb0ELb1ELb1ELb1ELb1ELb0EEENS1_21CollectiveEpilogueFwdISB_S9_SC_SE_Li256ELb1ELb1ELb1ELb0EEENS1_36VarlenDynamicPersistentTileSchedulerILi128ELi128ELi256ELi128ELb1ELb1ELb1ELb1ELb0ELb1EEEEEEEEEvNT_6ParamsE,"ax",@progbits
	.align	128
.text._ZN7cutlass13device_kernelIN5flash11enable_sm90INS1_16FlashAttnFwdSm90INS1_25CollectiveMainloopFwdSm90ILi2EN4cute5tupleIJNS5_1CILi1EEES8_S8_EEENS6_IJNS7_ILi128EEESA_SA_EEELi128ENS_10bfloat16_tEfNS_4arch4Sm90ELb0ELb1ELb0ELb1ELb0ELb0ELb0ELb1ELb1ELb1ELb1ELb0EEENS1_21CollectiveEpilogueFwdISB_S9_SC_SE_Li256ELb1ELb1ELb1ELb0EEENS1_36VarlenDynamicPersistentTileSchedulerILi128ELi128ELi256ELi128ELb1ELb1ELb1ELb1ELb0ELb1EEEEEEEEEvNT_6ParamsE:
        .type           _ZN7cutlass13device_kernelIN5flash11enable_sm90INS1_16FlashAttnFwdSm90INS1_25CollectiveMainloopFwdSm90ILi2EN4cute5tupleIJNS5_1CILi1EEES8_S8_EEENS6_IJNS7_ILi128EEESA_SA_EEELi128ENS_10bfloat16_tEfNS_4arch4Sm90ELb0ELb1ELb0ELb1ELb0ELb0ELb0ELb1ELb1ELb1ELb1ELb0EEENS1_21CollectiveEpilogueFwdISB_S9_SC_SE_Li256ELb1ELb1ELb1ELb0EEENS1_36VarlenDynamicPersistentTileSchedulerILi128ELi128ELi256ELi128ELb1ELb1ELb1ELb1ELb0ELb1EEEEEEEEEvNT_6ParamsE,@function
        .size           _ZN7cutlass13device_kernelIN5flash11enable_sm90INS1_16FlashAttnFwdSm90INS1_25CollectiveMainloopFwdSm90ILi2EN4cute5tupleIJNS5_1CILi1EEES8_S8_EEENS6_IJNS7_ILi128EEESA_SA_EEELi128ENS_10bfloat16_tEfNS_4arch4Sm90ELb0ELb1ELb0ELb1ELb0ELb0ELb0ELb1ELb1ELb1ELb1ELb0EEENS1_21CollectiveEpilogueFwdISB_S9_SC_SE_Li256ELb1ELb1ELb1ELb0EEENS1_36VarlenDynamicPersistentTileSchedulerILi128ELi128ELi256ELi128ELb1ELb1ELb1ELb1ELb0ELb1EEEEEEEEEvNT_6ParamsE,(.L_x_3095 - _ZN7cutlass13device_kernelIN5flash11enable_sm90INS1_16FlashAttnFwdSm90INS1_25CollectiveMainloopFwdSm90ILi2EN4cute5tupleIJNS5_1CILi1EEES8_S8_EEENS6_IJNS7_ILi128EEESA_SA_EEELi128ENS_10bfloat16_tEfNS_4arch4Sm90ELb0ELb1ELb0ELb1ELb0ELb0ELb0ELb1ELb1ELb1ELb1ELb0EEENS1_21CollectiveEpilogueFwdISB_S9_SC_SE_Li256ELb1ELb1ELb1ELb0EEENS1_36VarlenDynamicPersistentTileSchedulerILi128ELi128ELi256ELi128ELb1ELb1ELb1ELb1ELb0ELb1EEEEEEEEEvNT_6ParamsE)
        .other          _ZN7cutlass13device_kernelIN5flash11enable_sm90INS1_16FlashAttnFwdSm90INS1_25CollectiveMainloopFwdSm90ILi2EN4cute5tupleIJNS5_1CILi1EEES8_S8_EEENS6_IJNS7_ILi128EEESA_SA_EEELi128ENS_10bfloat16_tEfNS_4arch4Sm90ELb0ELb1ELb0ELb1ELb0ELb0ELb0ELb1ELb1ELb1ELb1ELb0EEENS1_21CollectiveEpilogueFwdISB_S9_SC_SE_Li256ELb1ELb1ELb1ELb0EEENS1_36VarlenDynamicPersistentTileSchedulerILi128ELi128ELi256ELi128ELb1ELb1ELb1ELb1ELb0ELb1EEEEEEEEEvNT_6ParamsE,@"STO_CUDA_ENTRY STV_DEFAULT"
_ZN7cutlass13device_kernelIN5flash11enable_sm90INS1_16FlashAttnFwdSm90INS1_25CollectiveMainloopFwdSm90ILi2EN4cute5tupleIJNS5_1CILi1EEES8_S8_EEENS6_IJNS7_ILi128EEESA_SA_EEELi128ENS_10bfloat16_tEfNS_4arch4Sm90ELb0ELb1ELb0ELb1ELb0ELb0ELb0ELb1ELb1ELb1ELb1ELb0EEENS1_21CollectiveEpilogueFwdISB_S9_SC_SE_Li256ELb1ELb1ELb1ELb0EEENS1_36VarlenDynamicPersistentTileSchedulerILi128ELi128ELi256ELi128ELb1ELb1ELb1ELb1ELb0ELb1EEEEEEEEEvNT_6ParamsE:
        /* <DEDUP_REMOVED lines=18> */
.L_x_1164:
[----:B------:R-:W-:Y:S05]  /*0120*/  BSYNC B0 ;  /* 0x0000000000007941 */ /* 0x000fea0003800000 */
.L_x_1163:
        /* <DEDUP_REMOVED lines=41> */
.L_x_1165:
        /* <DEDUP_REMOVED lines=22> */
.L_x_1166:
        /* <DEDUP_REMOVED lines=18> */
.L_x_1167:
        /* <DEDUP_REMOVED lines=22> */
.L_x_1168:
        /* <DEDUP_REMOVED lines=22> */
.L_x_1169:
[----:B------:R-:W-:Y:S01]  /*0900*/  PLOP3.LUT P0, PT, PT, PT, UP0, 0x80, 0x0 ;  /* 0x000000000000781c */ /* 0x000fe20003f0f008 */
[----:B------:R-:W-:Y:S01]  /*0910*/  UMOV UR36, 0x1 ;  /* 0x0000000100247882 */ /* 0x000fe20000000000 */
[----:B------:R-:W-:Y:S01]  /*0920*/  NOP ;  /* 0x0000000000007918 */ /* 0x000fe20000000000 */
[----:B------:R-:W-:Y:S01]  /*0930*/  USEL UR36, UR36, 0x2, !UP0 ;  /* 0x0000000224247887 */ /* 0x000fe2000c000000 */
[----:B------:R-:W-:Y:S01]  /*0940*/  ULDC.64 UR52, c[0x0][0x208] ;  /* 0x0000820000347ab9 */ /* 0x000fe20000000a00 */
[----:B012-4-:R-:W-:Y:S08]  /*0950*/  BAR.SYNC.DEFER_BLOCKING 0x0 ;  /* 0x0000000000007b1d */ /* 0x017ff00000010000 */
[----:B------:R-:W-:Y:S05]  /*0960*/  @!P0 BRA `(.L_x_1170) ;  /* 0x0000010400e48947 */ /* 0x000fea0003800000 */
.L_x_1171:
[----:B------:R-:W-:-:S08]  /*0970*/  NOP ;  /* 0x0000000000007918 */ /* 0x000fd00000000000 */
[----:B------:R-:W0:Y:S02]  /*0980*/  USETMAXREG.TRY_ALLOC.CTAPOOL UP0, 0xf0 ;  /* 0x000000f0000079c8 */ /* 0x000e240008000600 */
[----:B0-----:R-:W-:-:S13]  /*0990*/  PLOP3.LUT P0, PT, PT, PT, UP0, 0x80, 0x0 ;  /* 0x000000000000781c */ /* 0x001fda0003f0f008 */
[----:B------:R-:W-:Y:S05]  /*09a0*/  @!P0 BRA `(.L_x_1171) ;  /* 0xfffffffc00f08947 */ /* 0x000fea000383ffff */
[----:B------:R-:W-:Y:S01]  /*09b0*/  LOP3.LUT R0, R6, 0xffffff80, RZ, 0xc0, !PT ;  /* 0xffffff8006007812 */ /* 0x000fe200078ec0ff */
[----:B------:R-:W0:Y:S08]  /*09c0*/  S2UR UR5, SR_CgaCtaId ;  /* 0x00000000000579c3 */ /* 0x000e300000008800 */
[----:B------:R-:W-:Y:S06]  /*09d0*/  BAR.ARV 0x8, 0x180 ;  /* 0x0206000000007b1d */ /* 0x000fec0000002000 */
[----:B------:R-:W-:Y:S01]  /*09e0*/  ISETP.NE.AND P0, PT, R0, 0x80, PT ;  /* 0x000000800000780c */ /* 0x000fe20003f05270 */
[----:B------:R-:W-:-:S12]  /*09f0*/  UMOV UR4, 0x400 ;  /* 0x0000040000047882 */ /* 0x000fd80000000000 */
[----:B------:R-:W-:Y:S06]  /*0a00*/  @!P0 BAR.ARV 0x9, 0x100 ;  /* 0x0244000000008b1d */ /* 0x000fec0000002000 */
[----:B0-----:R-:W-:Y:S02]  /*0a10*/  ULEA UR4, UR5, UR4, 0x18 ;  /* 0x0000000405047291 */ /* 0x001fe4000f8ec03f */
[----:B------:R-:W-:Y:S07]  /*0a20*/  BAR.SYNC.DEFER_BLOCKING 0x5, 0x180 ;  /* 0x0146000000007b1d */ /* 0x000fee0000010000 */
[----:B------:R-:W0:Y:S01]  /*0a30*/  LDS.128 R12, [UR4+0x288d0] ;  /* 0x0288d004ff0c7984 */ /* 0x000e220008000c00 */
[----:B------:R-:W-:Y:S01]  /*0a40*/  ULDC UR4, c[0x0][0xc3c] ;  /* 0x00030f0000047ab9 */ /* 0x000fe20000000800 */
[----:B------:R-:W-:Y:S06]  /*0a50*/  BAR.ARV 0x4, 0x180 ;  /* 0x0106000000007b1d */ /* 0x000fec0000002000 */
[----:B0-----:R-:W-:-:S13]  /*0a60*/  ISETP.GE.AND P0, PT, R15, UR4, PT ;  /* 0x000000040f007c0c */ /* 0x001fda000bf06270 */
[----:B------:R-:W-:Y:S05]  /*0a70*/  @P0 EXIT ;  /* 0x000000000000094d */ /* 0x000fea0003800000 */
[----:B------:R-:W-:Y:S01]  /*0a80*/  VIADD R221, R6, 0xffffff80 ;  /* 0xffffff8006dd7836 */ /* 0x000fe20000000000 */
[----:B------:R-:W-:Y:S01]  /*0a90*/  R2UR UR5, R13 ;  /* 0x000000000d0572ca */ /* 0x000fe200000e0000 */
[----:B------:R-:W-:Y:S01]  /*0aa0*/  ULOP3.LUT UR49, UR36, 0x1, URZ, 0xfc, !UPT ;  /* 0x0000000124317892 */ /* 0x000fe2000f8efc3f */
[----:B------:R-:W-:Y:S01]  /*0ab0*/  R2UR UR7, R14 ;  /* 0x000000000e0772ca */ /* 0x000fe200000e0000 */
[----:B------:R-:W-:Y:S01]  /*0ac0*/  UMOV UR48, URZ ;  /* 0x0000003f00307c82 */ /* 0x000fe20008000000 */
[----:B------:R-:W-:Y:S01]  /*0ad0*/  SHF.R.S32.HI R0, RZ, 0x1f, R221 ;  /* 0x0000001fff007819 */ /* 0x000fe200000114dd */
[----:B------:R-:W-:Y:S01]  /*0ae0*/  UMOV UR50, URZ ;  /* 0x0000003f00327c82 */ /* 0x000fe20008000000 */
[----:B------:R-:W-:Y:S01]  /*0af0*/  R2UR UR6, R15 ;  /* 0x000000000f0672ca */ /* 0x000fe200000e0000 */
[----:B------:R-:W-:Y:S01]  /*0b00*/  UMOV UR47, URZ ;  /* 0x0000003f002f7c82 */ /* 0x000fe20008000000 */
[CC--:B------:R-:W-:Y:S02]  /*0b10*/  LEA.HI R3, R0.reuse, R221.reuse, RZ, 0x7 ;  /* 0x000000dd00037211 */ /* 0x0c0fe400078f38ff */
[----:B------:R-:W-:-:S02]  /*0b20*/  LEA.HI R4, R0, R221, RZ, 0x5 ;  /* 0x000000dd00047211 */ /* 0x000fc400078f28ff */
[----:B------:R-:W-:Y:S02]  /*0b30*/  LOP3.LUT R2, R3, 0xffffff80, RZ, 0xc0, !PT ;  /* 0xffffff8003027812 */ /* 0x000fe400078ec0ff */
[----:B------:R-:W-:Y:S01]  /*0b40*/  SHF.R.S32.HI R216, RZ, 0x7, R3 ;  /* 0x00000007ffd87819 */ /* 0x000fe20000011403 */
[----:B------:R-:W-:Y:S02]  /*0b50*/  IMAD.SHL.U32 R6, R4, 0x20, RZ ;  /* 0x0000002004067824 */ /* 0x000fe400078e00ff */
[----:B------:R-:W-:Y:S01]  /*0b60*/  IMAD.IADD R199, R221, 0x1, -R2 ;  /* 0x00000001ddc77824 */ /* 0x000fe200078e0a02 */
[----:B------:R-:W-:Y:S02]  /*0b70*/  LEA.HI R2, R0, R221, RZ, 0x4 ;  /* 0x000000dd00027211 */ /* 0x000fe400078f20ff */
[----:B------:R-:W-:Y:S02]  /*0b80*/  LOP3.LUT R7, R6, 0xfffffc00, RZ, 0xc0, !PT ;  /* 0xfffffc0006077812 */ /* 0x000fe400078ec0ff */
[----:B------:R-:W-:-:S02]  /*0b90*/  LOP3.LUT R4, R2, 0x3fffff0, RZ, 0xc0, !PT ;  /* 0x03fffff002047812 */ /* 0x000fc400078ec0ff */
[----:B------:R-:W-:Y:S02]  /*0ba0*/  SHF.R.S32.HI R5, RZ, 0x4, R2 ;  /* 0x00000004ff057819 */ /* 0x000fe40000011402 */
[----:B------:R-:W-:Y:S01]  /*0bb0*/  SHF.R.S32.HI R8, RZ, 0x1f, R199 ;  /* 0x0000001fff087819 */ /* 0x000fe200000114c7 */
[----:B------:R-:W-:Y:S01]  /*0bc0*/  IMAD.IADD R4, R221, 0x1, -R4 ;  /* 0x00000001dd047824 */ /* 0x000fe200078e0a04 */
[----:B------:R-:W-:Y:S02]  /*0bd0*/  LEA.HI R2, R2, R5, RZ, 0x1 ;  /* 0x0000000502027211 */ /* 0x000fe400078f08ff */
[----:B------:R-:W-:Y:S01]  /*0be0*/  LEA.HI R9, R8, R199, RZ, 0x2 ;  /* 0x000000c708097211 */ /* 0x000fe200078f10ff */
[----:B------:R-:W-:Y:S01]  /*0bf0*/  IMAD R7, R4, 0x40, R7 ;  /* 0x0000004004077824 */ /* 0x000fe200078e0207 */
[----:B------:R-:W-:Y:S02]  /*0c00*/  LEA.HI R4, R0, R221, RZ, 0x2 ;  /* 0x000000dd00047211 */ /* 0x000fe400078f10ff */
[----:B------:R-:W-:-:S02]  /*0c10*/  LOP3.LUT R2, R2, 0x1ffffffe, RZ, 0xc0, !PT ;  /* 0x1ffffffe02027812 */ /* 0x000fc400078ec0ff */
[----:B------:R-:W-:Y:S02]  /*0c20*/  LOP3.LUT R4, R4, 0xfffffffc, RZ, 0xc0, !PT ;  /* 0xfffffffc04047812 */ /* 0x000fe400078ec0ff */
[--C-:B------:R-:W-:Y:S01]  /*0c30*/  SHF.R.S32.HI R6, RZ, 0x2, R9.reuse ;  /* 0x00000002ff067819 */ /* 0x100fe20000011409 */
[----:B------:R-:W-:Y:S01]  /*0c40*/  IMAD.IADD R2, R5, 0x1, -R2 ;  /* 0x0000000105027824 */ /* 0x000fe200078e0a02 */
[----:B------:R-:W-:Y:S01]  /*0c50*/  SHF.R.S32.HI R11, RZ, 0x1f, R9 ;  /* 0x0000001fff0b7819 */ /* 0x000fe20000011409 */
[----:B------:R-:W-:Y:S01]  /*0c60*/  IMAD.IADD R4, R221, 0x1, -R4 ;  /* 0x00000001dd047824 */ /* 0x000fe200078e0a04 */
[----:B------:R-:W-:Y:S01]  /*0c70*/  LEA.HI R0, R0, R221, RZ, 0x3 ;  /* 0x000000dd00007211 */ /* 0x000fe200078f18ff */
[----:B------:R-:W-:Y:S01]  /*0c80*/  IMAD R218, R2, 0x8, R7 ;  /* 0x0000000802da7824 */ /* 0x000fe200078e0207 */
[----:B------:R-:W-:Y:S02]  /*0c90*/  LEA.HI R11, R11, R6, RZ, 0x3 ;  /* 0x000000060b0b7211 */ /* 0x000fe400078f18ff */
[----:B------:R-:W-:-:S02]  /*0ca0*/  LEA.HI R2, R4, R4, RZ, 0x1 ;  /* 0x0000000404027211 */ /* 0x000fc400078f08ff */
[----:B------:R-:W-:Y:S02]  /*0cb0*/  LOP3.LUT R22, R0, 0xfffffff8, RZ, 0xc0, !PT ;  /* 0xfffffff800167812 */ /* 0x000fe400078ec0ff */
[----:B------:R-:W-:Y:S02]  /*0cc0*/  LOP3.LUT R5, R2, 0x1ffffffe, RZ, 0xc0, !PT ;  /* 0x1ffffffe02057812 */ /* 0x000fe400078ec0ff */
[----:B------:R-:W-:Y:S01]  /*0cd0*/  LOP3.LUT R2, R9, 0x7ffffffc, RZ, 0xc0, !PT ;  /* 0x7ffffffc09027812 */ /* 0x000fe200078ec0ff */
[----:B------:R-:W-:Y:S01]  /*0ce0*/  IMAD.IADD R22, R221, 0x1, -R22 ;  /* 0x00000001dd167824 */ /* 0x000fe200078e0a16 */
[----:B------:R-:W-:Y:S01]  /*0cf0*/  LOP3.LUT R11, R11, 0xfffffff8, RZ, 0xc0, !PT ;  /* 0xfffffff80b0b7812 */ /* 0x000fe200078ec0ff */
[----:B------:R-:W-:Y:S01]  /*0d00*/  IMAD.IADD R4, R4, 0x1, -R5 ;  /* 0x0000000104047824 */ /* 0x000fe200078e0a05 */
[----:B------:R-:W-:Y:S01]  /*0d10*/  LEA.HI R8, R8, R199, RZ, 0x5 ;  /* 0x000000c708087211 */ /* 0x000fe200078f28ff */
[----:B------:R-:W-:Y:S01]  /*0d20*/  IMAD.IADD R2, R199, 0x1, -R2 ;  /* 0x00000001c7027824 */ /* 0x000fe200078e0a02 */
[----:B------:R-:W-:Y:S01]  /*0d30*/  LEA.HI R3, R3, R216, RZ, 0x1 ;  /* 0x000000d803037211 */ /* 0x000fe200078f08ff */
[----:B------:R-:W-:Y:S01]  /*0d40*/  IMAD.IADD R11, R6, 0x1, -R11 ;  /* 0x00000001060b7824 */ /* 0x000fe200078e0a0b */
[----:B------:R-:W-:Y:S01]  /*0d50*/  SHF.R.S32.HI R8, RZ, 0x5, R8 ;  /* 0x00000005ff087819 */ /* 0x000fe20000011408 */
[----:B------:R-:W-:Y:S01]  /*0d60*/  IMAD.SHL.U32 R18, R22, 0x8, RZ ;  /* 0x0000000816127824 */ /* 0x000fe200078e00ff */
[----:B------:R-:W-:Y:S01]  /*0d70*/  LOP3.LUT R3, R3, 0x3fffffe, RZ, 0xc0, !PT ;  /* 0x03fffffe03037812 */ /* 0x000fe200078ec0ff */
[----:B------:R-:W-:Y:S01]  /*0d80*/  IMAD.SHL.U32 R16, R2, 0x2, RZ ;  /* 0x0000000202107824 */ /* 0x000fe200078e00ff */
[----:B------:R-:W-:Y:S01]  /*0d90*/  SHF.R.S32.HI R198, RZ, 0x3, R0 ;  /* 0x00000003ffc67819 */ /* 0x000fe20000011400 */
[----:B------:R-:W-:Y:S01]  /*0da0*/  IMAD R8, R8, 0x10, R11 ;  /* 0x0000001008087824 */ /* 0x000fe200078e020b */
[----:B------:R-:W-:Y:S01]  /*0db0*/  SHF.R.S32.HI R220, RZ, 0x1f, R18 ;  /* 0x0000001fffdc7819 */ /* 0x000fe20000011412 */
[----:B------:R-:W-:Y:S01]  /*0dc0*/  IMAD.IADD R3, R216, 0x1, -R3 ;  /* 0x00000001d8037824 */ /* 0x000fe200078e0a03 */
[----:B------:R-:W-:Y:S01]  /*0dd0*/  SHF.R.S32.HI R215, RZ, 0x1f, R16 ;  /* 0x0000001fffd77819 */ /* 0x000fe20000011410 */
[----:B------:R-:W-:-:S02]  /*0de0*/  VIADD R19, R18, 0x40 ;  /* 0x0000004012137836 */ /* 0x000fc40000000000 */
[C---:B------:R-:W-:Y:S02]  /*0df0*/  VIADD R197, R16.reuse, 0x8 ;  /* 0x0000000810c57836 */ /* 0x040fe40000000000 */
        /* <DEDUP_REMOVED lines=26> */
[----:B------:R-:W-:Y:S01]  /*0fa0*/  VIADD R23, R16, 0x78 ;  /* 0x0000007810177836 */ /* 0x000fe20000000000 */
[----:B------:R-:W-:Y:S01]  /*0fb0*/  SHF.R.S32.HI R202, RZ, 0x1f, R185 ;  /* 0x0000001fffca7819 */ /* 0x000fe200000114b9 */
[----:B------:R-:W-:Y:S01]  /*0fc0*/  IMAD R217, R3, 0x40, R8 ;  /* 0x0000004003d97824 */ /* 0x000fe200078e0208 */
[----:B------:R-:W-:-:S02]  /*0fd0*/  SHF.R.S32.HI R201, RZ, 0x1f, R184 ;  /* 0x0000001fffc97819 */ /* 0x000fc400000114b8 */
[----:B------:R-:W-:Y:S01]  /*0fe0*/  SHF.R.S32.HI R200, RZ, 0x1f, R23 ;  /* 0x0000001fffc87819 */ /* 0x000fe20000011417 */
[----:B------:R-:W-:-:S07]  /*0ff0*/  IMAD R17, R4, 0x8, R217 ;  /* 0x0000000804117824 */ /* 0x000fce00078e02d9 */
.L_x_1275:
[----:B------:R-:W-:Y:S02]  /*1000*/  ULDC.64 UR8, c[0x0][0xa28] ;  /* 0x00028a0000087ab9 */ /* 0x000fe40000000a00 */
[----:B------:R-:W-:-:S04]  /*1010*/  UISETP.NE.U32.AND UP0, UPT, UR8, URZ, UPT ;  /* 0x0000003f0800728c */ /* 0x000fc8000bf05070 */
[----:B------:R-:W-:-:S03]  /*1020*/  UISETP.NE.AND.EX UP0, UPT, UR9, URZ, UPT, UP0 ;  /* 0x0000003f0900728c */ /* 0x000fc6000bf05300 */
[----:B------:R-:W-:Y:S02]  /*1030*/  ULDC.64 UR8, c[0x0][0xa18] ;  /* 0x0002860000087ab9 */ /* 0x000fe40000000a00 */
[----:B------:R-:W-:Y:S01]  /*1040*/  UISETP.NE.U32.AND UP1, UPT, UR8, URZ, UPT ;  /* 0x0000003f0800728c */ /* 0x000fe2000bf25070 */
[----:B------:R-:W-:-:S03]  /*1050*/  PLOP3.LUT P0, PT, PT, PT, UP0, 0x80, 0x0 ;  /* 0x000000000000781c */ /* 0x000fc60003f0f008 */
[----:B------:R-:W-:-:S03]  /*1060*/  UISETP.NE.AND.EX UP1, UPT, UR9, URZ, UPT, UP1 ;  /* 0x0000003f0900728c */ /* 0x000fc6000bf25310 */
[----:B------:R-:W-:Y:S02]  /*1070*/  @UP0 ULDC.64 UR8, c[0x0][0xa28] ;  /* 0x00028a0000080ab9 */ /* 0x000fe40000000a00 */
[----:B------:R-:W-:Y:S01]  /*1080*/  @UP0 UIMAD.WIDE UR8, UR6, 0x4, UR8 ;  /* 0x00000004060808a5 */ /* 0x000fe2000f8e0208 */
[----:B------:R-:W-:-:S05]  /*1090*/  PLOP3.LUT P2, PT, PT, PT, UP1, 0x80, 0x0 ;  /* 0x000000000000781c */ /* 0x000fca0003f4f018 */
[----:B------:R-:W-:Y:S01]  /*10a0*/  @UP1 ULDC.64 UR10, c[0x0][0xa18] ;  /* 0x00028600000a1ab9 */ /* 0x000fe20000000a00 */
[----:B0-2---:R-:W-:Y:S02]  /*10b0*/  IMAD.U32 R2, RZ, RZ, UR8 ;  /* 0x00000008ff027e24 */ /* 0x005fe4000f8e00ff */
[----:B------:R-:W-:Y:S01]  /*10c0*/  IMAD.U32 R3, RZ, RZ, UR9 ;  /* 0x00000009ff037e24 */ /* 0x000fe2000f8e00ff */
[----:B------:R-:W-:Y:S02]  /*10d0*/  @UP1 UIMAD.WIDE UR8, UR6, 0x4, UR10 ;  /* 0x00000004060818a5 */ /* 0x000fe4000f8e020a */
[----:B------:R-:W-:Y:S02]  /*10e0*/  ULOP3.LUT UR4, UR7, 0xff000000, URZ, 0xc0, !UPT ;  /* 0xff00000007047892 */ /* 0x000fe4000f8ec03f */
[----:B------:R-:W2:Y:S01]  /*10f0*/  @P0 LDG.E R2, desc[UR52][R2.64] ;  /* 0x0000003402020981 */ /* 0x000ea2000c1e1900 */
[----:B------:R-:W-:Y:S01]  /*1100*/  ULDC.64 UR10, c[0x0][0xa20] ;  /* 0x00028800000a7ab9 */ /* 0x000fe20000000a00 */
[----:B---3--:R-:W-:-:S02]  /*1110*/  IMAD.U32 R4, RZ, RZ, UR8 ;  /* 0x00000008ff047e24 */ /* 0x008fc4000f8e00ff */
[----:B------:R-:W-:Y:S01]  /*1120*/  IMAD.U32 R5, RZ, RZ, UR9 ;  /* 0x00000009ff057e24 */ /* 0x000fe2000f8e00ff */
[----:B------:R-:W-:-:S04]  /*1130*/  ULDC.64 UR8, c[0x0][0x418] ;  /* 0x0001060000087ab9 */ /* 0x000fc80000000a00 */
[----:B------:R-:W3:Y:S01]  /*1140*/  @P2 LDG.E R4, desc[UR52][R4.64] ;  /* 0x0000003404042981 */ /* 0x000ee2000c1e1900 */
[----:B------:R-:W-:Y:S01]  /*1150*/  UISETP.NE.U32.AND UP0, UPT, UR8, URZ, UPT ;  /* 0x0000003f0800728c */ /* 0x000fe2000bf05070 */
[----:B------:R-:W-:Y:S01]  /*1160*/  ISETP.NE.U32.AND P1, PT, RZ, UR10, PT ;  /* 0x0000000aff007c0c */ /* 0x000fe2000bf25070 */
[----:B------:R-:W-:Y:S02]  /*1170*/  ULOP3.LUT UR45, UR7, 0xff0000, URZ, 0xc0, !UPT ;  /* 0x00ff0000072d7892 */ /* 0x000fe4000f8ec03f */
[----:B------:R-:W-:Y:S01]  /*1180*/  UISETP.NE.AND.EX UP0, UPT, UR9, URZ, UPT, UP0 ;  /* 0x0000003f0900728c */ /* 0x000fe2000bf05300 */
[----:B------:R-:W-:Y:S01]  /*1190*/  ISETP.NE.AND.EX P1, PT, RZ, UR11, PT, P1 ;  /* 0x0000000bff007c0c */ /* 0x000fe2000bf25310 */
[----:B------:R-:W-:Y:S01]  /*11a0*/  ULDC UR8, c[0x0][0x424] ;  /* 0x0001090000087ab9 */ /* 0x000fe20000000800 */
[----:B------:R-:W-:Y:S02]  /*11b0*/  USHF.R.U32.HI UR4, URZ, 0x8, UR4 ;  /* 0x000000083f047899 */ /* 0x000fe40008011604 */
[----:B------:R-:W-:Y:S01]  /*11c0*/  USEL UR8, UR8, 0x1, UP0 ;  /* 0x0000000108087887 */ /* 0x000fe20008000000 */
[----:B------:R-:W-:Y:S01]  /*11d0*/  ULDC UR9, c[0x0][0x2f0] ;  /* 0x0000bc0000097ab9 */ /* 0x000fe20000000800 */
[----:B------:R-:W-:Y:S01]  /*11e0*/  UMOV UR38, URZ ;  /* 0x0000003f00267c82 */ /* 0x000fe20008000000 */
[----:B------:R-:W-:Y:S01]  /*11f0*/  ULEA.HI UR45, UR45, UR4, URZ, 0x10 ;  /* 0x000000042d2d7291 */ /* 0x000fe2000f8f803f */
[----:B------:R-:W-:Y:S01]  /*1200*/  ULDC UR46, c[0x0][0x288] ;  /* 0x0000a200002e7ab9 */ /* 0x000fe20000000800 */
[----:B------:R-:W-:-:S02]  /*1210*/  UIMAD UR4, UR8, UR9, URZ ;  /* 0x00000009080472a4 */ /* 0x000fc4000f8e023f */
[----:B------:R-:W-:Y:S01]  /*1220*/  ULOP3.LUT UR42, UR7, 0xffff, URZ, 0xc0, !UPT ;  /* 0x0000ffff072a7892 */ /* 0x000fe2000f8ec03f */
[----:B--2---:R-:W-:Y:S02]  /*1230*/  @P0 R2UR UR38, R2 ;  /* 0x00000000022602ca */ /* 0x004fe400000e0000 */
[----:B---3--:R-:W-:Y:S01]  /*1240*/  @P2 R2UR UR46, R4 ;  /* 0x00000000042e22ca */ /* 0x008fe200000e0000 */
[----:B-1--45:R-:W-:-:S14]  /*1250*/  @P2 BRA `(.L_x_1172) ;  /* 0x0000000000342947 */ /* 0x032fdc0003800000 */
[----:B------:R-:W-:Y:S02]  /*1260*/  ULDC.64 UR8, c[0x0][0xa00] ;  /* 0x0002800000087ab9 */ /* 0x000fe40000000a00 */
[----:B------:R-:W-:-:S04]  /*1270*/  ISETP.NE.U32.AND P0, PT, RZ, UR8, PT ;  /* 0x00000008ff007c0c */ /* 0x000fc8000bf05070 */
[----:B------:R-:W-:-:S13]  /*1280*/  ISETP.NE.AND.EX P0, PT, RZ, UR9, PT, P0 ;  /* 0x00000009ff007c0c */ /* 0x000fda000bf05300 */
[----:B------:R-:W-:Y:S05]  /*1290*/  @!P0 BRA `(.L_x_1172) ;  /* 0x0000000000248947 */ /* 0x000fea0003800000 */
[----:B------:R-:W-:Y:S02]  /*12a0*/  ULDC.64 UR8, c[0x0][0xa00] ;  /* 0x0002800000087ab9 */ /* 0x000fe40000000a00 */
        /* <DEDUP_REMOVED lines=8> */
.L_x_1172:
[----:B------:R-:W-:Y:S01]  /*1330*/  UMOV UR43, UR6 ;  /* 0x00000006002b7c82 */ /* 0x000fe20008000000 */
[----:B------:R-:W-:Y:S05]  /*1340*/  @!P1 BRA `(.L_x_1173) ;  /* 0x00000000001c9947 */ /* 0x000fea0003800000 */
[----:B------:R-:W-:Y:S02]  /*1350*/  ULDC.64 UR8, c[0x0][0xa20] ;  /* 0x0002880000087ab9 */ /* 0x000fe40000000a00 */
[----:B------:R-:W-:-:S06]  /*1360*/  UIMAD.WIDE UR6, UR6, 0x4, UR8 ;  /* 0x00000004060678a5 */ /* 0x000fcc000f8e0208 */
[----:B------:R-:W-:Y:S02]  /*1370*/  IMAD.U32 R2, RZ, RZ, UR6 ;  /* 0x00000006ff027e24 */ /* 0x000fe4000f8e00ff */
[----:B------:R-:W-:-:S05]  /*1380*/  IMAD.U32 R3, RZ, RZ, UR7 ;  /* 0x00000007ff037e24 */ /* 0x000fca000f8e00ff */
[----:B------:R-:W2:Y:S02]  /*1390*/  LDG.E R2, desc[UR52][R2.64] ;  /* 0x0000003402027981 */ /* 0x000ea4000c1e1900 */
[----:B--2---:R-:W-:Y:S01]  /*13a0*/  R2UR UR4, R2 ;  /* 0x00000000020472ca */ /* 0x004fe200000e0000 */
[----:B------:R-:W-:-:S14]  /*13b0*/  BRA `(.L_x_1174) ;  /* 0x0000000000347947 */ /* 0x000fdc0003800000 */
.L_x_1173:
        /* <DEDUP_REMOVED lines=13> */
.L_x_1174:
[----:B------:R-:W-:Y:S01]  /*1490*/  ULDC UR6, c[0x0][0x448] ;  /* 0x0001120000067ab9 */ /* 0x000fe20000000800 */
[----:B------:R-:W-:Y:S02]  /*14a0*/  USHF.L.U32 UR37, UR5, 0x7, URZ ;  /* 0x0000000705257899 */ /* 0x000fe4000800063f */
[----:B------:R-:W-:Y:S02]  /*14b0*/  UISETP.NE.AND UP0, UPT, UR6, 0x1, UPT ;  /* 0x000000010600788c */ /* 0x000fe4000bf05270 */
[----:B------:R-:W-:Y:S02]  /*14c0*/  UIADD3 UR38, -UR38, UR4, URZ ;  /* 0x0000000426267290 */ /* 0x000fe4000fffe13f */
[----:B------:R-:W-:Y:S01]  /*14d0*/  UIADD3 UR8, UR37, 0x7f, URZ ;  /* 0x0000007f25087890 */ /* 0x000fe2000fffe03f */
[----:B------:R-:W-:Y:S01]  /*14e0*/  ULDC.64 UR4, c[0x0][0x9e0] ;  /* 0x0002780000047ab9 */ /* 0x000fe20000000a00 */
[----:B------:R-:W-:Y:S02]  /*14f0*/  UIADD3 UR9, UR38, 0x1, -UR46 ;  /* 0x0000000126097890 */ /* 0x000fe4000fffe82e */
[----:B------:R-:W-:-:S03]  /*1500*/  UISETP.GE.AND UP1, UPT, UR5, 0x1, UPT ;  /* 0x000000010500788c */ /* 0x000fc6000bf26270 */
[----:B------:R-:W-:Y:S01]  /*1510*/  @UP0 ULDC UR6, c[0x0][0x44c] ;  /* 0x0001130000060ab9 */ /* 0x000fe20000000800 */
[----:B------:R-:W-:Y:S01]  /*1520*/  @UP0 ULDC UR10, c[0x0][0x450] ;  /* 0x00011400000a0ab9 */ /* 0x000fe20000000800 */
[----:B------:R-:W-:Y:S01]  /*1530*/  UIMAD.WIDE.U32 UR6, UR8, UR6, URZ ;  /* 0x00000006080672a5 */ /* 0x000fe2000f8e003f */
[----:B------:R-:W-:-:S03]  /*1540*/  PLOP3.LUT P1, PT, PT, PT, UP1, 0x80, 0x0 ;  /* 0x000000000000781c */ /* 0x000fc60003f2f018 */
[----:B------:R-:W-:-:S04]  /*1550*/  @UP0 USHF.R.U32.HI UR8, URZ, UR10, UR7 ;  /* 0x0000000a3f080299 */ /* 0x000fc80008011607 */
[----:B------:R-:W-:-:S04]  /*1560*/  UIADD3 UR9, UR9, UR8, URZ ;  /* 0x0000000809097290 */ /* 0x000fc8000fffe03f */
[----:B------:R-:W-:Y:S02]  /*1570*/  UIADD3 UR4, UR9, UR4, URZ ;  /* 0x0000000409047290 */ /* 0x000fe4000fffe03f */
[----:B------:R-:W-:Y:S10]  /*1580*/  @!P1 BRA `(.L_x_1175) ;  /* 0x0000000000449947 */ /* 0x000ff40003800000 */
        /* <DEDUP_REMOVED lines=10> */
.L_x_1176:
[----:B------:R-:W-:-:S11]  /*1630*/  UISETP.NE.AND UP1, UPT, UR5, 0x1, UPT ;  /* 0x000000010500788c */ /* 0x000fd6000bf25270 */
[----:B------:R-:W-:Y:S02]  /*1640*/  @UP1 ULDC.64 UR10, c[0x0][0x9e8] ;  /* 0x00027a00000a1ab9 */ /* 0x000fe40000000a00 */
[----:B------:R-:W-:-:S04]  /*1650*/  UIMAD.WIDE.U32 UR6, UR8, UR10, URZ ;  /* 0x0000000a080672a5 */ /* 0x000fc8000f8e003f */
[----:B------:R-:W-:-:S12]  /*1660*/  @UP1 USHF.R.U32.HI UR8, URZ, UR11, UR7 ;  /* 0x0000000b3f081299 */ /* 0x000fd80008011607 */
.L_x_1177:
[----:B------:R-:W-:-:S04]  /*1670*/  UIMAD UR8, UR8, UR5, UR5 ;  /* 0x00000005080872a4 */ /* 0x000fc8000f8e0205 */
[----:B------:R-:W-:-:S04]  /*1680*/  UISETP.LT.AND UP1, UPT, UR4, UR8, UPT ;  /* 0x000000080400728c */ /* 0x000fc8000bf21270 */
[----:B------:R-:W-:-:S12]  /*1690*/  USEL UR4, UR4, UR8, UP1 ;  /* 0x0000000804047287 */ /* 0x000fd80008800000 */
.L_x_1175:
[----:B------:R-:W-:Y:S02]  /*16a0*/  UIADD3 UR8, UR38, 0x7f, URZ ;  /* 0x0000007f26087890 */ /* 0x000fe4000fffe03f */
[----:B------:R-:W-:Y:S02]  /*16b0*/  UIADD3 UR9, UR4, 0x7f, URZ ;  /* 0x0000007f04097890 */ /* 0x000fe4000fffe03f */
[----:B------:R-:W-:Y:S02]  /*16c0*/  USHF.R.S32.HI UR4, URZ, 0x1f, UR8 ;  /* 0x0000001f3f047899 */ /* 0x000fe40008011408 */
[----:B------:R-:W-:Y:S01]  /*16d0*/  USHF.R.S32.HI UR10, URZ, 0x1f, UR9 ;  /* 0x0000001f3f0a7899 */ /* 0x000fe20008011409 */
[----:B------:R-:W-:Y:S01]  /*16e0*/  @UP0 ULDC UR6, c[0x0][0x44c] ;  /* 0x0001130000060ab9 */ /* 0x000fe20000000800 */
[----:B------:R-:W-:Y:S02]  /*16f0*/  ULEA.HI UR4, UR4, UR8, URZ, 0x7 ;  /* 0x0000000804047291 */ /* 0x000fe4000f8f383f */
[----:B------:R-:W-:-:S02]  /*1700*/  ULEA.HI UR10, UR10, UR9, URZ, 0x7 ;  /* 0x000000090a0a7291 */ /* 0x000fc4000f8f383f */
[----:B------:R-:W-:Y:S01]  /*1710*/  UIMAD.WIDE.U32 UR6, UR37, UR6, URZ ;  /* 0x00000006250672a5 */ /* 0x000fe2000f8e003f */
[----:B------:R-:W-:Y:S01]  /*1720*/  @UP0 ULDC UR12, c[0x0][0x450] ;  /* 0x00011400000c0ab9 */ /* 0x000fe20000000800 */
[----:B------:R-:W-:Y:S01]  /*1730*/  UMOV UR11, UR37 ;  /* 0x00000025000b7c82 */ /* 0x000fe20008000000 */
[----:B------:R-:W-:Y:S02]  /*1740*/  USHF.R.S32.HI UR4, URZ, 0x7, UR4 ;  /* 0x000000073f047899 */ /* 0x000fe40008011404 */
[----:B------:R-:W-:Y:S02]  /*1750*/  USHF.R.S32.HI UR10, URZ, 0x7, UR10 ;  /* 0x000000073f0a7899 */ /* 0x000fe4000801140a */
[----:B------:R-:W-:Y:S02]  /*1760*/  UIADD3 UR54, UR38, -UR46, URZ ;  /* 0x8000002e26367290 */ /* 0x000fe4000fffe03f */
[----:B------:R-:W-:Y:S02]  /*1770*/  @UP0 USHF.R.U32.HI UR11, URZ, UR12, UR7 ;  /* 0x0000000c3f0b0299 */ /* 0x000fe40008011607 */
[----:B------:R-:W-:-:S02]  /*1780*/  UISETP.LT.AND UP0, UPT, UR4, UR10, UPT ;  /* 0x0000000a0400728c */ /* 0x000fc4000bf01270 */
        /* <DEDUP_REMOVED lines=15> */
.L_x_1179:
[----:B------:R-:W-:-:S11]  /*1880*/  UISETP.NE.AND UP0, UPT, UR5, 0x1, UPT ;  /* 0x000000010500788c */ /* 0x000fd6000bf05270 */
[----:B------:R-:W-:Y:S02]  /*1890*/  @UP0 ULDC.64 UR10, c[0x0][0x9e8] ;  /* 0x00027a00000a0ab9 */ /* 0x000fe40000000a00 */
[----:B------:R-:W-:-:S04]  /*18a0*/  UIMAD.WIDE.U32 UR8, UR7, UR10, URZ ;  /* 0x0000000a070872a5 */ /* 0x000fc8000f8e003f */
[----:B------:R-:W-:-:S12]  /*18b0*/  @UP0 USHF.R.U32.HI UR7, URZ, UR11, UR9 ;  /* 0x0000000b3f070299 */ /* 0x000fd80008011609 */
.L_x_1180:
[----:B------:R-:W-:-:S04]  /*18c0*/  UIMAD UR5, UR7, UR5, URZ ;  /* 0x00000005070572a4 */ /* 0x000fc8000f8e023f */
[----:B------:R-:W-:-:S04]  /*18d0*/  UISETP.LT.AND UP0, UPT, UR4, UR5, UPT ;  /* 0x000000050400728c */ /* 0x000fc8000bf01270 */
[----:B------:R-:W-:-:S12]  /*18e0*/  USEL UR4, UR4, UR5, !UP0 ;  /* 0x0000000504047287 */ /* 0x000fd8000c000000 */
.L_x_1178:
[----:B------:R-:W-:Y:S02]  /*18f0*/  USHF.R.S32.HI UR5, URZ, 0x1f, UR4 ;  /* 0x0000001f3f057899 */ /* 0x000fe40008011404 */
[----:B------:R-:W-:Y:S02]  /*1900*/  ULOP3.LUT UR39, UR45, 0xff, URZ, 0xc0, !UPT ;  /* 0x000000ff2d277892 */ /* 0x000fe4000f8ec03f */
[----:B------:R-:W-:Y:S02]  /*1910*/  ULEA.HI UR5, UR5, UR4, URZ, 0x7 ;  /* 0x0000000405057291 */ /* 0x000fe4000f8f383f */
[----:B------:R-:W-:Y:S02]  /*1920*/  USHF.R.U32.HI UR45, URZ, 0x10, UR45 ;  /* 0x000000103f2d7899 */ /* 0x000fe4000801162d */
[----:B------:R-:W-:Y:S01]  /*1930*/  USHF.R.S32.HI UR5, URZ, 0x7, UR5 ;  /* 0x000000073f057899 */ /* 0x000fe20008011405 */
[----:B------:R-:W-:-:S03]  /*1940*/  UMOV UR4, URZ ;  /* 0x0000003f00047c82 */ /* 0x000fc60008000000 */
[----:B------:R-:W-:-:S04]  /*1950*/  UISETP.LT.AND UP0, UPT, URZ, UR5, UPT ;  /* 0x000000053f00728c */ /* 0x000fc8000bf01270 */
[----:B------:R-:W-:-:S04]  /*1960*/  USEL UR40, URZ, UR5, !UP0 ;  /* 0x000000053f287287 */ /* 0x000fc8000c000000 */
[----:B------:R-:W-:-:S06]  /*1970*/  UISETP.GT.AND UP0, UPT, UR6, UR40, UPT ;  /* 0x000000280600728c */ /* 0x000fcc000bf04270 */
[----:B------:R-:W-:-:S13]  /*1980*/  PLOP3.LUT P0, PT, PT, PT, UP0, 0x80, 0x0 ;  /* 0x000000000000781c */ /* 0x000fda0003f0f008 */
[----:B------:R-:W-:Y:S05]  /*1990*/  @!P0 BRA `(.L_x_1181) ;  /* 0x0000000000948947 */ /* 0x000fea0003800000 */
[----:B------:R-:W-:Y:S01]  /*19a0*/  UISETP.NE.AND UP0, UPT, UR45, URZ, UPT ;  /* 0x0000003f2d00728c */ /* 0x000fe2000bf05270 */
[----:B------:R-:W-:-:S03]  /*19b0*/  ULDC UR4, c[0x0][0x9f0] ;  /* 0x00027c0000047ab9 */ /* 0x000fc60000000800 */
[----:B------:R-:W-:-:S04]  /*19c0*/  USEL UR10, UR45, UR4, UP0 ;  /* 0x000000042d0a7287 */ /* 0x000fc80008000000 */
[----:B------:R-:W-:Y:S02]  /*19d0*/  UIADD3 UR4, UR10, -0x1, UR6 ;  /* 0xffffffff0a047890 */ /* 0x000fe4000fffe006 */
[----:B------:R-:W-:Y:S02]  /*19e0*/  IMAD.U32 R3, RZ, RZ, UR10 ;  /* 0x0000000aff037e24 */ /* 0x000fe4000f8e00ff */
[----:B------:R-:W-:-:S03]  /*19f0*/  UIADD3 UR7, -UR40, UR4, URZ ;  /* 0x0000000428077290 */ /* 0x000fc6000fffe13f */
[-C--:B------:R-:W-:Y:S01]  /*1a00*/  IABS R0, R3.reuse ;  /* 0x0000000300007213 */ /* 0x080fe20000000000 */
[----:B------:R-:W-:Y:S01]  /*1a10*/  UMOV UR4, URZ ;  /* 0x0000003f00047c82 */ /* 0x000fe20008000000 */
[----:B------:R-:W-:Y:S01]  /*1a20*/  IABS R5, R3 ;  /* 0x0000000300057213 */ /* 0x000fe20000000000 */
[----:B------:R-:W-:Y:S01]  /*1a30*/  IMAD.U32 R4, RZ, RZ, UR7 ;  /* 0x00000007ff047e24 */ /* 0x000fe2000f8e00ff */
[----:B------:R-:W-:Y:S01]  /*1a40*/  R2UR UR11, R0 ;  /* 0x00000000000b72ca */ /* 0x000fe200000e0000 */
[----:B------:R-:W-:-:S03]  /*1a50*/  ULOP3.LUT UR7, UR7, UR10, URZ, 0x3c, !UPT ;  /* 0x0000000a07077292 */ /* 0x000fc6000f8e3c3f */
[----:B------:R-:W-:-:S05]  /*1a60*/  IABS R4, R4 ;  /* 0x0000000400047213 */ /* 0x000fca0000000000 */
[----:B------:R-:W-:-:S04]  /*1a70*/  IMAD.MOV.U32 R3, RZ, RZ, R4 ;  /* 0x000000ffff037224 */ /* 0x000fc800078e0004 */
[----:B------:R-:W0:Y:S01]  /*1a80*/  I2F.RP R0, UR11 ;  /* 0x0000000b00007d06 */ /* 0x000e220008209400 */
[----:B------:R-:W-:-:S07]  /*1a90*/  R2UR UR9, R3 ;  /* 0x00000000030972ca */ /* 0x000fce00000e0000 */
[----:B0-----:R-:W0:Y:S02]  /*1aa0*/  MUFU.RCP R0, R0 ;  /* 0x0000000000007308 */ /* 0x001e240000001000 */
[----:B0-----:R-:W-:Y:S02]  /*1ab0*/  VIADD R2, R0, 0xffffffe ;  /* 0x0ffffffe00027836 */ /* 0x001fe40000000000 */
        /* <DEDUP_REMOVED lines=19> */
.L_x_1181:
[----:B------:R-:W-:Y:S01]  /*1bf0*/  UIMAD UR40, UR39, UR4, UR40 ;  /* 0x00000004272872a4 */ /* 0x000fe2000f8e0228 */
[----:B------:R-:W-:Y:S01]  /*1c00*/  IMAD.U32 R90, RZ, RZ, UR6 ;  /* 0x00000006ff5a7e24 */ /* 0x000fe2000f8e00ff */
[----:B------:R-:W-:Y:S01]  /*1c10*/  PLOP3.LUT P0, PT, PT, PT, PT, 0x80, 0x0 ;  /* 0x000000000000781c */ /* 0x000fe20003f0f070 */
[----:B------:R-:W-:Y:S01]  /*1c20*/  IMAD.U32 R3, RZ, RZ, UR4 ;  /* 0x00000004ff037e24 */ /* 0x000fe2000f8e00ff */
[----:B------:R-:W-:Y:S02]  /*1c30*/  CS2R R20, SRZ ;  /* 0x0000000000147805 */ /* 0x000fe4000001ff00 */
[----:B------:R-:W-:Y:S02]  /*1c40*/  CS2R R150, SRZ ;  /* 0x0000000000967805 */ /* 0x000fe4000001ff00 */
[----:B------:R-:W-:Y:S02]  /*1c50*/  CS2R R148, SRZ ;  /* 0x0000000000947805 */ /* 0x000fe4000001ff00 */
[----:B------:R-:W-:-:S02]  /*1c60*/  CS2R R146, SRZ ;  /* 0x0000000000927805 */ /* 0x000fc4000001ff00 */
[----:B------:R-:W-:Y:S02]  /*1c70*/  VIADDMNMX R90, R3, UR40, R90, PT ;  /* 0x00000028035a7c46 */ /* 0x000fe4000b80015a */
[----:B------:R-:W-:Y:S02]  /*1c80*/  CS2R R144, SRZ ;  /* 0x0000000000907805 */ /* 0x000fe4000001ff00 */
[----:B------:R-:W-:Y:S02]  /*1c90*/  CS2R R142, SRZ ;  /* 0x00000000008e7805 */ /* 0x000fe4000001ff00 */
[----:B------:R-:W-:Y:S02]  /*1ca0*/  CS2R R140, SRZ ;  /* 0x00000000008c7805 */ /* 0x000fe4000001ff00 */
[----:B------:R-:W-:Y:S02]  /*1cb0*/  ISETP.GT.AND P1, PT, R90, UR40, PT ;  /* 0x000000285a007c0c */ /* 0x000fe4000bf24270 */
        /* <DEDUP_REMOVED lines=27> */
[----:B------:R-:W0:Y:S01]  /*1e70*/  SHFL.IDX PT, R0, R216, RZ, 0x1f ;  /* 0x00001fffd8007589 */ /* 0x000e2200000e0000 */
[----:B------:R-:W1:Y:S01]  /*1e80*/  S2UR UR5, SR_CgaCtaId ;  /* 0x00000000000579c3 */ /* 0x000e620000008800 */
[----:B------:R-:W-:Y:S01]  /*1e90*/  UMOV UR41, 0x400 ;  /* 0x0000040000297882 */ /* 0x000fe20000000000 */
[----:B0-----:R-:W-:Y:S01]  /*1ea0*/  R2UR UR44, R0 ;  /* 0x00000000002c72ca */ /* 0x001fe200000e0000 */
[----:B-1----:R-:W-:-:S04]  /*1eb0*/  ULEA UR41, UR5, UR41, 0x18 ;  /* 0x0000002905297291 */ /* 0x002fc8000f8ec03f */
[----:B------:R-:W-:-:S04]  /*1ec0*/  UIADD3 UR5, UR41, 0x10400, URZ ;  /* 0x0001040029057890 */ /* 0x000fc8000fffe03f */
[----:B------:R-:W-:-:S04]  /*1ed0*/  ULOP3.LUT UP0, URZ, UR5, 0x3ff, URZ, 0xc0, !UPT ;  /* 0x000003ff053f7892 */ /* 0x000fc8000f80c03f */
[----:B------:R-:W-:Y:S02]  /*1ee0*/  ULEA.HI UR4, UR44, UR44, URZ, 0x1 ;  /* 0x0000002c2c047291 */ /* 0x000fe4000f8f083f */
[----:B------:R-:W-:Y:S02]  /*1ef0*/  PLOP3.LUT P0, PT, PT, PT, UP0, 0x80, 0x0 ;  /* 0x000000000000781c */ /* 0x000fe40003f0f008 */
        /* <DEDUP_REMOVED lines=22> */
.L_x_1183:
[----:B------:R-:W-:Y:S01]  /*2060*/  ULEA.HI UR4, UR48, UR48, URZ, 0x1 ;  /* 0x0000003030047291 */ /* 0x000fe2000f8f083f */
[----:B------:R-:W-:-:S03]  /*2070*/  IMAD.U32 R2, RZ, RZ, UR49 ;  /* 0x00000031ff027e24 */ /* 0x000fc6000f8e00ff */
[----:B------:R-:W-:Y:S02]  /*2080*/  ULOP3.LUT UR4, UR4, 0xfffffffe, URZ, 0xc0, !UPT ;  /* 0xfffffffe04047892 */ /* 0x000fe4000f8ec03f */
[----:B------:R-:W-:Y:S02]  /*2090*/  ISETP.NE.AND P0, PT, R2, 0x3, PT ;  /* 0x000000030200780c */ /* 0x000fe40003f05270 */
[----:B------:R-:W-:-:S06]  /*20a0*/  UIADD3 UR4, UR48, -UR4, URZ ;  /* 0x8000000430047290 */ /* 0x000fcc000fffe03f */
[----:B------:R-:W-:-:S05]  /*20b0*/  IMAD.U32 R0, RZ, RZ, UR4 ;  /* 0x00000004ff007e24 */ /* 0x000fca000f8e00ff */
[----:B------:R-:W-:-:S04]  /*20c0*/  SHF.L.U32 R0, R0, 0x1f, RZ ;  /* 0x0000001f00007819 */ /* 0x000fc800000006ff */
[----:B------:R-:W0:Y:S02]  /*20d0*/  SYNCS.PHASECHK.TRANS64.TRYWAIT P1, [UR41+0x28800], R0 ;  /* 0x02880000ff0075a7 */ /* 0x000e240008020169 */
[----:B0-----:R-:W-:Y:S05]  /*20e0*/  @!P1 BRA `(.L_x_1184) ;  /* 0x0000016000109947 */ /* 0x001fea0003800000 */
.L_x_1407:
[----:B------:R-:W-:Y:S05]  /*20f0*/  @!P0 BRA `(.L_x_1185) ;  /* 0x0000000000048947 */ /* 0x000fea0003800000 */
[----:B------:R-:W-:Y:S01]  /*2100*/  BPT.TRAP 0x1 ;  /* 0x000000040000795c */ /* 0x000fe20000300000 */
.L_x_1185:
[----:B------:R-:W-:Y:S02]  /*2110*/  IMAD.U32 R5, RZ, RZ, UR47 ;  /* 0x0000002fff057e24 */ /* 0x000fe4000f8e00ff */
[----:B0-----:R-:W-:-:S03]  /*2120*/  IMAD.U32 R0, RZ, RZ, UR50 ;  /* 0x00000032ff007e24 */ /* 0x001fc6000f8e00ff */
[----:B------:R-:W-:Y:S02]  /*2130*/  LEA R5, R5, UR41, 0x3 ;  /* 0x0000002905057c11 */ /* 0x000fe4000f8e18ff */
[----:B------:R-:W-:-:S04]  /*2140*/  SHF.L.U32 R0, R0, 0x1f, RZ ;  /* 0x0000001f00007819 */ /* 0x000fc800000006ff */
[----:B------:R0:W1:Y:S01]  /*2150*/  SYNCS.PHASECHK.TRANS64.TRYWAIT P2, [R5+URZ+0x28830], R0 ;  /* 0x02883000050075a7 */ /* 0x000062000804017f */
[----:B------:R-:W-:Y:S05]  /*2160*/  @!P0 BRA `(.L_x_1186) ;  /* 0x0000000000048947 */ /* 0x000fea0003800000 */
[----:B------:R-:W-:Y:S01]  /*2170*/  BPT.TRAP 0x1 ;  /* 0x000000040000795c */ /* 0x000fe20000300000 */
.L_x_1186:
[----:B------:R-:W2:Y:S02]  /*2180*/  S2R R2, SR_TID.X ;  /* 0x0000000000027919 */ /* 0x000ea40000002100 */
[----:B--2---:R-:W-:-:S04]  /*2190*/  LOP3.LUT R2, R2, 0x7f, RZ, 0xc0, !PT ;  /* 0x0000007f02027812 */ /* 0x004fc800078ec0ff */
[----:B------:R-:W-:Y:S01]  /*21a0*/  ISETP.NE.AND P1, PT, R2, RZ, PT ;  /* 0x000000ff0200720c */ /* 0x000fe20003f25270 */
[----:B-1----:R-:W-:-:S12]  /*21b0*/  @P2 BRA `(.L_x_1187) ;  /* 0x0000000000082947 */ /* 0x002fd80003800000 */
[----:B------:R-:W1:Y:S02]  /*21c0*/  SYNCS.PHASECHK.TRANS64.TRYWAIT P2, [R5+URZ+0x28830], R0 ;  /* 0x02883000050075a7 */ /* 0x000e64000804017f */
[----:B-1----:R-:W-:Y:S05]  /*21d0*/  @!P2 BRA `(.L_x_1188) ;  /* 0x0000015c00eca947 */ /* 0x002fea0003800000 */
.L_x_1187:
[----:B------:R-:W-:Y:S05]  /*21e0*/  WARPSYNC.ALL ;  /* 0x0000000000007948 */ /* 0x000fea0003800000 */
[----:B------:R-:W-:Y:S01]  /*21f0*/  UIADD3 UR4, UR41, 0x18400, URZ ;  /* 0x0001840029047890 */ /* 0x000fe2000fffe03f */
[----:B------:R-:W-:Y:S01]  /*2200*/  WARPGROUP.ARRIVE ;  /* 0x00000000000079c5 */ /* 0x000fe20000000000 */
[----:B------:R-:W-:Y:S01]  /*2210*/  ULOP3.LUT UR32, UR55, 0x10000, URZ, 0xfc, !UPT ;  /* 0x0001000037207892 */ /* 0x000fe2000f8efc3f */
[----:B01----:R-:W-:Y:S01]  /*2220*/  VIADD R0, R17, UR37 ;  /* 0x0000002511007c36 */ /* 0x003fe20008000000 */
[----:B------:R-:W-:Y:S01]  /*2230*/  USHF.R.U32.HI UR4, URZ, 0x4, UR4 ;  /* 0x000000043f047899 */ /* 0x000fe20008011604 */
[----:B------:R-:W-:Y:S01]  /*2240*/  LEA R7, R90, 0xffffff80, 0x7 ;  /* 0xffffff805a077811 */ /* 0x000fe200078e38ff */
[----:B------:R-:W-:Y:S01]  /*2250*/  UMOV UR33, 0x40000040 ;  /* 0x4000004000217882 */ /* 0x000fe20000000000 */
[----:B------:R-:W-:Y:S01]  /*2260*/  UMOV UR35, 0x40000040 ;  /* 0x4000004000237882 */ /* 0x000fe20000000000 */
[----:B------:R-:W-:Y:S01]  /*2270*/  ULOP3.LUT UR4, UR4, 0x3fff, URZ, 0xc0, !UPT ;  /* 0x00003fff04047892 */ /* 0x000fe2000f8ec03f */
[----:B------:R-:W-:Y:S01]  /*2280*/  IMAD.MOV.U32 R3, RZ, RZ, R0 ;  /* 0x000000ffff037224 */ /* 0x000fe200078e0000 */
[----:B------:R-:W-:Y:S01]  /*2290*/  UMOV UR5, 0x40000040 ;  /* 0x4000004000057882 */ /* 0x000fe20000000000 */
[----:B------:R-:W-:Y:S01]  /*22a0*/  UMOV UR7, 0x40000040 ;  /* 0x4000004000077882 */ /* 0x000fe20000000000 */
[----:B------:R-:W-:-:S02]  /*22b0*/  ULOP3.LUT UR51, UR4, 0x10000, URZ, 0xfc, !UPT ;  /* 0x0001000004337892 */ /* 0x000fc4000f8efc3f */
[----:B------:R-:W-:Y:S02]  /*22c0*/  UIADD3 UR4, UR32, 0x2, URZ ;  /* 0x0000000220047890 */ /* 0x000fe4000fffe03f */
[----:B------:R-:W-:Y:S02]  /*22d0*/  ULEA UR34, UR47, UR51, 0xb ;  /* 0x000000332f227291 */ /* 0x000fe4000f8e583f */
[----:B------:R-:W-:Y:S02]  /*22e0*/  UIADD3 UR8, UR32, 0x4, URZ ;  /* 0x0000000420087890 */ /* 0x000fe4000fffe03f */
[----:B------:R-:W-:Y:S02]  /*22f0*/  UIADD3 UR6, UR34, 0x2, URZ ;  /* 0x0000000222067890 */ /* 0x000fe4000fffe03f */
[----:B------:R-:W-:Y:S01]  /*2300*/  UIADD3 UR10, UR34, 0x4, URZ ;  /* 0x00000004220a7890 */ /* 0x000fe2000fffe03f */
[----:B------:R-:W-:Y:S02]  /*2310*/  UMOV UR9, 0x40000040 ;  /* 0x4000004000097882 */ /* 0x000fe40000000000 */
[----:B------:R-:W-:Y:S01]  /*2320*/  HGMMA.64x128x16.F32.BF16 R24, gdesc[UR32], RZ, !UPT, gsb0 ;  /* 0x01e00000201879f0 */ /* 0x000fe2000c0018ff */
[----:B------:R-:W-:Y:S01]  /*2330*/  UMOV UR11, 0x40000040 ;  /* 0x40000040000b7882 */ /* 0x000fe20000000000 */
[----:B------:R-:W-:-:S02]  /*2340*/  UIADD3 UR12, UR32, 0x6, URZ ;  /* 0x00000006200c7890 */ /* 0x000fc4000fffe03f */
[----:B------:R-:W-:Y:S01]  /*2350*/  UIADD3 UR14, UR34, 0x6, URZ ;  /* 0x00000006220e7890 */ /* 0x000fe2000fffe03f */
[----:B------:R-:W-:Y:S01]  /*2360*/  UMOV UR13, 0x40000040 ;  /* 0x40000040000d7882 */ /* 0x000fe20000000000 */
[----:B------:R-:W-:Y:S01]  /*2370*/  UMOV UR15, 0x40000040 ;  /* 0x40000040000f7882 */ /* 0x000fe20000000000 */
[----:B------:R-:W-:Y:S02]  /*2380*/  UIADD3 UR16, UR32, 0x400, URZ ;  /* 0x0000040020107890 */ /* 0x000fe4000fffe03f */
[----:B------:R-:W-:Y:S01]  /*2390*/  UIADD3 UR18, UR34, 0x400, URZ ;  /* 0x0000040022127890 */ /* 0x000fe2000fffe03f */
[----:B------:R-:W-:Y:S01]  /*23a0*/  UMOV UR17, 0x40000040 ;  /* 0x4000004000117882 */ /* 0x000fe20000000000 */
[----:B------:R-:W-:Y:S01]  /*23b0*/  UMOV UR19, 0x40000040 ;  /* 0x4000004000137882 */ /* 0x000fe20000000000 */
[----:B------:R-:W-:Y:S02]  /*23c0*/  UIADD3 UR20, UR32, 0x402, URZ ;  /* 0x0000040220147890 */ /* 0x000fe4000fffe03f */
[----:B------:R-:W-:Y:S01]  /*23d0*/  UIADD3 UR22, UR34, 0x402, URZ ;  /* 0x0000040222167890 */ /* 0x000fe2000fffe03f */
[----:B------:R-:W-:Y:S01]  /*23e0*/  UMOV UR21, 0x40000040 ;  /* 0x4000004000157882 */ /* 0x000fe20000000000 */
        /* <DEDUP_REMOVED lines=9> */
[----:B------:R-:W-:Y:S01]  /*2480*/  ULDC UR56, c[0x0][0x9dc] ;  /* 0x0002770000387ab9 */ /* 0x000fe20000000800 */
[----:B------:R-:W-:Y:S02]  /*2490*/  WARPGROUP.DEPBAR.LE gsb0, 0x0 ;  /* 0x00008000000079c5 */ /* 0x000fe40000010000 */
[----:B------:R-:W-:-:S06]  /*24a0*/  WARPGROUP.ARRIVE ;  /* 0x00000000000079c5 */ /* 0x000fcc0000000000 */
[----:B------:R-:W-:Y:S01]  /*24b0*/  HGMMA.64x128x16.F32.BF16 R24, gdesc[UR4], R24, gsb0 ;  /* 0x01e00000041879f0 */ /* 0x000fe20008001818 */
[----:B------:R-:W-:Y:S02]  /*24c0*/  ULDC UR6, c[0x0][0x448] ;  /* 0x0001120000067ab9 */ /* 0x000fe40000000800 */
[----:B------:R-:W-:-:S06]  /*24d0*/  UISETP.NE.AND UP0, UPT, UR6, 0x1, UPT ;  /* 0x000000010600788c */ /* 0x000fcc000bf05270 */
[----:B------:R-:W-:Y:S02]  /*24e0*/  PLOP3.LUT P2, PT, PT, PT, UP0, 0x80, 0x0 ;  /* 0x000000000000781c */ /* 0x000fe40003f4f008 */
[----:B------:R-:W-:-:S03]  /*24f0*/  PLOP3.LUT P3, PT, PT, PT, UP0, 0x80, 0x0 ;  /* 0x000000000000781c */ /* 0x000fc60003f6f008 */
[----:B------:R-:W-:-:S08]  /*2500*/  @UP0 ULDC UR6, c[0x0][0x44c] ;  /* 0x0001130000060ab9 */ /* 0x000fd00000000800 */
[----:B------:R-:W-:Y:S01]  /*2510*/  @P2 IMAD.HI.U32 R2, R0, UR6, RZ ;  /* 0x0000000600022c27 */ /* 0x000fe2000f8e00ff */
[----:B------:R-:W-:-:S03]  /*2520*/  @UP0 ULDC UR6, c[0x0][0x450] ;  /* 0x0001140000060ab9 */ /* 0x000fc60000000800 */
[----:B------:R-:W-:Y:S01]  /*2530*/  @!P1 VIADD R0, R5, 0x28840 ;  /* 0x0002884005009836 */ /* 0x000fe20000000000 */
[----:B------:R-:W-:Y:S01]  /*2540*/  @P3 SHF.R.U32.HI R3, RZ, UR6, R2 ;  /* 0x00000006ff033c19 */ /* 0x000fe20008011602 */
[----:B------:R-:W-:Y:S01]  /*2550*/  IMAD.MOV.U32 R5, RZ, RZ, -0x80 ;  /* 0xffffff80ff057424 */ /* 0x000fe200078e00ff */
[----:B------:R-:W-:Y:S02]  /*2560*/  ULDC.64 UR6, c[0x0][0x9e0] ;  /* 0x0002780000067ab9 */ /* 0x000fe40000000a00 */
[----:B------:R-:W-:Y:S01]  /*2570*/  UISETP.GE.AND UP1, UPT, UR7, 0x1, UPT ;  /* 0x000000010700788c */ /* 0x000fe2000bf26270 */
[----:B------:R-:W0:Y:S01]  /*2580*/  SHFL.IDX PT, R13, R3, RZ, 0x1c1f ;  /* 0x001c1fff030d7589 */ /* 0x000e2200000e0000 */
[----:B------:R-:W-:Y:S01]  /*2590*/  @!P1 PRMT R0, RZ, 0x654, R0 ;  /* 0x00000654ff009816 */ /* 0x000fe20000000000 */
[----:B------:R-:W-:Y:S02]  /*25a0*/  IMAD R9, R90, R5, 0x80 ;  /* 0x000000805a097424 */ /* 0x000fe400078e0205 */
[----:B------:R-:W-:Y:S01]  /*25b0*/  IMAD.U32 R5, RZ, RZ, UR46 ;  /* 0x0000002eff057e24 */ /* 0x000fe2000f8e00ff */
[----:B------:R-:W-:-:S02]  /*25c0*/  PLOP3.LUT P2, PT, PT, PT, UP1, 0x40, 0x0 ;  /* 0x000000000000781c */ /* 0x000fc40003f4e818 */
[----:B------:R-:W-:Y:S01]  /*25d0*/  IADD3 R6, -R16, UR38, R9 ;  /* 0x0000002610067c10 */ /* 0x000fe2000fffe109 */
[----:B------:R-:W-:Y:S02]  /*25e0*/  WARPGROUP.DEPBAR.LE gsb0, 0x0 ;  /* 0x00008000000079c5 */ /* 0x000fe40000010000 */
[----:B------:R-:W-:-:S06]  /*25f0*/  WARPGROUP.ARRIVE ;  /* 0x00000000000079c5 */ /* 0x000fcc0000000000 */
[----:B------:R-:W-:Y:S01]  /*2600*/  HGMMA.64x128x16.F32.BF16 R24, gdesc[UR8], R24, gsb0 ;  /* 0x01e00000081879f0 */ /* 0x000fe20008001818 */
[----:B------:R-:W-:Y:S02]  /*2610*/  ULOP3.LUT UR10, URZ, UR56, URZ, 0x33, !UPT ;  /* 0x000000383f0a7292 */ /* 0x000fe4000f8e333f */
        /* <DEDUP_REMOVED lines=17> */
[----:B-1----:R-:W-:-:S04]  /*2730*/  IADD3 R0, -R16, 0x1, R9 ;  /* 0x0000000110007810 */ /* 0x002fc80007ffe109 */
[----:B------:R-:W-:-:S05]  /*2740*/  IADD3 R0, -R5, UR38, R0 ;  /* 0x0000002605007c10 */ /* 0x000fca000fffe100 */
[C---:B------:R-:W-:Y:S02]  /*2750*/  VIADD R11, R0.reuse, UR6 ;  /* 0x00000006000b7c36 */ /* 0x040fe40008000000 */
[----:B------:R-:W-:-:S03]  /*2760*/  VIADD R8, R0, UR10 ;  /* 0x0000000a00087c36 */ /* 0x000fc60008000000 */
[----:B0-----:R-:W-:Y:S01]  /*2770*/  VIADDMNMX R0, R13, R11, R6, PT ;  /* 0x0000000b0d007246 */ /* 0x001fe20003800106 */
[----:B------:R-:W-:Y:S01]  /*2780*/  IMAD.IADD R2, R8, 0x1, R13 ;  /* 0x0000000108027824 */ /* 0x000fe200078e020d */
[----:B------:R-:W-:Y:S06]  /*2790*/  @P2 BRA `(.L_x_1189) ;  /* 0x00000000005c2947 */ /* 0x000fec0003800000 */
[----:B------:R-:W-:Y:S01]  /*27a0*/  IMAD.U32 R4, RZ, RZ, UR46 ;  /* 0x0000002eff047e24 */ /* 0x000fe2000f8e00ff */
[----:B------:R-:W-:Y:S04]  /*27b0*/  BSSY B0, `(.L_x_1190) ;  /* 0x0000011000007945 */ /* 0x000fe80003800000 */
[----:B------:R-:W-:-:S04]  /*27c0*/  IADD3 R4, -R4, UR38, R13 ;  /* 0x0000002604047c10 */ /* 0x000fc8000fffe10d */
[----:B------:R-:W-:-:S13]  /*27d0*/  ISETP.GT.AND P2, PT, R4, -0x1, PT ;  /* 0xffffffff0400780c */ /* 0x000fda0003f44270 */
[----:B------:R-:W-:Y:S05]  /*27e0*/  @P2 BRA `(.L_x_1191) ;  /* 0x0000000000202947 */ /* 0x000fea0003800000 */
[----:B------:R-:W-:Y:S01]  /*27f0*/  UISETP.NE.AND UP2, UPT, UR7, 0x1, UPT ;  /* 0x000000010700788c */ /* 0x000fe2000bf45270 */
[----:B------:R-:W-:-:S05]  /*2800*/  LOP3.LUT R4, RZ, R4, RZ, 0x33, !PT ;  /* 0x00000004ff047212 */ /* 0x000fca00078e33ff */
[----:B------:R-:W-:-:S05]  /*2810*/  PLOP3.LUT P2, PT, PT, PT, UP2, 0x80, 0x0 ;  /* 0x000000000000781c */ /* 0x000fca0003f4f028 */
[----:B------:R-:W-:-:S08]  /*2820*/  @UP2 ULDC.64 UR10, c[0x0][0x9e8] ;  /* 0x00027a00000a2ab9 */ /* 0x000fd00000000a00 */
[----:B------:R-:W-:-:S05]  /*2830*/  @P2 IMAD.HI.U32 R5, R4, UR10, RZ ;  /* 0x0000000a04052c27 */ /* 0x000fca000f8e00ff */
[----:B------:R-:W-:-:S04]  /*2840*/  @P2 SHF.R.U32.HI R4, RZ, UR11, R5 ;  /* 0x0000000bff042c19 */ /* 0x000fc80008011605 */
[----:B------:R-:W-:Y:S01]  /*2850*/  LOP3.LUT R4, RZ, R4, RZ, 0x33, !PT ;  /* 0x00000004ff047212 */ /* 0x000fe200078e33ff */
[----:B------:R-:W-:Y:S06]  /*2860*/  BRA `(.L_x_1192) ;  /* 0x0000000000147947 */ /* 0x000fec0003800000 */
.L_x_1191:
[----:B------:R-:W-:-:S06]  /*2870*/  UISETP.NE.AND UP2, UPT, UR7, 0x1, UPT ;  /* 0x000000010700788c */ /* 0x000fcc000bf45270 */
[----:B------:R-:W-:-:S05]  /*2880*/  PLOP3.LUT P2, PT, PT, PT, UP2, 0x80, 0x0 ;  /* 0x000000000000781c */ /* 0x000fca0003f4f028 */
[----:B------:R-:W-:-:S08]  /*2890*/  @UP2 ULDC.64 UR10, c[0x0][0x9e8] ;  /* 0x00027a00000a2ab9 */ /* 0x000fd00000000a00 */
[----:B------:R-:W-:-:S05]  /*28a0*/  @P2 IMAD.HI.U32 R5, R4, UR10, RZ ;  /* 0x0000000a04052c27 */ /* 0x000fca000f8e00ff */
[----:B------:R-:W-:-:S07]  /*28b0*/  @P2 SHF.R.U32.HI R4, RZ, UR11, R5 ;  /* 0x0000000bff042c19 */ /* 0x000fce0008011605 */
.L_x_1192:
[----:B------:R-:W-:Y:S05]  /*28c0*/  BSYNC B0 ;  /* 0x0000000000007941 */ /* 0x000fea0003800000 */
.L_x_1190:
[----:B------:R-:W-:-:S04]  /*28d0*/  IMAD R5, R4, UR7, -R7 ;  /* 0x0000000704057c24 */ /* 0x000fc8000f8e0a07 */
[----:B------:R-:W-:-:S05]  /*28e0*/  IMAD.IADD R5, R5, 0x1, -R16 ;  /* 0x0000000105057824 */ /* 0x000fca00078e0a10 */
[----:B------:R-:W-:Y:S02]  /*28f0*/  VIMNMX R2, R2, R5, !PT ;  /* 0x0000000502027248 */ /* 0x000fe40007fe0100 */
[----:B------:R-:W-:-:S07]  /*2900*/  VIADDMNMX R0, R5, UR7, R0, PT ;  /* 0x0000000705007c46 */ /* 0x000fce000b800100 */
.L_x_1189:
[C---:B------:R-:W-:Y:S01]  /*2910*/  ISETP.GE.AND P2, PT, R9.reuse, 0x2, PT ;  /* 0x000000020900780c */ /* 0x040fe20003f46270 */
[----:B------:R-:W0:Y:S01]  /*2920*/  SHFL.IDX PT, R3, R3, 0x1, 0x1c1f ;  /* 0x003c1f0003037f89 */ /* 0x000e2200000e0000 */
[C---:B------:R-:W-:Y:S02]  /*2930*/  ISETP.GE.AND P5, PT, R9.reuse, 0xa, PT ;  /* 0x0000000a0900780c */ /* 0x040fe40003fa6270 */
[----:B------:R-:W-:Y:S02]  /*2940*/  ISETP.GT.AND P3, PT, R2, 0x1, !P2 ;  /* 0x000000010200780c */ /* 0x000fe40005764270 */
[----:B------:R-:W-:Y:S02]  /*2950*/  ISETP.GE.AND P4, PT, R9, 0x9, PT ;  /* 0x000000090900780c */ /* 0x000fe40003f86270 */
[----:B------:R-:W-:Y:S02]  /*2960*/  ISETP.LT.OR P3, PT, R0, 0x2, P3 ;  /* 0x000000020000780c */ /* 0x000fe40001f61670 */
[----:B------:R-:W-:-:S02]  /*2970*/  P2R R10, PR, RZ, 0x10 ;  /* 0x00000010ff0a7803 */ /* 0x000fc40000000000 */
[----:B------:R-:W-:Y:S02]  /*2980*/  FSEL R25, R25, -INF , !P3 ;  /* 0xff80000019197808 */ /* 0x000fe40005800000 */
[----:B------:R-:W-:Y:S02]  /*2990*/  ISETP.GT.AND P3, PT, R2, 0x9, !P5 ;  /* 0x000000090200780c */ /* 0x000fe40006f64270 */
[----:B------:R-:W-:Y:S02]  /*29a0*/  P2R R12, PR, RZ, 0x20 ;  /* 0x00000020ff0c7803 */ /* 0x000fe40000000000 */
[----:B------:R-:W-:Y:S02]  /*29b0*/  ISETP.LT.OR P3, PT, R0, 0xa, P3 ;  /* 0x0000000a0000780c */ /* 0x000fe40001f61670 */
[----:B------:R-:W-:Y:S02]  /*29c0*/  ISETP.GT.AND P4, PT, R2, 0x8, !P4 ;  /* 0x000000080200780c */ /* 0x000fe40006784270 */
[----:B------:R-:W-:-:S02]  /*29d0*/  ISETP.GE.AND P5, PT, R9, 0x11, PT ;  /* 0x000000110900780c */ /* 0x000fc40003fa6270 */
[----:B------:R-:W-:Y:S01]  /*29e0*/  FSEL R29, R29, -INF , !P3 ;  /* 0xff8000001d1d7808 */ /* 0x000fe20005800000 */
[----:B0-----:R-:W-:Y:S01]  /*29f0*/  IMAD.IADD R4, R8, 0x1, R3 ;  /* 0x0000000108047824 */ /* 0x001fe200078e0203 */
[----:B------:R-:W-:Y:S02]  /*2a00*/  ISETP.LT.OR P4, PT, R0, 0x9, P4 ;  /* 0x000000090000780c */ /* 0x000fe40002781670 */
[----:B------:R-:W-:Y:S02]  /*2a10*/  ISETP.GT.AND P3, PT, R2, 0x10, !P5 ;  /* 0x000000100200780c */ /* 0x000fe40006f64270 */
[----:B------:R-:W-:Y:S02]  /*2a20*/  FSEL R28, R28, -INF , !P4 ;  /* 0xff8000001c1c7808 */ /* 0x000fe40006000000 */
        /* <DEDUP_REMOVED lines=116> */
[----:B------:R-:W-:Y:S02]  /*3170*/  P2R R14, PR, RZ, 0x20 ;  /* 0x00000020ff0e7803 */ /* 0x000fe40000000000 */
[----:B------:R-:W-:Y:S02]  /*3180*/  FSEL R77, R77, -INF , !P3 ;  /* 0xff8000004d4d7808 */ /* 0x000fe40005800000 */
[----:B------:R-:W-:-:S04]  /*3190*/  ISETP.GE.AND P3, PT, R9, 0x71, PT ;  /* 0x000000710900780c */ /* 0x000fc80003f66270 */
[----:B------:R-:W-:-:S04]  /*31a0*/  ISETP.GT.AND P4, PT, R2, 0x70, !P3 ;  /* 0x000000700200780c */ /* 0x000fc80005f84270 */
[----:B------:R-:W-:-:S04]  /*31b0*/  ISETP.LT.OR P4, PT, R0, 0x71, P4 ;  /* 0x000000710000780c */ /* 0x000fc80002781670 */
        /* <DEDUP_REMOVED lines=16> */
[----:B------:R-:W-:Y:S02]  /*32c0*/  ISETP.GT.AND P6, PT, R2, 0x79, !P6 ;  /* 0x000000790200780c */ /* 0x000fe400077c4270 */
[----:B------:R-:W-:Y:S02]  /*32d0*/  VIADDMNMX R2, R3, R11, R6, PT ;  /* 0x0000000b03027246 */ /* 0x000fe40003800106 */
[----:B------:R-:W-:-:S04]  /*32e0*/  ISETP.LT.OR P6, PT, R0, 0x7a, P6 ;  /* 0x0000007a0000780c */ /* 0x000fc800037c1670 */
[----:B------:R-:W-:Y:S02]  /*32f0*/  FSEL R85, R85, -INF , !P6 ;  /* 0xff80000055557808 */ /* 0x000fe40007000000 */
[----:B------:R-:W-:-:S13]  /*3300*/  PLOP3.LUT P6, PT, PT, PT, UP1, 0x40, 0x0 ;  /* 0x000000000000781c */ /* 0x000fda0003fce818 */
[----:B------:R-:W-:Y:S05]  /*3310*/  @P6 BRA `(.L_x_1193) ;  /* 0x0000000000646947 */ /* 0x000fea0003800000 */
        /* <DEDUP_REMOVED lines=9> */
[----:B------:R-:W-:Y:S01]  /*33b0*/  @P6 IMAD.HI.U32 R3, R0, UR10, RZ ;  /* 0x0000000a00036c27 */ /* 0x000fe2000f8e00ff */
[----:B------:R-:W-:-:S13]  /*33c0*/  PLOP3.LUT P6, PT, PT, PT, UP2, 0x80, 0x0 ;  /* 0x000000000000781c */ /* 0x000fda0003fcf028 */
[----:B------:R-:W-:-:S04]  /*33d0*/  @P6 SHF.R.U32.HI R0, RZ, UR11, R3 ;  /* 0x0000000bff006c19 */ /* 0x000fc80008011603 */
[----:B------:R-:W-:Y:S01]  /*33e0*/  LOP3.LUT R0, RZ, R0, RZ, 0x33, !PT ;  /* 0x00000000ff007212 */ /* 0x000fe200078e33ff */
[----:B------:R-:W-:Y:S06]  /*33f0*/  BRA `(.L_x_1196) ;  /* 0x0000000000187947 */ /* 0x000fec0003800000 */
.L_x_1195:
[----:B------:R-:W-:-:S06]  /*3400*/  UISETP.NE.AND UP2, UPT, UR7, 0x1, UPT ;  /* 0x000000010700788c */ /* 0x000fcc000bf45270 */
[----:B------:R-:W-:-:S05]  /*3410*/  PLOP3.LUT P6, PT, PT, PT, UP2, 0x80, 0x0 ;  /* 0x000000000000781c */ /* 0x000fca0003fcf028 */
[----:B------:R-:W-:-:S08]  /*3420*/  @UP2 ULDC.64 UR10, c[0x0][0x9e8] ;  /* 0x00027a00000a2ab9 */ /* 0x000fd00000000a00 */
[----:B------:R-:W-:Y:S01]  /*3430*/  @P6 IMAD.HI.U32 R3, R0, UR10, RZ ;  /* 0x0000000a00036c27 */ /* 0x000fe2000f8e00ff */
[----:B------:R-:W-:-:S13]  /*3440*/  PLOP3.LUT P6, PT, PT, PT, UP2, 0x80, 0x0 ;  /* 0x000000000000781c */ /* 0x000fda0003fcf028 */
[----:B------:R-:W-:-:S07]  /*3450*/  @P6 SHF.R.U32.HI R0, RZ, UR11, R3 ;  /* 0x0000000bff006c19 */ /* 0x000fce0008011603 */
.L_x_1196:
[----:B------:R-:W-:Y:S05]  /*3460*/  BSYNC B0 ;  /* 0x0000000000007941 */ /* 0x000fea0003800000 */
.L_x_1194:
[----:B------:R-:W-:-:S04]  /*3470*/  IMAD R3, R0, UR7, -R7 ;  /* 0x0000000700037c24 */ /* 0x000fc8000f8e0a07 */
[----:B------:R-:W-:-:S05]  /*3480*/  IMAD.IADD R3, R3, 0x1, -R16 ;  /* 0x0000000103037824 */ /* 0x000fca00078e0a10 */
[----:B------:R-:W-:Y:S02]  /*3490*/  VIMNMX R4, R4, R3, !PT ;  /* 0x0000000304047248 */ /* 0x000fe40007fe0100 */
[----:B------:R-:W-:-:S07]  /*34a0*/  VIADDMNMX R2, R3, UR7, R2, PT ;  /* 0x0000000703027c46 */ /* 0x000fce000b800102 */
.L_x_1193:
[----:B------:R-:W-:Y:S01]  /*34b0*/  ISETP.GT.AND P2, PT, R4, 0x1, !P2 ;  /* 0x000000010400780c */ /* 0x000fe20005744270 */
[----:B------:R-:W-:Y:S01]  /*34c0*/  ULDC UR10, c[0x0][0x988] ;  /* 0x00026200000a7ab9 */ /* 0x000fe20000000800 */
[----:B------:R-:W-:Y:S01]  /*34d0*/  ISETP.NE.AND P6, PT, R14, RZ, PT ;  /* 0x000000ff0e00720c */ /* 0x000fe20003fc5270 */
[----:B------:R-:W-:Y:S01]  /*34e0*/  @UP0 ULDC UR14, c[0x0][0x44c] ;  /* 0x00011300000e0ab9 */ /* 0x000fe20000000800 */
[----:B------:R-:W-:Y:S01]  /*34f0*/  ISETP.LT.OR P2, PT, R2, 0x2, P2 ;  /* 0x000000020200780c */ /* 0x000fe20001741670 */
[----:B------:R-:W-:Y:S01]  /*3500*/  UIMAD.WIDE.U32 UR14, UR37, UR14, URZ ;  /* 0x0000000e250e72a5 */ /* 0x000fe2000f8e003f */
[----:B------:R-:W-:Y:S01]  /*3510*/  FMNMX.FTZ R3, R13, R25, !PT ;  /* 0x000000190d037209 */ /* 0x000fe20007810000 */
[----:B------:R-:W-:Y:S01]  /*3520*/  @UP0 ULDC UR18, c[0x0][0x450] ;  /* 0x0001140000120ab9 */ /* 0x000fe20000000800 */
[----:B------:R-:W-:Y:S01]  /*3530*/  FSEL R27, R27, -INF , !P2 ;  /* 0xff8000001b1b7808 */ /* 0x000fe20005000000 */
[----:B------:R-:W-:Y:S01]  /*3540*/  UMOV UR11, UR37 ;  /* 0x00000025000b7c82 */ /* 0x000fe20008000000 */
[----:B------:R-:W-:Y:S01]  /*3550*/  ISETP.NE.AND P2, PT, R10, RZ, PT ;  /* 0x000000ff0a00720c */ /* 0x000fe20003f45270 */
[----:B------:R-:W-:Y:S01]  /*3560*/  @UP0 USHF.R.U32.HI UR11, URZ, UR18, UR15 ;  /* 0x000000123f0b0299 */ /* 0x000fe2000801160f */
[----:B------:R-:W-:-:S02]  /*3570*/  FMNMX.FTZ R0, R28, R3, !PT ;  /* 0x000000031c007209 */ /* 0x000fc40007810000 */
[----:B------:R-:W-:Y:S01]  /*3580*/  ISETP.GT.AND P2, PT, R4, 0x8, !P2 ;  /* 0x000000080400780c */ /* 0x000fe20005744270 */
[----:B------:R-:W-:Y:S01]  /*3590*/  UIADD3 UR54, UR54, UR11, URZ ;  /* 0x0000000b36367290 */ /* 0x000fe2000fffe03f */
[----:B------:R-:W-:Y:S02]  /*35a0*/  FMNMX.FTZ R3, R29, R0, !PT ;  /* 0x000000001d037209 */ /* 0x000fe40007810000 */
[----:B------:R-:W-:Y:S01]  /*35b0*/  ISETP.LT.OR P2, PT, R2, 0x9, P2 ;  /* 0x000000090200780c */ /* 0x000fe20001741670 */
[----:B------:R-:W-:Y:S01]  /*35c0*/  UIADD3 UR6, UR54, UR6, URZ ;  /* 0x0000000636067290 */ /* 0x000fe2000fffe03f */
        /* <DEDUP_REMOVED lines=9> */
[----:B------:R-:W-:Y:S02]  /*3660*/  ISETP.GT.AND P2, PT, R4, 0x10, !P6 ;  /* 0x000000100400780c */ /* 0x000fe40007744270 */
[----:B------:R-:W-:Y:S02]  /*3670*/  ISETP.NE.AND P6, PT, R96, RZ, PT ;  /* 0x000000ff6000720c */ /* 0x000fe40003fc5270 */
        /* <DEDUP_REMOVED lines=57> */
[----:B------:R-:W-:Y:S01]  /*3a10*/  ISETP.GT.AND P3, PT, R4, 0x70, !P3 ;  /* 0x000000700400780c */ /* 0x000fe20005f64270 */
[----:B------:R-:W0:Y:S01]  /*3a20*/  SHFL.BFLY PT, R0, R3, 0x2, 0x1f ;  /* 0x0c401f0003007f89 */ /* 0x000e2200000e0000 */
[----:B------:R-:W-:-:S02]  /*3a30*/  FSEL R50, R50, -INF , !P2 ;  /* 0xff80000032327808 */ /* 0x000fc40005000000 */
[----:B------:R-:W-:Y:S02]  /*3a40*/  ISETP.NE.AND P2, PT, R94, RZ, PT ;  /* 0x000000ff5e00720c */ /* 0x000fe40003f45270 */
[C---:B------:R-:W-:Y:S02]  /*3a50*/  ISETP.GT.AND P4, PT, R4.reuse, 0x71, !P4 ;  /* 0x000000710400780c */ /* 0x040fe40006784270 */
[C---:B------:R-:W-:Y:S02]  /*3a60*/  ISETP.GT.AND P2, PT, R4.reuse, 0x31, !P2 ;  /* 0x000000310400780c */ /* 0x040fe40005744270 */
[----:B------:R-:W-:Y:S02]  /*3a70*/  ISETP.GT.AND P5, PT, R4, 0x78, !P5 ;  /* 0x000000780400780c */ /* 0x000fe40006fa4270 */
[C---:B------:R-:W-:Y:S02]  /*3a80*/  ISETP.LT.OR P2, PT, R2.reuse, 0x32, P2 ;  /* 0x000000320200780c */ /* 0x040fe40001741670 */
[----:B------:R-:W-:-:S02]  /*3a90*/  ISETP.LT.OR P3, PT, R2, 0x71, P3 ;  /* 0x000000710200780c */ /* 0x000fc40001f61670 */
[----:B------:R-:W-:Y:S02]  /*3aa0*/  FSEL R51, R51, -INF , !P2 ;  /* 0xff80000033337808 */ /* 0x000fe40005000000 */
[----:B------:R-:W-:Y:S02]  /*3ab0*/  ISETP.NE.AND P2, PT, R95, RZ, PT ;  /* 0x000000ff5f00720c */ /* 0x000fe40003f45270 */
[----:B------:R-:W-:Y:S02]  /*3ac0*/  ISETP.LT.OR P4, PT, R2, 0x72, P4 ;  /* 0x000000720200780c */ /* 0x000fe40002781670 */
[----:B------:R-:W-:Y:S02]  /*3ad0*/  ISETP.GT.AND P2, PT, R4, 0x38, !P2 ;  /* 0x000000380400780c */ /* 0x000fe40005744270 */
[----:B------:R-:W-:Y:S02]  /*3ae0*/  FSEL R82, R82, -INF , !P3 ;  /* 0xff80000052527808 */ /* 0x000fe40005800000 */
[----:B------:R-:W-:-:S02]  /*3af0*/  ISETP.LT.OR P2, PT, R2, 0x39, P2 ;  /* 0x000000390200780c */ /* 0x000fc40001741670 */
[----:B------:R-:W-:Y:S02]  /*3b00*/  ISETP.LT.OR P5, PT, R2, 0x79, P5 ;  /* 0x000000790200780c */ /* 0x000fe40002fa1670 */
[----:B------:R-:W-:Y:S02]  /*3b10*/  FSEL R54, R54, -INF , !P2 ;  /* 0xff80000036367808 */ /* 0x000fe40005000000 */
[----:B------:R-:W-:Y:S02]  /*3b20*/  ISETP.GT.AND P2, PT, R4, 0x39, !P6 ;  /* 0x000000390400780c */ /* 0x000fe40007744270 */
[----:B------:R-:W-:Y:S02]  /*3b30*/  ISETP.NE.AND P6, PT, R107, RZ, PT ;  /* 0x000000ff6b00720c */ /* 0x000fe40003fc5270 */
[----:B------:R-:W-:Y:S02]  /*3b40*/  ISETP.LT.OR P2, PT, R2, 0x3a, P2 ;  /* 0x0000003a0200780c */ /* 0x000fe40001741670 */
[----:B------:R-:W-:-:S02]  /*3b50*/  FSEL R83, R83, -INF , !P4 ;  /* 0xff80000053537808 */ /* 0x000fc40006000000 */
[----:B------:R-:W-:Y:S02]  /*3b60*/  FSEL R55, R55, -INF , !P2 ;  /* 0xff80000037377808 */ /* 0x000fe40005000000 */
[----:B------:R-:W-:Y:S02]  /*3b70*/  ISETP.NE.AND P2, PT, R97, RZ, PT ;  /* 0x000000ff6100720c */ /* 0x000fe40003f45270 */
[----:B------:R-:W-:Y:S02]  /*3b80*/  FSEL R86, R86, -INF , !P5 ;  /* 0xff80000056567808 */ /* 0x000fe40006800000 */
        /* <DEDUP_REMOVED lines=47> */
[----:B------:R-:W-:-:S05]  /*3e80*/  FMUL.FTZ R6, R0, UR10 ;  /* 0x0000000a00067c20 */ /* 0x000fca0008410000 */
[----:B------:R-:W-:Y:S02]  /*3e90*/  FSEL R8, R6, RZ, P2 ;  /* 0x000000ff06087208 */ /* 0x000fe40001000000 */
[----:B------:R-:W-:Y:S02]  /*3ea0*/  ISETP.GT.AND P2, PT, R4, RZ, !P6 ;  /* 0x000000ff0400720c */ /* 0x000fe40007744270 */
[----:B------:R-:W-:Y:S01]  /*3eb0*/  ISETP.NE.AND P6, PT, R9, RZ, PT ;  /* 0x000000ff0900720c */ /* 0x000fe20003fc5270 */
[--C-:B------:R-:W-:Y:S01]  /*3ec0*/  FFMA.FTZ R180, R13, UR10, -R8.reuse ;  /* 0x0000000a0db47c23 */ /* 0x100fe20008010808 */
[----:B------:R-:W-:Y:S01]  /*3ed0*/  ISETP.LT.OR P2, PT, R2, 0x1, P2 ;  /* 0x000000010200780c */ /* 0x000fe20001741670 */
[--C-:B------:R-:W-:Y:S01]  /*3ee0*/  FFMA.FTZ R3, R25, UR10, -R8.reuse ;  /* 0x0000000a19037c23 */ /* 0x100fe20008010808 */
[----:B------:R-:W-:Y:S01]  /*3ef0*/  ISETP.GT.AND P6, PT, R4, 0x79, !P6 ;  /* 0x000000790400780c */ /* 0x000fe200077c4270 */
[--C-:B------:R-:W-:Y:S01]  /*3f00*/  FFMA.FTZ R182, R28, UR10, -R8.reuse ;  /* 0x0000000a1cb67c23 */ /* 0x100fe20008010808 */
[----:B------:R-:W-:Y:S01]  /*3f10*/  FSEL R26, R26, -INF , !P2 ;  /* 0xff8000001a1a7808 */ /* 0x000fe20005000000 */
[----:B------:R-:W-:Y:S01]  /*3f20*/  MUFU.EX2 R180, R180 ;  /* 0x000000b400b47308 */ /* 0x000fe20000000800 */
[----:B------:R-:W-:Y:S01]  /*3f30*/  ISETP.NE.AND P2, PT, R108, RZ, PT ;  /* 0x000000ff6c00720c */ /* 0x000fe20003f45270 */
[--C-:B------:R-:W-:Y:S01]  /*3f40*/  FFMA.FTZ R7, R29, UR10, -R8.reuse ;  /* 0x0000000a1d077c23 */ /* 0x100fe20008010808 */
[----:B------:R-:W-:Y:S01]  /*3f50*/  FMNMX.FTZ R5, R26, R27, !PT ;  /* 0x0000001b1a057209 */ /* 0x000fe20007810000 */
[--C-:B------:R-:W-:Y:S01]  /*3f60*/  FFMA.FTZ R176, R32, UR10, -R8.reuse ;  /* 0x0000000a20b07c23 */ /* 0x100fe20008010808 */
[----:B------:R-:W-:Y:S01]  /*3f70*/  ISETP.GT.AND P2, PT, R4, 0x69, !P2 ;  /* 0x000000690400780c */ /* 0x000fe20005744270 */
[--C-:B------:R-:W-:Y:S01]  /*3f80*/  FFMA.FTZ R9, R33, UR10, -R8.reuse ;  /* 0x0000000a21097c23 */ /* 0x100fe20008010808 */
[----:B------:R-:W-:Y:S01]  /*3f90*/  FMNMX.FTZ R6, R30, R5, !PT ;  /* 0x000000051e067209 */ /* 0x000fe20007810000 */
[----:B------:R-:W0:Y:S01]  /*3fa0*/  MUFU.EX2 R3, R3 ;  /* 0x0000000300037308 */ /* 0x000e220000000800 */
[----:B------:R-:W-:Y:S01]  /*3fb0*/  ISETP.LT.OR P2, PT, R2, 0x6a, P2 ;  /* 0x0000006a0200780c */ /* 0x000fe20001741670 */
[--C-:B------:R-:W-:Y:S01]  /*3fc0*/  FFMA.FTZ R178, R36, UR10, -R8.reuse ;  /* 0x0000000a24b27c23 */ /* 0x100fe20008010808 */
[----:B------:R-:W-:Y:S01]  /*3fd0*/  FMNMX.FTZ R5, R31, R6, !PT ;  /* 0x000000061f057209 */ /* 0x000fe20007810000 */
[--C-:B------:R-:W-:Y:S01]  /*3fe0*/  FFMA.FTZ R11, R37, UR10, -R8.reuse ;  /* 0x0000000a250b7c23 */ /* 0x100fe20008010808 */
[----:B------:R-:W-:Y:S01]  /*3ff0*/  FSEL R79, R79, -INF , !P2 ;  /* 0xff8000004f4f7808 */ /* 0x000fe20005000000 */
[--C-:B------:R-:W-:Y:S01]  /*4000*/  FFMA.FTZ R172, R40, UR10, -R8.reuse ;  /* 0x0000000a28ac7c23 */ /* 0x100fe20008010808 */
[----:B------:R-:W-:Y:S01]  /*4010*/  FMNMX.FTZ R6, R34, R5, !PT ;  /* 0x0000000522067209 */ /* 0x000fe20007810000 */
[----:B------:R-:W1:Y:S01]  /*4020*/  MUFU.EX2 R182, R182 ;  /* 0x000000b600b67308 */ /* 0x000e620000000800 */
[----:B------:R-:W-:Y:S01]  /*4030*/  ISETP.LT.OR P6, PT, R2, 0x7a, P6 ;  /* 0x0000007a0200780c */ /* 0x000fe200037c1670 */
[--C-:B------:R-:W-:Y:S01]  /*4040*/  FFMA.FTZ R13, R41, UR10, -R8.reuse ;  /* 0x0000000a290d7c23 */ /* 0x100fe20008010808 */
[----:B------:R-:W-:Y:S01]  /*4050*/  FMNMX.FTZ R5, R35, R6, !PT ;  /* 0x0000000623057209 */ /* 0x000fe20007810000 */
[--C-:B------:R-:W-:Y:S01]  /*4060*/  FFMA.FTZ R174, R44, UR10, -R8.reuse ;  /* 0x0000000a2cae7c23 */ /* 0x100fe20008010808 */
[----:B------:R-:W-:Y:S01]  /*4070*/  FSEL R87, R87, -INF , !P6 ;  /* 0xff80000057577808 */ /* 0x000fe20007000000 */
        /* <DEDUP_REMOVED lines=31> */
[--C-:B------:R-:W-:Y:S01]  /*4270*/  FFMA.FTZ R154, R84, UR10, -R8.reuse ;  /* 0x0000000a549a7c23 */ /* 0x100fe20008010808 */
[----:B------:R-:W-:Y:S01]  /*4280*/  FFMA.FTZ R57, R85, UR10, -R8 ;  /* 0x0000000a55397c23 */ /* 0x000fe20008010808 */
[----:B------:R-:W-:Y:S01]  /*4290*/  FMNMX.FTZ R6, R54, R5, !PT ;  /* 0x0000000536067209 */ /* 0x000fe20007810000 */
[----:B------:R-:W5:Y:S03]  /*42a0*/  MUFU.EX2 R11, R11 ;  /* 0x0000000b000b7308 */ /* 0x000f660000000800 */
[----:B------:R-:W-:-:S04]  /*42b0*/  FMNMX.FTZ R5, R55, R6, !PT ;  /* 0x0000000637057209 */ /* 0x000fc80007810000 */
[----:B------:R-:W-:Y:S01]  /*42c0*/  FMNMX.FTZ R6, R58, R5, !PT ;  /* 0x000000053a067209 */ /* 0x000fe20007810000 */
[----:B------:R-:W5:Y:S03]  /*42d0*/  MUFU.EX2 R172, R172 ;  /* 0x000000ac00ac7308 */ /* 0x000f660000000800 */
[----:B------:R-:W-:-:S04]  /*42e0*/  FMNMX.FTZ R5, R59, R6, !PT ;  /* 0x000000063b057209 */ /* 0x000fc80007810000 */
[----:B------:R-:W-:Y:S01]  /*42f0*/  FMNMX.FTZ R6, R62, R5, !PT ;  /* 0x000000053e067209 */ /* 0x000fe20007810000 */
[----:B------:R-:W5:Y:S03]  /*4300*/  MUFU.EX2 R13, R13 ;  /* 0x0000000d000d7308 */ /* 0x000f660000000800 */
[----:B------:R-:W-:-:S04]  /*4310*/  FMNMX.FTZ R5, R63, R6, !PT ;  /* 0x000000063f057209 */ /* 0x000fc80007810000 */
[----:B------:R-:W-:Y:S01]  /*4320*/  FMNMX.FTZ R6, R66, R5, !PT ;  /* 0x0000000542067209 */ /* 0x000fe20007810000 */
[----:B------:R-:W-:Y:S03]  /*4330*/  MUFU.EX2 R174, R174 ;  /* 0x000000ae00ae7308 */ /* 0x000fe60000000800 */
        /* <DEDUP_REMOVED lines=15> */
[----:B------:R-:W-:-:S05]  /*4430*/  FMNMX.FTZ R2, R87, R2, !PT ;  /* 0x0000000257027209 */ /* 0x000fca0007810000 */
[----:B------:R-:W0:Y:S01]  /*4440*/  SHFL.BFLY PT, R5, R2, 0x2, 0x1f ;  /* 0x0c401f0002057f89 */ /* 0x000e2200000e0000 */
        /* <DEDUP_REMOVED lines=16> */
[--C-:B------:R-:W-:Y:S01]  /*4550*/  FFMA.FTZ R2, R27, UR10, -R4.reuse ;  /* 0x0000000a1b027c23 */ /* 0x100fe20008010804 */
[----:B------:R-:W-:Y:S01]  /*4560*/  FADD.FTZ R27, R180, R3 ;  /* 0x00000003b41b7221 */ /* 0x000fe20000010000 */
[--C-:B------:R-:W-:Y:S01]  /*4570*/  FFMA.FTZ R181, R26, UR10, -R4.reuse ;  /* 0x0000000a1ab57c23 */ /* 0x100fe20008010804 */
[--C-:B------:R-:W-:Y:S01]  /*4580*/  FFMA.FTZ R183, R30, UR10, -R4.reuse ;  /* 0x0000000a1eb77c23 */ /* 0x100fe20008010804 */
[--C-:B------:R-:W-:Y:S01]  /*4590*/  FFMA.FTZ R31, R31, UR10, -R4.reuse ;  /* 0x0000000a1f1f7c23 */ /* 0x100fe20008010804 */
[----:B-1----:R-:W-:Y:S01]  /*45a0*/  FADD.FTZ R10, R182, R27 ;  /* 0x0000001bb60a7221 */ /* 0x002fe20000010000 */
[--C-:B------:R-:W-:Y:S01]  /*45b0*/  FFMA.FTZ R177, R34, UR10, -R4.reuse ;  /* 0x0000000a22b17c23 */ /* 0x100fe20008010804 */
[----:B------:R-:W-:Y:S01]  /*45c0*/  MUFU.EX2 R2, R2 ;  /* 0x0000000200027308 */ /* 0x000fe20000000800 */
[----:B------:R-:W-:Y:S01]  /*45d0*/  FFMA.FTZ R35, R35, UR10, -R4 ;  /* 0x0000000a23237c23 */ /* 0x000fe20008010804 */
[----:B--2---:R-:W-:Y:S01]  /*45e0*/  FADD.FTZ R27, R7, R10 ;  /* 0x0000000a071b7221 */ /* 0x004fe20000010000 */
[--C-:B------:R-:W-:Y:S01]  /*45f0*/  FFMA.FTZ R38, R38, UR10, -R4.reuse ;  /* 0x0000000a26267c23 */ /* 0x100fe20008010804 */
[--C-:B------:R-:W-:Y:S01]  /*4600*/  FFMA.FTZ R39, R39, UR10, -R4.reuse ;  /* 0x0000000a27277c23 */ /* 0x100fe20008010804 */
[--C-:B------:R-:W-:Y:S01]  /*4610*/  FFMA.FTZ R42, R42, UR10, -R4.reuse ;  /* 0x0000000a2a2a7c23 */ /* 0x100fe20008010804 */
[----:B---3--:R-:W-:Y:S01]  /*4620*/  FADD.FTZ R10, R176, R27 ;  /* 0x0000001bb00a7221 */ /* 0x008fe20000010000 */
[--C-:B------:R-:W-:Y:S01]  /*4630*/  FFMA.FTZ R43, R43, UR10, -R4.reuse ;  /* 0x0000000a2b2b7c23 */ /* 0x100fe20008010804 */
[----:B------:R-:W0:Y:S01]  /*4640*/  MUFU.EX2 R181, R181 ;  /* 0x000000b500b57308 */ /* 0x000e220000000800 */
[----:B------:R-:W-:Y:S01]  /*4650*/  FFMA.FTZ R46, R46, UR10, -R4 ;  /* 0x0000000a2e2e7c23 */ /* 0x000fe20008010804 */
[----:B----4-:R-:W-:Y:S01]  /*4660*/  FADD.FTZ R27, R9, R10 ;  /* 0x0000000a091b7221 */ /* 0x010fe20000010000 */
[--C-:B------:R-:W-:Y:S01]  /*4670*/  FFMA.FTZ R47, R47, UR10, -R4.reuse ;  /* 0x0000000a2f2f7c23 */ /* 0x100fe20008010804 */
[--C-:B------:R-:W-:Y:S01]  /*4680*/  FFMA.FTZ R50, R50, UR10, -R4.reuse ;  /* 0x0000000a32327c23 */ /* 0x100fe20008010804 */
[--C-:B------:R-:W-:Y:S01]  /*4690*/  FFMA.FTZ R51, R51, UR10, -R4.reuse ;  /* 0x0000000a33337c23 */ /* 0x100fe20008010804 */
[----:B-----5:R-:W-:Y:S01]  /*46a0*/  FADD.FTZ R10, R178, R27 ;  /* 0x0000001bb20a7221 */ /* 0x020fe20000010000 */
[--C-:B------:R-:W-:Y:S01]  /*46b0*/  FFMA.FTZ R54, R54, UR10, -R4.reuse ;  /* 0x0000000a36367c23 */ /* 0x100fe20008010804 */
[----:B------:R-:W1:Y:S01]  /*46c0*/  MUFU.EX2 R183, R183 ;  /* 0x000000b700b77308 */ /* 0x000e620000000800 */
[----:B------:R-:W-:Y:S01]  /*46d0*/  FFMA.FTZ R55, R55, UR10, -R4 ;  /* 0x0000000a37377c23 */ /* 0x000fe20008010804 */
[----:B------:R-:W-:Y:S01]  /*46e0*/  FADD.FTZ R27, R11, R10 ;  /* 0x0000000a0b1b7221 */ /* 0x000fe20000010000 */
[--C-:B------:R-:W-:Y:S01]  /*46f0*/  FFMA.FTZ R58, R58, UR10, -R4.reuse ;  /* 0x0000000a3a3a7c23 */ /* 0x100fe20008010804 */
[--C-:B------:R-:W-:Y:S01]  /*4700*/  FFMA.FTZ R59, R59, UR10, -R4.reuse ;  /* 0x0000000a3b3b7c23 */ /* 0x100fe20008010804 */
[--C-:B------:R-:W-:Y:S01]  /*4710*/  FFMA.FTZ R62, R62, UR10, -R4.reuse ;  /* 0x0000000a3e3e7c23 */ /* 0x100fe20008010804 */
[----:B------:R-:W-:Y:S01]  /*4720*/  FADD.FTZ R10, R172, R27 ;  /* 0x0000001bac0a7221 */ /* 0x000fe20000010000 */
[----:B------:R-:W-:Y:S01]  /*4730*/  F2FP.BF16.F32.PACK_AB R180, R3, R180 ;  /* 0x000000b403b4723e */ /* 0x000fe200000010ff */
[----:B------:R2:W3:Y:S01]  /*4740*/  MUFU.EX2 R6, R31 ;  /* 0x0000001f00067308 */ /* 0x0004e20000000800 */
[----:B------:R-:W-:Y:S01]  /*4750*/  FFMA.FTZ R63, R63, UR10, -R4 ;  /* 0x0000000a3f3f7c23 */ /* 0x000fe20008010804 */
[----:B------:R-:W-:Y:S01]  /*4760*/  FADD.FTZ R27, R13, R10 ;  /* 0x0000000a0d1b7221 */ /* 0x000fe20000010000 */
[----:B0-----:R-:W-:Y:S01]  /*4770*/  FADD.FTZ R10, R181, R2 ;  /* 0x00000002b50a7221 */ /* 0x001fe20000010000 */
[----:B------:R-:W-:Y:S01]  /*4780*/  F2FP.BF16.F32.PACK_AB R182, R7, R182 ;  /* 0x000000b607b6723e */ /* 0x000fe200000010ff */
[--C-:B------:R-:W-:Y:S01]  /*4790*/  FFMA.FTZ R66, R66, UR10, -R4.reuse ;  /* 0x0000000a42427c23 */ /* 0x100fe20008010804 */
[----:B------:R-:W-:Y:S01]  /*47a0*/  FADD.FTZ R12, R174, R27 ;  /* 0x0000001bae0c7221 */ /* 0x000fe20000010000 */
[----:B------:R-:W-:Y:S01]  /*47b0*/  FFMA.FTZ R67, R67, UR10, -R4 ;  /* 0x0000000a43437c23 */ /* 0x000fe20008010804 */
[----:B------:R-:W0:Y:S01]  /*47c0*/  MUFU.EX2 R177, R177 ;  /* 0x000000b100b17308 */ /* 0x000e220000000800 */
[----:B-1----:R-:W-:Y:S01]  /*47d0*/  FADD.FTZ R27, R183, R10 ;  /* 0x0000000ab71b7221 */ /* 0x002fe20000010000 */
[----:B--2---:R-:W-:Y:S01]  /*47e0*/  FADD.FTZ R31, R15, R12 ;  /* 0x0000000c0f1f7221 */ /* 0x004fe20000010000 */
[--C-:B------:R-:W-:Y:S01]  /*47f0*/  FFMA.FTZ R70, R70, UR10, -R4.reuse ;  /* 0x0000000a46467c23 */ /* 0x100fe20008010804 */
[--C-:B------:R-:W-:Y:S01]  /*4800*/  FFMA.FTZ R71, R71, UR10, -R4.reuse ;  /* 0x0000000a47477c23 */ /* 0x100fe20008010804 */
[--C-:B------:R-:W-:Y:S01]  /*4810*/  FFMA.FTZ R74, R74, UR10, -R4.reuse ;  /* 0x0000000a4a4a7c23 */ /* 0x100fe20008010804 */
[----:B------:R-:W-:Y:S01]  /*4820*/  FADD.FTZ R12, R168, R31 ;  /* 0x0000001fa80c7221 */ /* 0x000fe20000010000 */
[----:B------:R-:W-:Y:S01]  /*4830*/  FFMA.FTZ R75, R75, UR10, -R4 ;  /* 0x0000000a4b4b7c23 */ /* 0x000fe20008010804 */
[----:B------:R-:W1:Y:S01]  /*4840*/  MUFU.EX2 R8, R35 ;  /* 0x0000002300087308 */ /* 0x000e620000000800 */
[----:B---3--:R-:W-:Y:S01]  /*4850*/  FADD.FTZ R10, R6, R27 ;  /* 0x0000001b060a7221 */ /* 0x008fe20000010000 */
[----:B------:R-:W-:Y:S01]  /*4860*/  FADD.FTZ R31, R21, R12 ;  /* 0x0000000c151f7221 */ /* 0x000fe20000010000 */
[--C-:B------:R-:W-:Y:S01]  /*4870*/  FFMA.FTZ R78, R78, UR10, -R4.reuse ;  /* 0x0000000a4e4e7c23 */ /* 0x100fe20008010804 */
[--C-:B------:R-:W-:Y:S01]  /*4880*/  FFMA.FTZ R79, R79, UR10, -R4.reuse ;  /* 0x0000000a4f4f7c23 */ /* 0x100fe20008010804 */
[--C-:B------:R-:W-:Y:S01]  /*4890*/  FFMA.FTZ R82, R82, UR10, -R4.reuse ;  /* 0x0000000a52527c23 */ /* 0x100fe20008010804 */
[----:B------:R-:W-:Y:S01]  /*48a0*/  FFMA.FTZ R83, R83, UR10, -R4 ;  /* 0x0000000a53537c23 */ /* 0x000fe20008010804 */
[----:B------:R-:W-:Y:S01]  /*48b0*/  F2FP.BF16.F32.PACK_AB R181, R2, R181 ;  /* 0x000000b502b5723e */ /* 0x000fe200000010ff */
[----:B------:R-:W2:Y:S01]  /*48c0*/  MUFU.EX2 R38, R38 ;  /* 0x0000002600267308 */ /* 0x000ea20000000800 */
[----:B0-----:R-:W-:Y:S01]  /*48d0*/  FADD.FTZ R27, R177, R10 ;  /* 0x0000000ab11b7221 */ /* 0x001fe20000010000 */
[----:B------:R-:W-:Y:S01]  /*48e0*/  FADD.FTZ R10, R170, R31 ;  /* 0x0000001faa0a7221 */ /* 0x000fe20000010000 */
[--C-:B------:R-:W-:Y:S01]  /*48f0*/  FFMA.FTZ R86, R86, UR10, -R4.reuse ;  /* 0x0000000a56567c23 */ /* 0x100fe20008010804 */
[----:B------:R-:W-:Y:S01]  /*4900*/  FFMA.FTZ R4, R87, UR10, -R4 ;  /* 0x0000000a57047c23 */ /* 0x000fe20008010804 */
[----:B------:R-:W-:Y:S01]  /*4910*/  F2FP.BF16.F32.PACK_AB R176, R9, R176 ;  /* 0x000000b009b0723e */ /* 0x000fe200000010ff */
[----:B------:R-:W-:Y:S01]  /*4920*/  FADD.FTZ R31, R25, R10 ;  /* 0x0000000a191f7221 */ /* 0x000fe20000010000 */
[----:B------:R-:W-:Y:S01]  /*4930*/  F2FP.BF16.F32.PACK_AB R178, R11, R178 ;  /* 0x000000b20bb2723e */ /* 0x000fe200000010ff */
[----:B------:R-:W0:Y:S01]  /*4940*/  MUFU.EX2 R39, R39 ;  /* 0x0000002700277308 */ /* 0x000e220000000800 */
[----:B-1----:R-:W-:Y:S01]  /*4950*/  FADD.FTZ R27, R8, R27 ;  /* 0x0000001b081b7221 */ /* 0x002fe20000010000 */
[----:B------:R-:W-:Y:S01]  /*4960*/  FADD.FTZ R12, R164, R31 ;  /* 0x0000001fa40c7221 */ /* 0x000fe20000010000 */
[----:B------:R-:W-:-:S02]  /*4970*/  F2FP.BF16.F32.PACK_AB R172, R13, R172 ;  /* 0x000000ac0dac723e */ /* 0x000fc400000010ff */
[----:B------:R-:W-:Y:S01]  /*4980*/  F2FP.BF16.F32.PACK_AB R174, R15, R174 ;  /* 0x000000ae0fae723e */ /* 0x000fe200000010ff */
[----:B------:R-:W-:Y:S01]  /*4990*/  FADD.FTZ R31, R29, R12 ;  /* 0x0000000c1d1f7221 */ /* 0x000fe20000010000 */
[----:B------:R-:W-:Y:S01]  /*49a0*/  F2FP.BF16.F32.PACK_AB R168, R21, R168 ;  /* 0x000000a815a8723e */ /* 0x000fe200000010ff */
[----:B------:R-:W1:Y:S01]  /*49b0*/  MUFU.EX2 R42, R42 ;  /* 0x0000002a002a7308 */ /* 0x000e620000000800 */
[----:B--2---:R-:W-:Y:S01]  /*49c0*/  FADD.FTZ R10, R38, R27 ;  /* 0x0000001b260a7221 */ /* 0x004fe20000010000 */
[----:B------:R-:W-:Y:S01]  /*49d0*/  FADD.FTZ R12, R166, R31 ;  /* 0x0000001fa60c7221 */ /* 0x000fe20000010000 */
[----:B------:R-:W-:Y:S02]  /*49e0*/  F2FP.BF16.F32.PACK_AB R170, R25, R170 ;  /* 0x000000aa19aa723e */ /* 0x000fe400000010ff */
[----:B------:R-:W-:Y:S01]  /*49f0*/  F2FP.BF16.F32.PACK_AB R164, R29, R164 ;  /* 0x000000a41da4723e */ /* 0x000fe200000010ff */
[C---:B------:R-:W-:Y:S01]  /*4a00*/  FADD.FTZ R31, R33.reuse, R12 ;  /* 0x0000000c211f7221 */ /* 0x040fe20000010000 */
[----:B------:R-:W-:Y:S01]  /*4a10*/  F2FP.BF16.F32.PACK_AB R166, R33, R166 ;  /* 0x000000a621a6723e */ /* 0x000fe200000010ff */
[----:B------:R-:W2:Y:S01]  /*4a20*/  MUFU.EX2 R43, R43 ;  /* 0x0000002b002b7308 */ /* 0x000ea20000000800 */
[----:B0-----:R-:W-:Y:S01]  /*4a30*/  FADD.FTZ R27, R39, R10 ;  /* 0x0000000a271b7221 */ /* 0x001fe20000010000 */
[----:B------:R-:W-:Y:S01]  /*4a40*/  FADD.FTZ R12, R160, R31 ;  /* 0x0000001fa00c7221 */ /* 0x000fe20000010000 */
[----:B------:R-:W-:-:S02]  /*4a50*/  F2FP.BF16.F32.PACK_AB R160, R37, R160 ;  /* 0x000000a025a0723e */ /* 0x000fc400000010ff */
[----:B------:R-:W-:Y:S01]  /*4a60*/  F2FP.BF16.F32.PACK_AB R183, R6, R183 ;  /* 0x000000b706b7723e */ /* 0x000fe200000010ff */
[----:B------:R-:W-:Y:S01]  /*4a70*/  FADD.FTZ R31, R37, R12 ;  /* 0x0000000c251f7221 */ /* 0x000fe20000010000 */
[----:B------:R-:W-:Y:S01]  /*4a80*/  F2FP.BF16.F32.PACK_AB R177, R8, R177 ;  /* 0x000000b108b1723e */ /* 0x000fe200000010ff */
[----:B------:R-:W0:Y:S01]  /*4a90*/  MUFU.EX2 R46, R46 ;  /* 0x0000002e002e7308 */ /* 0x000e220000000800 */
[----:B-1----:R-:W-:Y:S01]  /*4aa0*/  FADD.FTZ R10, R42, R27 ;  /* 0x0000001b2a0a7221 */ /* 0x002fe20000010000 */
[----:B------:R-:W-:Y:S01]  /*4ab0*/  FADD.FTZ R12, R162, R31 ;  /* 0x0000001fa20c7221 */ /* 0x000fe20000010000 */
[----:B------:R-:W-:Y:S02]  /*4ac0*/  F2FP.BF16.F32.PACK_AB R162, R41, R162 ;  /* 0x000000a229a2723e */ /* 0x000fe400000010ff */
[----:B------:R-:W-:Y:S01]  /*4ad0*/  F2FP.BF16.F32.PACK_AB R179, R39, R38 ;  /* 0x0000002627b3723e */ /* 0x000fe200000010ff */
[----:B------:R-:W-:Y:S02]  /*4ae0*/  FADD.FTZ R7, R41, R12 ;  /* 0x0000000c29077221 */ /* 0x000fe40000010000 */
[----:B------:R-:W1:Y:S01]  /*4af0*/  MUFU.EX2 R47, R47 ;  /* 0x0000002f002f7308 */ /* 0x000e620000000800 */
[C---:B--2---:R-:W-:Y:S01]  /*4b00*/  FADD.FTZ R27, R43.reuse, R10 ;  /* 0x0000000a2b1b7221 */ /* 0x044fe20000010000 */
[----:B------:R-:W-:Y:S01]  /*4b10*/  FADD.FTZ R12, R156, R7 ;  /* 0x000000079c0c7221 */ /* 0x000fe20000010000 */
[----:B------:R-:W-:-:S05]  /*4b20*/  F2FP.BF16.F32.PACK_AB R173, R43, R42 ;  /* 0x0000002a2bad723e */ /* 0x000fca00000010ff */
        /* <DEDUP_REMOVED lines=62> */
[----:B------:R0:W3:Y:S01]  /*4f10*/  MUFU.EX2 R155, R4 ;  /* 0x00000004009b7308 */ /* 0x0000e20000000800 */
[C---:B-1----:R-:W-:Y:S01]  /*4f20*/  FADD.FTZ R7, R83.reuse, R2 ;  /* 0x0000000253077221 */ /* 0x042fe20000010000 */
[----:B------:R-:W-:-:S06]  /*4f30*/  F2FP.BF16.F32.PACK_AB R153, R83, R82 ;  /* 0x000000525399723e */ /* 0x000fcc00000010ff */
[----:B------:R-:W1:Y:S01]  /*4f40*/  MUFU.EX2 R57, R57 ;  /* 0x0000003900397308 */ /* 0x000e620000000800 */
[----:B--2---:R-:W-:Y:S01]  /*4f50*/  FADD.FTZ R2, R86, R7 ;  /* 0x0000000756027221 */ /* 0x004fe20000010000 */
[----:B0-----:R-:W-:-:S03]  /*4f60*/  VIADD R4, R90, 0xfffffffe ;  /* 0xfffffffe5a047836 */ /* 0x001fc60000000000 */
[C---:B---3--:R-:W-:Y:S01]  /*4f70*/  FADD.FTZ R2, R155.reuse, R2 ;  /* 0x000000029b027221 */ /* 0x048fe20000010000 */
[----:B------:R-:W-:Y:S01]  /*4f80*/  F2FP.BF16.F32.PACK_AB R155, R155, R86 ;  /* 0x000000569b9b723e */ /* 0x000fe200000010ff */
[C---:B-1----:R-:W-:Y:S01]  /*4f90*/  FADD.FTZ R3, R57.reuse, R12 ;  /* 0x0000000c39037221 */ /* 0x042fe20000010000 */
[----:B------:R-:W-:Y:S01]  /*4fa0*/  F2FP.BF16.F32.PACK_AB R154, R57, R154 ;  /* 0x0000009a399a723e */ /* 0x000fe200000010ff */
[----:B------:R-:W-:Y:S06]  /*4fb0*/  @P2 BRA `(.L_x_1197) ;  /* 0x0000000000442947 */ /* 0x000fec0003800000 */
        /* <DEDUP_REMOVED lines=10> */
.L_x_1198:
[----:B------:R-:W-:-:S11]  /*5060*/  UISETP.NE.AND UP2, UPT, UR7, 0x1, UPT ;  /* 0x000000010700788c */ /* 0x000fd6000bf45270 */
[----:B------:R-:W-:Y:S02]  /*5070*/  @UP2 ULDC.64 UR14, c[0x0][0x9e8] ;  /* 0x00027a00000e2ab9 */ /* 0x000fe40000000a00 */
[----:B------:R-:W-:-:S04]  /*5080*/  UIMAD.WIDE.U32 UR18, UR11, UR14, URZ ;  /* 0x0000000e0b1272a5 */ /* 0x000fc8000f8e003f */
[----:B------:R-:W-:-:S12]  /*5090*/  @UP2 USHF.R.U32.HI UR11, URZ, UR15, UR19 ;  /* 0x0000000f3f0b2299 */ /* 0x000fd80008011613 */
.L_x_1199:
[----:B------:R-:W-:-:S04]  /*50a0*/  UIMAD UR7, UR11, UR7, UR7 ;  /* 0x000000070b0772a4 */ /* 0x000fc8000f8e0207 */
[----:B------:R-:W-:-:S04]  /*50b0*/  UISETP.LT.AND UP2, UPT, UR6, UR7, UPT ;  /* 0x000000070600728c */ /* 0x000fc8000bf41270 */
[----:B------:R-:W-:-:S12]  /*50c0*/  USEL UR6, UR6, UR7, UP2 ;  /* 0x0000000706067287 */ /* 0x000fd80009000000 */
.L_x_1197:
[----:B------:R-:W-:Y:S01]  /*50d0*/  USHF.R.S32.HI UR7, URZ, 0x1f, UR6 ;  /* 0x0000001f3f077899 */ /* 0x000fe20008011406 */
[----:B------:R-:W-:Y:S02]  /*50e0*/  CS2R R150, SRZ ;  /* 0x0000000000967805 */ /* 0x000fe4000001ff00 */
[----:B------:R-:W-:Y:S02]  /*50f0*/  CS2R R148, SRZ ;  /* 0x0000000000947805 */ /* 0x000fe4000001ff00 */
[----:B------:R-:W-:Y:S01]  /*5100*/  CS2R R146, SRZ ;  /* 0x0000000000927805 */ /* 0x000fe2000001ff00 */
[----:B------:R-:W-:Y:S01]  /*5110*/  ULEA.HI UR7, UR7, UR6, URZ, 0x7 ;  /* 0x0000000607077291 */ /* 0x000fe2000f8f383f */
[----:B------:R-:W-:Y:S02]  /*5120*/  CS2R R144, SRZ ;  /* 0x0000000000907805 */ /* 0x000fe4000001ff00 */
[----:B------:R-:W-:Y:S02]  /*5130*/  CS2R R142, SRZ ;  /* 0x00000000008e7805 */ /* 0x000fe4000001ff00 */
[----:B------:R-:W-:Y:S01]  /*5140*/  CS2R R140, SRZ ;  /* 0x00000000008c7805 */ /* 0x000fe2000001ff00 */
[----:B------:R-:W-:Y:S01]  /*5150*/  USHF.R.S32.HI UR7, URZ, 0x7, UR7 ;  /* 0x000000073f077899 */ /* 0x000fe20008011407 */
[----:B------:R-:W-:-:S02]  /*5160*/  CS2R R138, SRZ ;  /* 0x00000000008a7805 */ /* 0x000fc4000001ff00 */
[----:B------:R-:W-:Y:S02]  /*5170*/  CS2R R136, SRZ ;  /* 0x0000000000887805 */ /* 0x000fe4000001ff00 */
[----:B------:R-:W-:Y:S01]  /*5180*/  CS2R R134, SRZ ;  /* 0x0000000000867805 */ /* 0x000fe2000001ff00 */
[----:B------:R-:W-:Y:S01]  /*5190*/  UISETP.LT.AND UP2, UPT, UR40, UR7, UPT ;  /* 0x000000072800728c */ /* 0x000fe2000bf41270 */
[----:B------:R-:W-:Y:S02]  /*51a0*/  CS2R R132, SRZ ;  /* 0x0000000000847805 */ /* 0x000fe4000001ff00 */
[----:B------:R-:W-:Y:S02]  /*51b0*/  CS2R R130, SRZ ;  /* 0x0000000000827805 */ /* 0x000fe4000001ff00 */
[----:B------:R-:W-:Y:S01]  /*51c0*/  CS2R R128, SRZ ;  /* 0x0000000000807805 */ /* 0x000fe2000001ff00 */
[----:B------:R-:W-:Y:S01]  /*51d0*/  USEL UR60, UR40, UR7, !UP2 ;  /* 0x00000007283c7287 */ /* 0x000fe2000d000000 */
[----:B------:R-:W-:-:S02]  /*51e0*/  CS2R R126, SRZ ;  /* 0x00000000007e7805 */ /* 0x000fc4000001ff00 */
[----:B------:R-:W-:Y:S02]  /*51f0*/  CS2R R124, SRZ ;  /* 0x00000000007c7805 */ /* 0x000fe4000001ff00 */
[----:B------:R-:W-:Y:S02]  /*5200*/  CS2R R122, SRZ ;  /* 0x00000000007a7805 */ /* 0x000fe4000001ff00 */
[----:B------:R-:W-:Y:S02]  /*5210*/  CS2R R120, SRZ ;  /* 0x0000000000787805 */ /* 0x000fe4000001ff00 */
[----:B------:R-:W-:Y:S02]  /*5220*/  CS2R R118, SRZ ;  /* 0x0000000000767805 */ /* 0x000fe4000001ff00 */
[----:B------:R-:W-:Y:S02]  /*5230*/  ISETP.GE.AND P2, PT, R4, UR60, PT ;  /* 0x0000003c04007c0c */ /* 0x000fe4000bf46270 */
        /* <DEDUP_REMOVED lines=14> */
[----:B------:R-:W-:Y:S01]  /*5320*/  CS2R R88, SRZ ;  /* 0x0000000000587805 */ /* 0x000fe2000001ff00 */
[----:B------:R-:W-:Y:S06]  /*5330*/  @!P2 BRA `(.L_x_1200) ;  /* 0x00000030004ca947 */ /* 0x000fec0003800000 */
[----:B------:R-:W-:Y:S01]  /*5340*/  IMAD.MOV.U32 R151, RZ, RZ, RZ ;  /* 0x000000ffff977224 */ /* 0x000fe200078e00ff */
[----:B------:R-:W-:Y:S01]  /*5350*/  ULDC UR55, c[0x0][0x9e4] ;  /* 0x0002790000377ab9 */ /* 0x000fe20000000800 */
[----:B------:R-:W-:Y:S01]  /*5360*/  ULDC UR56, c[0x0][0x9dc] ;  /* 0x0002770000387ab9 */ /* 0x000fe20000000800 */
[----:B------:R-:W-:Y:S01]  /*5370*/  ULDC UR54, c[0x0][0x988] ;  /* 0x0002620000367ab9 */ /* 0x000fe20000000800 */
[----:B------:R-:W-:-:S05]  /*5380*/  ULDC UR57, c[0x0][0x9e0] ;  /* 0x0002780000397ab9 */ /* 0x000fca0000000800 */
.L_x_1217:
[----:B------:R-:W-:Y:S01]  /*5390*/  UIADD3 UR59, UR47, 0x1, URZ ;  /* 0x000000012f3b7890 */ /* 0x000fe2000fffe03f */
[----:B------:R-:W-:-:S03]  /*53a0*/  ISETP.NE.AND P3, PT, RZ, UR44, PT ;  /* 0x0000002cff007c0c */ /* 0x000fc6000bf65270 */
[----:B------:R-:W-:-:S04]  /*53b0*/  UISETP.NE.AND UP2, UPT, UR59, 0x2, UPT ;  /* 0x000000023b00788c */ /* 0x000fc8000bf45270 */
[----:B------:R-:W-:Y:S02]  /*53c0*/  USEL UR58, URZ, 0x1, UP2 ;  /* 0x000000013f3a7887 */ /* 0x000fe40009000000 */
[----:B------:R-:W-:Y:S02]  /*53d0*/  USEL UR59, UR59, URZ, UP2 ;  /* 0x0000003f3b3b7287 */ /* 0x000fe40009000000 */
[----:B------:R-:W-:Y:S02]  /*53e0*/  ULOP3.LUT UR58, UR50, UR58, URZ, 0x3c, !UPT ;  /* 0x0000003a323a7292 */ /* 0x000fe4000f8e3c3f */
[----:B------:R-:W-:Y:S10]  /*53f0*/  @P3 BRA `(.L_x_1201) ;  /* 0x00000000002c3947 */ /* 0x000ff40003800000 */
[----:B------:R-:W-:Y:S05]  /*5400*/  @!P0 BRA `(.L_x_1202) ;  /* 0x0000000000048947 */ /* 0x000fea0003800000 */
[----:B------:R-:W-:Y:S01]  /*5410*/  BPT.TRAP 0x1 ;  /* 0x000000040000795c */ /* 0x000fe20000300000 */
.L_x_1202:
[----:B------:R-:W-:Y:S01]  /*5420*/  ULEA UR6, UR59, UR41, 0x3 ;  /* 0x000000293b067291 */ /* 0x000fe2000f8e183f */
[----:B------:R-:W-:-:S05]  /*5430*/  IMAD.U32 R6, RZ, RZ, UR58 ;  /* 0x0000003aff067e24 */ /* 0x000fca000f8e00ff */
[----:B------:R-:W-:-:S04]  /*5440*/  SHF.L.U32 R6, R6, 0x1f, RZ ;  /* 0x0000001f06067819 */ /* 0x000fc800000006ff */
[----:B------:R0:W1:Y:S01]  /*5450*/  SYNCS.PHASECHK.TRANS64.TRYWAIT P2, [UR6+0x28830], R6 ;  /* 0x02883006ff0075a7 */ /* 0x0000620008040146 */
[----:B------:R-:W-:Y:S05]  /*5460*/  @!P0 BRA `(.L_x_1203) ;  /* 0x0000000000048947 */ /* 0x000fea0003800000 */
[----:B------:R-:W-:Y:S01]  /*5470*/  BPT.TRAP 0x1 ;  /* 0x000000040000795c */ /* 0x000fe20000300000 */
.L_x_1203:
[----:B-1----:R-:W-:Y:S05]  /*5480*/  @P2 BRA `(.L_x_1201) ;  /* 0x0000000000082947 */ /* 0x002fea0003800000 */
[----:B------:R-:W1:Y:S02]  /*5490*/  SYNCS.PHASECHK.TRANS64.TRYWAIT P2, [UR6+0x28830], R6 ;  /* 0x02883006ff0075a7 */ /* 0x000e640008040146 */
[----:B-1----:R-:W-:Y:S05]  /*54a0*/  @!P2 BRA `(.L_x_1204) ;  /* 0x0000012c004ca947 */ /* 0x002fea0003800000 */
.L_x_1201:
[----:B-1----:R-:W1:Y:S01]  /*54b0*/  S2R R7, SR_TID.X ;  /* 0x0000000000077919 */ /* 0x002e620000002100 */
[----:B------:R-:W-:Y:S01]  /*54c0*/  ULEA UR34, UR59, UR51, 0xb ;  /* 0x000000333b227291 */ /* 0x000fe2000f8e583f */
[----:B------:R-:W-:Y:S01]  /*54d0*/  UMOV UR35, 0x40000040 ;  /* 0x4000004000237882 */ /* 0x000fe20000000000 */
[----:B------:R-:W-:Y:S02]  /*54e0*/  UMOV UR7, 0x40000040 ;  /* 0x4000004000077882 */ /* 0x000fe40000000000 */
[----:B------:R-:W-:Y:S02]  /*54f0*/  UIADD3 UR6, UR34, 0x2, URZ ;  /* 0x0000000222067890 */ /* 0x000fe4000fffe03f */
        /* <DEDUP_REMOVED lines=12> */
[----:B-1----:R-:W-:-:S05]  /*55c0*/  SHF.R.U32.HI R7, RZ, 0x7, R7 ;  /* 0x00000007ff077819 */ /* 0x002fca0000011607 */
[----:B0-----:R-:W-:-:S05]  /*55d0*/  VIADD R6, R7, 0x8 ;  /* 0x0000000807067836 */ /* 0x001fca0000000000 */
[----:B------:R0:W-:Y:S06]  /*55e0*/  BAR.SYNC.DEFER_BLOCKING R6, 0x100 ;  /* 0x000400060000751d */ /* 0x0001ec0000010000 */
        /* <DEDUP_REMOVED lines=27> */
.L_x_1206:
[----:B------:R-:W-:Y:S01]  /*57a0*/  ULEA UR6, UR47, UR41, 0x3 ;  /* 0x000000292f067291 */ /* 0x000fe2000f8e183f */
[----:B------:R-:W-:-:S05]  /*57b0*/  IMAD.U32 R6, RZ, RZ, UR50 ;  /* 0x00000032ff067e24 */ /* 0x000fca000f8e00ff */
[----:B------:R-:W-:-:S04]  /*57c0*/  SHF.L.U32 R6, R6, 0x1f, RZ ;  /* 0x0000001f06067819 */ /* 0x000fc800000006ff */
[----:B------:R0:W1:Y:S01]  /*57d0*/  SYNCS.PHASECHK.TRANS64.TRYWAIT P2, [UR6+0x28850], R6 ;  /* 0x02885006ff0075a7 */ /* 0x0000620008040146 */
[----:B------:R-:W-:Y:S05]  /*57e0*/  @!P0 BRA `(.L_x_1207) ;  /* 0x0000000000048947 */ /* 0x000fea0003800000 */
[----:B------:R-:W-:Y:S01]  /*57f0*/  BPT.TRAP 0x1 ;  /* 0x000000040000795c */ /* 0x000fe20000300000 */
.L_x_1207:
[----:B-1----:R-:W-:Y:S05]  /*5800*/  @P2 BRA `(.L_x_1205) ;  /* 0x0000000000082947 */ /* 0x002fea0003800000 */
[----:B------:R-:W1:Y:S02]  /*5810*/  SYNCS.PHASECHK.TRANS64.TRYWAIT P2, [UR6+0x28850], R6 ;  /* 0x02885006ff0075a7 */ /* 0x000e640008040146 */
[----:B-1----:R-:W-:Y:S05]  /*5820*/  @!P2 BRA `(.L_x_1208) ;  /* 0x000001280084a947 */ /* 0x002fea0003800000 */
.L_x_1205:
[----:B------:R-:W-:Y:S01]  /*5830*/  UIADD3 UR6, UR41, 0x400, URZ ;  /* 0x0000040029067890 */ /* 0x000fe2000fffe03f */
[----:B------:R-:W-:Y:S01]  /*5840*/  WARPGROUP.ARRIVE ;  /* 0x00000000000079c5 */ /* 0x000fe20000000000 */
[----:B------:R-:W-:-:S05]  /*5850*/  UMOV UR7, 0x40000040 ;  /* 0x4000004000077882 */ /* 0x000fca0000000000 */
[----:B------:R-:W2:Y:S01]  /*5860*/  S2R R9, SR_TID.X ;  /* 0x0000000000097919 */ /* 0x000ea20000002100 */
[----:B------:R-:W-:Y:S01]  /*5870*/  USHF.R.U32.HI UR6, URZ, 0x4, UR6 ;  /* 0x000000043f067899 */ /* 0x000fe20008011606 */
[----:B------:R-:W-:Y:S01]  /*5880*/  PLOP3.LUT P2, PT, PT, PT, UP0, 0x80, 0x0 ;  /* 0x000000000000781c */ /* 0x000fe20003f4f008 */
[----:B------:R-:W-:Y:S01]  /*5890*/  VIADD R8, R17, UR37 ;  /* 0x0000002511087c36 */ /* 0x000fe20008000000 */
[----:B------:R-:W-:Y:S01]  /*58a0*/  PLOP3.LUT P3, PT, PT, PT, UP0, 0x80, 0x0 ;  /* 0x000000000000781c */ /* 0x000fe20003f6f008 */
[----:B------:R-:W-:Y:S01]  /*58b0*/  ULOP3.LUT UR6, UR6, 0x3fff, URZ, 0xc0, !UPT ;  /* 0x00003fff06067892 */ /* 0x000fe2000f8ec03f */
[----:B-1----:R-:W-:Y:S02]  /*58c0*/  IMAD.U32 R7, RZ, RZ, UR59 ;  /* 0x0000003bff077e24 */ /* 0x002fe4000f8e00ff */
[----:B------:R-:W-:Y:S01]  /*58d0*/  IMAD.U32 R10, RZ, RZ, UR46 ;  /* 0x0000002eff0a7e24 */ /* 0x000fe2000f8e00ff */
[----:B------:R-:W-:Y:S02]  /*58e0*/  ULOP3.LUT UR6, UR6, 0x4000000, URZ, 0xfc, !UPT ;  /* 0x0400000006067892 */ /* 0x000fe4000f8efc3f */
[----:B------:R-:W-:-:S02]  /*58f0*/  @!P1 LEA R7, R7, UR41, 0x3 ;  /* 0x0000002907079c11 */ /* 0x000fc4000f8e18ff */
[----:B------:R-:W-:-:S03]  /*5900*/  ULEA UR10, UR47, UR6, 0xb ;  /* 0x000000062f0a7291 */ /* 0x000fc6000f8e583f */
[----:B------:R-:W-:-:S04]  /*5910*/  @!P1 VIADD R7, R7, 0x28840 ;  /* 0x0002884007079836 */ /* 0x000fc80000000000 */
[----:B------:R-:W-:Y:S01]  /*5920*/  UMOV UR6, UR10 ;  /* 0x0000000a00067c82 */ /* 0x000fe20008000000 */
[----:B------:R-:W-:Y:S01]  /*5930*/  @!P1 PRMT R7, RZ, 0x654, R7 ;  /* 0x00000654ff079816 */ /* 0x000fe20000000007 */
[----:B------:R-:W-:Y:S01]  /*5940*/  HGMMA.64x128x16.F32.BF16 R88, R180, gdesc[UR4].tnspB, R88, gsb0 ;  /* 0x41e00004b4587df0 */ /* 0x000fe20008001858 */
[----:B------:R-:W-:Y:S01]  /*5950*/  UIADD3 UR6, UR10, 0x80, URZ ;  /* 0x000000800a067890 */ /* 0x000fe2000fffe03f */
[----:B------:R-:W-:Y:S01]  /*5960*/  UMOV UR7, 0x40000040 ;  /* 0x4000004000077882 */ /* 0x000fe20000000000 */
[----:B--2---:R-:W-:Y:S01]  /*5970*/  SHF.R.U32.HI R9, RZ, 0x7, R9 ;  /* 0x00000007ff097819 */ /* 0x004fe20000011609 */
        /* <DEDUP_REMOVED lines=33> */
[----:B------:R-:W-:Y:S02]  /*5b90*/  @UP0 ULDC UR6, c[0x0][0x44c] ;  /* 0x0001130000060ab9 */ /* 0x000fe40000000800 */
[----:B0-----:R-:W-:Y:S01]  /*5ba0*/  @P2 IMAD.HI.U32 R6, R8, UR6, RZ ;  /* 0x0000000608062c27 */ /* 0x001fe2000f8e00ff */
[----:B------:R-:W-:Y:S01]  /*5bb0*/  @UP0 ULDC UR6, c[0x0][0x450] ;  /* 0x0001140000060ab9 */ /* 0x000fe20000000800 */
[----:B------:R-:W-:-:S03]  /*5bc0*/  PLOP3.LUT P2, PT, PT, PT, UP1, 0x40, 0x0 ;  /* 0x000000000000781c */ /* 0x000fc60003f4e818 */
[----:B------:R-:W-:Y:S01]  /*5bd0*/  @P3 SHF.R.U32.HI R8, RZ, UR6, R6 ;  /* 0x00000006ff083c19 */ /* 0x000fe20008011606 */
[----:B------:R-:W-:Y:S01]  /*5be0*/  ULOP3.LUT UR6, URZ, UR56, URZ, 0x33, !UPT ;  /* 0x000000383f067292 */ /* 0x000fe2000f8e333f */
[----:B------:R-:W-:Y:S01]  /*5bf0*/  IADD3 R6, -R9, 0xb, RZ ;  /* 0x0000000b09067810 */ /* 0x000fe20007ffe1ff */
[----:B------:R-:W-:Y:S02]  /*5c00*/  IMAD.SHL.U32 R9, R4, 0x80, RZ ;  /* 0x0000008004097824 */ /* 0x000fe400078e00ff */
[----:B------:R-:W0:Y:S01]  /*5c10*/  SHFL.IDX PT, R11, R8, RZ, 0x1c1f ;  /* 0x001c1fff080b7589 */ /* 0x000e2200000e0000 */
[----:B------:R-:W-:Y:S02]  /*5c20*/  WARPGROUP.DEPBAR.LE gsb0, 0x0 ;  /* 0x00008000000079c5 */ /* 0x000fe40000010000 */
[----:B------:R1:W-:Y:S06]  /*5c30*/  BAR.ARV R6, 0x100 ;  /* 0x000400060000751d */ /* 0x0003ec0000002000 */
[----:B------:R2:W-:Y:S02]  /*5c40*/  @!P1 SYNCS.ARRIVE.TRANS64.RED.A1T0 RZ, [R7+URZ], RZ ;  /* 0x000000ff07ff99a7 */ /* 0x0005e4000810043f */
[----:B--2---:R-:W-:-:S04]  /*5c50*/  IADD3 R7, -R16, 0x1, -R9 ;  /* 0x0000000110077810 */ /* 0x004fc80007ffe909 */
[----:B------:R-:W-:-:S05]  /*5c60*/  IADD3 R7, -R10, UR38, R7 ;  /* 0x000000260a077c10 */ /* 0x000fca000fffe107 */
[C---:B------:R-:W-:Y:S02]  /*5c70*/  VIADD R14, R7.reuse, UR57 ;  /* 0x00000039070e7c36 */ /* 0x040fe40008000000 */
[----:B------:R-:W-:Y:S02]  /*5c80*/  VIADD R20, R7, UR6 ;  /* 0x0000000607147c36 */ /* 0x000fe40008000000 */
[--C-:B0-----:R-:W-:Y:S02]  /*5c90*/  IMAD.IADD R10, R14, 0x1, R11.reuse ;  /* 0x000000010e0a7824 */ /* 0x101fe400078e020b */
[----:B------:R-:W-:Y:S01]  /*5ca0*/  IMAD.IADD R12, R20, 0x1, R11 ;  /* 0x00000001140c7824 */ /* 0x000fe200078e020b */
[----:B-1----:R-:W-:Y:S06]  /*5cb0*/  @P2 BRA `(.L_x_1209) ;  /* 0x00000000005c2947 */ /* 0x002fec0003800000 */
[----:B------:R-:W-:Y:S01]  /*5cc0*/  IMAD.U32 R6, RZ, RZ, UR46 ;  /* 0x0000002eff067e24 */ /* 0x000fe2000f8e00ff */
[----:B------:R-:W-:Y:S04]  /*5cd0*/  BSSY B0, `(.L_x_1210) ;  /* 0x0000011000007945 */ /* 0x000fe80003800000 */
[----:B------:R-:W-:-:S04]  /*5ce0*/  IADD3 R11, -R6, UR38, R11 ;  /* 0x00000026060b7c10 */ /* 0x000fc8000fffe10b */
        /* <DEDUP_REMOVED lines=10> */
.L_x_1211:
[----:B------:R-:W-:-:S05]  /*5d90*/  IMAD.U32 R152, RZ, RZ, UR55 ;  /* 0x00000037ff987e24 */ /* 0x000fca000f8e00ff */
[----:B------:R-:W-:-:S13]  /*5da0*/  ISETP.NE.AND P2, PT, R152, 0x1, PT ;  /* 0x000000019800780c */ /* 0x000fda0003f45270 */
[----:B------:R-:W0:Y:S02]  /*5db0*/  @P2 LDC.64 R6, c[0x0][0x9e8] ;  /* 0x00027a00ff062b82 */ /* 0x000e240000000a00 */
[----:B0-----:R-:W-:-:S05]  /*5dc0*/  @P2 IMAD.HI.U32 R6, R11, R6, RZ ;  /* 0x000000060b062227 */ /* 0x001fca00078e00ff */
[----:B------:R-:W-:-:S07]  /*5dd0*/  @P2 SHF.R.U32.HI R11, RZ, R7, R6 ;  /* 0x00000007ff0b2219 */ /* 0x000fce0000011606 */
.L_x_1212:
[----:B------:R-:W-:Y:S05]  /*5de0*/  BSYNC B0 ;  /* 0x0000000000007941 */ /* 0x000fea0003800000 */
.L_x_1210:
[----:B------:R-:W-:-:S04]  /*5df0*/  IMAD R11, R11, R152, -R9 ;  /* 0x000000980b0b7224 */ /* 0x000fc800078e0a09 */
[----:B------:R-:W-:-:S05]  /*5e00*/  IMAD.IADD R11, R11, 0x1, -R16 ;  /* 0x000000010b0b7824 */ /* 0x000fca00078e0a10 */
[----:B------:R-:W-:Y:S02]  /*5e10*/  VIADDMNMX R10, R11, R152, R10, PT ;  /* 0x000000980b0a7246 */ /* 0x000fe4000380010a */
[----:B------:R-:W-:-:S07]  /*5e20*/  VIMNMX R12, R12, R11, !PT ;  /* 0x0000000b0c0c7248 */ /* 0x000fce0007fe0100 */
.L_x_1209:
[----:B------:R-:W-:Y:S01]  /*5e30*/  ISETP.GT.AND P2, PT, R4, -0x1, PT ;  /* 0xffffffff0400780c */ /* 0x000fe20003f44270 */
[----:B------:R-:W0:Y:S03]  /*5e40*/  SHFL.IDX PT, R7, R8, 0x1, 0x1c1f ;  /* 0x003c1f0008077f89 */ /* 0x000e2600000e0000 */
[C---:B------:R-:W-:Y:S02]  /*5e50*/  ISETP.GT.AND P5, PT, R12.reuse, RZ, P2 ;  /* 0x000000ff0c00720c */ /* 0x040fe400017a4270 */
[----:B------:R-:W-:Y:S02]  /*5e60*/  ISETP.GT.AND P4, PT, R12, 0x1, P2 ;  /* 0x000000010c00780c */ /* 0x000fe40001784270 */
[----:B------:R-:W-:Y:S02]  /*5e70*/  ISETP.LT.OR P5, PT, R10, 0x1, P5 ;  /* 0x000000010a00780c */ /* 0x000fe40002fa1670 */
[----:B------:R-:W-:-:S02]  /*5e80*/  ISETP.GT.AND P6, PT, R12, 0x8, P2 ;  /* 0x000000080c00780c */ /* 0x000fc400017c4270 */
[----:B------:R-:W-:Y:S02]  /*5e90*/  FSEL R155, R24, -INF , !P5 ;  /* 0xff800000189b7808 */ /* 0x000fe40006800000 */
[C---:B------:R-:W-:Y:S02]  /*5ea0*/  ISETP.GT.AND P5, PT, R12.reuse, 0x10, P2 ;  /* 0x000000100c00780c */ /* 0x040fe400017a4270 */
[----:B------:R-:W-:Y:S02]  /*5eb0*/  ISETP.GT.AND P3, PT, R12, 0x9, P2 ;  /* 0x000000090c00780c */ /* 0x000fe40001764270 */
[C---:B------:R-:W-:Y:S02]  /*5ec0*/  ISETP.LT.OR P5, PT, R10.reuse, 0x11, P5 ;  /* 0x000000110a00780c */ /* 0x040fe40002fa1670 */
[----:B------:R-:W-:Y:S02]  /*5ed0*/  ISETP.LT.OR P4, PT, R10, 0x2, P4 ;  /* 0x000000020a00780c */ /* 0x000fe40002781670 */
[----:B------:R-:W-:-:S02]  /*5ee0*/  FSEL R11, R32, -INF , !P5 ;  /* 0xff800000200b7808 */ /* 0x000fc40006800000 */
[----:B------:R-:W-:Y:S01]  /*5ef0*/  ISETP.GT.AND P5, PT, R12, 0x20, P2 ;  /* 0x000000200c00780c */ /* 0x000fe200017a4270 */
[----:B0-----:R-:W-:Y:S01]  /*5f00*/  IMAD.IADD R8, R14, 0x1, R7 ;  /* 0x000000010e087824 */ /* 0x001fe200078e0207 */
[C---:B------:R-:W-:Y:S02]  /*5f10*/  ISETP.LT.OR P6, PT, R10.reuse, 0x9, P6 ;  /* 0x000000090a00780c */ /* 0x040fe400037c1670 */
[C---:B------:R-:W-:Y:S02]  /*5f20*/  ISETP.LT.OR P3, PT, R10.reuse, 0xa, P3 ;  /* 0x0000000a0a00780c */ /* 0x040fe40001f61670 */
[----:B------:R-:W-:Y:S02]  /*5f30*/  ISETP.LT.OR P5, PT, R10, 0x21, P5 ;  /* 0x000000210a00780c */ /* 0x000fe40002fa1670 */
[----:B------:R-:W-:Y:S02]  /*5f40*/  FSEL R153, R25, -INF , !P4 ;  /* 0xff80000019997808 */ /* 0x000fe40006000000 */
[----:B------:R-:W-:-:S02]  /*5f50*/  FSEL R25, R28, -INF , !P6 ;  /* 0xff8000001c197808 */ /* 0x000fc40007000000 */
[----:B------:R-:W-:Y:S02]  /*5f60*/  FSEL R29, R29, -INF , !P3 ;  /* 0xff8000001d1d7808 */ /* 0x000fe40005800000 */
[C---:B------:R-:W-:Y:S02]  /*5f70*/  ISETP.GT.AND P4, PT, R12.reuse, 0x11, P2 ;  /* 0x000000110c00780c */ /* 0x040fe40001784270 */
[C---:B------:R-:W-:Y:S02]  /*5f80*/  ISETP.GT.AND P6, PT, R12.reuse, 0x18, P2 ;  /* 0x000000180c00780c */ /* 0x040fe400017c4270 */
[----:B------:R-:W-:Y:S02]  /*5f90*/  ISETP.GT.AND P3, PT, R12, 0x19, P2 ;  /* 0x000000190c00780c */ /* 0x000fe40001764270 */
[----:B------:R-:W-:Y:S02]  /*5fa0*/  FSEL R15, R40, -INF , !P5 ;  /* 0xff800000280f7808 */ /* 0x000fe40006800000 */
[----:B------:R-:W-:-:S02]  /*5fb0*/  ISETP.GT.AND P5, PT, R12, 0x30, P2 ;  /* 0x000000300c00780c */ /* 0x000fc400017a4270 */
[C---:B------:R-:W-:Y:S02]  /*5fc0*/  ISETP.LT.OR P4, PT, R10.reuse, 0x12, P4 ;  /* 0x000000120a00780c */ /* 0x040fe40002781670 */
        /* <DEDUP_REMOVED lines=58> */
[----:B------:R-:W-:-:S02]  /*6370*/  PLOP3.LUT P5, PT, PT, PT, UP1, 0x40, 0x0 ;  /* 0x000000000000781c */ /* 0x000fc40003fae818 */
[C---:B------:R-:W-:Y:S02]  /*6380*/  ISETP.LT.OR P4, PT, R10.reuse, 0x62, P4 ;  /* 0x000000620a00780c */ /* 0x040fe40002781670 */
[C---:B------:R-:W-:Y:S02]  /*6390*/  ISETP.LT.OR P6, PT, R10.reuse, 0x69, P6 ;  /* 0x000000690a00780c */ /* 0x040fe400037c1670 */
[----:B------:R-:W-:Y:S02]  /*63a0*/  ISETP.LT.OR P3, PT, R10, 0x6a, P3 ;  /* 0x0000006a0a00780c */ /* 0x000fe40001f61670 */
[----:B------:R-:W-:Y:S02]  /*63b0*/  FSEL R73, R73, -INF , !P4 ;  /* 0xff80000049497808 */ /* 0x000fe40006000000 */
[----:B------:R-:W-:Y:S02]  /*63c0*/  FSEL R76, R76, -INF , !P6 ;  /* 0xff8000004c4c7808 */ /* 0x000fe40007000000 */
[----:B------:R-:W-:-:S02]  /*63d0*/  FSEL R77, R77, -INF , !P3 ;  /* 0xff8000004d4d7808 */ /* 0x000fc40005800000 */
[C---:B------:R-:W-:Y:S02]  /*63e0*/  ISETP.GT.AND P4, PT, R12.reuse, 0x71, P2 ;  /* 0x000000710c00780c */ /* 0x040fe40001784270 */
[C---:B------:R-:W-:Y:S02]  /*63f0*/  ISETP.GT.AND P6, PT, R12.reuse, 0x78, P2 ;  /* 0x000000780c00780c */ /* 0x040fe400017c4270 */
[----:B------:R-:W-:Y:S01]  /*6400*/  ISETP.GT.AND P3, PT, R12, 0x79, P2 ;  /* 0x000000790c00780c */ /* 0x000fe20001764270 */
[----:B------:R-:W-:Y:S01]  /*6410*/  IMAD.IADD R12, R20, 0x1, R7 ;  /* 0x00000001140c7824 */ /* 0x000fe200078e0207 */
[C---:B------:R-:W-:Y:S02]  /*6420*/  ISETP.LT.OR P4, PT, R10.reuse, 0x72, P4 ;  /* 0x000000720a00780c */ /* 0x040fe40002781670 */
[C---:B------:R-:W-:Y:S02]  /*6430*/  ISETP.LT.OR P6, PT, R10.reuse, 0x79, P6 ;  /* 0x000000790a00780c */ /* 0x040fe400037c1670 */
[----:B------:R-:W-:-:S02]  /*6440*/  ISETP.LT.OR P3, PT, R10, 0x7a, P3 ;  /* 0x0000007a0a00780c */ /* 0x000fc40001f61670 */
[----:B------:R-:W-:Y:S02]  /*6450*/  FSEL R81, R81, -INF , !P4 ;  /* 0xff80000051517808 */ /* 0x000fe40006000000 */
[----:B------:R-:W-:Y:S02]  /*6460*/  FSEL R84, R84, -INF , !P6 ;  /* 0xff80000054547808 */ /* 0x000fe40007000000 */
[----:B------:R-:W-:Y:S01]  /*6470*/  FSEL R85, R85, -INF , !P3 ;  /* 0xff80000055557808 */ /* 0x000fe20005800000 */
[----:B------:R-:W-:Y:S06]  /*6480*/  @P5 BRA `(.L_x_1213) ;  /* 0x00000000005c5947 */ /* 0x000fec0003800000 */
        /* <DEDUP_REMOVED lines=13> */
.L_x_1215:
[----:B------:R-:W-:-:S05]  /*6560*/  IMAD.U32 R14, RZ, RZ, UR55 ;  /* 0x00000037ff0e7e24 */ /* 0x000fca000f8e00ff */
[----:B------:R-:W-:-:S13]  /*6570*/  ISETP.NE.AND P3, PT, R14, 0x1, PT ;  /* 0x000000010e00780c */ /* 0x000fda0003f65270 */
[----:B------:R-:W0:Y:S02]  /*6580*/  @P3 LDC.64 R6, c[0x0][0x9e8] ;  /* 0x00027a00ff063b82 */ /* 0x000e240000000a00 */
[----:B0-----:R-:W-:-:S05]  /*6590*/  @P3 IMAD.HI.U32 R6, R10, R6, RZ ;  /* 0x000000060a063227 */ /* 0x001fca00078e00ff */
[----:B------:R-:W-:-:S07]  /*65a0*/  @P3 SHF.R.U32.HI R10, RZ, R7, R6 ;  /* 0x00000007ff0a3219 */ /* 0x000fce0000011606 */
.L_x_1216:
[----:B------:R-:W-:Y:S05]  /*65b0*/  BSYNC B0 ;  /* 0x0000000000007941 */ /* 0x000fea0003800000 */
.L_x_1214:
[----:B------:R-:W-:-:S04]  /*65c0*/  IMAD R9, R10, R14, -R9 ;  /* 0x0000000e0a097224 */ /* 0x000fc800078e0a09 */
[----:B------:R-:W-:-:S05]  /*65d0*/  IMAD.IADD R9, R9, 0x1, -R16 ;  /* 0x0000000109097824 */ /* 0x000fca00078e0a10 */
[----:B------:R-:W-:Y:S02]  /*65e0*/  VIADDMNMX R8, R9, R14, R8, PT ;  /* 0x0000000e09087246 */ /* 0x000fe40003800108 */
[----:B------:R-:W-:-:S07]  /*65f0*/  VIMNMX R12, R12, R9, !PT ;  /* 0x000000090c0c7248 */ /* 0x000fce0007fe0100 */
.L_x_1213:
[----:B------:R-:W-:Y:S01]  /*6600*/  FMNMX.FTZ R6, R155, R0, !PT ;  /* 0x000000009b067209 */ /* 0x000fe20007810000 */
[----:B------:R-:W-:Y:S01]  /*6610*/  UMOV UR10, UR54 ;  /* 0x00000036000a7c82 */ /* 0x000fe20008000000 */
[----:B------:R-:W-:Y:S01]  /*6620*/  ISETP.GT.AND P5, PT, R12, 0x8, P2 ;  /* 0x000000080c00780c */ /* 0x000fe200017a4270 */
[----:B------:R-:W-:Y:S01]  /*6630*/  UMOV UR50, UR58 ;  /* 0x0000003a00327c82 */ /* 0x000fe20008000000 */
        /* <DEDUP_REMOVED lines=17> */
[C---:B------:R-:W-:Y:S02]  /*6750*/  ISETP.GT.AND P5, PT, R12.reuse, RZ, P2 ;  /* 0x000000ff0c00720c */ /* 0x040fe400017a4270 */
        /* <DEDUP_REMOVED lines=13> */
[----:B------:R-:W-:Y:S02]  /*6830*/  FMNMX.FTZ R14, R26, R5, !PT ;  /* 0x000000051a0e7209 */ /* 0x000fe40007810000 */
[----:B------:R-:W-:Y:S02]  /*6840*/  FMNMX.FTZ R7, R57, R6, !PT ;  /* 0x0000000639077209 */ /* 0x000fe40007810000 */
[----:B------:R-:W-:-:S02]  /*6850*/  ISETP.GT.AND P4, PT, R12, 0x10, P2 ;  /* 0x000000100c00780c */ /* 0x000fc40001784270 */
[----:B------:R-:W-:Y:S02]  /*6860*/  FMNMX.FTZ R6, R60, R7, !PT ;  /* 0x000000073c067209 */ /* 0x000fe40007810000 */
[C---:B------:R-:W-:Y:S02]  /*6870*/  ISETP.LT.OR P3, PT, R8.reuse, 0xa, P3 ;  /* 0x0000000a0800780c */ /* 0x040fe40001f61670 */
[----:B------:R-:W-:Y:S02]  /*6880*/  FMNMX.FTZ R7, R61, R6, !PT ;  /* 0x000000063d077209 */ /* 0x000fe40007810000 */
[----:B------:R-:W-:Y:S02]  /*6890*/  ISETP.LT.OR P4, PT, R8, 0x11, P4 ;  /* 0x000000110800780c */ /* 0x000fe40002781670 */
[----:B------:R-:W-:Y:S02]  /*68a0*/  FMNMX.FTZ R6, R64, R7, !PT ;  /* 0x0000000740067209 */ /* 0x000fe40007810000 */
[----:B------:R-:W-:-:S02]  /*68b0*/  FSEL R31, R31, -INF , !P3 ;  /* 0xff8000001f1f7808 */ /* 0x000fc40005800000 */
[----:B------:R-:W-:Y:S02]  /*68c0*/  FMNMX.FTZ R7, R65, R6, !PT ;  /* 0x0000000641077209 */ /* 0x000fe40007810000 */
[----:B------:R-:W-:Y:S02]  /*68d0*/  ISETP.GT.AND P3, PT, R12, 0x18, P2 ;  /* 0x000000180c00780c */ /* 0x000fe40001764270 */
[----:B------:R-:W-:Y:S02]  /*68e0*/  FMNMX.FTZ R6, R68, R7, !PT ;  /* 0x0000000744067209 */ /* 0x000fe40007810000 */
[----:B------:R-:W-:Y:S02]  /*68f0*/  FSEL R34, R34, -INF , !P4 ;  /* 0xff80000022227808 */ /* 0x000fe40006000000 */
        /* <DEDUP_REMOVED lines=18> */
[----:B------:R-:W-:Y:S01]  /*6a20*/  FSEL R43, R43, -INF , !P3 ;  /* 0xff8000002b2b7808 */ /* 0x000fe20005800000 */
[----:B------:R-:W0:Y:S01]  /*6a30*/  SHFL.BFLY PT, R6, R7, 0x2, 0x1f ;  /* 0x0c401f0007067f89 */ /* 0x000e2200000e0000 */
[----:B------:R-:W-:-:S02]  /*6a40*/  ISETP.GT.AND P3, PT, R12, 0x29, P2 ;  /* 0x000000290c00780c */ /* 0x000fc40001764270 */
[----:B------:R-:W-:Y:S02]  /*6a50*/  FSEL R46, R46, -INF , !P4 ;  /* 0xff8000002e2e7808 */ /* 0x000fe40006000000 */
[----:B------:R-:W-:Y:S02]  /*6a60*/  ISETP.GT.AND P4, PT, R12, 0x30, P2 ;  /* 0x000000300c00780c */ /* 0x000fe40001784270 */
[----:B------:R-:W-:Y:S02]  /*6a70*/  ISETP.LT.OR P5, PT, R8, 0x2a, P3 ;  /* 0x0000002a0800780c */ /* 0x000fe40001fa1670 */
[----:B------:R-:W-:Y:S02]  /*6a80*/  ISETP.GT.AND P3, PT, R12, 0x31, P2 ;  /* 0x000000310c00780c */ /* 0x000fe40001764270 */
[----:B------:R-:W-:Y:S02]  /*6a90*/  FSEL R47, R47, -INF , !P5 ;  /* 0xff8000002f2f7808 */ /* 0x000fe40006800000 */
[----:B------:R-:W-:-:S02]  /*6aa0*/  ISETP.LT.OR P4, PT, R8, 0x31, P4 ;  /* 0x000000310800780c */ /* 0x000fc40002781670 */
[----:B------:R-:W-:Y:S02]  /*6ab0*/  ISETP.GT.AND P5, PT, R12, 0x38, P2 ;  /* 0x000000380c00780c */ /* 0x000fe400017a4270 */
[----:B------:R-:W-:Y:S02]  /*6ac0*/  ISETP.LT.OR P3, PT, R8, 0x32, P3 ;  /* 0x000000320800780c */ /* 0x000fe40001f61670 */
[----:B------:R-:W-:Y:S02]  /*6ad0*/  FSEL R50, R50, -INF , !P4 ;  /* 0xff80000032327808 */ /* 0x000fe40006000000 */
[----:B------:R-:W-:Y:S02]  /*6ae0*/  ISETP.GT.AND P4, PT, R12, 0x39, P2 ;  /* 0x000000390c00780c */ /* 0x000fe40001784270 */
[----:B------:R-:W-:Y:S02]  /*6af0*/  FSEL R51, R51, -INF , !P3 ;  /* 0xff80000033337808 */ /* 0x000fe40005800000 */
[----:B0-----:R-:W-:-:S02]  /*6b00*/  FMNMX.FTZ R9, R7, R6, !PT ;  /* 0x0000000607097209 */ /* 0x001fc40007810000 */
[----:B------:R-:W-:Y:S02]  /*6b10*/  ISETP.LT.OR P5, PT, R8, 0x39, P5 ;  /* 0x000000390800780c */ /* 0x000fe40002fa1670 */
[----:B------:R-:W-:Y:S01]  /*6b20*/  ISETP.GT.AND P3, PT, R12, 0x40, P2 ;  /* 0x000000400c00780c */ /* 0x000fe20001764270 */
[----:B------:R-:W0:Y:S01]  /*6b30*/  SHFL.BFLY PT, R6, R9, 0x1, 0x1f ;  /* 0x0c201f0009067f89 */ /* 0x000e2200000e0000 */
[----:B------:R-:W-:Y:S02]  /*6b40*/  ISETP.LT.OR P4, PT, R8, 0x3a, P4 ;  /* 0x0000003a0800780c */ /* 0x000fe40002781670 */
[----:B------:R-:W-:Y:S02]  /*6b50*/  FSEL R54, R54, -INF , !P5 ;  /* 0xff80000036367808 */ /* 0x000fe40006800000 */
[----:B------:R-:W-:Y:S02]  /*6b60*/  ISETP.GT.AND P5, PT, R12, 0x41, P2 ;  /* 0x000000410c00780c */ /* 0x000fe400017a4270 */
[----:B------:R-:W-:-:S02]  /*6b70*/  FSEL R55, R55, -INF , !P4 ;  /* 0xff80000037377808 */ /* 0x000fc40006000000 */
[----:B------:R-:W-:Y:S02]  /*6b80*/  ISETP.LT.OR P3, PT, R8, 0x41, P3 ;  /* 0x000000410800780c */ /* 0x000fe40001f61670 */
[----:B------:R-:W-:Y:S02]  /*6b90*/  ISETP.GT.AND P4, PT, R12, 0x48, P2 ;  /* 0x000000480c00780c */ /* 0x000fe40001784270 */
[----:B------:R-:W-:Y:S02]  /*6ba0*/  ISETP.LT.OR P5, PT, R8, 0x42, P5 ;  /* 0x000000420800780c */ /* 0x000fe40002fa1670 */
[----:B------:R-:W-:Y:S02]  /*6bb0*/  FSEL R58, R58, -INF , !P3 ;  /* 0xff8000003a3a7808 */ /* 0x000fe40005800000 */
[----:B------:R-:W-:Y:S02]  /*6bc0*/  ISETP.GT.AND P3, PT, R12, 0x49, P2 ;  /* 0x000000490c00780c */ /* 0x000fe40001764270 */
[----:B------:R-:W-:-:S02]  /*6bd0*/  FSEL R59, R59, -INF , !P5 ;  /* 0xff8000003b3b7808 */ /* 0x000fc40006800000 */
[----:B------:R-:W-:Y:S02]  /*6be0*/  ISETP.LT.OR P4, PT, R8, 0x49, P4 ;  /* 0x000000490800780c */ /* 0x000fe40002781670 */
[----:B------:R-:W-:Y:S02]  /*6bf0*/  ISETP.GT.AND P5, PT, R12, 0x50, P2 ;  /* 0x000000500c00780c */ /* 0x000fe400017a4270 */
[----:B0-----:R-:W-:Y:S02]  /*6c00*/  FMNMX.FTZ R6, R9, R6, !PT ;  /* 0x0000000609067209 */ /* 0x001fe40007810000 */
[----:B------:R-:W-:Y:S02]  /*6c10*/  ISETP.LT.OR P3, PT, R8, 0x4a, P3 ;  /* 0x0000004a0800780c */ /* 0x000fe40001f61670 */
[C---:B------:R-:W-:Y:S01]  /*6c20*/  FSETP.NEU.FTZ.AND P6, PT, R6.reuse, -INF , PT ;  /* 0xff8000000600780b */ /* 0x040fe20003fdd000 */
[----:B------:R-:W-:Y:S01]  /*6c30*/  FMUL.FTZ R10, R6, UR10 ;  /* 0x0000000a060a7c20 */ /* 0x000fe20008410000 */
[----:B------:R-:W-:-:S02]  /*6c40*/  FSEL R62, R62, -INF , !P4 ;  /* 0xff8000003e3e7808 */ /* 0x000fc40006000000 */
[----:B------:R-:W-:Y:S02]  /*6c50*/  ISETP.GT.AND P4, PT, R12, 0x51, P2 ;  /* 0x000000510c00780c */ /* 0x000fe40001784270 */
[----:B------:R-:W-:Y:S02]  /*6c60*/  FSEL R10, R10, RZ, P6 ;  /* 0x000000ff0a0a7208 */ /* 0x000fe40003000000 */
[----:B------:R-:W-:Y:S02]  /*6c70*/  FSEL R63, R63, -INF , !P3 ;  /* 0xff8000003f3f7808 */ /* 0x000fe40005800000 */
[----:B------:R-:W-:Y:S01]  /*6c80*/  ISETP.LT.OR P5, PT, R8, 0x51, P5 ;  /* 0x000000510800780c */ /* 0x000fe20002fa1670 */
[--C-:B------:R-:W-:Y:S01]  /*6c90*/  FFMA.FTZ R182, R25, UR10, -R10.reuse ;  /* 0x0000000a19b67c23 */ /* 0x100fe2000801080a */
[----:B------:R-:W-:Y:S01]  /*6ca0*/  FMNMX.FTZ R25, R27, R14, !PT ;  /* 0x0000000e1b197209 */ /* 0x000fe20007810000 */
[--C-:B------:R-:W-:Y:S01]  /*6cb0*/  FFMA.FTZ R178, R13, UR10, -R10.reuse ;  /* 0x0000000a0db27c23 */ /* 0x100fe2000801080a */
[--C-:B------:R-:W-:Y:S01]  /*6cc0*/  FFMA.FTZ R172, R15, UR10, -R10.reuse ;  /* 0x0000000a0fac7c23 */ /* 0x100fe2000801080a */
[--C-:B------:R-:W-:Y:S01]  /*6cd0*/  FFMA.FTZ R174, R21, UR10, -R10.reuse ;  /* 0x0000000a15ae7c23 */ /* 0x100fe2000801080a */
[----:B------:R-:W-:Y:S01]  /*6ce0*/  FMNMX.FTZ R14, R30, R25, !PT ;  /* 0x000000191e0e7209 */ /* 0x000fe20007810000 */
[--C-:B------:R-:W-:Y:S01]  /*6cf0*/  FFMA.FTZ R9, R29, UR10, -R10.reuse ;  /* 0x0000000a1d097c23 */ /* 0x100fe2000801080a */
[----:B------:R-:W-:Y:S01]  /*6d00*/  ISETP.GT.AND P3, PT, R12, 0x58, P2 ;  /* 0x000000580c00780c */ /* 0x000fe20001764270 */
[--C-:B------:R-:W-:Y:S01]  /*6d10*/  FFMA.FTZ R176, R11, UR10, -R10.reuse ;  /* 0x0000000a0bb07c23 */ /* 0x100fe2000801080a */
[----:B------:R-:W-:Y:S01]  /*6d20*/  FMNMX.FTZ R13, R31, R14, !PT ;  /* 0x0000000e1f0d7209 */ /* 0x000fe20007810000 */
[--C-:B------:R-:W-:Y:S01]  /*6d30*/  FFMA.FTZ R11, R33, UR10, -R10.reuse ;  /* 0x0000000a210b7c23 */ /* 0x100fe2000801080a */
[----:B------:R-:W-:Y:S01]  /*6d40*/  ISETP.LT.OR P4, PT, R8, 0x52, P4 ;  /* 0x000000520800780c */ /* 0x000fe20002781670 */
[--C-:B------:R-:W-:Y:S01]  /*6d50*/  FFMA.FTZ R180, R155, UR10, -R10.reuse ;  /* 0x0000000a9bb47c23 */ /* 0x100fe2000801080a */
[----:B------:R-:W-:Y:S01]  /*6d60*/  FMNMX.FTZ R14, R34, R13, !PT ;  /* 0x0000000d220e7209 */ /* 0x000fe20007810000 */
[--C-:B------:R-:W-:Y:S01]  /*6d70*/  FFMA.FTZ R13, R37, UR10, -R10.reuse ;  /* 0x0000000a250d7c23 */ /* 0x100fe2000801080a */
[----:B------:R-:W-:Y:S01]  /*6d80*/  FSEL R66, R66, -INF , !P5 ;  /* 0xff80000042427808 */ /* 0x000fe20006800000 */
[--C-:B------:R-:W-:Y:S01]  /*6d90*/  FFMA.FTZ R7, R153, UR10, -R10.reuse ;  /* 0x0000000a99077c23 */ /* 0x100fe2000801080a */
[----:B------:R-:W-:Y:S01]  /*6da0*/  FMNMX.FTZ R25, R35, R14, !PT ;  /* 0x0000000e23197209 */ /* 0x000fe20007810000 */
[----:B------:R-:W-:Y:S01]  /*6db0*/  MUFU.EX2 R180, R180 ;  /* 0x000000b400b47308 */ /* 0x000fe20000000800 */
[----:B------:R-:W-:Y:S01]  /*6dc0*/  ISETP.GT.AND P5, PT, R12, 0x59, P2 ;  /* 0x000000590c00780c */ /* 0x000fe200017a4270 */
[--C-:B------:R-:W-:Y:S01]  /*6dd0*/  FFMA.FTZ R168, R48, UR10, -R10.reuse ;  /* 0x0000000a30a87c23 */ /* 0x100fe2000801080a */
[----:B------:R-:W-:Y:S01]  /*6de0*/  FMNMX.FTZ R14, R38, R25, !PT ;  /* 0x00000019260e7209 */ /* 0x000fe20007810000 */
[--C-:B------:R-:W-:Y:S01]  /*6df0*/  FFMA.FTZ R170, R52, UR10, -R10.reuse ;  /* 0x0000000a34aa7c23 */ /* 0x100fe2000801080a */
[----:B------:R-:W-:Y:S01]  /*6e00*/  FSEL R67, R67, -INF , !P4 ;  /* 0xff80000043437808 */ /* 0x000fe20006000000 */
[--C-:B------:R-:W-:Y:S01]  /*6e10*/  FFMA.FTZ R164, R56, UR10, -R10.reuse ;  /* 0x0000000a38a47c23 */ /* 0x100fe2000801080a */
[----:B------:R-:W-:Y:S01]  /*6e20*/  FMNMX.FTZ R15, R39, R14, !PT ;  /* 0x0000000e270f7209 */ /* 0x000fe20007810000 */
[----:B------:R-:W-:Y:S01]  /*6e30*/  MUFU.EX2 R7, R7 ;  /* 0x0000000700077308 */ /* 0x000fe20000000800 */
[----:B------:R-:W-:Y:S01]  /*6e40*/  ISETP.LT.OR P3, PT, R8, 0x59, P3 ;  /* 0x000000590800780c */ /* 0x000fe20001f61670 */
[--C-:B------:R-:W-:Y:S01]  /*6e50*/  FFMA.FTZ R166, R60, UR10, -R10.reuse ;  /* 0x0000000a3ca67c23 */ /* 0x100fe2000801080a */
[----:B------:R-:W-:Y:S01]  /*6e60*/  FMNMX.FTZ R14, R42, R15, !PT ;  /* 0x0000000f2a0e7209 */ /* 0x000fe20007810000 */
[--C-:B------:R-:W-:Y:S01]  /*6e70*/  FFMA.FTZ R15, R41, UR10, -R10.reuse ;  /* 0x0000000a290f7c23 */ /* 0x100fe2000801080a */
[----:B------:R-:W-:Y:S01]  /*6e80*/  ISETP.GT.AND P4, PT, R12, 0x60, P2 ;  /* 0x000000600c00780c */ /* 0x000fe20001784270 */
[--C-:B------:R-:W-:Y:S01]  /*6e90*/  FFMA.FTZ R160, R64, UR10, -R10.reuse ;  /* 0x0000000a40a07c23 */ /* 0x100fe2000801080a */
[----:B------:R-:W-:Y:S01]  /*6ea0*/  FMNMX.FTZ R25, R43, R14, !PT ;  /* 0x0000000e2b197209 */ /* 0x000fe20007810000 */
[----:B------:R-:W-:Y:S01]  /*6eb0*/  MUFU.EX2 R182, R182 ;  /* 0x000000b600b67308 */ /* 0x000fe20000000800 */
        /* <DEDUP_REMOVED lines=17> */
[----:B------:R-:W-:Y:S01]  /*6fd0*/  FFMA.FTZ R154, R84, UR10, -R10 ;  /* 0x0000000a549a7c23 */ /* 0x000fe2000801080a */
[----:B------:R-:W-:-:S02]  /*6fe0*/  FMNMX.FTZ R14, R54, R25, !PT ;  /* 0x00000019360e7209 */ /* 0x000fc40007810000 */
[----:B------:R-:W-:Y:S02]  /*6ff0*/  ISETP.GT.AND P5, PT, R12, 0x68, P2 ;  /* 0x000000680c00780c */ /* 0x000fe400017a4270 */
[----:B------:R-:W-:Y:S01]  /*7000*/  FMNMX.FTZ R25, R55, R14, !PT ;  /* 0x0000000e37197209 */ /* 0x000fe20007810000 */
[----:B------:R-:W-:Y:S01]  /*7010*/  MUFU.EX2 R11, R11 ;  /* 0x0000000b000b7308 */ /* 0x000fe20000000800 */
[----:B------:R-:W-:Y:S02]  /*7020*/  ISETP.LT.OR P3, PT, R8, 0x62, P3 ;  /* 0x000000620800780c */ /* 0x000fe40001f61670 */
[----:B------:R-:W-:Y:S01]  /*7030*/  FMNMX.FTZ R14, R58, R25, !PT ;  /* 0x000000193a0e7209 */ /* 0x000fe20007810000 */
[--C-:B------:R-:W-:Y:S01]  /*7040*/  FFMA.FTZ R25, R49, UR10, -R10.reuse ;  /* 0x0000000a31197c23 */ /* 0x100fe2000801080a */
[----:B------:R-:W-:Y:S01]  /*7050*/  FSEL R74, R74, -INF , !P4 ;  /* 0xff8000004a4a7808 */ /* 0x000fe20006000000 */
[----:B------:R-:W-:Y:S01]  /*7060*/  FFMA.FTZ R49, R73, UR10, -R10 ;  /* 0x0000000a49317c23 */ /* 0x000fe2000801080a */
[----:B------:R-:W-:Y:S01]  /*7070*/  FMNMX.FTZ R29, R59, R14, !PT ;  /* 0x0000000e3b1d7209 */ /* 0x000fe20007810000 */
[----:B------:R-:W-:Y:S01]  /*7080*/  MUFU.EX2 R178, R178 ;  /* 0x000000b200b27308 */ /* 0x000fe20000000800 */
[----:B------:R-:W-:-:S02]  /*7090*/  ISETP.GT.AND P4, PT, R12, 0x69, P2 ;  /* 0x000000690c00780c */ /* 0x000fc40001784270 */
[----:B------:R-:W-:Y:S02]  /*70a0*/  FMNMX.FTZ R14, R62, R29, !PT ;  /* 0x0000001d3e0e7209 */ /* 0x000fe40007810000 */
[----:B------:R-:W-:Y:S02]  /*70b0*/  FSEL R75, R75, -INF , !P3 ;  /* 0xff8000004b4b7808 */ /* 0x000fe40005800000 */
[----:B------:R-:W-:Y:S01]  /*70c0*/  FMNMX.FTZ R29, R63, R14, !PT ;  /* 0x0000000e3f1d7209 */ /* 0x000fe20007810000 */
[----:B------:R-:W-:Y:S01]  /*70d0*/  MUFU.EX2 R13, R13 ;  /* 0x0000000d000d7308 */ /* 0x000fe20000000800 */
[----:B------:R-:W-:Y:S02]  /*70e0*/  ISETP.LT.OR P5, PT, R8, 0x69, P5 ;  /* 0x000000690800780c */ /* 0x000fe40002fa1670 */
[----:B------:R-:W-:Y:S01]  /*70f0*/  FMNMX.FTZ R14, R66, R29, !PT ;  /* 0x0000001d420e7209 */ /* 0x000fe20007810000 */
[----:B------:R-:W-:Y:S01]  /*7100*/  FFMA.FTZ R29, R53, UR10, -R10 ;  /* 0x0000000a351d7c23 */ /* 0x000fe2000801080a */
[----:B------:R-:W-:-:S02]  /*7110*/  ISETP.LT.OR P4, PT, R8, 0x6a, P4 ;  /* 0x0000006a0800780c */ /* 0x000fc40002781670 */
[----:B------:R-:W-:Y:S01]  /*7120*/  FMNMX.FTZ R33, R67, R14, !PT ;  /* 0x0000000e43217209 */ /* 0x000fe20007810000 */
[----:B------:R-:W-:Y:S01]  /*7130*/  MUFU.EX2 R172, R172 ;  /* 0x000000ac00ac7308 */ /* 0x000fe20000000800 */
[----:B------:R-:W-:Y:S02]  /*7140*/  ISETP.GT.AND P3, PT, R12, 0x70, P2 ;  /* 0x000000700c00780c */ /* 0x000fe40001764270 */
[----:B------:R-:W-:Y:S02]  /*7150*/  FMNMX.FTZ R14, R70, R33, !PT ;  /* 0x00000021460e7209 */ /* 0x000fe40007810000 */
[----:B------:R-:W-:Y:S02]  /*7160*/  FSEL R78, R78, -INF , !P5 ;  /* 0xff8000004e4e7808 */ /* 0x000fe40006800000 */
[----:B------:R-:W-:Y:S01]  /*7170*/  FMNMX.FTZ R33, R71, R14, !PT ;  /* 0x0000000e47217209 */ /* 0x000fe20007810000 */
[----:B------:R-:W-:Y:S01]  /*7180*/  MUFU.EX2 R15, R15 ;  /* 0x0000000f000f7308 */ /* 0x000fe20000000800 */
[----:B------:R-:W-:-:S02]  /*7190*/  FSEL R79, R79, -INF , !P4 ;  /* 0xff8000004f4f7808 */ /* 0x000fc40006000000 */
[----:B------:R-:W-:Y:S01]  /*71a0*/  FMNMX.FTZ R14, R74, R33, !PT ;  /* 0x000000214a0e7209 */ /* 0x000fe20007810000 */
[--C-:B------:R-:W-:Y:S01]  /*71b0*/  FFMA.FTZ R33, R57, UR10, -R10.reuse ;  /* 0x0000000a39217c23 */ /* 0x100fe2000801080a */
[C---:B------:R-:W-:Y:S01]  /*71c0*/  ISETP.GT.AND P5, PT, R12.reuse, 0x71, P2 ;  /* 0x000000710c00780c */ /* 0x040fe200017a4270 */
[----:B------:R-:W-:Y:S01]  /*71d0*/  FFMA.FTZ R57, R81, UR10, -R10 ;  /* 0x0000000a51397c23 */ /* 0x000fe2000801080a */
[----:B------:R-:W-:Y:S01]  /*71e0*/  FMNMX.FTZ R37, R75, R14, !PT ;  /* 0x0000000e4b257209 */ /* 0x000fe20007810000 */
[----:B------:R-:W-:Y:S01]  /*71f0*/  MUFU.EX2 R174, R174 ;  /* 0x000000ae00ae7308 */ /* 0x000fe20000000800 */
[C---:B------:R-:W-:Y:S02]  /*7200*/  ISETP.GT.AND P4, PT, R12.reuse, 0x78, P2 ;  /* 0x000000780c00780c */ /* 0x040fe40001784270 */
[----:B------:R-:W-:Y:S02]  /*7210*/  ISETP.GT.AND P2, PT, R12, 0x79, P2 ;  /* 0x000000790c00780c */ /* 0x000fe40001744270 */
[----:B------:R-:W-:-:S02]  /*7220*/  ISETP.LT.OR P3, PT, R8, 0x71, P3 ;  /* 0x000000710800780c */ /* 0x000fc40001f61670 */
[----:B------:R-:W-:Y:S01]  /*7230*/  FMNMX.FTZ R12, R78, R37, !PT ;  /* 0x000000254e0c7209 */ /* 0x000fe20007810000 */
[----:B------:R-:W-:Y:S01]  /*7240*/  MUFU.EX2 R21, R21 ;  /* 0x0000001500157308 */ /* 0x000fe20000000800 */
[----:B------:R-:W-:Y:S02]  /*7250*/  ISETP.LT.OR P5, PT, R8, 0x72, P5 ;  /* 0x000000720800780c */ /* 0x000fe40002fa1670 */
[----:B------:R-:W-:Y:S02]  /*7260*/  FSEL R82, R82, -INF , !P3 ;  /* 0xff80000052527808 */ /* 0x000fe40005800000 */
[----:B------:R-:W-:Y:S02]  /*7270*/  FMNMX.FTZ R37, R79, R12, !PT ;  /* 0x0000000c4f257209 */ /* 0x000fe40007810000 */
[----:B------:R-:W-:Y:S01]  /*7280*/  ISETP.LT.OR P4, PT, R8, 0x79, P4 ;  /* 0x000000790800780c */ /* 0x000fe20002781670 */
[----:B------:R-:W-:Y:S01]  /*7290*/  MUFU.EX2 R168, R168 ;  /* 0x000000a800a87308 */ /* 0x000fe20000000800 */
[----:B------:R-:W-:-:S02]  /*72a0*/  FSEL R83, R83, -INF , !P5 ;  /* 0xff80000053537808 */ /* 0x000fc40006800000 */
[----:B------:R-:W-:Y:S01]  /*72b0*/  FMNMX.FTZ R12, R82, R37, !PT ;  /* 0x00000025520c7209 */ /* 0x000fe20007810000 */
[--C-:B------:R-:W-:Y:S01]  /*72c0*/  FFMA.FTZ R37, R61, UR10, -R10.reuse ;  /* 0x0000000a3d257c23 */ /* 0x100fe2000801080a */
[----:B------:R-:W-:Y:S02]  /*72d0*/  ISETP.LT.OR P2, PT, R8, 0x7a, P2 ;  /* 0x0000007a0800780c */ /* 0x000fe40001741670 */
[----:B------:R-:W-:Y:S01]  /*72e0*/  FSEL R86, R86, -INF , !P4 ;  /* 0xff80000056567808 */ /* 0x000fe20006000000 */
[----:B------:R-:W-:Y:S01]  /*72f0*/  MUFU.EX2 R25, R25 ;  /* 0x0000001900197308 */ /* 0x000fe20000000800 */
[----:B------:R-:W-:Y:S02]  /*7300*/  FMNMX.FTZ R41, R83, R12, !PT ;  /* 0x0000000c53297209 */ /* 0x000fe40007810000 */
[----:B------:R-:W-:Y:S02]  /*7310*/  FSEL R87, R87, -INF , !P2 ;  /* 0xff80000057577808 */ /* 0x000fe40005000000 */
[----:B------:R-:W-:Y:S01]  /*7320*/  FMNMX.FTZ R8, R86, R41, !PT ;  /* 0x0000002956087209 */ /* 0x000fe20007810000 */
[----:B------:R-:W-:Y:S01]  /*7330*/  FFMA.FTZ R41, R65, UR10, -R10 ;  /* 0x0000000a41297c23 */ /* 0x000fe2000801080a */
[----:B------:R-:W-:Y:S01]  /*7340*/  FSEL R65, R6, RZ, P6 ;  /* 0x000000ff06417208 */ /* 0x000fe20003000000 */
[----:B------:R-:W-:Y:S01]  /*7350*/  MUFU.EX2 R170, R170 ;  /* 0x000000aa00aa7308 */ /* 0x000fe20000000800 */
[----:B------:R-:W-:-:S03]  /*7360*/  FMNMX.FTZ R8, R87, R8, !PT ;  /* 0x0000000857087209 */ /* 0x000fc60007810000 */
[----:B------:R-:W-:Y:S02]  /*7370*/  FADD.FTZ R65, -R65, R0 ;  /* 0x0000000041417221 */ /* 0x000fe40000010100 */
[----:B------:R-:W0:Y:S02]  /*7380*/  SHFL.BFLY PT, R53, R8, 0x2, 0x1f ;  /* 0x0c401f0008357f89 */ /* 0x000e2400000e0000 */
[----:B------:R-:W-:Y:S01]  /*7390*/  FMUL.FTZ R65, R65, UR10 ;  /* 0x0000000a41417c20 */ /* 0x000fe20008410000 */
[----:B------:R-:W-:Y:S08]  /*73a0*/  MUFU.EX2 R29, R29 ;  /* 0x0000001d001d7308 */ /* 0x000ff00000000800 */
[----:B------:R-:W1:Y:S08]  /*73b0*/  MUFU.EX2 R65, R65 ;  /* 0x0000004100417308 */ /* 0x000e700000000800 */
[----:B------:R-:W2:Y:S01]  /*73c0*/  MUFU.EX2 R164, R164 ;  /* 0x000000a400a47308 */ /* 0x000ea20000000800 */
[----:B0-----:R-:W-:Y:S01]  /*73d0*/  FMNMX.FTZ R12, R8, R53, !PT ;  /* 0x00000035080c7209 */ /* 0x001fe20007810000 */
[--C-:B------:R-:W-:Y:S01]  /*73e0*/  FFMA.FTZ R53, R77, UR10, -R10.reuse ;  /* 0x0000000a4d357c23 */ /* 0x100fe2000801080a */
[----:B------:R-:W-:-:S05]  /*73f0*/  FFMA.FTZ R10, R85, UR10, -R10 ;  /* 0x0000000a550a7c23 */ /* 0x000fca000801080a */
[----:B------:R-:W0:Y:S01]  /*7400*/  MUFU.EX2 R33, R33 ;  /* 0x0000002100217308 */ /* 0x000e220000000800 */
[-C--:B-1----:R-:W-:Y:S01]  /*7410*/  FMUL.FTZ R88, R88, R65.reuse ;  /* 0x0000004158587220 */ /* 0x082fe20000410000 */
[----:B------:R-:W1:Y:S01]  /*7420*/  SHFL.BFLY PT, R61, R12, 0x1, 0x1f ;  /* 0x0c201f000c3d7f89 */ /* 0x000e6200000e0000 */
[-C--:B------:R-:W-:Y:S01]  /*7430*/  FMUL.FTZ R89, R89, R65.reuse ;  /* 0x0000004159597220 */ /* 0x080fe20000410000 */
[-C--:B------:R-:W-:Y:S01]  /*7440*/  FMUL.FTZ R92, R92, R65.reuse ;  /* 0x000000415c5c7220 */ /* 0x080fe20000410000 */
[-C--:B------:R-:W-:Y:S01]  /*7450*/  FMUL.FTZ R93, R93, R65.reuse ;  /* 0x000000415d5d7220 */ /* 0x080fe20000410000 */
[-C--:B------:R-:W-:Y:S01]  /*7460*/  FMUL.FTZ R96, R96, R65.reuse ;  /* 0x0000004160607220 */ /* 0x080fe20000410000 */
[-C--:B------:R-:W-:Y:S01]  /*7470*/  FMUL.FTZ R97, R97, R65.reuse ;  /* 0x0000004161617220 */ /* 0x080fe20000410000 */
[----:B------:R-:W3:Y:S01]  /*7480*/  MUFU.EX2 R166, R166 ;  /* 0x000000a600a67308 */ /* 0x000ee20000000800 */
        /* <DEDUP_REMOVED lines=16> */
[----:B------:R-:W-:Y:S01]  /*7590*/  FMUL.FTZ R128, R128, R65 ;  /* 0x0000004180807220 */ /* 0x000fe20000410000 */
[----:B-1----:R-:W-:Y:S01]  /*75a0*/  FMNMX.FTZ R8, R12, R61, !PT ;  /* 0x0000003d0c087209 */ /* 0x002fe20007810000 */
[-C--:B------:R-:W-:Y:S01]  /*75b0*/  FMUL.FTZ R129, R129, R65.reuse ;  /* 0x0000004181817220 */ /* 0x080fe20000410000 */
[-C--:B------:R-:W-:Y:S01]  /*75c0*/  FMUL.FTZ R132, R132, R65.reuse ;  /* 0x0000004184847220 */ /* 0x080fe20000410000 */
[-C--:B------:R-:W-:Y:S01]  /*75d0*/  FMUL.FTZ R133, R133, R65.reuse ;  /* 0x0000004185857220 */ /* 0x080fe20000410000 */
[C---:B------:R-:W-:Y:S01]  /*75e0*/  FSETP.NEU.FTZ.AND P2, PT, R8.reuse, -INF , PT ;  /* 0xff8000000800780b */ /* 0x040fe20003f5d000 */
[----:B------:R-:W-:Y:S01]  /*75f0*/  FMUL.FTZ R24, R8, UR10 ;  /* 0x0000000a08187c20 */ /* 0x000fe20008410000 */
[----:B------:R1:W-:Y:S01]  /*7600*/  MUFU.EX2 R61, R10 ;  /* 0x0000000a003d7308 */ /* 0x0003e20000000800 */
[-C--:B------:R-:W-:Y:S01]  /*7610*/  FMUL.FTZ R136, R136, R65.reuse ;  /* 0x0000004188887220 */ /* 0x080fe20000410000 */
[-C--:B------:R-:W-:Y:S01]  /*7620*/  FMUL.FTZ R137, R137, R65.reuse ;  /* 0x0000004189897220 */ /* 0x080fe20000410000 */
[-C--:B------:R-:W-:Y:S01]  /*7630*/  FMUL.FTZ R140, R140, R65.reuse ;  /* 0x000000418c8c7220 */ /* 0x080fe20000410000 */
[----:B------:R-:W-:Y:S01]  /*7640*/  FSEL R24, R24, RZ, P2 ;  /* 0x000000ff18187208 */ /* 0x000fe20001000000 */
[-C--:B------:R-:W-:Y:S01]  /*7650*/  FMUL.FTZ R141, R141, R65.reuse ;  /* 0x000000418d8d7220 */ /* 0x080fe20000410000 */
[-C--:B------:R-:W-:Y:S01]  /*7660*/  FMUL.FTZ R144, R144, R65.reuse ;  /* 0x0000004190907220 */ /* 0x080fe20000410000 */
[----:B------:R-:W-:Y:S01]  /*7670*/  FMUL.FTZ R145, R145, R65 ;  /* 0x0000004191917220 */ /* 0x000fe20000410000 */
[----:B------:R-:W-:Y:S01]  /*7680*/  MUFU.EX2 R41, R41 ;  /* 0x0000002900297308 */ /* 0x000fe20000000800 */
[----:B------:R-:W-:Y:S01]  /*7690*/  FFMA.FTZ R181, R26, UR10, -R24 ;  /* 0x0000000a1ab57c23 */ /* 0x000fe20008010818 */
[----:B------:R-:W-:Y:S01]  /*76a0*/  FFMA.FTZ R26, R65, R3, R180 ;  /* 0x00000003411a7223 */ /* 0x000fe200000100b4 */
[--C-:B------:R-:W-:Y:S01]  /*76b0*/  FFMA.FTZ R177, R34, UR10, -R24.reuse ;  /* 0x0000000a22b17c23 */ /* 0x100fe20008010818 */
[--C-:B------:R-:W-:Y:S01]  /*76c0*/  FFMA.FTZ R0, R27, UR10, -R24.reuse ;  /* 0x0000000a1b007c23 */ /* 0x100fe20008010818 */
[----:B------:R-:W-:Y:S01]  /*76d0*/  FFMA.FTZ R183, R30, UR10, -R24 ;  /* 0x0000000a1eb77c23 */ /* 0x000fe20008010818 */
[----:B------:R-:W-:Y:S01]  /*76e0*/  FADD.FTZ R3, R7, R26 ;  /* 0x0000001a07037221 */ /* 0x000fe20000010000 */
[--C-:B-1----:R-:W-:Y:S01]  /*76f0*/  FFMA.FTZ R10, R31, UR10, -R24.reuse ;  /* 0x0000000a1f0a7c23 */ /* 0x102fe20008010818 */
[----:B------:R-:W-:Y:S01]  /*7700*/  MUFU.EX2 R181, R181 ;  /* 0x000000b500b57308 */ /* 0x000fe20000000800 */
[--C-:B------:R-:W-:Y:S01]  /*7710*/  FFMA.FTZ R12, R35, UR10, -R24.reuse ;  /* 0x0000000a230c7c23 */ /* 0x100fe20008010818 */
[----:B------:R-:W-:Y:S01]  /*7720*/  FADD.FTZ R28, R182, R3 ;  /* 0x00000003b61c7221 */ /* 0x000fe20000010000 */
[--C-:B------:R-:W-:Y:S01]  /*7730*/  FFMA.FTZ R179, R38, UR10, -R24.reuse ;  /* 0x0000000a26b37c23 */ /* 0x100fe20008010818 */
[--C-:B------:R-:W-:Y:S01]  /*7740*/  FFMA.FTZ R14, R39, UR10, -R24.reuse ;  /* 0x0000000a270e7c23 */ /* 0x100fe20008010818 */
[----:B------:R-:W-:Y:S01]  /*7750*/  FFMA.FTZ R173, R42, UR10, -R24 ;  /* 0x0000000a2aad7c23 */ /* 0x000fe20008010818 */
[----:B------:R-:W-:Y:S01]  /*7760*/  FADD.FTZ R3, R9, R28 ;  /* 0x0000001c09037221 */ /* 0x000fe20000010000 */
[--C-:B------:R-:W-:Y:S01]  /*7770*/  FFMA.FTZ R20, R43, UR10, -R24.reuse ;  /* 0x0000000a2b147c23 */ /* 0x100fe20008010818 */
        /* <DEDUP_REMOVED lines=23> */
[----:B------:R-:W-:Y:S01]  /*78f0*/  FSEL R28, R8, RZ, P2 ;  /* 0x000000ff081c7208 */ /* 0x000fe20001000000 */
[----:B------:R-:W-:Y:S01]  /*7900*/  MUFU.EX2 R162, R162 ;  /* 0x000000a200a27308 */ /* 0x000fe20000000800 */
[--C-:B------:R-:W-:Y:S01]  /*7910*/  FFMA.FTZ R75, R75, UR10, -R24.reuse ;  /* 0x0000000a4b4b7c23 */ /* 0x100fe20008010818 */
[----:B------:R-:W-:Y:S01]  /*7920*/  FADD.FTZ R34, R174, R3 ;  /* 0x00000003ae227221 */ /* 0x000fe20000010000 */
[--C-:B------:R-:W-:Y:S01]  /*7930*/  FFMA.FTZ R78, R78, UR10, -R24.reuse ;  /* 0x0000000a4e4e7c23 */ /* 0x100fe20008010818 */
[----:B------:R-:W-:Y:S01]  /*7940*/  FADD.FTZ R28, -R28, R5 ;  /* 0x000000051c1c7221 */ /* 0x000fe20000010100 */
[----:B------:R-:W-:Y:S01]  /*7950*/  FFMA.FTZ R79, R79, UR10, -R24 ;  /* 0x0000000a4f4f7c23 */ /* 0x000fe20008010818 */
[----:B------:R-:W-:Y:S01]  /*7960*/  FADD.FTZ R3, R21, R34 ;  /* 0x0000002215037221 */ /* 0x000fe20000010000 */
[--C-:B------:R-:W-:Y:S01]  /*7970*/  FFMA.FTZ R82, R82, UR10, -R24.reuse ;  /* 0x0000000a52527c23 */ /* 0x100fe20008010818 */
[----:B------:R-:W-:Y:S01]  /*7980*/  FMUL.FTZ R28, R28, UR10 ;  /* 0x0000000a1c1c7c20 */ /* 0x000fe20008410000 */
[----:B------:R-:W-:Y:S01]  /*7990*/  MUFU.EX2 R177, R177 ;  /* 0x000000b100b17308 */ /* 0x000fe20000000800 */
[----:B------:R-:W-:Y:S01]  /*79a0*/  FADD.FTZ R34, R168, R3 ;  /* 0x00000003a8227221 */ /* 0x000fe20000010000 */
[--C-:B------:R-:W-:Y:S01]  /*79b0*/  FFMA.FTZ R83, R83, UR10, -R24.reuse ;  /* 0x0000000a53537c23 */ /* 0x100fe20008010818 */
[----:B------:R-:W-:Y:S01]  /*79c0*/  FFMA.FTZ R86, R86, UR10, -R24 ;  /* 0x0000000a56567c23 */ /* 0x000fe20008010818 */
[----:B------:R-:W-:-:S02]  /*79d0*/  IMAD.U32 R27, RZ, RZ, UR47 ;  /* 0x0000002fff1b7e24 */ /* 0x000fc4000f8e00ff */
[----:B------:R-:W-:Y:S01]  /*79e0*/  FADD.FTZ R3, R25, R34 ;  /* 0x0000002219037221 */ /* 0x000fe20000010000 */
[--C-:B------:R-:W-:Y:S01]  /*79f0*/  FFMA.FTZ R34, R59, UR10, -R24.reuse ;  /* 0x0000000a3b227c23 */ /* 0x100fe20008010818 */
[----:B------:R-:W-:Y:S01]  /*7a00*/  FFMA.FTZ R24, R87, UR10, -R24 ;  /* 0x0000000a57187c23 */ /* 0x000fe20008010818 */
[----:B------:R-:W1:Y:S01]  /*7a10*/  MUFU.EX2 R28, R28 ;  /* 0x0000001c001c7308 */ /* 0x000e620000000800 */
[----:B------:R-:W-:Y:S01]  /*7a20*/  FADD.FTZ R36, R170, R3 ;  /* 0x00000003aa247221 */ /* 0x000fe20000010000 */
[----:B------:R-:W-:Y:S01]  /*7a30*/  @!P1 LEA R27, R27, UR41, 0x3 ;  /* 0x000000291b1b9c11 */ /* 0x000fe2000f8e18ff */
[----:B------:R-:W-:Y:S01]  /*7a40*/  UMOV UR47, UR59 ;  /* 0x0000003b002f7c82 */ /* 0x000fe20008000000 */
[----:B------:R-:W-:Y:S01]  /*7a50*/  ISETP.GT.AND P2, PT, R4, UR60, PT ;  /* 0x0000003c04007c0c */ /* 0x000fe2000bf44270 */
[----:B------:R-:W-:Y:S01]  /*7a60*/  FADD.FTZ R3, R29, R36 ;  /* 0x000000241d037221 */ /* 0x000fe20000010000 */
[----:B------:R-:W-:Y:S01]  /*7a70*/  F2FP.BF16.F32.PACK_AB R180, R7, R180 ;  /* 0x000000b407b4723e */ /* 0x000fe200000010ff */
[----:B------:R-:W-:Y:S01]  /*7a80*/  @!P1 VIADD R27, R27, 0x28860 ;  /* 0x000288601b1b9836 */ /* 0x000fe20000000000 */
[----:B------:R-:W4:Y:S01]  /*7a90*/  MUFU.EX2 R45, R45 ;  /* 0x0000002d002d7308 */ /* 0x000f220000000800 */
[----:B--2---:R-:W-:Y:S01]  /*7aa0*/  FADD.FTZ R36, R164, R3 ;  /* 0x00000003a4247221 */ /* 0x004fe20000010000 */
[----:B------:R-:W-:Y:S01]  /*7ab0*/  F2FP.BF16.F32.PACK_AB R182, R9, R182 ;  /* 0x000000b609b6723e */ /* 0x000fe200000010ff */
[-C--:B------:R-:W-:Y:S01]  /*7ac0*/  FMUL.FTZ R148, R148, R65.reuse ;  /* 0x0000004194947220 */ /* 0x080fe20000410000 */
[----:B------:R-:W-:Y:S01]  /*7ad0*/  @!P1 PRMT R27, RZ, 0x654, R27 ;  /* 0x00000654ff1b9816 */ /* 0x000fe2000000001b */
[----:B0-----:R-:W-:Y:S01]  /*7ae0*/  FADD.FTZ R3, R33, R36 ;  /* 0x0000002421037221 */ /* 0x001fe20000010000 */
[----:B------:R-:W-:Y:S01]  /*7af0*/  F2FP.BF16.F32.PACK_AB R176, R11, R176 ;  /* 0x000000b00bb0723e */ /* 0x000fe200000010ff */
[----:B------:R-:W-:Y:S01]  /*7b00*/  FMUL.FTZ R149, R149, R65 ;  /* 0x0000004195957220 */ /* 0x000fe20000410000 */
[----:B------:R-:W0:Y:S01]  /*7b10*/  MUFU.EX2 R12, R12 ;  /* 0x0000000c000c7308 */ /* 0x000e220000000800 */
[----:B---3--:R-:W-:Y:S01]  /*7b20*/  FADD.FTZ R36, R166, R3 ;  /* 0x00000003a6247221 */ /* 0x008fe20000010000 */
[----:B-1----:R-:W-:Y:S01]  /*7b30*/  FFMA.FTZ R3, R28, R2, R181 ;  /* 0x000000021c037223 */ /* 0x002fe200000100b5 */
[----:B------:R1:W-:Y:S01]  /*7b40*/  @!P1 SYNCS.ARRIVE.TRANS64.RED.A1T0 RZ, [R27+URZ], RZ ;  /* 0x000000ff1bff99a7 */ /* 0x0003e2000810043f */
[C---:B------:R-:W-:Y:S01]  /*7b50*/  F2FP.BF16.F32.PACK_AB R181, R0.reuse, R181 ;  /* 0x000000b500b5723e */ /* 0x040fe200000010ff */
[----:B------:R-:W-:Y:S01]  /*7b60*/  FADD.FTZ R5, R37, R36 ;  /* 0x0000002425057221 */ /* 0x000fe20000010000 */
[----:B------:R-:W-:Y:S01]  /*7b70*/  FADD.FTZ R2, R0, R3 ;  /* 0x0000000300027221 */ /* 0x000fe20000010000 */
[----:B------:R-:W-:Y:S01]  /*7b80*/  F2FP.BF16.F32.PACK_AB R178, R13, R178 ;  /* 0x000000b20db2723e */ /* 0x000fe200000010ff */
[----:B------:R-:W2:Y:S01]  /*7b90*/  MUFU.EX2 R156, R156 ;  /* 0x0000009c009c7308 */ /* 0x000ea20000000800 */
[----:B------:R-:W-:Y:S01]  /*7ba0*/  FADD.FTZ R36, R160, R5 ;  /* 0x00000005a0247221 */ /* 0x000fe20000010000 */
[----:B------:R-:W-:Y:S01]  /*7bb0*/  FADD.FTZ R3, R183, R2 ;  /* 0x00000002b7037221 */ /* 0x000fe20000010000 */
[----:B------:R-:W-:Y:S01]  /*7bc0*/  F2FP.BF16.F32.PACK_AB R172, R15, R172 ;  /* 0x000000ac0fac723e */ /* 0x000fe200000010ff */
[----:B------:R-:W-:-:S02]  /*7bd0*/  VIADD R4, R4, 0xffffffff ;  /* 0xffffffff04047836 */ /* 0x000fc40000000000 */
        /* <DEDUP_REMOVED lines=8> */
[----:B----4-:R-:W-:Y:S01]  /*7c60*/  FADD.FTZ R5, R45, R38 ;  /* 0x000000262d057221 */ /* 0x010fe20000010000 */
[----:B0-----:R-:W-:Y:S01]  /*7c70*/  FADD.FTZ R36, R12, R3 ;  /* 0x000000030c247221 */ /* 0x001fe20000010000 */
[----:B------:R-:W-:Y:S01]  /*7c80*/  F2FP.BF16.F32.PACK_AB R170, R29, R170 ;  /* 0x000000aa1daa723e */ /* 0x000fe200000010ff */
[----:B------:R-:W0:Y:S01]  /*7c90*/  MUFU.EX2 R49, R49 ;  /* 0x0000003100317308 */ /* 0x000e220000000800 */
[----:B--2---:R-:W-:Y:S01]  /*7ca0*/  FADD.FTZ R38, R156, R5 ;  /* 0x000000059c267221 */ /* 0x004fe20000010000 */
[----:B------:R-:W-:Y:S01]  /*7cb0*/  F2FP.BF16.F32.PACK_AB R164, R33, R164 ;  /* 0x000000a421a4723e */ /* 0x000fe200000010ff */
[----:B------:R-:W-:Y:S01]  /*7cc0*/  FMUL.FTZ R91, R91, R28 ;  /* 0x0000001c5b5b7220 */ /* 0x000fe20000410000 */
[----:B------:R-:W-:Y:S01]  /*7cd0*/  F2FP.BF16.F32.PACK_AB R166, R37, R166 ;  /* 0x000000a625a6723e */ /* 0x000fe200000010ff */
[----:B------:R-:W-:Y:S01]  /*7ce0*/  FMUL.FTZ R94, R94, R28 ;  /* 0x0000001c5e5e7220 */ /* 0x000fe20000410000 */
[----:B------:R-:W-:Y:S01]  /*7cf0*/  F2FP.BF16.F32.PACK_AB R160, R41, R160 ;  /* 0x000000a029a0723e */ /* 0x000fe200000010ff */
[----:B------:R-:W-:Y:S01]  /*7d00*/  FMUL.FTZ R95, R95, R28 ;  /* 0x0000001c5f5f7220 */ /* 0x000fe20000410000 */
[----:B------:R-:W2:Y:S01]  /*7d10*/  MUFU.EX2 R14, R14 ;  /* 0x0000000e000e7308 */ /* 0x000ea20000000800 */
[----:B---3--:R-:W-:Y:S01]  /*7d20*/  FADD.FTZ R3, R179, R36 ;  /* 0x00000024b3037221 */ /* 0x008fe20000010000 */
[----:B------:R-:W-:Y:S01]  /*7d30*/  F2FP.BF16.F32.PACK_AB R162, R45, R162 ;  /* 0x000000a22da2723e */ /* 0x000fe200000010ff */
[-C--:B------:R-:W-:Y:S01]  /*7d40*/  FMUL.FTZ R98, R98, R28.reuse ;  /* 0x0000001c62627220 */ /* 0x080fe20000410000 */
[----:B------:R-:W-:Y:S01]  /*7d50*/  F2FP.BF16.F32.PACK_AB R183, R10, R183 ;  /* 0x000000b70ab7723e */ /* 0x000fe200000010ff */
[-C--:B------:R-:W-:Y:S01]  /*7d60*/  FMUL.FTZ R99, R99, R28.reuse ;  /* 0x0000001c63637220 */ /* 0x080fe20000410000 */
[----:B------:R-:W-:Y:S01]  /*7d70*/  F2FP.BF16.F32.PACK_AB R177, R12, R177 ;  /* 0x000000b10cb1723e */ /* 0x000fe200000010ff */
[----:B------:R-:W-:Y:S01]  /*7d80*/  FMUL.FTZ R102, R102, R28 ;  /* 0x0000001c66667220 */ /* 0x000fe20000410000 */
[----:B------:R-:W3:Y:S01]  /*7d90*/  MUFU.EX2 R158, R158 ;  /* 0x0000009e009e7308 */ /* 0x000ee20000000800 */
        /* <DEDUP_REMOVED lines=8> */
[C---:B--2---:R-:W-:Y:S01]  /*7e20*/  FADD.FTZ R36, R14.reuse, R3 ;  /* 0x000000030e247221 */ /* 0x044fe20000010000 */
[----:B------:R-:W-:Y:S01]  /*7e30*/  F2FP.BF16.F32.PACK_AB R179, R14, R179 ;  /* 0x000000b30eb3723e */ /* 0x000fe200000010ff */
[-C--:B------:R-:W-:Y:S01]  /*7e40*/  FMUL.FTZ R114, R114, R28.reuse ;  /* 0x0000001c72727220 */ /* 0x080fe20000410000 */
[-C--:B------:R-:W-:Y:S01]  /*7e50*/  FMUL.FTZ R115, R115, R28.reuse ;  /* 0x0000001c73737220 */ /* 0x080fe20000410000 */
[-C--:B------:R-:W-:Y:S01]  /*7e60*/  FMUL.FTZ R118, R118, R28.reuse ;  /* 0x0000001c76767220 */ /* 0x080fe20000410000 */
[-C--:B------:R-:W-:Y:S01]  /*7e70*/  FMUL.FTZ R119, R119, R28.reuse ;  /* 0x0000001c77777220 */ /* 0x080fe20000410000 */
[-C--:B------:R-:W-:Y:S01]  /*7e80*/  FMUL.FTZ R122, R122, R28.reuse ;  /* 0x0000001c7a7a7220 */ /* 0x080fe20000410000 */
[----:B------:R-:W2:Y:S01]  /*7e90*/  MUFU.EX2 R53, R53 ;  /* 0x0000003500357308 */ /* 0x000ea20000000800 */
[----:B---3--:R-:W-:Y:S01]  /*7ea0*/  FADD.FTZ R38, R158, R5 ;  /* 0x000000059e267221 */ /* 0x008fe20000010000 */
[-C--:B------:R-:W-:Y:S01]  /*7eb0*/  FMUL.FTZ R123, R123, R28.reuse ;  /* 0x0000001c7b7b7220 */ /* 0x080fe20000410000 */
[-C--:B------:R-:W-:Y:S01]  /*7ec0*/  FMUL.FTZ R126, R126, R28.reuse ;  /* 0x0000001c7e7e7220 */ /* 0x080fe20000410000 */
[-C--:B------:R-:W-:Y:S01]  /*7ed0*/  FMUL.FTZ R127, R127, R28.reuse ;  /* 0x0000001c7f7f7220 */ /* 0x080fe20000410000 */
[-C--:B------:R-:W-:Y:S01]  /*7ee0*/  FMUL.FTZ R130, R130, R28.reuse ;  /* 0x0000001c82827220 */ /* 0x080fe20000410000 */
[-C--:B------:R-:W-:Y:S01]  /*7ef0*/  FMUL.FTZ R131, R131, R28.reuse ;  /* 0x0000001c83837220 */ /* 0x080fe20000410000 */
[-C--:B------:R-:W-:Y:S01]  /*7f00*/  FMUL.FTZ R134, R134, R28.reuse ;  /* 0x0000001c86867220 */ /* 0x080fe20000410000 */
[----:B------:R-:W3:Y:S01]  /*7f10*/  MUFU.EX2 R20, R20 ;  /* 0x0000001400147308 */ /* 0x000ee20000000800 */
[----:B0-----:R-:W-:Y:S01]  /*7f20*/  FADD.FTZ R3, R173, R36 ;  /* 0x00000024ad037221 */ /* 0x001fe20000010000 */
[-C--:B------:R-:W-:Y:S01]  /*7f30*/  FMUL.FTZ R135, R135, R28.reuse ;  /* 0x0000001c87877220 */ /* 0x080fe20000410000 */
[-C--:B------:R-:W-:Y:S01]  /*7f40*/  FMUL.FTZ R138, R138, R28.reuse ;  /* 0x0000001c8a8a7220 */ /* 0x080fe20000410000 */
[-C--:B------:R-:W-:Y:S01]  /*7f50*/  FMUL.FTZ R139, R139, R28.reuse ;  /* 0x0000001c8b8b7220 */ /* 0x080fe20000410000 */
[-C--:B------:R-:W-:Y:S01]  /*7f60*/  FMUL.FTZ R142, R142, R28.reuse ;  /* 0x0000001c8e8e7220 */ /* 0x080fe20000410000 */
[-C--:B------:R-:W-:Y:S01]  /*7f70*/  FMUL.FTZ R143, R143, R28.reuse ;  /* 0x0000001c8f8f7220 */ /* 0x080fe20000410000 */
[----:B------:R-:W-:Y:S01]  /*7f80*/  FMUL.FTZ R146, R146, R28 ;  /* 0x0000001c92927220 */ /* 0x000fe20000410000 */
[----:B------:R-:W0:Y:S01]  /*7f90*/  MUFU.EX2 R152, R152 ;  /* 0x0000009800987308 */ /* 0x000e220000000800 */
[C---:B--2---:R-:W-:Y:S01]  /*7fa0*/  FADD.FTZ R5, R53.reuse, R38 ;  /* 0x0000002635057221 */ /* 0x044fe20000010000 */
[----:B------:R-:W-:Y:S01]  /*7fb0*/  F2FP.BF16.F32.PACK_AB R158, R53, R158 ;  /* 0x0000009e359e723e */ /* 0x000fe200000010ff */
[-C--:B------:R-:W-:Y:S01]  /*7fc0*/  FMUL.FTZ R147, R147, R28.reuse ;  /* 0x0000001c93937220 */ /* 0x080fe20000410000 */
[-C--:B------:R-:W-:Y:S01]  /*7fd0*/  FMUL.FTZ R150, R150, R28.reuse ;  /* 0x0000001c96967220 */ /* 0x080fe20000410000 */
[----:B------:R-:W-:Y:S01]  /*7fe0*/  FMUL.FTZ R151, R151, R28 ;  /* 0x0000001c97977220 */ /* 0x000fe20000410000 */
[----:B------:R-:W-:-:S02]  /*7ff0*/  IMAD.MOV.U32 R0, RZ, RZ, R6 ;  /* 0x000000ffff007224 */ /* 0x000fc400078e0006 */
[----:B------:R-:W2:Y:S01]  /*8000*/  MUFU.EX2 R175, R175 ;  /* 0x000000af00af7308 */ /* 0x000ea20000000800 */
[C---:B---3--:R-:W-:Y:S01]  /*8010*/  FADD.FTZ R36, R20.reuse, R3 ;  /* 0x0000000314247221 */ /* 0x048fe20000010000 */
[----:B------:R-:W-:-:S06]  /*8020*/  F2FP.BF16.F32.PACK_AB R173, R20, R173 ;  /* 0x000000ad14ad723e */ /* 0x000fcc00000010ff */
[----:B------:R-:W3:Y:S01]  /*8030*/  MUFU.EX2 R57, R57 ;  /* 0x0000003900397308 */ /* 0x000ee20000000800 */
[----:B0-----:R-:W-:-:S07]  /*8040*/  FADD.FTZ R38, R152, R5 ;  /* 0x0000000598267221 */ /* 0x001fce0000010000 */
[----:B------:R-:W0:Y:S01]  /*8050*/  MUFU.EX2 R26, R26 ;  /* 0x0000001a001a7308 */ /* 0x000e220000000800 */
[----:B--2---:R-:W-:-:S07]  /*8060*/  FADD.FTZ R3, R175, R36 ;  /* 0x00000024af037221 */ /* 0x004fce0000010000 */
[----:B------:R-:W2:Y:S01]  /*8070*/  MUFU.EX2 R154, R154 ;  /* 0x0000009a009a7308 */ /* 0x000ea20000000800 */
[C---:B---3--:R-:W-:Y:S01]  /*8080*/  FADD.FTZ R5, R57.reuse, R38 ;  /* 0x0000002639057221 */ /* 0x048fe20000010000 */
[----:B------:R-:W-:-:S06]  /*8090*/  F2FP.BF16.F32.PACK_AB R152, R57, R152 ;  /* 0x000000983998723e */ /* 0x000fcc00000010ff */
[----:B------:R-:W3:Y:S01]  /*80a0*/  MUFU.EX2 R169, R169 ;  /* 0x000000a900a97308 */ /* 0x000ee20000000800 */
[C---:B0-----:R-:W-:Y:S01]  /*80b0*/  FADD.FTZ R36, R26.reuse, R3 ;  /* 0x000000031a247221 */ /* 0x041fe20000010000 */
[----:B------:R-:W-:-:S06]  /*80c0*/  F2FP.BF16.F32.PACK_AB R175, R26, R175 ;  /* 0x000000af1aaf723e */ /* 0x000fcc00000010ff */
[----:B------:R-:W0:Y:S01]  /*80d0*/  MUFU.EX2 R30, R30 ;  /* 0x0000001e001e7308 */ /* 0x000e220000000800 */
[----:B--2---:R-:W-:Y:S01]  /*80e0*/  FADD.FTZ R38, R154, R5 ;  /* 0x000000059a267221 */ /* 0x004fe20000010000 */
[----:B------:R-:W-:-:S03]  /*80f0*/  F2FP.BF16.F32.PACK_AB R154, R61, R154 ;  /* 0x0000009a3d9a723e */ /* 0x000fc600000010ff */
[----:B------:R-:W-:-:S03]  /*8100*/  FADD.FTZ R3, R61, R38 ;  /* 0x000000263d037221 */ /* 0x000fc60000010000 */
[----:B------:R-:W2:Y:S01]  /*8110*/  MUFU.EX2 R171, R171 ;  /* 0x000000ab00ab7308 */ /* 0x000ea20000000800 */
[----:B---3--:R-:W-:-:S07]  /*8120*/  FADD.FTZ R5, R169, R36 ;  /* 0x00000024a9057221 */ /* 0x008fce0000010000 */
[----:B------:R-:W3:Y:S01]  /*8130*/  MUFU.EX2 R32, R32 ;  /* 0x0000002000207308 */ /* 0x000ee20000000800 */
[C---:B0-----:R-:W-:Y:S01]  /*8140*/  FADD.FTZ R36, R30.reuse, R5 ;  /* 0x000000051e247221 */ /* 0x041fe20000010000 */
[----:B------:R-:W-:-:S06]  /*8150*/  F2FP.BF16.F32.PACK_AB R169, R30, R169 ;  /* 0x000000a91ea9723e */ /* 0x000fcc00000010ff */
[----:B------:R-:W0:Y:S01]  /*8160*/  MUFU.EX2 R165, R165 ;  /* 0x000000a500a57308 */ /* 0x000e220000000800 */
[----:B--2---:R-:W-:-:S07]  /*8170*/  FADD.FTZ R5, R171, R36 ;  /* 0x00000024ab057221 */ /* 0x004fce0000010000 */
[----:B------:R-:W2:Y:S01]  /*8180*/  MUFU.EX2 R34, R34 ;  /* 0x0000002200227308 */ /* 0x000ea20000000800 */
[C---:B---3--:R-:W-:Y:S01]  /*8190*/  FADD.FTZ R36, R32.reuse, R5 ;  /* 0x0000000520247221 */ /* 0x048fe20000010000 */
[----:B------:R-:W-:-:S06]  /*81a0*/  F2FP.BF16.F32.PACK_AB R171, R32, R171 ;  /* 0x000000ab20ab723e */ /* 0x000fcc00000010ff */
[----:B------:R-:W3:Y:S01]  /*81b0*/  MUFU.EX2 R167, R167 ;  /* 0x000000a700a77308 */ /* 0x000ee20000000800 */
[----:B0-----:R-:W-:-:S07]  /*81c0*/  FADD.FTZ R5, R165, R36 ;  /* 0x00000024a5057221 */ /* 0x001fce0000010000 */
[----:B------:R-:W0:Y:S01]  /*81d0*/  MUFU.EX2 R2, R63 ;  /* 0x0000003f00027308 */ /* 0x000e220000000800 */
[C---:B--2---:R-:W-:Y:S01]  /*81e0*/  FADD.FTZ R36, R34.reuse, R5 ;  /* 0x0000000522247221 */ /* 0x044fe20000010000 */
[----:B------:R-:W-:-:S06]  /*81f0*/  F2FP.BF16.F32.PACK_AB R165, R34, R165 ;  /* 0x000000a522a5723e */ /* 0x000fcc00000010ff */
[----:B------:R-:W2:Y:S01]  /*8200*/  MUFU.EX2 R161, R161 ;  /* 0x000000a100a17308 */ /* 0x000ea20000000800 */
[----:B---3--:R-:W-:-:S07]  /*8210*/  FADD.FTZ R5, R167, R36 ;  /* 0x00000024a7057221 */ /* 0x008fce0000010000 */
[----:B------:R-:W3:Y:S01]  /*8220*/  MUFU.EX2 R67, R67 ;  /* 0x0000004300437308 */ /* 0x000ee20000000800 */
[C---:B0-----:R-:W-:Y:S01]  /*8230*/  FADD.FTZ R36, R2.reuse, R5 ;  /* 0x0000000502247221 */ /* 0x041fe20000010000 */
[----:B------:R-:W-:Y:S01]  /*8240*/  F2FP.BF16.F32.PACK_AB R167, R2, R167 ;  /* 0x000000a702a7723e */ /* 0x000fe200000010ff */
[----:B------:R-:W-:-:S05]  /*8250*/  IMAD.MOV.U32 R5, RZ, RZ, R8 ;  /* 0x000000ffff057224 */ /* 0x000fca00078e0008 */
        /* <DEDUP_REMOVED lines=24> */
[----:B------:R-:W-:-:S03]  /*83e0*/  F2FP.BF16.F32.PACK_AB R153, R83, R153 ;  /* 0x000000995399723e */ /* 0x000fc600000010ff */
[----:B---3--:R-:W-:-:S04]  /*83f0*/  FADD.FTZ R36, R155, R36 ;  /* 0x000000249b247221 */ /* 0x008fc80000010000 */
[C---:B0-----:R-:W-:Y:S01]  /*8400*/  FADD.FTZ R2, R24.reuse, R36 ;  /* 0x0000002418027221 */ /* 0x041fe20000010000 */
[----:B------:R-:W-:Y:S01]  /*8410*/  F2FP.BF16.F32.PACK_AB R155, R24, R155 ;  /* 0x0000009b189b723e */ /* 0x000fe200000010ff */
[----:B-1----:R-:W-:Y:S06]  /*8420*/  @P2 BRA `(.L_x_1217) ;  /* 0xffffffcc00d82947 */ /* 0x002fec000383ffff */
[----:B------:R-:W-:Y:S01]  /*8430*/  IMAD.MOV.U32 R5, RZ, RZ, R8 ;  /* 0x000000ffff057224 */ /* 0x000fe200078e0008 */
[----:B------:R-:W-:Y:S01]  /*8440*/  UMOV UR47, UR59 ;  /* 0x0000003b002f7c82 */ /* 0x000fe20008000000 */
[----:B------:R-:W-:Y:S01]  /*8450*/  IMAD.MOV.U32 R0, RZ, RZ, R6 ;  /* 0x000000ffff007224 */ /* 0x000fe200078e0006 */
[----:B------:R-:W-:-:S06]  /*8460*/  UMOV UR50, UR58 ;  /* 0x0000003a00327c82 */ /* 0x000fcc0008000000 */
.L_x_1200:
[----:B------:R-:W-:Y:S01]  /*8470*/  ULDC UR6, c[0x0][0x448] ;  /* 0x0001120000067ab9 */ /* 0x000fe20000000800 */
[----:B------:R-:W-:Y:S01]  /*8480*/  ULDC UR18, c[0x0][0x9e4] ;  /* 0x0002790000127ab9 */ /* 0x000fe20000000800 */
[----:B------:R-:W-:Y:S02]  /*8490*/  UISETP.NE.AND UP0, UPT, UR6, 0x1, UPT ;  /* 0x000000010600788c */ /* 0x000fe4000bf05270 */
[----:B------:R-:W-:Y:S02]  /*84a0*/  UISETP.GE.AND UP1, UPT, UR18, 0x1, UPT ;  /* 0x000000011200788c */ /* 0x000fe4000bf26270 */
[----:B------:R-:W-:Y:S02]  /*84b0*/  UIADD3 UR11, UR37, 0x7f, URZ ;  /* 0x0000007f250b7890 */ /* 0x000fe4000fffe03f */
[----:B------:R-:W-:Y:S02]  /*84c0*/  UIADD3 UR14, UR38, 0x1, -UR46 ;  /* 0x00000001260e7890 */ /* 0x000fe4000fffe82e */
[----:B------:R-:W-:-:S03]  /*84d0*/  PLOP3.LUT P5, PT, PT, PT, UP1, 0x80, 0x0 ;  /* 0x000000000000781c */ /* 0x000fc60003faf018 */
[----:B------:R-:W-:Y:S01]  /*84e0*/  @UP0 ULDC UR6, c[0x0][0x44c] ;  /* 0x0001130000060ab9 */ /* 0x000fe20000000800 */
[----:B------:R-:W-:Y:S01]  /*84f0*/  @UP0 ULDC UR15, c[0x0][0x450] ;  /* 0x00011400000f0ab9 */ /* 0x000fe20000000800 */
[----:B------:R-:W-:-:S04]  /*8500*/  UIMAD.WIDE.U32 UR6, UR11, UR6, URZ ;  /* 0x000000060b0672a5 */ /* 0x000fc8000f8e003f */
[----:B------:R-:W-:-:S04]  /*8510*/  @UP0 USHF.R.U32.HI UR11, URZ, UR15, UR7 ;  /* 0x0000000f3f0b0299 */ /* 0x000fc80008011607 */
[----:B------:R-:W-:-:S04]  /*8520*/  UIADD3 UR11, UR14, UR11, URZ ;  /* 0x0000000b0e0b7290 */ /* 0x000fc8000fffe03f */
        /* <DEDUP_REMOVED lines=12> */
.L_x_1219:
[----:B------:R-:W-:-:S11]  /*85f0*/  UISETP.NE.AND UP1, UPT, UR18, 0x1, UPT ;  /* 0x000000011200788c */ /* 0x000fd6000bf25270 */
[----:B------:R-:W-:Y:S02]  /*8600*/  @UP1 ULDC.64 UR6, c[0x0][0x9e8] ;  /* 0x00027a0000061ab9 */ /* 0x000fe40000000a00 */
[----:B------:R-:W-:-:S04]  /*8610*/  UIMAD.WIDE.U32 UR14, UR11, UR6, URZ ;  /* 0x000000060b0e72a5 */ /* 0x000fc8000f8e003f */
[----:B------:R-:W-:-:S12]  /*8620*/  @UP1 USHF.R.U32.HI UR11, URZ, UR7, UR15 ;  /* 0x000000073f0b1299 */ /* 0x000fd8000801160f */
.L_x_1220:
[----:B------:R-:W-:-:S04]  /*8630*/  UIMAD UR11, UR11, UR18, URZ ;  /* 0x000000120b0b72a4 */ /* 0x000fc8000f8e023f */
[----:B------:R-:W-:-:S04]  /*8640*/  UISETP.LT.AND UP1, UPT, UR56, UR11, UPT ;  /* 0x0000000b3800728c */ /* 0x000fc8000bf21270 */
[----:B------:R-:W-:-:S12]  /*8650*/  USEL UR56, UR56, UR11, !UP1 ;  /* 0x0000000b38387287 */ /* 0x000fd8000c800000 */
.L_x_1218:
[----:B------:R-:W-:-:S04]  /*8660*/  UIADD3 UR56, UR56, 0x7f, URZ ;  /* 0x0000007f38387890 */ /* 0x000fc8000fffe03f */
[----:B------:R-:W-:-:S04]  /*8670*/  USHF.R.S32.HI UR6, URZ, 0x1f, UR56 ;  /* 0x0000001f3f067899 */ /* 0x000fc80008011438 */
[----:B------:R-:W-:-:S04]  /*8680*/  ULEA.HI UR6, UR6, UR56, URZ, 0x7 ;  /* 0x0000003806067291 */ /* 0x000fc8000f8f383f */
[----:B------:R-:W-:-:S04]  /*8690*/  USHF.R.S32.HI UR6, URZ, 0x7, UR6 ;  /* 0x000000073f067899 */ /* 0x000fc80008011406 */
[----:B------:R-:W-:-:S04]  /*86a0*/  UISETP.LT.AND UP1, UPT, UR40, UR6, UPT ;  /* 0x000000062800728c */ /* 0x000fc8000bf21270 */
[----:B------:R-:W-:-:S06]  /*86b0*/  USEL UR55, UR40, UR6, !UP1 ;  /* 0x0000000628377287 */ /* 0x000fcc000c800000 */
[----:B------:R-:W-:-:S13]  /*86c0*/  ISETP.GE.AND P2, PT, R4, UR55, PT ;  /* 0x0000003704007c0c */ /* 0x000fda000bf46270 */
[----:B------:R-:W-:Y:S05]  /*86d0*/  @!P2 BRA `(.L_x_1221) ;  /* 0x000000200008a947 */ /* 0x000fea0003800000 */
[----:B------:R-:W-:Y:S01]  /*86e0*/  IMAD.MOV.U32 R6, RZ, RZ, R5 ;  /* 0x000000ffff067224 */ /* 0x000fe200078e0005 */
[----:B------:R-:W-:Y:S01]  /*86f0*/  UMOV UR57, UR50 ;  /* 0x0000003200397c82 */ /* 0x000fe20008000000 */
[----:B------:R-:W-:Y:S01]  /*8700*/  IMAD.MOV.U32 R7, RZ, RZ, R0 ;  /* 0x000000ffff077224 */ /* 0x000fe200078e0000 */
[----:B------:R-:W-:Y:S01]  /*8710*/  UMOV UR56, UR47 ;  /* 0x0000002f00387c82 */ /* 0x000fe20008000000 */
[----:B------:R-:W-:-:S05]  /*8720*/  ULDC UR54, c[0x0][0x988] ;  /* 0x0002620000367ab9 */ /* 0x000fca0000000800 */
.L_x_1230:
        /* <DEDUP_REMOVED lines=9> */
.L_x_1223:
[----:B------:R-:W-:Y:S01]  /*87c0*/  ULEA UR6, UR47, UR41, 0x3 ;  /* 0x000000292f067291 */ /* 0x000fe2000f8e183f */
[----:B------:R-:W-:-:S05]  /*87d0*/  IMAD.U32 R0, RZ, RZ, UR50 ;  /* 0x00000032ff007e24 */ /* 0x000fca000f8e00ff */
[----:B------:R-:W-:-:S04]  /*87e0*/  SHF.L.U32 R0, R0, 0x1f, RZ ;  /* 0x0000001f00007819 */ /* 0x000fc800000006ff */
[----:B------:R0:W1:Y:S01]  /*87f0*/  SYNCS.PHASECHK.TRANS64.TRYWAIT P2, [UR6+0x28830], R0 ;  /* 0x02883000ff0075a7 */ /* 0x0000620008040146 */
[----:B------:R-:W-:Y:S05]  /*8800*/  @!P0 BRA `(.L_x_1224) ;  /* 0x0000000000048947 */ /* 0x000fea0003800000 */
[----:B------:R-:W-:Y:S01]  /*8810*/  BPT.TRAP 0x1 ;  /* 0x000000040000795c */ /* 0x000fe20000300000 */
.L_x_1224:
[----:B-1----:R-:W-:Y:S05]  /*8820*/  @P2 BRA `(.L_x_1222) ;  /* 0x0000000000082947 */ /* 0x002fea0003800000 */
[----:B------:R-:W1:Y:S02]  /*8830*/  SYNCS.PHASECHK.TRANS64.TRYWAIT P2, [UR6+0x28830], R0 ;  /* 0x02883000ff0075a7 */ /* 0x000e640008040146 */
[----:B-1----:R-:W-:Y:S05]  /*8840*/  @!P2 BRA `(.L_x_1225) ;  /* 0x000000f80094a947 */ /* 0x002fea0003800000 */
.L_x_1222:
        /* <DEDUP_REMOVED lines=47> */
.L_x_1227:
[----:B------:R-:W-:Y:S01]  /*8b40*/  ULEA UR6, UR56, UR41, 0x3 ;  /* 0x0000002938067291 */ /* 0x000fe2000f8e183f */
[----:B------:R-:W-:-:S05]  /*8b50*/  IMAD.U32 R0, RZ, RZ, UR57 ;  /* 0x00000039ff007e24 */ /* 0x000fca000f8e00ff */
[----:B------:R-:W-:-:S04]  /*8b60*/  SHF.L.U32 R0, R0, 0x1f, RZ ;  /* 0x0000001f00007819 */ /* 0x000fc800000006ff */
[----:B------:R0:W1:Y:S01]  /*8b70*/  SYNCS.PHASECHK.TRANS64.TRYWAIT P2, [UR6+0x28850], R0 ;  /* 0x02885000ff0075a7 */ /* 0x0000620008040146 */
[----:B------:R-:W-:Y:S05]  /*8b80*/  @!P0 BRA `(.L_x_1228) ;  /* 0x0000000000048947 */ /* 0x000fea0003800000 */
[----:B------:R-:W-:Y:S01]  /*8b90*/  BPT.TRAP 0x1 ;  /* 0x000000040000795c */ /* 0x000fe20000300000 */
.L_x_1228:
[----:B-1----:R-:W-:Y:S05]  /*8ba0*/  @P2 BRA `(.L_x_1226) ;  /* 0x0000000000082947 */ /* 0x002fea0003800000 */
[----:B------:R-:W1:Y:S02]  /*8bb0*/  SYNCS.PHASECHK.TRANS64.TRYWAIT P2, [UR6+0x28850], R0 ;  /* 0x02885000ff0075a7 */ /* 0x000e640008040146 */
[----:B-1----:R-:W-:Y:S05]  /*8bc0*/  @!P2 BRA `(.L_x_1229) ;  /* 0x000000f400cca947 */ /* 0x002fea0003800000 */
.L_x_1226:
[----:B------:R-:W-:Y:S01]  /*8bd0*/  UIADD3 UR6, UR41, 0x400, URZ ;  /* 0x0000040029067890 */ /* 0x000fe2000fffe03f */
[----:B------:R-:W-:Y:S01]  /*8be0*/  WARPGROUP.ARRIVE ;  /* 0x00000000000079c5 */ /* 0x000fe20000000000 */
[----:B------:R-:W-:Y:S01]  /*8bf0*/  UMOV UR7, 0x40000040 ;  /* 0x4000004000077882 */ /* 0x000fe20000000000 */
[----:B01----:R-:W-:Y:S01]  /*8c00*/  FMNMX.FTZ R0, R24, R7, !PT ;  /* 0x0000000718007209 */ /* 0x003fe20007810000 */
[----:B------:R-:W-:Y:S01]  /*8c10*/  USHF.R.U32.HI UR6, URZ, 0x4, UR6 ;  /* 0x000000043f067899 */ /* 0x000fe20008011606 */
[----:B------:R-:W-:Y:S02]  /*8c20*/  FMNMX.FTZ R10, R26, R6, !PT ;  /* 0x000000061a0a7209 */ /* 0x000fe40007810000 */
[----:B------:R-:W0:Y:S01]  /*8c30*/  S2R R222, SR_TID.X ;  /* 0x0000000000de7919 */ /* 0x000e220000002100 */
[----:B------:R-:W-:Y:S01]  /*8c40*/  FMNMX.FTZ R5, R25, R0, !PT ;  /* 0x0000000019057209 */ /* 0x000fe20007810000 */
[----:B------:R-:W-:Y:S01]  /*8c50*/  ULOP3.LUT UR6, UR6, 0x3fff, URZ, 0xc0, !UPT ;  /* 0x00003fff06067892 */ /* 0x000fe2000f8ec03f */
[----:B------:R-:W-:Y:S01]  /*8c60*/  ISETP.GT.AND P2, PT, R4, UR55, PT ;  /* 0x0000003704007c0c */ /* 0x000fe2000bf44270 */
[----:B------:R-:W-:Y:S01]  /*8c70*/  UMOV UR10, UR54 ;  /* 0x00000036000a7c82 */ /* 0x000fe20008000000 */
[----:B------:R-:W-:Y:S01]  /*8c80*/  FMNMX.FTZ R0, R28, R5, !PT ;  /* 0x000000051c007209 */ /* 0x000fe20007810000 */
[----:B------:R-:W-:Y:S01]  /*8c90*/  ULOP3.LUT UR6, UR6, 0x4000000, URZ, 0xfc, !UPT ;  /* 0x0400000006067892 */ /* 0x000fe2000f8efc3f */
[----:B------:R-:W-:Y:S01]  /*8ca0*/  VIADD R4, R4, 0xffffffff ;  /* 0xffffffff04047836 */ /* 0x000fe20000000000 */
[----:B------:R-:W-:Y:S01]  /*8cb0*/  UMOV UR57, UR50 ;  /* 0x0000003200397c82 */ /* 0x000fe20008000000 */
[----:B------:R-:W-:Y:S01]  /*8cc0*/  FMNMX.FTZ R5, R29, R0, !PT ;  /* 0x000000001d057209 */ /* 0x000fe20007810000 */
[----:B------:R-:W-:-:S03]  /*8cd0*/  ULEA UR11, UR56, UR6, 0xb ;  /* 0x00000006380b7291 */ /* 0x000fc6000f8e583f */
[----:B------:R-:W-:-:S04]  /*8ce0*/  FMNMX.FTZ R0, R32, R5, !PT ;  /* 0x0000000520007209 */ /* 0x000fc80007810000 */
[----:B------:R-:W-:Y:S01]  /*8cf0*/  UMOV UR6, UR11 ;  /* 0x0000000b00067c82 */ /* 0x000fe20008000000 */
[----:B------:R-:W-:Y:S01]  /*8d00*/  FMNMX.FTZ R5, R33, R0, !PT ;  /* 0x0000000021057209 */ /* 0x000fe20007810000 */
[----:B------:R-:W-:Y:S01]  /*8d10*/  HGMMA.64x128x16.F32.BF16 R88, R180, gdesc[UR4].tnspB, R88, gsb0 ;  /* 0x41e00004b4587df0 */ /* 0x000fe20008001858 */
[----:B------:R-:W-:Y:S01]  /*8d20*/  UIADD3 UR6, UR11, 0x80, URZ ;  /* 0x000000800b067890 */ /* 0x000fe2000fffe03f */
[----:B------:R-:W-:Y:S01]  /*8d30*/  UMOV UR7, 0x40000040 ;  /* 0x4000004000077882 */ /* 0x000fe20000000000 */
[----:B------:R-:W-:-:S04]  /*8d40*/  FMNMX.FTZ R0, R36, R5, !PT ;  /* 0x0000000524007209 */ /* 0x000fc80007810000 */
        /* <DEDUP_REMOVED lines=28> */
[----:B------:R-:W-:-:S03]  /*8f10*/  FMNMX.FTZ R5, R27, R10, !PT ;  /* 0x0000000a1b057209 */ /* 0x000fc60007810000 */
[----:B------:R-:W0:Y:S01]  /*8f20*/  SHFL.BFLY PT, R0, R9, 0x1, 0x1f ;  /* 0x0c201f0009007f89 */ /* 0x000e2200000e0000 */
[----:B------:R-:W-:Y:S01]  /*8f30*/  FMNMX.FTZ R10, R30, R5, !PT ;  /* 0x000000051e0a7209 */ /* 0x000fe20007810000 */
[----:B------:R-:W-:Y:S02]  /*8f40*/  WARPGROUP.DEPBAR.LE gsb0, 0x0 ;  /* 0x00008000000079c5 */ /* 0x000fe40000010000 */
[----:B------:R-:W-:Y:S01]  /*8f50*/  WARPGROUP.ARRIVE ;  /* 0x00000000000079c5 */ /* 0x000fe20000000000 */
[----:B------:R-:W-:-:S04]  /*8f60*/  FMNMX.FTZ R5, R31, R10, !PT ;  /* 0x0000000a1f057209 */ /* 0x000fc80007810000 */
[----:B------:R-:W-:Y:S01]  /*8f70*/  FMNMX.FTZ R10, R34, R5, !PT ;  /* 0x00000005220a7209 */ /* 0x000fe20007810000 */
[----:B------:R-:W-:Y:S01]  /*8f80*/  HGMMA.64x128x16.F32.BF16 R88, R176, gdesc[UR4].tnspB, R88, gsb0 ;  /* 0x41e00004b0587df0 */ /* 0x000fe20008001858 */
[----:B------:R-:W-:Y:S01]  /*8f90*/  UIADD3 UR6, UR11, 0x100, URZ ;  /* 0x000001000b067890 */ /* 0x000fe2000fffe03f */
[----:B------:R-:W-:Y:S01]  /*8fa0*/  UMOV UR7, 0x40000040 ;  /* 0x4000004000077882 */ /* 0x000fe20000000000 */
[----:B------:R-:W-:-:S04]  /*8fb0*/  FMNMX.FTZ R5, R35, R10, !PT ;  /* 0x0000000a23057209 */ /* 0x000fc80007810000 */
[----:B------:R-:W-:-:S04]  /*8fc0*/  FMNMX.FTZ R10, R38, R5, !PT ;  /* 0x00000005260a7209 */ /* 0x000fc80007810000 */
[----:B------:R-:W-:Y:S02]  /*8fd0*/  FMNMX.FTZ R5, R39, R10, !PT ;  /* 0x0000000a27057209 */ /* 0x000fe40007810000 */
[----:B0-----:R-:W-:Y:S02]  /*8fe0*/  FMNMX.FTZ R0, R9, R0, !PT ;  /* 0x0000000009007209 */ /* 0x001fe40007810000 */
[----:B------:R-:W-:-:S03]  /*8ff0*/  FMNMX.FTZ R10, R42, R5, !PT ;  /* 0x000000052a0a7209 */ /* 0x000fc60007810000 */
[----:B------:R-:W-:Y:S01]  /*9000*/  FADD.FTZ R7, -R0, R7 ;  /* 0x0000000700077221 */ /* 0x000fe20000010100 */
[----:B------:R-:W-:-:S03]  /*9010*/  FMNMX.FTZ R5, R43, R10, !PT ;  /* 0x0000000a2b057209 */ /* 0x000fc60007810000 */
[----:B------:R-:W-:Y:S01]  /*9020*/  FMUL.FTZ R8, R7, UR10 ;  /* 0x0000000a07087c20 */ /* 0x000fe20008410000 */
[----:B------:R-:W-:-:S04]  /*9030*/  FMNMX.FTZ R10, R46, R5, !PT ;  /* 0x000000052e0a7209 */ /* 0x000fc80007810000 */
[----:B------:R-:W-:Y:S01]  /*9040*/  FMNMX.FTZ R5, R47, R10, !PT ;  /* 0x0000000a2f057209 */ /* 0x000fe20007810000 */
[----:B------:R-:W-:Y:S03]  /*9050*/  MUFU.EX2 R8, R8 ;  /* 0x0000000800087308 */ /* 0x000fe60000000800 */
        /* <DEDUP_REMOVED lines=21> */
[----:B0-----:R-:W-:Y:S01]  /*91b0*/  FMNMX.FTZ R20, R5, R12, !PT ;  /* 0x0000000c05147209 */ /* 0x001fe20007810000 */
[----:B------:R-:W-:Y:S02]  /*91c0*/  WARPGROUP.DEPBAR.LE gsb0, 0x0 ;  /* 0x00008000000079c5 */ /* 0x000fe40000010000 */
[----:B------:R-:W-:Y:S02]  /*91d0*/  WARPGROUP.ARRIVE ;  /* 0x00000000000079c5 */ /* 0x000fe40000000000 */
[----:B------:R-:W0:Y:S04]  /*91e0*/  SHFL.BFLY PT, R5, R20, 0x1, 0x1f ;  /* 0x0c201f0014057f89 */ /* 0x000e2800000e0000 */
[----:B------:R-:W-:Y:S01]  /*91f0*/  HGMMA.64x128x16.F32.BF16 R88, R172, gdesc[UR4].tnspB, R88, gsb0 ;  /* 0x41e00004ac587df0 */ /* 0x000fe20008001858 */
[----:B------:R-:W-:Y:S01]  /*9200*/  UIADD3 UR6, UR11, 0x180, URZ ;  /* 0x000001800b067890 */ /* 0x000fe2000fffe03f */
[----:B------:R-:W-:Y:S01]  /*9210*/  UMOV UR7, 0x40000040 ;  /* 0x4000004000077882 */ /* 0x000fe20000000000 */
[----:B0-----:R-:W-:-:S05]  /*9220*/  FMNMX.FTZ R5, R20, R5, !PT ;  /* 0x0000000514057209 */ /* 0x001fca0007810000 */
[----:B------:R-:W-:Y:S01]  /*9230*/  FADD.FTZ R6, -R5, R6 ;  /* 0x0000000605067221 */ /* 0x000fe20000010100 */
[----:B------:R-:W-:Y:S02]  /*9240*/  WARPGROUP.DEPBAR.LE gsb0, 0x0 ;  /* 0x00008000000079c5 */ /* 0x000fe40000010000 */
[----:B------:R-:W-:-:S06]  /*9250*/  WARPGROUP.ARRIVE ;  /* 0x00000000000079c5 */ /* 0x000fcc0000000000 */
[----:B------:R-:W-:Y:S01]  /*9260*/  HGMMA.64x128x16.F32.BF16 R88, R168, gdesc[UR4].tnspB, R88, gsb0 ;  /* 0x41e00004a8587df0 */ /* 0x000fe20008001858 */
[----:B------:R-:W-:Y:S01]  /*9270*/  UIADD3 UR6, UR11, 0x200, URZ ;  /* 0x000002000b067890 */ /* 0x000fe2000fffe03f */
[----:B------:R-:W-:Y:S01]  /*9280*/  UMOV UR7, 0x40000040 ;  /* 0x4000004000077882 */ /* 0x000fe20000000000 */
[----:B------:R-:W-:Y:S02]  /*9290*/  WARPGROUP.DEPBAR.LE gsb0, 0x0 ;  /* 0x00008000000079c5 */ /* 0x000fe40000010000 */
[----:B------:R-:W-:Y:S01]  /*92a0*/  WARPGROUP.ARRIVE ;  /* 0x00000000000079c5 */ /* 0x000fe20000000000 */
[----:B------:R-:W-:-:S04]  /*92b0*/  FMUL.FTZ R169, R0, UR10 ;  /* 0x0000000a00a97c20 */ /* 0x000fc80008410000 */
[--C-:B------:R-:W-:Y:S02]  /*92c0*/  FFMA.FTZ R7, R24, UR10, -R169.reuse ;  /* 0x0000000a18077c23 */ /* 0x100fe400080108a9 */
[----:B------:R-:W-:Y:S01]  /*92d0*/  HGMMA.64x128x16.F32.BF16 R88, R164, gdesc[UR4].tnspB, R88, gsb0 ;  /* 0x41e00004a4587df0 */ /* 0x000fe20008001858 */
[----:B------:R-:W-:Y:S01]  /*92e0*/  UIADD3 UR6, UR11, 0x280, URZ ;  /* 0x000002800b067890 */ /* 0x000fe2000fffe03f */
[----:B------:R-:W-:Y:S01]  /*92f0*/  FMUL.FTZ R24, R5, UR10 ;  /* 0x0000000a05187c20 */ /* 0x000fe20008410000 */
[----:B------:R-:W-:Y:S01]  /*9300*/  UMOV UR7, 0x40000040 ;  /* 0x4000004000077882 */ /* 0x000fe20000000000 */
[--C-:B------:R-:W-:Y:S01]  /*9310*/  FFMA.FTZ R15, R41, UR10, -R169.reuse ;  /* 0x0000000a290f7c23 */ /* 0x100fe200080108a9 */
[--C-:B------:R-:W-:Y:S01]  /*9320*/  FFMA.FTZ R41, R65, UR10, -R169.reuse ;  /* 0x0000000a41297c23 */ /* 0x100fe200080108a9 */
[--C-:B------:R-:W-:Y:S01]  /*9330*/  FFMA.FTZ R181, R27, UR10, -R24.reuse ;  /* 0x0000000a1bb57c23 */ /* 0x100fe20008010818 */
[----:B------:R-:W-:Y:S02]  /*9340*/  IMAD.U32 R27, RZ, RZ, UR47 ;  /* 0x0000002fff1b7e24 */ /* 0x000fe4000f8e00ff */
[----:B------:R-:W-:Y:S01]  /*9350*/  FMUL.FTZ R65, R6, UR10 ;  /* 0x0000000a06417c20 */ /* 0x000fe20008410000 */
[--C-:B------:R-:W-:Y:S01]  /*9360*/  FFMA.FTZ R6, R26, UR10, -R24.reuse ;  /* 0x0000000a1a067c23 */ /* 0x100fe20008010818 */
[--C-:B------:R-:W-:Y:S01]  /*9370*/  FFMA.FTZ R180, R25, UR10, -R169.reuse ;  /* 0x0000000a19b47c23 */ /* 0x100fe200080108a9 */
[----:B------:R-:W0:Y:S01]  /*9380*/  MUFU.EX2 R7, R7 ;  /* 0x0000000700077308 */ /* 0x000e220000000800 */
[----:B------:R-:W-:Y:S01]  /*9390*/  @!P1 LEA R27, R27, UR41, 0x3 ;  /* 0x000000291b1b9c11 */ /* 0x000fe2000f8e18ff */
[--C-:B------:R-:W-:Y:S01]  /*93a0*/  FFMA.FTZ R182, R28, UR10, -R169.reuse ;  /* 0x0000000a1cb67c23 */ /* 0x100fe200080108a9 */
[--C-:B------:R-:W-:Y:S01]  /*93b0*/  FFMA.FTZ R183, R30, UR10, -R24.reuse ;  /* 0x0000000a1eb77c23 */ /* 0x100fe20008010818 */
[--C-:B------:R-:W-:Y:S01]  /*93c0*/  FFMA.FTZ R26, R31, UR10, -R24.reuse ;  /* 0x0000000a1f1a7c23 */ /* 0x100fe20008010818 */
[--C-:B------:R-:W-:Y:S01]  /*93d0*/  FFMA.FTZ R25, R29, UR10, -R169.reuse ;  /* 0x0000000a1d197c23 */ /* 0x100fe200080108a9 */
[----:B------:R-:W-:Y:S01]  /*93e0*/  @!P1 VIADD R27, R27, 0x28840 ;  /* 0x000288401b1b9836 */ /* 0x000fe20000000000 */
[----:B------:R-:W-:Y:S01]  /*93f0*/  IADD3 R31, -R222, 0xb, RZ ;  /* 0x0000000bde1f7810 */ /* 0x000fe20007ffe1ff */
[----:B------:R-:W-:Y:S01]  /*9400*/  MUFU.EX2 R65, R65 ;  /* 0x0000004100417308 */ /* 0x000fe20000000800 */
[----:B------:R-:W-:Y:S01]  /*9410*/  FFMA.FTZ R176, R32, UR10, -R169 ;  /* 0x0000000a20b07c23 */ /* 0x000fe200080108a9 */
[--C-:B------:R-:W-:Y:S01]  /*9420*/  FFMA.FTZ R177, R34, UR10, -R24.reuse ;  /* 0x0000000a22b17c23 */ /* 0x100fe20008010818 */
[----:B------:R-:W-:Y:S01]  /*9430*/  @!P1 PRMT R27, RZ, 0x654, R27 ;  /* 0x00000654ff1b9816 */ /* 0x000fe2000000001b */
[--C-:B------:R-:W-:Y:S01]  /*9440*/  FFMA.FTZ R9, R33, UR10, -R169.reuse ;  /* 0x0000000a21097c23 */ /* 0x100fe200080108a9 */
[--C-:B------:R-:W-:Y:S01]  /*9450*/  FFMA.FTZ R28, R35, UR10, -R24.reuse ;  /* 0x0000000a231c7c23 */ /* 0x100fe20008010818 */
[----:B------:R-:W-:Y:S01]  /*9460*/  FFMA.FTZ R178, R36, UR10, -R169 ;  /* 0x0000000a24b27c23 */ /* 0x000fe200080108a9 */
[--C-:B------:R-:W-:Y:S01]  /*9470*/  FFMA.FTZ R179, R38, UR10, -R24.reuse ;  /* 0x0000000a26b37c23 */ /* 0x100fe20008010818 */
[----:B------:R-:W1:Y:S01]  /*9480*/  MUFU.EX2 R6, R6 ;  /* 0x0000000600067308 */ /* 0x000e620000000800 */
        /* <DEDUP_REMOVED lines=8> */
[--C-:B------:R-:W-:Y:S01]  /*9510*/  FFMA.FTZ R175, R46, UR10, -R24.reuse ;  /* 0x0000000a2eaf7c23 */ /* 0x100fe20008010818 */
[--C-:B------:R-:W-:Y:S01]  /*9520*/  FFMA.FTZ R11, R45, UR10, -R169.reuse ;  /* 0x0000000a2d0b7c23 */ /* 0x100fe200080108a9 */
[----:B------:R-:W-:Y:S01]  /*9530*/  FFMA.FTZ R34, R47, UR10, -R24 ;  /* 0x0000000a2f227c23 */ /* 0x000fe20008010818 */
[--C-:B------:R-:W-:Y:S01]  /*9540*/  FFMA.FTZ R168, R48, UR10, -R169.reuse ;  /* 0x0000000a30a87c23 */ /* 0x100fe200080108a9 */
[--C-:B------:R-:W-:Y:S01]  /*9550*/  FFMA.FTZ R21, R49, UR10, -R169.reuse ;  /* 0x0000000a31157c23 */ /* 0x100fe200080108a9 */
[--C-:B------:R-:W-:Y:S01]  /*9560*/  FFMA.FTZ R33, R53, UR10, -R169.reuse ;  /* 0x0000000a35217c23 */ /* 0x100fe200080108a9 */
[--C-:B------:R-:W-:Y:S01]  /*9570*/  FFMA.FTZ R29, R57, UR10, -R169.reuse ;  /* 0x0000000a391d7c23 */ /* 0x100fe200080108a9 */
[----:B------:R-:W2:Y:S01]  /*9580*/  MUFU.EX2 R181, R181 ;  /* 0x000000b500b57308 */ /* 0x000ea20000000800 */
[----:B-1----:R-:W-:Y:S01]  /*9590*/  FFMA.FTZ R2, R65, R2, R6 ;  /* 0x0000000241027223 */ /* 0x002fe20000010006 */
[--C-:B------:R-:W-:Y:S01]  /*95a0*/  FFMA.FTZ R37, R61, UR10, -R169.reuse ;  /* 0x0000000a3d257c23 */ /* 0x100fe200080108a9 */
[--C-:B------:R-:W-:Y:S01]  /*95b0*/  FFMA.FTZ R170, R52, UR10, -R169.reuse ;  /* 0x0000000a34aa7c23 */ /* 0x100fe200080108a9 */
[--C-:B------:R-:W-:Y:S01]  /*95c0*/  FFMA.FTZ R49, R69, UR10, -R169.reuse ;  /* 0x0000000a45317c23 */ /* 0x100fe200080108a9 */
[--C-:B------:R-:W-:Y:S01]  /*95d0*/  FFMA.FTZ R10, R72, UR10, -R169.reuse ;  /* 0x0000000a480a7c23 */ /* 0x100fe200080108a9 */
[--C-:B------:R-:W-:Y:S01]  /*95e0*/  FFMA.FTZ R45, R73, UR10, -R169.reuse ;  /* 0x0000000a492d7c23 */ /* 0x100fe200080108a9 */
[----:B------:R-:W-:Y:S01]  /*95f0*/  FFMA.FTZ R12, R76, UR10, -R169 ;  /* 0x0000000a4c0c7c23 */ /* 0x000fe200080108a9 */
[----:B------:R-:W1:Y:S01]  /*9600*/  MUFU.EX2 R182, R182 ;  /* 0x000000b600b67308 */ /* 0x000e620000000800 */
[----:B0-----:R-:W-:Y:S01]  /*9610*/  FADD.FTZ R3, R180, R3 ;  /* 0x00000003b4037221 */ /* 0x001fe20000010000 */
[--C-:B------:R-:W-:Y:S01]  /*9620*/  FFMA.FTZ R53, R77, UR10, -R169.reuse ;  /* 0x0000000a4d357c23 */ /* 0x100fe200080108a9 */
[--C-:B------:R-:W-:Y:S01]  /*9630*/  FFMA.FTZ R14, R80, UR10, -R169.reuse ;  /* 0x0000000a500e7c23 */ /* 0x100fe200080108a9 */
[--C-:B------:R-:W-:Y:S01]  /*9640*/  FFMA.FTZ R57, R81, UR10, -R169.reuse ;  /* 0x0000000a51397c23 */ /* 0x100fe200080108a9 */
[--C-:B------:R-:W-:Y:S01]  /*9650*/  FFMA.FTZ R84, R84, UR10, -R169.reuse ;  /* 0x0000000a54547c23 */ /* 0x100fe200080108a9 */
[----:B------:R-:W-:Y:S01]  /*9660*/  FFMA.FTZ R61, R85, UR10, -R169 ;  /* 0x0000000a553d7c23 */ /* 0x000fe200080108a9 */
[----:B------:R-:W-:Y:S01]  /*9670*/  FFMA.FTZ R36, R51, UR10, -R24 ;  /* 0x0000000a33247c23 */ /* 0x000fe20008010818 */
[----:B------:R-:W0:Y:S01]  /*9680*/  MUFU.EX2 R183, R183 ;  /* 0x000000b700b77308 */ /* 0x000e220000000800 */
[----:B--2---:R-:W-:Y:S01]  /*9690*/  FADD.FTZ R42, R181, R2 ;  /* 0x00000002b52a7221 */ /* 0x004fe20000010000 */
[--C-:B------:R-:W-:Y:S01]  /*96a0*/  FFMA.FTZ R171, R54, UR10, -R24.reuse ;  /* 0x0000000a36ab7c23 */ /* 0x100fe20008010818 */
[--C-:B------:R-:W-:Y:S01]  /*96b0*/  FFMA.FTZ R38, R55, UR10, -R24.reuse ;  /* 0x0000000a37267c23 */ /* 0x100fe20008010818 */
[--C-:B------:R-:W-:Y:S01]  /*96c0*/  FFMA.FTZ R40, R59, UR10, -R24.reuse ;  /* 0x0000000a3b287c23 */ /* 0x100fe20008010818 */
[----:B------:R-:W-:Y:S01]  /*96d0*/  F2FP.BF16.F32.PACK_AB R180, R180, R7 ;  /* 0x00000007b4b4723e */ /* 0x000fe200000010ff */
[--C-:B------:R-:W-:Y:S01]  /*96e0*/  FFMA.FTZ R2, R63, UR10, -R24.reuse ;  /* 0x0000000a3f027c23 */ /* 0x100fe20008010818 */
[----:B------:R-:W-:Y:S01]  /*96f0*/  F2FP.BF16.F32.PACK_AB R181, R181, R6 ;  /* 0x00000006b5b5723e */ /* 0x000fe200000010ff */
[----:B------:R-:W2:Y:S01]  /*9700*/  MUFU.EX2 R25, R25 ;  /* 0x0000001900197308 */ /* 0x000ea20000000800 */
[----:B-1----:R-:W-:Y:S01]  /*9710*/  FADD.FTZ R44, R182, R3 ;  /* 0x00000003b62c7221 */ /* 0x002fe20000010000 */
[--C-:B------:R-:W-:Y:S01]  /*9720*/  FFMA.FTZ R75, R75, UR10, -R24.reuse ;  /* 0x0000000a4b4b7c23 */ /* 0x100fe20008010818 */
[--C-:B------:R-:W-:Y:S01]  /*9730*/  FFMA.FTZ R78, R78, UR10, -R24.reuse ;  /* 0x0000000a4e4e7c23 */ /* 0x100fe20008010818 */
[--C-:B------:R-:W-:Y:S01]  /*9740*/  FFMA.FTZ R79, R79, UR10, -R24.reuse ;  /* 0x0000000a4f4f7c23 */ /* 0x100fe20008010818 */
[--C-:B------:R-:W-:Y:S01]  /*9750*/  FFMA.FTZ R82, R82, UR10, -R24.reuse ;  /* 0x0000000a52527c23 */ /* 0x100fe20008010818 */
[--C-:B------:R-:W-:Y:S01]  /*9760*/  FFMA.FTZ R83, R83, UR10, -R24.reuse ;  /* 0x0000000a53537c23 */ /* 0x100fe20008010818 */
[----:B------:R-:W-:Y:S01]  /*9770*/  FFMA.FTZ R86, R86, UR10, -R24 ;  /* 0x0000000a56567c23 */ /* 0x000fe20008010818 */
[----:B------:R-:W1:Y:S01]  /*9780*/  MUFU.EX2 R26, R26 ;  /* 0x0000001a001a7308 */ /* 0x000e620000000800 */
[----:B0-----:R-:W-:-:S07]  /*9790*/  FADD.FTZ R3, R183, R42 ;  /* 0x0000002ab7037221 */ /* 0x001fce0000010000 */
[----:B------:R-:W-:Y:S01]  /*97a0*/  MUFU.EX2 R176, R176 ;  /* 0x000000b000b07308 */ /* 0x000fe20000000800 */
[----:B--2---:R-:W-:-:S07]  /*97b0*/  F2FP.BF16.F32.PACK_AB R182, R25, R182 ;  /* 0x000000b619b6723e */ /* 0x004fce00000010ff */
[----:B------:R-:W0:Y:S01]  /*97c0*/  MUFU.EX2 R177, R177 ;  /* 0x000000b100b17308 */ /* 0x000e220000000800 */
[C---:B-1----:R-:W-:Y:S01]  /*97d0*/  FADD.FTZ R42, R26.reuse, R3 ;  /* 0x000000031a2a7221 */ /* 0x042fe20000010000 */
[----:B------:R-:W-:-:S06]  /*97e0*/  F2FP.BF16.F32.PACK_AB R183, R26, R183 ;  /* 0x000000b71ab7723e */ /* 0x000fcc00000010ff */
[----:B------:R-:W-:Y:S08]  /*97f0*/  MUFU.EX2 R9, R9 ;  /* 0x0000000900097308 */ /* 0x000ff00000000800 */
[----:B------:R-:W1:Y:S01]  /*9800*/  MUFU.EX2 R28, R28 ;  /* 0x0000001c001c7308 */ /* 0x000e620000000800 */
[----:B0-----:R-:W-:Y:S01]  /*9810*/  FADD.FTZ R3, R177, R42 ;  /* 0x0000002ab1037221 */ /* 0x001fe20000010000 */
[----:B------:R-:W-:-:S06]  /*9820*/  FFMA.FTZ R42, R67, UR10, -R24 ;  /* 0x0000000a432a7c23 */ /* 0x000fcc0008010818 */
[----:B------:R-:W-:Y:S08]  /*9830*/  MUFU.EX2 R178, R178 ;  /* 0x000000b200b27308 */ /* 0x000ff00000000800 */
[----:B------:R-:W0:Y:S01]  /*9840*/  MUFU.EX2 R179, R179 ;  /* 0x000000b300b37308 */ /* 0x000e220000000800 */
[C---:B-1----:R-:W-:Y:S01]  /*9850*/  FADD.FTZ R46, R28.reuse, R3 ;  /* 0x000000031c2e7221 */ /* 0x042fe20000010000 */
[----:B------:R-:W-:-:S06]  /*9860*/  F2FP.BF16.F32.PACK_AB R177, R28, R177 ;  /* 0x000000b11cb1723e */ /* 0x000fcc00000010ff */
[----:B------:R-:W-:Y:S08]  /*9870*/  MUFU.EX2 R13, R13 ;  /* 0x0000000d000d7308 */ /* 0x000ff00000000800 */
[----:B------:R-:W1:Y:S01]  /*9880*/  MUFU.EX2 R30, R30 ;  /* 0x0000001e001e7308 */ /* 0x000e620000000800 */
[----:B0-----:R-:W-:Y:S01]  /*9890*/  FADD.FTZ R3, R179, R46 ;  /* 0x0000002eb3037221 */ /* 0x001fe20000010000 */
[----:B------:R-:W-:-:S02]  /*98a0*/  WARPGROUP.DEPBAR.LE gsb0, 0x0 ;  /* 0x00008000000079c5 */ /* 0x000fc40000010000 */
[----:B------:R-:W-:Y:S01]  /*98b0*/  WARPGROUP.ARRIVE ;  /* 0x00000000000079c5 */ /* 0x000fe20000000000 */
[--C-:B------:R-:W-:Y:S01]  /*98c0*/  FFMA.FTZ R164, R56, UR10, -R169.reuse ;  /* 0x0000000a38a47c23 */ /* 0x100fe200080108a9 */
[----:B------:R-:W-:Y:S02]  /*98d0*/  FFMA.FTZ R166, R60, UR10, -R169 ;  /* 0x0000000a3ca67c23 */ /* 0x000fe400080108a9 */
[----:B------:R-:W-:Y:S01]  /*98e0*/  MUFU.EX2 R172, R172 ;  /* 0x000000ac00ac7308 */ /* 0x000fe20000000800 */
[--C-:B------:R-:W-:Y:S01]  /*98f0*/  FFMA.FTZ R165, R58, UR10, -R24.reuse ;  /* 0x0000000a3aa57c23 */ /* 0x100fe20008010818 */
[----:B------:R-:W-:Y:S01]  /*9900*/  FFMA.FTZ R167, R62, UR10, -R24 ;  /* 0x0000000a3ea77c23 */ /* 0x000fe20008010818 */
[----:B------:R-:W-:Y:S01]  /*9910*/  HGMMA.64x128x16.F32.BF16 R88, R160, gdesc[UR4].tnspB, R88, gsb0 ;  /* 0x41e00004a0587df0 */ /* 0x000fe20008001858 */
[----:B------:R-:W-:Y:S01]  /*9920*/  UIADD3 UR6, UR11, 0x300, URZ ;  /* 0x000003000b067890 */ /* 0x000fe2000fffe03f */
[----:B------:R-:W-:-:S03]  /*9930*/  UMOV UR7, 0x40000040 ;  /* 0x4000004000077882 */ /* 0x000fc60000000000 */
[----:B------:R-:W0:Y:S01]  /*9940*/  MUFU.EX2 R173, R173 ;  /* 0x000000ad00ad7308 */ /* 0x000e220000000800 */
[C---:B-1----:R-:W-:Y:S01]  /*9950*/  FADD.FTZ R46, R30.reuse, R3 ;  /* 0x000000031e2e7221 */ /* 0x042fe20000010000 */
[----:B------:R-:W-:-:S06]  /*9960*/  F2FP.BF16.F32.PACK_AB R179, R30, R179 ;  /* 0x000000b31eb3723e */ /* 0x000fcc00000010ff */
[----:B------:R-:W-:Y:S08]  /*9970*/  MUFU.EX2 R15, R15 ;  /* 0x0000000f000f7308 */ /* 0x000ff00000000800 */
[----:B------:R-:W1:Y:S01]  /*9980*/  MUFU.EX2 R32, R32 ;  /* 0x0000002000207308 */ /* 0x000e620000000800 */
[----:B0-----:R-:W-:-:S07]  /*9990*/  FADD.FTZ R3, R173, R46 ;  /* 0x0000002ead037221 */ /* 0x001fce0000010000 */
[----:B------:R-:W-:Y:S08]  /*99a0*/  MUFU.EX2 R174, R174 ;  /* 0x000000ae00ae7308 */ /* 0x000ff00000000800 */
[----:B------:R-:W0:Y:S01]  /*99b0*/  MUFU.EX2 R175, R175 ;  /* 0x000000af00af7308 */ /* 0x000e220000000800 */
[C---:B-1----:R-:W-:Y:S01]  /*99c0*/  FADD.FTZ R46, R32.reuse, R3 ;  /* 0x00000003202e7221 */ /* 0x042fe20000010000 */
[----:B------:R-:W-:-:S06]  /*99d0*/  F2FP.BF16.F32.PACK_AB R173, R32, R173 ;  /* 0x000000ad20ad723e */ /* 0x000fcc00000010ff */
[----:B------:R-:W-:Y:S08]  /*99e0*/  MUFU.EX2 R11, R11 ;  /* 0x0000000b000b7308 */ /* 0x000ff00000000800 */
[----:B------:R-:W1:Y:S01]  /*99f0*/  MUFU.EX2 R34, R34 ;  /* 0x0000002200227308 */ /* 0x000e620000000800 */
[----:B0-----:R-:W-:-:S07]  /*9a00*/  FADD.FTZ R3, R175, R46 ;  /* 0x0000002eaf037221 */ /* 0x001fce0000010000 */
[----:B------:R-:W-:Y:S08]  /*9a10*/  MUFU.EX2 R168, R168 ;  /* 0x000000a800a87308 */ /* 0x000ff00000000800 */
[----:B------:R-:W-:Y:S01]  /*9a20*/  MUFU.EX2 R21, R21 ;  /* 0x0000001500157308 */ /* 0x000fe20000000800 */
[C---:B-1----:R-:W-:Y:S01]  /*9a30*/  FADD.FTZ R46, R34.reuse, R3 ;  /* 0x00000003222e7221 */ /* 0x042fe20000010000 */
[----:B------:R-:W-:-:S06]  /*9a40*/  F2FP.BF16.F32.PACK_AB R175, R34, R175 ;  /* 0x000000af22af723e */ /* 0x000fcc00000010ff */
        /* <DEDUP_REMOVED lines=12> */
[----:B------:R-:W-:Y:S01]  /*9b10*/  FFMA.FTZ R162, R68, UR10, -R169 ;  /* 0x0000000a44a27c23 */ /* 0x000fe200080108a9 */
[--C-:B------:R-:W-:Y:S01]  /*9b20*/  FFMA.FTZ R169, R50, UR10, -R24.reuse ;  /* 0x0000000a32a97c23 */ /* 0x100fe20008010818 */
[--C-:B------:R-:W-:Y:S01]  /*9b30*/  FFMA.FTZ R161, R66, UR10, -R24.reuse ;  /* 0x0000000a42a17c23 */ /* 0x100fe20008010818 */
[----:B------:R-:W-:Y:S01]  /*9b40*/  MUFU.EX2 R166, R166 ;  /* 0x000000a600a67308 */ /* 0x000fe20000000800 */
[----:B------:R-:W-:Y:S01]  /*9b50*/  HGMMA.64x128x16.F32.BF16 R88, R156, gdesc[UR4].tnspB, R88, gsb0 ;  /* 0x41e000049c587df0 */ /* 0x000fe20008001858 */
[----:B------:R-:W-:Y:S01]  /*9b60*/  UIADD3 UR6, UR11, 0x380, URZ ;  /* 0x000003800b067890 */ /* 0x000fe2000fffe03f */
[----:B------:R-:W-:Y:S01]  /*9b70*/  FFMA.FTZ R163, R70, UR10, -R24 ;  /* 0x0000000a46a37c23 */ /* 0x000fe20008010818 */
[----:B------:R-:W-:-:S04]  /*9b80*/  UMOV UR7, 0x40000040 ;  /* 0x4000004000077882 */ /* 0x000fc80000000000 */
[----:B------:R-:W0:Y:S08]  /*9b90*/  MUFU.EX2 R169, R169 ;  /* 0x000000a900a97308 */ /* 0x000e300000000800 */
[----:B------:R-:W-:Y:S08]  /*9ba0*/  MUFU.EX2 R167, R167 ;  /* 0x000000a700a77308 */ /* 0x000ff00000000800 */
[----:B------:R-:W-:Y:S01]  /*9bb0*/  MUFU.EX2 R37, R37 ;  /* 0x0000002500257308 */ /* 0x000fe20000000800 */
[----:B0-----:R-:W-:Y:S01]  /*9bc0*/  FADD.FTZ R3, R169, R46 ;  /* 0x0000002ea9037221 */ /* 0x001fe20000010000 */
[----:B------:R-:W-:-:S03]  /*9bd0*/  F2FP.BF16.F32.PACK_AB R169, R36, R169 ;  /* 0x000000a924a9723e */ /* 0x000fc600000010ff */
[----:B------:R-:W-:-:S03]  /*9be0*/  FADD.FTZ R46, R36, R3 ;  /* 0x00000003242e7221 */ /* 0x000fc60000010000 */
[----:B------:R-:W-:Y:S01]  /*9bf0*/  MUFU.EX2 R2, R2 ;  /* 0x0000000200027308 */ /* 0x000fe20000000800 */
[----:B------:R-:W-:Y:S01]  /*9c00*/  FADD.FTZ R3, R171, R46 ;  /* 0x0000002eab037221 */ /* 0x000fe20000010000 */
        /* <DEDUP_REMOVED lines=9> */
[----:B------:R-:W0:Y:S08]  /*9ca0*/  MUFU.EX2 R45, R45 ;  /* 0x0000002d002d7308 */ /* 0x000e300000000800 */
[----:B------:R-:W-:Y:S08]  /*9cb0*/  MUFU.EX2 R75, R75 ;  /* 0x0000004b004b7308 */ /* 0x000ff00000000800 */
[----:B------:R-:W-:Y:S08]  /*9cc0*/  MUFU.EX2 R12, R12 ;  /* 0x0000000c000c7308 */ /* 0x000ff00000000800 */
[----:B------:R-:W1:Y:S08]  /*9cd0*/  MUFU.EX2 R53, R53 ;  /* 0x0000003500357308 */ /* 0x000e700000000800 */
[----:B------:R-:W-:Y:S01]  /*9ce0*/  MUFU.EX2 R79, R79 ;  /* 0x0000004f004f7308 */ /* 0x000fe20000000800 */
[----:B------:R-:W-:-:S02]  /*9cf0*/  WARPGROUP.DEPBAR.LE gsb0, 0x0 ;  /* 0x00008000000079c5 */ /* 0x000fc40000010000 */
[----:B------:R-:W-:Y:S01]  /*9d00*/  WARPGROUP.ARRIVE ;  /* 0x00000000000079c5 */ /* 0x000fe20000000000 */
[----:B------:R-:W-:-:S04]  /*9d10*/  FFMA.FTZ R157, R74, UR10, -R24 ;  /* 0x0000000a4a9d7c23 */ /* 0x000fc80008010818 */
[----:B------:R-:W-:Y:S01]  /*9d20*/  MUFU.EX2 R159, R78 ;  /* 0x0000004e009f7308 */ /* 0x000fe20000000800 */
[----:B0-----:R-:W-:Y:S02]  /*9d30*/  F2FP.BF16.F32.PACK_AB R156, R45, R10 ;  /* 0x0000000a2d9c723e */ /* 0x001fe400000010ff */
[----:B-1----:R-:W-:Y:S01]  /*9d40*/  F2FP.BF16.F32.PACK_AB R158, R53, R12 ;  /* 0x0000000c359e723e */ /* 0x002fe200000010ff */
[----:B------:R-:W-:Y:S04]  /*9d50*/  HGMMA.64x128x16.F32.BF16 R88, R152, gdesc[UR4].tnspB, R88, gsb0 ;  /* 0x41e0000498587df0 */ /* 0x000fe80008001858 */
[----:B------:R-:W-:Y:S08]  /*9d60*/  MUFU.EX2 R157, R157 ;  /* 0x0000009d009d7308 */ /* 0x000ff00000000800 */
[----:B------:R-:W-:Y:S08]  /*9d70*/  MUFU.EX2 R14, R14 ;  /* 0x0000000e000e7308 */ /* 0x000ff00000000800 */
[----:B------:R-:W0:Y:S08]  /*9d80*/  MUFU.EX2 R57, R57 ;  /* 0x0000003900397308 */ /* 0x000e300000000800 */
[----:B------:R-:W-:Y:S08]  /*9d90*/  MUFU.EX2 R83, R83 ;  /* 0x0000005300537308 */ /* 0x000ff00000000800 */
[----:B------:R-:W-:Y:S08]  /*9da0*/  MUFU.EX2 R20, R84 ;  /* 0x0000005400147308 */ /* 0x000ff00000000800 */
[----:B------:R-:W1:Y:S01]  /*9db0*/  MUFU.EX2 R61, R61 ;  /* 0x0000003d003d7308 */ /* 0x000e620000000800 */
[----:B------:R-:W-:-:S02]  /*9dc0*/  WARPGROUP.DEPBAR.LE gsb0, 0x0 ;  /* 0x00008000000079c5 */ /* 0x000fc40000010000 */
[----:B------:R2:W-:Y:S06]  /*9dd0*/  BAR.ARV R31, 0x100 ;  /* 0x0004001f0000751d */ /* 0x0005ec0000002000 */
[----:B------:R3:W-:Y:S01]  /*9de0*/  @!P1 SYNCS.ARRIVE.TRANS64.RED.A1T0 RZ, [R27+URZ], RZ ;  /* 0x000000ff1bff99a7 */ /* 0x0007e2000810043f */
[----:B------:R-:W-:Y:S01]  /*9df0*/  MUFU.EX2 R153, R82 ;  /* 0x0000005200997308 */ /* 0x000fe20000000800 */
[----:B0-----:R-:W-:Y:S01]  /*9e00*/  F2FP.BF16.F32.PACK_AB R152, R57, R14 ;  /* 0x0000000e3998723e */ /* 0x001fe200000010ff */
[----:B------:R-:W-:Y:S01]  /*9e10*/  FMUL.FTZ R88, R88, R8 ;  /* 0x0000000858587220 */ /* 0x000fe20000410000 */
[----:B-1----:R-:W-:Y:S01]  /*9e20*/  F2FP.BF16.F32.PACK_AB R154, R61, R20 ;  /* 0x000000143d9a723e */ /* 0x002fe200000010ff */
[-C--:B------:R-:W-:Y:S01]  /*9e30*/  FMUL.FTZ R89, R89, R8.reuse ;  /* 0x0000000859597220 */ /* 0x080fe20000410000 */
[-C--:B------:R-:W-:Y:S01]  /*9e40*/  FMUL.FTZ R92, R92, R8.reuse ;  /* 0x000000085c5c7220 */ /* 0x080fe20000410000 */
[-C--:B------:R-:W-:Y:S01]  /*9e50*/  FMUL.FTZ R93, R93, R8.reuse ;  /* 0x000000085d5d7220 */ /* 0x080fe20000410000 */
[----:B---3--:R-:W-:Y:S01]  /*9e60*/  IMAD.U32 R27, RZ, RZ, UR56 ;  /* 0x00000038ff1b7e24 */ /* 0x008fe2000f8e00ff */
[----:B------:R-:W-:Y:S01]  /*9e70*/  MUFU.EX2 R155, R86 ;  /* 0x00000056009b7308 */ /* 0x000fe20000000800 */
[----:B------:R-:W-:Y:S01]  /*9e80*/  UMOV UR56, UR47 ;  /* 0x0000002f00387c82 */ /* 0x000fe20008000000 */
[-C--:B------:R-:W-:Y:S01]  /*9e90*/  FMUL.FTZ R96, R96, R8.reuse ;  /* 0x0000000860607220 */ /* 0x080fe20000410000 */
[-C--:B------:R-:W-:Y:S01]  /*9ea0*/  FMUL.FTZ R97, R97, R8.reuse ;  /* 0x0000000861617220 */ /* 0x080fe20000410000 */
[----:B------:R-:W-:Y:S01]  /*9eb0*/  @!P1 LEA R27, R27, UR41, 0x3 ;  /* 0x000000291b1b9c11 */ /* 0x000fe2000f8e18ff */
[-C--:B------:R-:W-:Y:S01]  /*9ec0*/  FMUL.FTZ R100, R100, R8.reuse ;  /* 0x0000000864647220 */ /* 0x080fe20000410000 */
[-C--:B------:R-:W-:Y:S01]  /*9ed0*/  FMUL.FTZ R101, R101, R8.reuse ;  /* 0x0000000865657220 */ /* 0x080fe20000410000 */
[-C--:B------:R-:W-:Y:S01]  /*9ee0*/  FMUL.FTZ R104, R104, R8.reuse ;  /* 0x0000000868687220 */ /* 0x080fe20000410000 */
[----:B------:R-:W-:Y:S01]  /*9ef0*/  FMUL.FTZ R105, R105, R8 ;  /* 0x0000000869697220 */ /* 0x000fe20000410000 */
[----:B------:R-:W-:-:S02]  /*9f00*/  @!P1 VIADD R27, R27, 0x28860 ;  /* 0x000288601b1b9836 */ /* 0x000fc40000000000 */
[-C--:B------:R-:W-:Y:S01]  /*9f10*/  FMUL.FTZ R108, R108, R8.reuse ;  /* 0x000000086c6c7220 */ /* 0x080fe20000410000 */
[-C--:B------:R-:W-:Y:S01]  /*9f20*/  FMUL.FTZ R109, R109, R8.reuse ;  /* 0x000000086d6d7220 */ /* 0x080fe20000410000 */
[-C--:B------:R-:W-:Y:S01]  /*9f30*/  FMUL.FTZ R112, R112, R8.reuse ;  /* 0x0000000870707220 */ /* 0x080fe20000410000 */
[-C--:B------:R-:W-:Y:S01]  /*9f40*/  FMUL.FTZ R113, R113, R8.reuse ;  /* 0x0000000871717220 */ /* 0x080fe20000410000 */
[----:B--2---:R-:W-:Y:S01]  /*9f50*/  @!P1 PRMT R31, RZ, 0x654, R27 ;  /* 0x00000654ff1f9816 */ /* 0x004fe2000000001b */
[----:B------:R-:W-:Y:S01]  /*9f60*/  FADD.FTZ R27, R25, R44 ;  /* 0x0000002c191b7221 */ /* 0x000fe20000010000 */
[-C--:B------:R-:W-:Y:S01]  /*9f70*/  FMUL.FTZ R116, R116, R8.reuse ;  /* 0x0000000874747220 */ /* 0x080fe20000410000 */
[----:B------:R-:W-:Y:S01]  /*9f80*/  FMUL.FTZ R117, R117, R8 ;  /* 0x0000000875757220 */ /* 0x000fe20000410000 */
[----:B------:R0:W-:Y:S01]  /*9f90*/  @!P1 SYNCS.ARRIVE.TRANS64.RED.A1T0 RZ, [R31+URZ], RZ ;  /* 0x000000ff1fff99a7 */ /* 0x0001e2000810043f */
[----:B------:R-:W-:Y:S01]  /*9fa0*/  FADD.FTZ R44, R176, R27 ;  /* 0x0000001bb02c7221 */ /* 0x000fe20000010000 */
[----:B------:R-:W-:Y:S01]  /*9fb0*/  F2FP.BF16.F32.PACK_AB R176, R9, R176 ;  /* 0x000000b009b0723e */ /* 0x000fe200000010ff */
[-C--:B------:R-:W-:Y:S01]  /*9fc0*/  FMUL.FTZ R120, R120, R8.reuse ;  /* 0x0000000878787220 */ /* 0x080fe20000410000 */
[-C--:B------:R-:W-:Y:S01]  /*9fd0*/  FMUL.FTZ R121, R121, R8.reuse ;  /* 0x0000000879797220 */ /* 0x080fe20000410000 */
[----:B------:R-:W-:Y:S01]  /*9fe0*/  FADD.FTZ R27, R9, R44 ;  /* 0x0000002c091b7221 */ /* 0x000fe20000010000 */
[--C-:B------:R-:W-:Y:S01]  /*9ff0*/  FFMA.FTZ R44, R71, UR10, -R24.reuse ;  /* 0x0000000a472c7c23 */ /* 0x100fe20008010818 */
[----:B------:R-:W-:Y:S01]  /*a000*/  FFMA.FTZ R24, R87, UR10, -R24 ;  /* 0x0000000a57187c23 */ /* 0x000fe20008010818 */
[----:B------:R-:W-:Y:S01]  /*a010*/  FMUL.FTZ R124, R124, R8 ;  /* 0x000000087c7c7220 */ /* 0x000fe20000410000 */
[----:B------:R-:W-:Y:S01]  /*a020*/  FADD.FTZ R48, R178, R27 ;  /* 0x0000001bb2307221 */ /* 0x000fe20000010000 */
[----:B------:R-:W-:Y:S01]  /*a030*/  F2FP.BF16.F32.PACK_AB R178, R13, R178 ;  /* 0x000000b20db2723e */ /* 0x000fe200000010ff */
[-C--:B------:R-:W-:Y:S01]  /*a040*/  FMUL.FTZ R125, R125, R8.reuse ;  /* 0x000000087d7d7220 */ /* 0x080fe20000410000 */
[----:B------:R-:W1:Y:S01]  /*a050*/  MUFU.EX2 R44, R44 ;  /* 0x0000002c002c7308 */ /* 0x000e620000000800 */
[----:B------:R-:W-:Y:S01]  /*a060*/  FADD.FTZ R27, R13, R48 ;  /* 0x000000300d1b7221 */ /* 0x000fe20000010000 */
[-C--:B------:R-:W-:Y:S01]  /*a070*/  FMUL.FTZ R128, R128, R8.reuse ;  /* 0x0000000880807220 */ /* 0x080fe20000410000 */
[-C--:B------:R-:W-:Y:S01]  /*a080*/  FMUL.FTZ R129, R129, R8.reuse ;  /* 0x0000000881817220 */ /* 0x080fe20000410000 */
[----:B------:R-:W-:Y:S01]  /*a090*/  FMUL.FTZ R132, R132, R8 ;  /* 0x0000000884847220 */ /* 0x000fe20000410000 */
[----:B------:R-:W-:Y:S01]  /*a0a0*/  FADD.FTZ R48, R172, R27 ;  /* 0x0000001bac307221 */ /* 0x000fe20000010000 */
[----:B------:R-:W-:Y:S01]  /*a0b0*/  F2FP.BF16.F32.PACK_AB R172, R15, R172 ;  /* 0x000000ac0fac723e */ /* 0x000fe200000010ff */
[-C--:B------:R-:W-:Y:S01]  /*a0c0*/  FMUL.FTZ R133, R133, R8.reuse ;  /* 0x0000000885857220 */ /* 0x080fe20000410000 */
[----:B------:R-:W2:Y:S01]  /*a0d0*/  MUFU.EX2 R24, R24 ;  /* 0x0000001800187308 */ /* 0x000ea20000000800 */
[----:B------:R-:W-:Y:S01]  /*a0e0*/  FADD.FTZ R27, R15, R48 ;  /* 0x000000300f1b7221 */ /* 0x000fe20000010000 */
[-C--:B------:R-:W-:Y:S01]  /*a0f0*/  FMUL.FTZ R136, R136, R8.reuse ;  /* 0x0000000888887220 */ /* 0x080fe20000410000 */
[-C--:B------:R-:W-:Y:S01]  /*a100*/  FMUL.FTZ R137, R137, R8.reuse ;  /* 0x0000000889897220 */ /* 0x080fe20000410000 */
[----:B------:R-:W-:Y:S01]  /*a110*/  FMUL.FTZ R140, R140, R8 ;  /* 0x000000088c8c7220 */ /* 0x000fe20000410000 */
[----:B------:R-:W-:Y:S01]  /*a120*/  FADD.FTZ R48, R174, R27 ;  /* 0x0000001bae307221 */ /* 0x000fe20000010000 */
[----:B------:R-:W-:Y:S01]  /*a130*/  F2FP.BF16.F32.PACK_AB R174, R11, R174 ;  /* 0x000000ae0bae723e */ /* 0x000fe200000010ff */
[-C--:B------:R-:W-:Y:S01]  /*a140*/  FMUL.FTZ R141, R141, R8.reuse ;  /* 0x000000088d8d7220 */ /* 0x080fe20000410000 */
[-C--:B------:R-:W-:Y:S01]  /*a150*/  FMUL.FTZ R144, R144, R8.reuse ;  /* 0x0000000890907220 */ /* 0x080fe20000410000 */
        /* <DEDUP_REMOVED lines=11> */
[-C--:B------:R-:W-:Y:S01]  /*a210*/  FMUL.FTZ R98, R98, R65.reuse ;  /* 0x0000004162627220 */ /* 0x080fe20000410000 */
[----:B------:R-:W-:Y:S01]  /*a220*/  FADD.FTZ R6, R170, R7 ;  /* 0x00000007aa067221 */ /* 0x000fe20000010000 */
[----:B------:R-:W-:Y:S01]  /*a230*/  F2FP.BF16.F32.PACK_AB R170, R33, R170 ;  /* 0x000000aa21aa723e */ /* 0x000fe200000010ff */
        /* <DEDUP_REMOVED lines=8> */
[----:B------:R-:W-:Y:S01]  /*a2c0*/  F2FP.BF16.F32.PACK_AB R164, R29, R164 ;  /* 0x000000a41da4723e */ /* 0x000fe200000010ff */
[----:B------:R-:W-:Y:S01]  /*a2d0*/  FMUL.FTZ R107, R107, R65 ;  /* 0x000000416b6b7220 */ /* 0x000fe20000410000 */
[----:B------:R-:W-:Y:S01]  /*a2e0*/  FADD.FTZ R7, R29, R26 ;  /* 0x0000001a1d077221 */ /* 0x000fe20000010000 */
[C---:B------:R-:W-:Y:S01]  /*a2f0*/  FADD.FTZ R6, R40.reuse, R3 ;  /* 0x0000000328067221 */ /* 0x040fe20000010000 */
[----:B------:R-:W-:Y:S01]  /*a300*/  F2FP.BF16.F32.PACK_AB R165, R40, R165 ;  /* 0x000000a528a5723e */ /* 0x000fe200000010ff */
[----:B------:R-:W-:Y:S01]  /*a310*/  FMUL.FTZ R110, R110, R65 ;  /* 0x000000416e6e7220 */ /* 0x000fe20000410000 */
[----:B------:R-:W-:Y:S01]  /*a320*/  FADD.FTZ R26, R166, R7 ;  /* 0x00000007a61a7221 */ /* 0x000fe20000010000 */
[----:B------:R-:W-:Y:S01]  /*a330*/  FADD.FTZ R3, R167, R6 ;  /* 0x00000006a7037221 */ /* 0x000fe20000010000 */
[C---:B------:R-:W-:Y:S01]  /*a340*/  F2FP.BF16.F32.PACK_AB R167, R2.reuse, R167 ;  /* 0x000000a702a7723e */ /* 0x040fe200000010ff */
[-C--:B------:R-:W-:Y:S01]  /*a350*/  FMUL.FTZ R111, R111, R65.reuse ;  /* 0x000000416f6f7220 */ /* 0x080fe20000410000 */
[C---:B------:R-:W-:Y:S01]  /*a360*/  FADD.FTZ R7, R37.reuse, R26 ;  /* 0x0000001a25077221 */ /* 0x040fe20000010000 */
        /* <DEDUP_REMOVED lines=10> */
[-C--:B------:R-:W-:Y:S01]  /*a410*/  FMUL.FTZ R118, R118, R65.reuse ;  /* 0x0000004176767220 */ /* 0x080fe20000410000 */
[----:B------:R-:W-:Y:S01]  /*a420*/  FADD.FTZ R26, R162, R7 ;  /* 0x00000007a21a7221 */ /* 0x000fe20000010000 */
[----:B------:R-:W-:Y:S01]  /*a430*/  FADD.FTZ R3, R163, R6 ;  /* 0x00000006a3037221 */ /* 0x000fe20000010000 */
[----:B------:R-:W-:Y:S01]  /*a440*/  F2FP.BF16.F32.PACK_AB R162, R49, R162 ;  /* 0x000000a231a2723e */ /* 0x000fe200000010ff */
[----:B------:R-:W-:Y:S01]  /*a450*/  FMUL.FTZ R119, R119, R65 ;  /* 0x0000004177777220 */ /* 0x000fe20000410000 */
[----:B------:R-:W-:Y:S01]  /*a460*/  FADD.FTZ R7, R49, R26 ;  /* 0x0000001a31077221 */ /* 0x000fe20000010000 */
[C---:B-1----:R-:W-:Y:S01]  /*a470*/  FADD.FTZ R6, R44.reuse, R3 ;  /* 0x000000032c067221 */ /* 0x042fe20000010000 */
        /* <DEDUP_REMOVED lines=28> */
[----:B--2---:R-:W-:Y:S01]  /*a640*/  F2FP.BF16.F32.PACK_AB R155, R24, R155 ;  /* 0x0000009b189b723e */ /* 0x004fe200000010ff */
[-C--:B------:R-:W-:Y:S01]  /*a650*/  FMUL.FTZ R142, R142, R65.reuse ;  /* 0x000000418e8e7220 */ /* 0x080fe20000410000 */
[----:B------:R-:W-:Y:S01]  /*a660*/  FADD.FTZ R3, R61, R2 ;  /* 0x000000023d037221 */ /* 0x000fe20000010000 */
[----:B------:R-:W-:Y:S01]  /*a670*/  FADD.FTZ R2, R24, R6 ;  /* 0x0000000618027221 */ /* 0x000fe20000010000 */
        /* <DEDUP_REMOVED lines=8> */
.L_x_1221:
[----:B------:R-:W-:-:S13]  /*a700*/  ISETP.GE.AND P2, PT, R4, UR40, PT ;  /* 0x0000002804007c0c */ /* 0x000fda000bf46270 */
[----:B------:R-:W-:Y:S05]  /*a710*/  @!P2 BRA `(.L_x_1231) ;  /* 0x00000030003ca947 */ /* 0x000fea0003800000 */
[----:B------:R-:W-:Y:S01]  /*a720*/  IMAD.MOV.U32 R9, RZ, RZ, R5 ;  /* 0x000000ffff097224 */ /* 0x000fe200078e0005 */
[----:B------:R-:W-:Y:S01]  /*a730*/  UMOV UR59, UR50 ;  /* 0x00000032003b7c82 */ /* 0x000fe20008000000 */
[----:B------:R-:W-:Y:S01]  /*a740*/  IMAD.MOV.U32 R8, RZ, RZ, R0 ;  /* 0x000000ffff087224 */ /* 0x000fe200078e0000 */
[----:B------:R-:W-:Y:S01]  /*a750*/  UMOV UR58, UR47 ;  /* 0x0000002f003a7c82 */ /* 0x000fe20008000000 */
[----:B------:R-:W-:Y:S01]  /*a760*/  ULDC UR55, c[0x0][0x9e4] ;  /* 0x0002790000377ab9 */ /* 0x000fe20000000800 */
[----:B------:R-:W-:Y:S01]  /*a770*/  ULDC UR57, c[0x0][0x9dc] ;  /* 0x0002770000397ab9 */ /* 0x000fe20000000800 */
[----:B------:R-:W-:Y:S01]  /*a780*/  ULDC UR54, c[0x0][0x988] ;  /* 0x0002620000367ab9 */ /* 0x000fe20000000800 */
[----:B------:R-:W-:-:S05]  /*a790*/  ULDC UR56, c[0x0][0x9e0] ;  /* 0x0002780000387ab9 */ /* 0x000fca0000000800 */
.L_x_1248:
        /* <DEDUP_REMOVED lines=9> */
.L_x_1233:
[----:B------:R-:W-:Y:S01]  /*a830*/  ULEA UR6, UR47, UR41, 0x3 ;  /* 0x000000292f067291 */ /* 0x000fe2000f8e183f */
[----:B------:R-:W-:-:S05]  /*a840*/  IMAD.U32 R0, RZ, RZ, UR50 ;  /* 0x00000032ff007e24 */ /* 0x000fca000f8e00ff */
[----:B------:R-:W-:-:S04]  /*a850*/  SHF.L.U32 R0, R0, 0x1f, RZ ;  /* 0x0000001f00007819 */ /* 0x000fc800000006ff */
[----:B------:R0:W1:Y:S01]  /*a860*/  SYNCS.PHASECHK.TRANS64.TRYWAIT P2, [UR6+0x28830], R0 ;  /* 0x02883000ff0075a7 */ /* 0x0000620008040146 */
[----:B------:R-:W-:Y:S05]  /*a870*/  @!P0 BRA `(.L_x_1234) ;  /* 0x0000000000048947 */ /* 0x000fea0003800000 */
[----:B------:R-:W-:Y:S01]  /*a880*/  BPT.TRAP 0x1 ;  /* 0x000000040000795c */ /* 0x000fe20000300000 */
.L_x_1234:
[----:B-1----:R-:W-:Y:S05]  /*a890*/  @P2 BRA `(.L_x_1232) ;  /* 0x0000000000082947 */ /* 0x002fea0003800000 */
[----:B------:R-:W1:Y:S02]  /*a8a0*/  SYNCS.PHASECHK.TRANS64.TRYWAIT P2, [UR6+0x28830], R0 ;  /* 0x02883000ff0075a7 */ /* 0x000e640008040146 */
[----:B-1----:R-:W-:Y:S05]  /*a8b0*/  @!P2 BRA `(.L_x_1235) ;  /* 0x000000d800a8a947 */ /* 0x002fea0003800000 */
.L_x_1232:
        /* <DEDUP_REMOVED lines=47> */
.L_x_1237:
[----:B------:R-:W-:Y:S01]  /*abb0*/  ULEA UR6, UR58, UR41, 0x3 ;  /* 0x000000293a067291 */ /* 0x000fe2000f8e183f */
[----:B------:R-:W-:-:S05]  /*abc0*/  IMAD.U32 R0, RZ, RZ, UR59 ;  /* 0x0000003bff007e24 */ /* 0x000fca000f8e00ff */
[----:B------:R-:W-:-:S04]  /*abd0*/  SHF.L.U32 R0, R0, 0x1f, RZ ;  /* 0x0000001f00007819 */ /* 0x000fc800000006ff */
[----:B------:R0:W1:Y:S01]  /*abe0*/  SYNCS.PHASECHK.TRANS64.TRYWAIT P2, [UR6+0x28850], R0 ;  /* 0x02885000ff0075a7 */ /* 0x0000620008040146 */
[----:B------:R-:W-:Y:S05]  /*abf0*/  @!P0 BRA `(.L_x_1238) ;  /* 0x0000000000048947 */ /* 0x000fea0003800000 */
[----:B------:R-:W-:Y:S01]  /*ac00*/  BPT.TRAP 0x1 ;  /* 0x000000040000795c */ /* 0x000fe20000300000 */
.L_x_1238:
[----:B-1----:R-:W-:Y:S05]  /*ac10*/  @P2 BRA `(.L_x_1236) ;  /* 0x0000000000082947 */ /* 0x002fea0003800000 */
[----:B------:R-:W1:Y:S02]  /*ac20*/  SYNCS.PHASECHK.TRANS64.TRYWAIT P2, [UR6+0x28850], R0 ;  /* 0x02885000ff0075a7 */ /* 0x000e640008040146 */
[----:B-1----:R-:W-:Y:S05]  /*ac30*/  @!P2 BRA `(.L_x_1239) ;  /* 0x000000d400e0a947 */ /* 0x002fea0003800000 */
.L_x_1236:
[----:B------:R-:W-:Y:S01]  /*ac40*/  UIADD3 UR6, UR41, 0x400, URZ ;  /* 0x0000040029067890 */ /* 0x000fe2000fffe03f */
[----:B------:R-:W-:Y:S01]  /*ac50*/  WARPGROUP.ARRIVE ;  /* 0x00000000000079c5 */ /* 0x000fe20000000000 */
[----:B------:R-:W-:-:S05]  /*ac60*/  UMOV UR7, 0x40000040 ;  /* 0x4000004000077882 */ /* 0x000fca0000000000 */
[----:B------:R-:W2:Y:S01]  /*ac70*/  S2R R7, SR_TID.X ;  /* 0x0000000000077919 */ /* 0x000ea20000002100 */
[----:B------:R-:W-:Y:S01]  /*ac80*/  USHF.R.U32.HI UR6, URZ, 0x4, UR6 ;  /* 0x000000043f067899 */ /* 0x000fe20008011606 */
[----:B------:R-:W-:Y:S01]  /*ac90*/  PLOP3.LUT P2, PT, PT, PT, UP0, 0x80, 0x0 ;  /* 0x000000000000781c */ /* 0x000fe20003f4f008 */
[----:B01----:R-:W-:Y:S02]  /*aca0*/  VIADD R0, R17, UR37 ;  /* 0x0000002511007c36 */ /* 0x003fe40008000000 */
[----:B------:R-:W-:Y:S01]  /*acb0*/  ULOP3.LUT UR6, UR6, 0x3fff, URZ, 0xc0, !UPT ;  /* 0x00003fff06067892 */ /* 0x000fe2000f8ec03f */
[----:B------:R-:W-:Y:S02]  /*acc0*/  IMAD.U32 R5, RZ, RZ, UR47 ;  /* 0x0000002fff057e24 */ /* 0x000fe4000f8e00ff */
        /* <DEDUP_REMOVED lines=45> */
[----:B------:R-:W-:Y:S02]  /*afa0*/  @UP0 ULDC UR6, c[0x0][0x44c] ;  /* 0x0001130000060ab9 */ /* 0x000fe40000000800 */
[----:B------:R-:W-:Y:S01]  /*afb0*/  @P2 IMAD.HI.U32 R6, R0, UR6, RZ ;  /* 0x0000000600062c27 */ /* 0x000fe2000f8e00ff */
[----:B------:R-:W-:-:S04]  /*afc0*/  @UP0 ULDC UR6, c[0x0][0x450] ;  /* 0x0001140000060ab9 */ /* 0x000fc80000000800 */
[----:B------:R-:W-:Y:S01]  /*afd0*/  @P2 SHF.R.U32.HI R0, RZ, UR6, R6 ;  /* 0x00000006ff002c19 */ /* 0x000fe20008011606 */
[----:B------:R-:W-:Y:S01]  /*afe0*/  ULOP3.LUT UR6, URZ, UR57, URZ, 0x33, !UPT ;  /* 0x000000393f067292 */ /* 0x000fe2000f8e333f */
[----:B------:R-:W-:-:S03]  /*aff0*/  IADD3 R6, -R7, 0xb, RZ ;  /* 0x0000000b07067810 */ /* 0x000fc60007ffe1ff */
        /* <DEDUP_REMOVED lines=10> */
[----:B-1----:R-:W-:Y:S06]  /*b0a0*/  @!P5 BRA `(.L_x_1240) ;  /* 0x00000000005cd947 */ /* 0x002fec0003800000 */
        /* <DEDUP_REMOVED lines=13> */
.L_x_1242:
[----:B------:R-:W-:-:S05]  /*b180*/  IMAD.U32 R20, RZ, RZ, UR55 ;  /* 0x00000037ff147e24 */ /* 0x000fca000f8e00ff */
[----:B------:R-:W-:-:S13]  /*b190*/  ISETP.NE.AND P2, PT, R20, 0x1, PT ;  /* 0x000000011400780c */ /* 0x000fda0003f45270 */
[----:B------:R-:W0:Y:S02]  /*b1a0*/  @P2 LDC.64 R6, c[0x0][0x9e8] ;  /* 0x00027a00ff062b82 */ /* 0x000e240000000a00 */
[----:B0-----:R-:W-:-:S05]  /*b1b0*/  @P2 IMAD.HI.U32 R6, R11, R6, RZ ;  /* 0x000000060b062227 */ /* 0x001fca00078e00ff */
[----:B------:R-:W-:-:S07]  /*b1c0*/  @P2 SHF.R.U32.HI R11, RZ, R7, R6 ;  /* 0x00000007ff0b2219 */ /* 0x000fce0000011606 */
.L_x_1243:
[----:B------:R-:W-:Y:S05]  /*b1d0*/  BSYNC B0 ;  /* 0x0000000000007941 */ /* 0x000fea0003800000 */
.L_x_1241:
[----:B------:R-:W-:-:S04]  /*b1e0*/  IMAD R11, R11, R20, -R157 ;  /* 0x000000140b0b7224 */ /* 0x000fc800078e0a9d */
[----:B------:R-:W-:-:S05]  /*b1f0*/  IMAD.IADD R11, R11, 0x1, -R16 ;  /* 0x000000010b0b7824 */ /* 0x000fca00078e0a10 */
[----:B------:R-:W-:Y:S02]  /*b200*/  VIADDMNMX R5, R11, R20, R5, PT ;  /* 0x000000140b057246 */ /* 0x000fe40003800105 */
[----:B------:R-:W-:-:S07]  /*b210*/  VIMNMX R10, R10, R11, !PT ;  /* 0x0000000b0a0a7248 */ /* 0x000fce0007fe0100 */
.L_x_1240:
        /* <DEDUP_REMOVED lines=9> */
[C---:B------:R-:W-:Y:S02]  /*b2b0*/  ISETP.GT.AND P4, PT, R10.reuse, 0x9, P2 ;  /* 0x000000090a00780c */ /* 0x040fe40001784270 */
[----:B------:R-:W-:Y:S02]  /*b2c0*/  ISETP.GT.AND P6, PT, R10, 0x10, P2 ;  /* 0x000000100a00780c */ /* 0x000fe400017c4270 */
[----:B------:R-:W-:-:S02]  /*b2d0*/  ISETP.LT.OR P3, PT, R5, 0x9, P3 ;  /* 0x000000090500780c */ /* 0x000fc40001f61670 */
[C---:B------:R-:W-:Y:S02]  /*b2e0*/  ISETP.LT.OR P4, PT, R5.reuse, 0xa, P4 ;  /* 0x0000000a0500780c */ /* 0x040fe40002781670 */
[----:B------:R-:W-:Y:S02]  /*b2f0*/  ISETP.LT.OR P6, PT, R5, 0x11, P6 ;  /* 0x000000110500780c */ /* 0x000fe400037c1670 */
[----:B------:R-:W-:Y:S02]  /*b300*/  FSEL R11, R28, -INF , !P3 ;  /* 0xff8000001c0b7808 */ /* 0x000fe40005800000 */
[----:B------:R-:W-:Y:S02]  /*b310*/  FSEL R29, R29, -INF , !P4 ;  /* 0xff8000001d1d7808 */ /* 0x000fe40006000000 */
[----:B------:R-:W-:Y:S02]  /*b320*/  FSEL R13, R32, -INF , !P6 ;  /* 0xff800000200d7808 */ /* 0x000fe40007000000 */
[----:B------:R-:W-:-:S02]  /*b330*/  ISETP.GT.AND P3, PT, R10, 0x11, P2 ;  /* 0x000000110a00780c */ /* 0x000fc40001764270 */
[C---:B------:R-:W-:Y:S02]  /*b340*/  ISETP.GT.AND P4, PT, R10.reuse, 0x18, P2 ;  /* 0x000000180a00780c */ /* 0x040fe40001784270 */
[----:B------:R-:W-:Y:S02]  /*b350*/  ISETP.GT.AND P6, PT, R10, 0x19, P2 ;  /* 0x000000190a00780c */ /* 0x000fe400017c4270 */
[C---:B------:R-:W-:Y:S02]  /*b360*/  ISETP.LT.OR P3, PT, R5.reuse, 0x12, P3 ;  /* 0x000000120500780c */ /* 0x040fe40001f61670 */
[C---:B------:R-:W-:Y:S02]  /*b370*/  ISETP.LT.OR P4, PT, R5.reuse, 0x19, P4 ;  /* 0x000000190500780c */ /* 0x040fe40002781670 */
[----:B------:R-:W-:Y:S02]  /*b380*/  ISETP.LT.OR P6, PT, R5, 0x1a, P6 ;  /* 0x0000001a0500780c */ /* 0x000fe400037c1670 */
[----:B------:R-:W-:-:S02]  /*b390*/  FSEL R33, R33, -INF , !P3 ;  /* 0xff80000021217808 */ /* 0x000fc40005800000 */
        /* <DEDUP_REMOVED lines=67> */
[----:B------:R-:W-:Y:S01]  /*b7d0*/  ISETP.GT.AND P6, PT, R10, 0x79, P2 ;  /* 0x000000790a00780c */ /* 0x000fe200017c4270 */
[--C-:B0-----:R-:W-:Y:S01]  /*b7e0*/  IMAD.IADD R10, R14, 0x1, R7.reuse ;  /* 0x000000010e0a7824 */ /* 0x101fe200078e0207 */
[C---:B------:R-:W-:Y:S02]  /*b7f0*/  ISETP.LT.OR P3, PT, R5.reuse, 0x72, P3 ;  /* 0x000000720500780c */ /* 0x040fe40001f61670 */
[C---:B------:R-:W-:Y:S02]  /*b800*/  ISETP.LT.OR P4, PT, R5.reuse, 0x79, P4 ;  /* 0x000000790500780c */ /* 0x040fe40002781670 */
[----:B------:R-:W-:Y:S01]  /*b810*/  ISETP.LT.OR P6, PT, R5, 0x7a, P6 ;  /* 0x0000007a0500780c */ /* 0x000fe200037c1670 */
[----:B------:R-:W-:Y:S01]  /*b820*/  IMAD.IADD R5, R12, 0x1, R7 ;  /* 0x000000010c057824 */ /* 0x000fe200078e0207 */
[----:B------:R-:W-:-:S02]  /*b830*/  FSEL R81, R81, -INF , !P3 ;  /* 0xff80000051517808 */ /* 0x000fc40005800000 */
[----:B------:R-:W-:Y:S02]  /*b840*/  FSEL R84, R84, -INF , !P4 ;  /* 0xff80000054547808 */ /* 0x000fe40006000000 */
[----:B------:R-:W-:Y:S01]  /*b850*/  FSEL R85, R85, -INF , !P6 ;  /* 0xff80000055557808 */ /* 0x000fe20007000000 */
[----:B------:R-:W-:Y:S06]  /*b860*/  @!P5 BRA `(.L_x_1244) ;  /* 0x00000000005cd947 */ /* 0x000fec0003800000 */
        /* <DEDUP_REMOVED lines=13> */
.L_x_1246:
[----:B------:R-:W-:-:S05]  /*b940*/  IMAD.U32 R12, RZ, RZ, UR55 ;  /* 0x00000037ff0c7e24 */ /* 0x000fca000f8e00ff */
[----:B------:R-:W-:-:S13]  /*b950*/  ISETP.NE.AND P3, PT, R12, 0x1, PT ;  /* 0x000000010c00780c */ /* 0x000fda0003f65270 */
[----:B------:R-:W0:Y:S02]  /*b960*/  @P3 LDC.64 R6, c[0x0][0x9e8] ;  /* 0x00027a00ff063b82 */ /* 0x000e240000000a00 */
[----:B0-----:R-:W-:-:S05]  /*b970*/  @P3 IMAD.HI.U32 R6, R0, R6, RZ ;  /* 0x0000000600063227 */ /* 0x001fca00078e00ff */
[----:B------:R-:W-:-:S07]  /*b980*/  @P3 SHF.R.U32.HI R0, RZ, R7, R6 ;  /* 0x00000007ff003219 */ /* 0x000fce0000011606 */
.L_x_1247:
[----:B------:R-:W-:Y:S05]  /*b990*/  BSYNC B0 ;  /* 0x0000000000007941 */ /* 0x000fea0003800000 */
.L_x_1245:
[----:B------:R-:W-:-:S04]  /*b9a0*/  IMAD R157, R0, R12, -R157 ;  /* 0x0000000c009d7224 */ /* 0x000fc800078e0a9d */
[----:B------:R-:W-:-:S05]  /*b9b0*/  IMAD.IADD R157, R157, 0x1, -R16 ;  /* 0x000000019d9d7824 */ /* 0x000fca00078e0a10 */
[----:B------:R-:W-:Y:S02]  /*b9c0*/  VIADDMNMX R5, R157, R12, R5, PT ;  /* 0x0000000c9d057246 */ /* 0x000fe40003800105 */
[----:B------:R-:W-:-:S07]  /*b9d0*/  VIMNMX R10, R10, R157, !PT ;  /* 0x0000009d0a0a7248 */ /* 0x000fce0007fe0100 */
.L_x_1244:
        /* <DEDUP_REMOVED lines=29> */
[----:B------:R-:W-:Y:S02]  /*bbb0*/  ISETP.GT.AND P6, PT, R10, 0x8, P2 ;  /* 0x000000080a00780c */ /* 0x000fe400017c4270 */
[----:B------:R-:W-:Y:S02]  /*bbc0*/  FMNMX.FTZ R0, R52, R7, !PT ;  /* 0x0000000734007209 */ /* 0x000fe40007810000 */
[----:B------:R-:W-:-:S02]  /*bbd0*/  FSEL R27, R27, -INF , !P4 ;  /* 0xff8000001b1b7808 */ /* 0x000fc40006000000 */
[----:B------:R-:W-:Y:S02]  /*bbe0*/  FMNMX.FTZ R7, R53, R0, !PT ;  /* 0x0000000035077209 */ /* 0x000fe40007810000 */
[----:B------:R-:W-:Y:S02]  /*bbf0*/  ISETP.GT.AND P4, PT, R10, 0x10, P2 ;  /* 0x000000100a00780c */ /* 0x000fe40001784270 */
[----:B------:R-:W-:Y:S02]  /*bc00*/  FMNMX.FTZ R0, R56, R7, !PT ;  /* 0x0000000738007209 */ /* 0x000fe40007810000 */
[----:B------:R-:W-:Y:S02]  /*bc10*/  FSEL R43, R43, -INF , !P3 ;  /* 0xff8000002b2b7808 */ /* 0x000fe40005800000 */
[----:B------:R-:W-:Y:S02]  /*bc20*/  FMNMX.FTZ R7, R57, R0, !PT ;  /* 0x0000000039077209 */ /* 0x000fe40007810000 */
[----:B------:R-:W-:-:S02]  /*bc30*/  ISETP.LT.OR P6, PT, R5, 0x9, P6 ;  /* 0x000000090500780c */ /* 0x000fc400037c1670 */
[----:B------:R-:W-:Y:S02]  /*bc40*/  FMNMX.FTZ R0, R60, R7, !PT ;  /* 0x000000073c007209 */ /* 0x000fe40007810000 */
[----:B------:R-:W-:Y:S02]  /*bc50*/  ISETP.GT.AND P3, PT, R10, RZ, P2 ;  /* 0x000000ff0a00720c */ /* 0x000fe40001764270 */
[----:B------:R-:W-:Y:S02]  /*bc60*/  FMNMX.FTZ R7, R61, R0, !PT ;  /* 0x000000003d077209 */ /* 0x000fe40007810000 */
[----:B------:R-:W-:Y:S02]  /*bc70*/  ISETP.LT.OR P4, PT, R5, 0x11, P4 ;  /* 0x000000110500780c */ /* 0x000fe40002781670 */
[----:B------:R-:W-:Y:S02]  /*bc80*/  FMNMX.FTZ R0, R64, R7, !PT ;  /* 0x0000000740007209 */ /* 0x000fe40007810000 */
[----:B------:R-:W-:-:S02]  /*bc90*/  FSEL R30, R30, -INF , !P6 ;  /* 0xff8000001e1e7808 */ /* 0x000fc40007000000 */
        /* <DEDUP_REMOVED lines=9> */
[----:B------:R-:W-:Y:S02]  /*bd30*/  ISETP.LT.OR P4, PT, R5, 0x19, P4 ;  /* 0x000000190500780c */ /* 0x000fe40002781670 */
[----:B------:R-:W-:Y:S02]  /*bd40*/  FMNMX.FTZ R0, R76, R7, !PT ;  /* 0x000000074c007209 */ /* 0x000fe40007810000 */
[----:B------:R-:W-:-:S02]  /*bd50*/  FMNMX.FTZ R12, R26, R9, !PT ;  /* 0x000000091a0c7209 */ /* 0x000fc40007810000 */
[----:B------:R-:W-:Y:S02]  /*bd60*/  FMNMX.FTZ R7, R77, R0, !PT ;  /* 0x000000004d077209 */ /* 0x000fe40007810000 */
[----:B------:R-:W-:Y:S02]  /*bd70*/  FSEL R38, R38, -INF , !P4 ;  /* 0xff80000026267808 */ /* 0x000fe40006000000 */
[----:B------:R-:W-:Y:S02]  /*bd80*/  FMNMX.FTZ R0, R80, R7, !PT ;  /* 0x0000000750007209 */ /* 0x000fe40007810000 */
[----:B------:R-:W-:Y:S02]  /*bd90*/  ISETP.GT.AND P4, PT, R10, 0x20, P2 ;  /* 0x000000200a00780c */ /* 0x000fe40001784270 */
[----:B------:R-:W-:Y:S02]  /*bda0*/  FMNMX.FTZ R7, R81, R0, !PT ;  /* 0x0000000051077209 */ /* 0x000fe40007810000 */
[----:B------:R-:W-:-:S02]  /*bdb0*/  ISETP.LT.OR P4, PT, R5, 0x21, P4 ;  /* 0x000000210500780c */ /* 0x000fc40002781670 */
[----:B------:R-:W-:Y:S02]  /*bdc0*/  FMNMX.FTZ R0, R84, R7, !PT ;  /* 0x0000000754007209 */ /* 0x000fe40007810000 */
[----:B------:R-:W-:Y:S02]  /*bdd0*/  FSEL R42, R42, -INF , !P4 ;  /* 0xff8000002a2a7808 */ /* 0x000fe40006000000 */
[----:B------:R-:W-:Y:S02]  /*bde0*/  FMNMX.FTZ R6, R85, R0, !PT ;  /* 0x0000000055067209 */ /* 0x000fe40007810000 */
[C---:B------:R-:W-:Y:S02]  /*bdf0*/  ISETP.GT.AND P4, PT, R10.reuse, 0x28, P2 ;  /* 0x000000280a00780c */ /* 0x040fe40001784270 */
[----:B------:R-:W-:Y:S01]  /*be00*/  ISETP.GT.AND P3, PT, R10, 0x30, P2 ;  /* 0x000000300a00780c */ /* 0x000fe20001764270 */
[----:B------:R-:W0:Y:S01]  /*be10*/  SHFL.BFLY PT, R7, R6, 0x2, 0x1f ;  /* 0x0c401f0006077f89 */ /* 0x000e2200000e0000 */
[----:B------:R-:W-:-:S02]  /*be20*/  ISETP.LT.OR P4, PT, R5, 0x29, P4 ;  /* 0x000000290500780c */ /* 0x000fc40002781670 */
[C---:B------:R-:W-:Y:S02]  /*be30*/  ISETP.LT.OR P3, PT, R5.reuse, 0x31, P3 ;  /* 0x000000310500780c */ /* 0x040fe40001f61670 */
[----:B------:R-:W-:Y:S02]  /*be40*/  FSEL R46, R46, -INF , !P4 ;  /* 0xff8000002e2e7808 */ /* 0x000fe40006000000 */
[----:B------:R-:W-:Y:S02]  /*be50*/  ISETP.GT.AND P4, PT, R10, 0x29, P2 ;  /* 0x000000290a00780c */ /* 0x000fe40001784270 */
[----:B------:R-:W-:Y:S02]  /*be60*/  FSEL R50, R50, -INF , !P3 ;  /* 0xff80000032327808 */ /* 0x000fe40005800000 */
[----:B------:R-:W-:Y:S02]  /*be70*/  ISETP.LT.OR P4, PT, R5, 0x2a, P4 ;  /* 0x0000002a0500780c */ /* 0x000fe40002781670 */
[----:B------:R-:W-:-:S02]  /*be80*/  ISETP.GT.AND P3, PT, R10, 0x38, P2 ;  /* 0x000000380a00780c */ /* 0x000fc40001764270 */
[----:B------:R-:W-:Y:S02]  /*be90*/  FSEL R47, R47, -INF , !P4 ;  /* 0xff8000002f2f7808 */ /* 0x000fe40006000000 */
[----:B------:R-:W-:Y:S02]  /*bea0*/  ISETP.GT.AND P4, PT, R10, 0x31, P2 ;  /* 0x000000310a00780c */ /* 0x000fe40001784270 */
[C---:B------:R-:W-:Y:S02]  /*beb0*/  ISETP.LT.OR P3, PT, R5.reuse, 0x39, P3 ;  /* 0x000000390500780c */ /* 0x040fe40001f61670 */
[----:B------:R-:W-:Y:S02]  /*bec0*/  ISETP.LT.OR P4, PT, R5, 0x32, P4 ;  /* 0x000000320500780c */ /* 0x000fe40002781670 */
[----:B------:R-:W-:Y:S02]  /*bed0*/  FSEL R54, R54, -INF , !P3 ;  /* 0xff80000036367808 */ /* 0x000fe40005800000 */
[----:B0-----:R-:W-:-:S02]  /*bee0*/  FMNMX.FTZ R7, R6, R7, !PT ;  /* 0x0000000706077209 */ /* 0x001fc40007810000 */
[----:B------:R-:W-:Y:S02]  /*bef0*/  FSEL R51, R51, -INF , !P4 ;  /* 0xff80000033337808 */ /* 0x000fe40006000000 */
[C---:B------:R-:W-:Y:S01]  /*bf00*/  ISETP.GT.AND P4, PT, R10.reuse, 0x39, P2 ;  /* 0x000000390a00780c */ /* 0x040fe20001784270 */
[----:B------:R-:W0:Y:S01]  /*bf10*/  SHFL.BFLY PT, R0, R7, 0x1, 0x1f ;  /* 0x0c201f0007007f89 */ /* 0x000e2200000e0000 */
[----:B------:R-:W-:Y:S02]  /*bf20*/  ISETP.GT.AND P3, PT, R10, 0x40, P2 ;  /* 0x000000400a00780c */ /* 0x000fe40001764270 */
[C---:B------:R-:W-:Y:S02]  /*bf30*/  ISETP.LT.OR P4, PT, R5.reuse, 0x3a, P4 ;  /* 0x0000003a0500780c */ /* 0x040fe40002781670 */
[----:B------:R-:W-:Y:S02]  /*bf40*/  ISETP.LT.OR P3, PT, R5, 0x41, P3 ;  /* 0x000000410500780c */ /* 0x000fe40001f61670 */
[----:B------:R-:W-:-:S02]  /*bf50*/  FSEL R55, R55, -INF , !P4 ;  /* 0xff80000037377808 */ /* 0x000fc40006000000 */
[----:B------:R-:W-:Y:S02]  /*bf60*/  ISETP.GT.AND P4, PT, R10, 0x41, P2 ;  /* 0x000000410a00780c */ /* 0x000fe40001784270 */
[----:B------:R-:W-:Y:S02]  /*bf70*/  FSEL R58, R58, -INF , !P3 ;  /* 0xff8000003a3a7808 */ /* 0x000fe40005800000 */
[----:B------:R-:W-:Y:S02]  /*bf80*/  ISETP.GT.AND P3, PT, R10, 0x48, P2 ;  /* 0x000000480a00780c */ /* 0x000fe40001764270 */
[C---:B------:R-:W-:Y:S02]  /*bf90*/  ISETP.LT.OR P4, PT, R5.reuse, 0x42, P4 ;  /* 0x000000420500780c */ /* 0x040fe40002781670 */
[----:B------:R-:W-:Y:S02]  /*bfa0*/  ISETP.LT.OR P3, PT, R5, 0x49, P3 ;  /* 0x000000490500780c */ /* 0x000fe40001f61670 */
[----:B------:R-:W-:-:S02]  /*bfb0*/  FSEL R59, R59, -INF , !P4 ;  /* 0xff8000003b3b7808 */ /* 0x000fc40006000000 */
[----:B------:R-:W-:Y:S02]  /*bfc0*/  ISETP.GT.AND P4, PT, R10, 0x49, P2 ;  /* 0x000000490a00780c */ /* 0x000fe40001784270 */
[----:B------:R-:W-:Y:S02]  /*bfd0*/  FSEL R62, R62, -INF , !P3 ;  /* 0xff8000003e3e7808 */ /* 0x000fe40005800000 */
[----:B0-----:R-:W-:Y:S02]  /*bfe0*/  FMNMX.FTZ R0, R7, R0, !PT ;  /* 0x0000000007007209 */ /* 0x001fe40007810000 */
[----:B------:R-:W-:Y:S02]  /*bff0*/  ISETP.GT.AND P3, PT, R10, 0x50, P2 ;  /* 0x000000500a00780c */ /* 0x000fe40001764270 */
[C---:B------:R-:W-:Y:S01]  /*c000*/  FSETP.NEU.FTZ.AND P6, PT, R0.reuse, -INF , PT ;  /* 0xff8000000000780b */ /* 0x040fe20003fdd000 */
[----:B------:R-:W-:Y:S01]  /*c010*/  FMUL.FTZ R6, R0, UR10 ;  /* 0x0000000a00067c20 */ /* 0x000fe20008410000 */
[----:B------:R-:W-:-:S02]  /*c020*/  ISETP.LT.OR P4, PT, R5, 0x4a, P4 ;  /* 0x0000004a0500780c */ /* 0x000fc40002781670 */
[----:B------:R-:W-:Y:S02]  /*c030*/  ISETP.LT.OR P3, PT, R5, 0x51, P3 ;  /* 0x000000510500780c */ /* 0x000fe40001f61670 */
[----:B------:R-:W-:Y:S02]  /*c040*/  FSEL R6, R6, RZ, P6 ;  /* 0x000000ff06067208 */ /* 0x000fe40003000000 */
[----:B------:R-:W-:Y:S02]  /*c050*/  FSEL R63, R63, -INF , !P4 ;  /* 0xff8000003f3f7808 */ /* 0x000fe40006000000 */
[----:B------:R-:W-:Y:S01]  /*c060*/  ISETP.GT.AND P4, PT, R10, 0x51, P2 ;  /* 0x000000510a00780c */ /* 0x000fe20001784270 */
[--C-:B------:R-:W-:Y:S01]  /*c070*/  FFMA.FTZ R182, R11, UR10, -R6.reuse ;  /* 0x0000000a0bb67c23 */ /* 0x100fe20008010806 */
[--C-:B------:R-:W-:Y:S01]  /*c080*/  FFMA.FTZ R11, R29, UR10, -R6.reuse ;  /* 0x0000000a1d0b7c23 */ /* 0x100fe20008010806 */
[----:B------:R-:W-:Y:S01]  /*c090*/  FMNMX.FTZ R29, R27, R12, !PT ;  /* 0x0000000c1b1d7209 */ /* 0x000fe20007810000 */
[--C-:B------:R-:W-:Y:S01]  /*c0a0*/  FFMA.FTZ R178, R15, UR10, -R6.reuse ;  /* 0x0000000a0fb27c23 */ /* 0x100fe20008010806 */
[--C-:B------:R-:W-:Y:S01]  /*c0b0*/  FFMA.FTZ R172, R21, UR10, -R6.reuse ;  /* 0x0000000a15ac7c23 */ /* 0x100fe20008010806 */
[--C-:B------:R-:W-:Y:S01]  /*c0c0*/  FFMA.FTZ R174, R25, UR10, -R6.reuse ;  /* 0x0000000a19ae7c23 */ /* 0x100fe20008010806 */
[----:B------:R-:W-:Y:S01]  /*c0d0*/  FMNMX.FTZ R12, R30, R29, !PT ;  /* 0x0000001d1e0c7209 */ /* 0x000fe20007810000 */
[--C-:B------:R-:W-:Y:S01]  /*c0e0*/  FFMA.FTZ R176, R13, UR10, -R6.reuse ;  /* 0x0000000a0db07c23 */ /* 0x100fe20008010806 */
[--C-:B------:R-:W-:Y:S01]  /*c0f0*/  FFMA.FTZ R13, R33, UR10, -R6.reuse ;  /* 0x0000000a210d7c23 */ /* 0x100fe20008010806 */
[----:B------:R-:W-:Y:S01]  /*c100*/  FSEL R66, R66, -INF , !P3 ;  /* 0xff80000042427808 */ /* 0x000fe20005800000 */
        /* <DEDUP_REMOVED lines=28> */
[----:B------:R-:W-:Y:S01]  /*c2d0*/  FFMA.FTZ R85, R85, UR10, -R6 ;  /* 0x0000000a55557c23 */ /* 0x000fe20008010806 */
[----:B------:R-:W-:Y:S01]  /*c2e0*/  FMNMX.FTZ R12, R46, R29, !PT ;  /* 0x0000001d2e0c7209 */ /* 0x000fe20007810000 */
[----:B------:R-:W-:Y:S01]  /*c2f0*/  MUFU.EX2 R180, R180 ;  /* 0x000000b400b47308 */ /* 0x000fe20000000800 */
[----:B------:R-:W-:-:S02]  /*c300*/  ISETP.LT.OR P4, PT, R5, 0x5a, P4 ;  /* 0x0000005a0500780c */ /* 0x000fc40002781670 */
[----:B------:R-:W-:Y:S02]  /*c310*/  FMNMX.FTZ R25, R47, R12, !PT ;  /* 0x0000000c2f197209 */ /* 0x000fe40007810000 */
        /* <DEDUP_REMOVED lines=12> */
[----:B------:R-:W-:Y:S02]  /*c3e0*/  ISETP.GT.AND P3, PT, R10, 0x68, P2 ;  /* 0x000000680a00780c */ /* 0x000fe40001764270 */
[----:B------:R-:W-:Y:S01]  /*c3f0*/  FMNMX.FTZ R12, R58, R29, !PT ;  /* 0x0000001d3a0c7209 */ /* 0x000fe20007810000 */
[--C-:B------:R-:W-:Y:S01]  /*c400*/  FFMA.FTZ R29, R49, UR10, -R6.reuse ;  /* 0x0000000a311d7c23 */ /* 0x100fe20008010806 */
[----:B------:R-:W-:Y:S01]  /*c410*/  ISETP.LT.OR P4, PT, R5, 0x62, P4 ;  /* 0x000000620500780c */ /* 0x000fe20002781670 */
[----:B------:R-:W-:Y:S01]  /*c420*/  FFMA.FTZ R49, R69, UR10, -R6 ;  /* 0x0000000a45317c23 */ /* 0x000fe20008010806 */
[----:B------:R-:W-:Y:S01]  /*c430*/  FMNMX.FTZ R33, R59, R12, !PT ;  /* 0x0000000c3b217209 */ /* 0x000fe20007810000 */
[----:B------:R-:W-:Y:S01]  /*c440*/  MUFU.EX2 R11, R11 ;  /* 0x0000000b000b7308 */ /* 0x000fe20000000800 */
[----:B------:R-:W-:-:S02]  /*c450*/  ISETP.LT.OR P3, PT, R5, 0x69, P3 ;  /* 0x000000690500780c */ /* 0x000fc40001f61670 */
[----:B------:R-:W-:Y:S02]  /*c460*/  FMNMX.FTZ R12, R62, R33, !PT ;  /* 0x000000213e0c7209 */ /* 0x000fe40007810000 */
[----:B------:R-:W-:Y:S02]  /*c470*/  FSEL R75, R75, -INF , !P4 ;  /* 0xff8000004b4b7808 */ /* 0x000fe40006000000 */
[----:B------:R-:W-:Y:S01]  /*c480*/  FMNMX.FTZ R33, R63, R12, !PT ;  /* 0x0000000c3f217209 */ /* 0x000fe20007810000 */
[----:B------:R-:W-:Y:S01]  /*c490*/  MUFU.EX2 R176, R176 ;  /* 0x000000b000b07308 */ /* 0x000fe20000000800 */
[----:B------:R-:W-:Y:S02]  /*c4a0*/  ISETP.GT.AND P4, PT, R10, 0x69, P2 ;  /* 0x000000690a00780c */ /* 0x000fe40001784270 */
        /* <DEDUP_REMOVED lines=8> */
[----:B------:R-:W-:Y:S02]  /*c530*/  ISETP.LT.OR P4, PT, R5, 0x6a, P4 ;  /* 0x0000006a0500780c */ /* 0x000fe40002781670 */
        /* <DEDUP_REMOVED lines=12> */
[C---:B------:R-:W-:Y:S01]  /*c600*/  ISETP.GT.AND P3, PT, R10.reuse, 0x78, P2 ;  /* 0x000000780a00780c */ /* 0x040fe20001764270 */
[----:B------:R-:W-:Y:S01]  /*c610*/  MUFU.EX2 R172, R172 ;  /* 0x000000ac00ac7308 */ /* 0x000fe20000000800 */
[----:B------:R-:W-:Y:S02]  /*c620*/  ISETP.LT.OR P4, PT, R5, 0x72, P4 ;  /* 0x000000720500780c */ /* 0x000fe40002781670 */
[----:B------:R-:W-:Y:S02]  /*c630*/  FMNMX.FTZ R41, R79, R12, !PT ;  /* 0x0000000c4f297209 */ /* 0x000fe40007810000 */
[----:B------:R-:W-:-:S02]  /*c640*/  ISETP.GT.AND P2, PT, R10, 0x79, P2 ;  /* 0x000000790a00780c */ /* 0x000fc40001744270 */
[----:B------:R-:W-:Y:S01]  /*c650*/  ISETP.LT.OR P3, PT, R5, 0x79, P3 ;  /* 0x000000790500780c */ /* 0x000fe20001f61670 */
[----:B------:R-:W-:Y:S01]  /*c660*/  MUFU.EX2 R21, R21 ;  /* 0x0000001500157308 */ /* 0x000fe20000000800 */
[----:B------:R-:W-:Y:S02]  /*c670*/  FSEL R83, R83, -INF , !P4 ;  /* 0xff80000053537808 */ /* 0x000fe40006000000 */
[----:B------:R-:W-:Y:S01]  /*c680*/  FMNMX.FTZ R10, R82, R41, !PT ;  /* 0x00000029520a7209 */ /* 0x000fe20007810000 */
[--C-:B------:R-:W-:Y:S01]  /*c690*/  FFMA.FTZ R41, R61, UR10, -R6.reuse ;  /* 0x0000000a3d297c23 */ /* 0x100fe20008010806 */
[----:B------:R-:W-:Y:S01]  /*c6a0*/  ISETP.LT.OR P2, PT, R5, 0x7a, P2 ;  /* 0x0000007a0500780c */ /* 0x000fe20001741670 */
[----:B------:R-:W-:Y:S01]  /*c6b0*/  FFMA.FTZ R61, R81, UR10, -R6 ;  /* 0x0000000a513d7c23 */ /* 0x000fe20008010806 */
[----:B------:R-:W-:Y:S01]  /*c6c0*/  FSEL R86, R86, -INF , !P3 ;  /* 0xff80000056567808 */ /* 0x000fe20005800000 */
[----:B------:R-:W-:Y:S01]  /*c6d0*/  MUFU.EX2 R174, R174 ;  /* 0x000000ae00ae7308 */ /* 0x000fe20000000800 */
[----:B------:R-:W-:-:S02]  /*c6e0*/  FMNMX.FTZ R5, R83, R10, !PT ;  /* 0x0000000a53057209 */ /* 0x000fc40007810000 */
[----:B------:R-:W-:Y:S02]  /*c6f0*/  FSEL R87, R87, -INF , !P2 ;  /* 0xff80000057577808 */ /* 0x000fe40005000000 */
[----:B------:R-:W-:Y:S02]  /*c700*/  FMNMX.FTZ R10, R86, R5, !PT ;  /* 0x00000005560a7209 */ /* 0x000fe40007810000 */
        /* <DEDUP_REMOVED lines=9> */
[----:B0-----:R-:W-:-:S07]  /*c7a0*/  FMNMX.FTZ R5, R10, R5, !PT ;  /* 0x000000050a057209 */ /* 0x001fce0007810000 */
[----:B------:R-:W0:Y:S01]  /*c7b0*/  MUFU.EX2 R170, R170 ;  /* 0x000000aa00aa7308 */ /* 0x000e220000000800 */
[----:B-1----:R-:W-:Y:S01]  /*c7c0*/  FFMA.FTZ R24, R69, R3, R180 ;  /* 0x0000000345187223 */ /* 0x002fe200000100b4 */
[----:B------:R-:W1:Y:S01]  /*c7d0*/  SHFL.BFLY PT, R10, R5, 0x1, 0x1f ;  /* 0x0c201f00050a7f89 */ /* 0x000e6200000e0000 */
[C---:B------:R-:W-:Y:S01]  /*c7e0*/  F2FP.BF16.F32.PACK_AB R180, R7.reuse, R180 ;  /* 0x000000b407b4723e */ /* 0x040fe200000010ff */
[-C--:B------:R-:W-:Y:S01]  /*c7f0*/  FMUL.FTZ R88, R88, R69.reuse ;  /* 0x0000004558587220 */ /* 0x080fe20000410000 */
[----:B------:R-:W-:Y:S01]  /*c800*/  FADD.FTZ R3, R7, R24 ;  /* 0x0000001807037221 */ /* 0x000fe20000010000 */
        /* <DEDUP_REMOVED lines=10> */
[----:B------:R-:W4:Y:S01]  /*c8b0*/  MUFU.EX2 R164, R164 ;  /* 0x000000a400a47308 */ /* 0x000f220000000800 */
        /* <DEDUP_REMOVED lines=9> */
[----:B-1----:R-:W-:Y:S01]  /*c950*/  FMNMX.FTZ R5, R5, R10, !PT ;  /* 0x0000000a05057209 */ /* 0x002fe20007810000 */
[-C--:B------:R-:W-:Y:S01]  /*c960*/  FMUL.FTZ R124, R124, R69.reuse ;  /* 0x000000457c7c7220 */ /* 0x080fe20000410000 */
[-C--:B------:R-:W-:Y:S01]  /*c970*/  FMUL.FTZ R125, R125, R69.reuse ;  /* 0x000000457d7d7220 */ /* 0x080fe20000410000 */
[-C--:B------:R-:W-:Y:S01]  /*c980*/  FMUL.FTZ R128, R128, R69.reuse ;  /* 0x0000004580807220 */ /* 0x080fe20000410000 */
[C---:B------:R-:W-:Y:S01]  /*c990*/  FSETP.NEU.FTZ.AND P2, PT, R5.reuse, -INF , PT ;  /* 0xff8000000500780b */ /* 0x040fe20003f5d000 */
[----:B------:R-:W-:Y:S01]  /*c9a0*/  FMUL.FTZ R20, R5, UR10 ;  /* 0x0000000a05147c20 */ /* 0x000fe20008410000 */
[----:B------:R-:W1:Y:S01]  /*c9b0*/  MUFU.EX2 R166, R166 ;  /* 0x000000a600a67308 */ /* 0x000e620000000800 */
[-C--:B------:R-:W-:Y:S01]  /*c9c0*/  FMUL.FTZ R129, R129, R69.reuse ;  /* 0x0000004581817220 */ /* 0x080fe20000410000 */
[-C--:B------:R-:W-:Y:S01]  /*c9d0*/  FMUL.FTZ R132, R132, R69.reuse ;  /* 0x0000004584847220 */ /* 0x080fe20000410000 */
[-C--:B------:R-:W-:Y:S01]  /*c9e0*/  FMUL.FTZ R133, R133, R69.reuse ;  /* 0x0000004585857220 */ /* 0x080fe20000410000 */
[----:B------:R-:W-:Y:S01]  /*c9f0*/  FSEL R20, R20, RZ, P2 ;  /* 0x000000ff14147208 */ /* 0x000fe20001000000 */
[-C--:B------:R-:W-:Y:S01]  /*ca00*/  FMUL.FTZ R136, R136, R69.reuse ;  /* 0x0000004588887220 */ /* 0x080fe20000410000 */
[-C--:B------:R-:W-:Y:S01]  /*ca10*/  FMUL.FTZ R137, R137, R69.reuse ;  /* 0x0000004589897220 */ /* 0x080fe20000410000 */
[-C--:B------:R-:W-:Y:S01]  /*ca20*/  FMUL.FTZ R140, R140, R69.reuse ;  /* 0x000000458c8c7220 */ /* 0x080fe20000410000 */
        /* <DEDUP_REMOVED lines=44> */
[--C-:B------:R-:W-:Y:S01]  /*ccf0*/  FFMA.FTZ R75, R75, UR10, -R20.reuse ;  /* 0x0000000a4b4b7c23 */ /* 0x100fe20008010814 */
[----:B------:R-:W-:Y:S01]  /*cd00*/  FFMA.FTZ R78, R78, UR10, -R20 ;  /* 0x0000000a4e4e7c23 */ /* 0x000fe20008010814 */
[----:B--2---:R-:W-:Y:S01]  /*cd10*/  FADD.FTZ R3, R29, R32 ;  /* 0x000000201d037221 */ /* 0x004fe20000010000 */
[--C-:B------:R-:W-:Y:S01]  /*cd20*/  FFMA.FTZ R32, R59, UR10, -R20.reuse ;  /* 0x0000000a3b207c23 */ /* 0x100fe20008010814 */
[--C-:B------:R-:W-:Y:S01]  /*cd30*/  FFMA.FTZ R79, R79, UR10, -R20.reuse ;  /* 0x0000000a4f4f7c23 */ /* 0x100fe20008010814 */
[----:B------:R-:W2:Y:S01]  /*cd40*/  MUFU.EX2 R26, R26 ;  /* 0x0000001a001a7308 */ /* 0x000ea20000000800 */
[----:B0-----:R-:W-:Y:S01]  /*cd50*/  FADD.FTZ R34, R170, R3 ;  /* 0x00000003aa227221 */ /* 0x001fe20000010000 */
[--C-:B------:R-:W-:Y:S01]  /*cd60*/  FFMA.FTZ R82, R82, UR10, -R20.reuse ;  /* 0x0000000a52527c23 */ /* 0x100fe20008010814 */
[--C-:B------:R-:W-:Y:S01]  /*cd70*/  FFMA.FTZ R83, R83, UR10, -R20.reuse ;  /* 0x0000000a53537c23 */ /* 0x100fe20008010814 */
[----:B------:R-:W-:Y:S01]  /*cd80*/  FFMA.FTZ R86, R86, UR10, -R20 ;  /* 0x0000000a56567c23 */ /* 0x000fe20008010814 */
[----:B---3--:R-:W-:Y:S01]  /*cd90*/  FADD.FTZ R3, R33, R34 ;  /* 0x0000002221037221 */ /* 0x008fe20000010000 */
[----:B------:R-:W-:Y:S01]  /*cda0*/  FFMA.FTZ R20, R87, UR10, -R20 ;  /* 0x0000000a57147c23 */ /* 0x000fe20008010814 */
[----:B------:R-:W-:Y:S01]  /*cdb0*/  IMAD.U32 R27, RZ, RZ, UR58 ;  /* 0x0000003aff1b7e24 */ /* 0x000fe2000f8e00ff */
[----:B------:R-:W0:Y:S01]  /*cdc0*/  MUFU.EX2 R8, R8 ;  /* 0x0000000800087308 */ /* 0x000e220000000800 */
[----:B----4-:R-:W-:Y:S01]  /*cdd0*/  FADD.FTZ R34, R164, R3 ;  /* 0x00000003a4227221 */ /* 0x010fe20000010000 */
[----:B------:R-:W-:Y:S01]  /*cde0*/  ISETP.GT.AND P2, PT, R4, UR40, PT ;  /* 0x0000002804007c0c */ /* 0x000fe2000bf44270 */
[----:B------:R-:W-:Y:S01]  /*cdf0*/  UMOV UR58, UR47 ;  /* 0x0000002f003a7c82 */ /* 0x000fe20008000000 */
[----:B------:R-:W-:Y:S01]  /*ce00*/  @!P1 LEA R27, R27, UR41, 0x3 ;  /* 0x000000291b1b9c11 */ /* 0x000fe2000f8e18ff */
[----:B-----5:R-:W-:Y:S01]  /*ce10*/  FADD.FTZ R3, R37, R34 ;  /* 0x0000002225037221 */ /* 0x020fe20000010000 */
[----:B------:R-:W-:Y:S01]  /*ce20*/  F2FP.BF16.F32.PACK_AB R182, R11, R182 ;  /* 0x000000b60bb6723e */ /* 0x000fe200000010ff */
[-C--:B------:R-:W-:Y:S01]  /*ce30*/  FMUL.FTZ R141, R141, R69.reuse ;  /* 0x000000458d8d7220 */ /* 0x080fe20000410000 */
[----:B------:R-:W3:Y:S01]  /*ce40*/  MUFU.EX2 R162, R162 ;  /* 0x000000a200a27308 */ /* 0x000ee20000000800 */
[----:B-1----:R-:W-:Y:S01]  /*ce50*/  FADD.FTZ R34, R166, R3 ;  /* 0x00000003a6227221 */ /* 0x002fe20000010000 */
[----:B--2---:R-:W-:Y:S01]  /*ce60*/  FFMA.FTZ R3, R26, R2, R181 ;  /* 0x000000021a037223 */ /* 0x004fe200000100b5 */
[----:B------:R-:W-:Y:S01]  /*ce70*/  @!P1 VIADD R27, R27, 0x28860 ;  /* 0x000288601b1b9836 */ /* 0x000fe20000000000 */
[----:B------:R-:W-:Y:S01]  /*ce80*/  F2FP.BF16.F32.PACK_AB R176, R13, R176 ;  /* 0x000000b00db0723e */ /* 0x000fe200000010ff */
[----:B------:R-:W-:Y:S01]  /*ce90*/  FADD.FTZ R9, R41, R34 ;  /* 0x0000002229097221 */ /* 0x000fe20000010000 */
[----:B------:R-:W-:Y:S01]  /*cea0*/  FADD.FTZ R2, R6, R3 ;  /* 0x0000000306027221 */ /* 0x000fe20000010000 */
[----:B------:R-:W-:Y:S01]  /*ceb0*/  F2FP.BF16.F32.PACK_AB R178, R15, R178 ;  /* 0x000000b20fb2723e */ /* 0x000fe200000010ff */
[----:B------:R-:W1:Y:S01]  /*cec0*/  MUFU.EX2 R177, R177 ;  /* 0x000000b100b17308 */ /* 0x000e620000000800 */
[----:B------:R-:W-:Y:S01]  /*ced0*/  FADD.FTZ R34, R160, R9 ;  /* 0x00000009a0227221 */ /* 0x000fe20000010000 */
[----:B------:R-:W-:Y:S01]  /*cee0*/  FADD.FTZ R3, R183, R2 ;  /* 0x00000002b7037221 */ /* 0x000fe20000010000 */
[----:B------:R-:W-:Y:S01]  /*cef0*/  @!P1 PRMT R27, RZ, 0x654, R27 ;  /* 0x00000654ff1b9816 */ /* 0x000fe2000000001b */
[----:B------:R-:W-:Y:S01]  /*cf00*/  FMUL.FTZ R144, R144, R69 ;  /* 0x0000004590907220 */ /* 0x000fe20000410000 */
[----:B------:R-:W-:Y:S01]  /*cf10*/  FADD.FTZ R9, R45, R34 ;  /* 0x000000222d097221 */ /* 0x000fe20000010000 */
[----:B0-----:R-:W-:Y:S01]  /*cf20*/  FADD.FTZ R34, R8, R3 ;  /* 0x0000000308227221 */ /* 0x001fe20000010000 */
[----:B------:R0:W-:Y:S01]  /*cf30*/  @!P1 SYNCS.ARRIVE.TRANS64.RED.A1T0 RZ, [R27+URZ], RZ ;  /* 0x000000ff1bff99a7 */ /* 0x0001e2000810043f */
        /* <DEDUP_REMOVED lines=9> */
[----:B-1----:R-:W-:Y:S01]  /*cfd0*/  FADD.FTZ R3, R177, R34 ;  /* 0x00000022b1037221 */ /* 0x002fe20000010000 */
[----:B------:R-:W-:Y:S01]  /*cfe0*/  F2FP.BF16.F32.PACK_AB R168, R29, R168 ;  /* 0x000000a81da8723e */ /* 0x000fe200000010ff */
[----:B------:R-:W-:Y:S01]  /*cff0*/  VIADD R4, R4, 0xffffffff ;  /* 0xffffffff04047836 */ /* 0x000fe20000000000 */
[----:B------:R-:W-:Y:S01]  /*d000*/  F2FP.BF16.F32.PACK_AB R170, R33, R170 ;  /* 0x000000aa21aa723e */ /* 0x000fe200000010ff */
[----:B------:R-:W-:Y:S01]  /*d010*/  FMUL.FTZ R90, R90, R26 ;  /* 0x0000001a5a5a7220 */ /* 0x000fe20000410000 */
[----:B------:R-:W-:Y:S01]  /*d020*/  F2FP.BF16.F32.PACK_AB R164, R37, R164 ;  /* 0x000000a425a4723e */ /* 0x000fe200000010ff */
[----:B------:R-:W-:Y:S01]  /*d030*/  FMUL.FTZ R91, R91, R26 ;  /* 0x0000001a5b5b7220 */ /* 0x000fe20000410000 */
[----:B------:R-:W1:Y:S01]  /*d040*/  MUFU.EX2 R156, R156 ;  /* 0x0000009c009c7308 */ /* 0x000e620000000800 */
[----:B--2---:R-:W-:Y:S01]  /*d050*/  FADD.FTZ R7, R49, R36 ;  /* 0x0000002431077221 */ /* 0x004fe20000010000 */
[----:B------:R-:W-:Y:S01]  /*d060*/  F2FP.BF16.F32.PACK_AB R166, R41, R166 ;  /* 0x000000a629a6723e */ /* 0x000fe200000010ff */
[----:B------:R-:W-:Y:S01]  /*d070*/  FMUL.FTZ R94, R94, R26 ;  /* 0x0000001a5e5e7220 */ /* 0x000fe20000410000 */
[----:B------:R-:W-:Y:S01]  /*d080*/  F2FP.BF16.F32.PACK_AB R160, R45, R160 ;  /* 0x000000a02da0723e */ /* 0x000fe200000010ff */
[----:B------:R-:W-:Y:S01]  /*d090*/  FMUL.FTZ R95, R95, R26 ;  /* 0x0000001a5f5f7220 */ /* 0x000fe20000410000 */
[----:B------:R-:W-:Y:S01]  /*d0a0*/  F2FP.BF16.F32.PACK_AB R162, R49, R162 ;  /* 0x000000a231a2723e */ /* 0x000fe200000010ff */
[-C--:B------:R-:W-:Y:S01]  /*d0b0*/  FMUL.FTZ R98, R98, R26.reuse ;  /* 0x0000001a62627220 */ /* 0x080fe20000410000 */
[----:B------:R-:W2:Y:S01]  /*d0c0*/  MUFU.EX2 R179, R179 ;  /* 0x000000b300b37308 */ /* 0x000ea20000000800 */
[----:B---3--:R-:W-:Y:S01]  /*d0d0*/  FADD.FTZ R34, R10, R3 ;  /* 0x000000030a227221 */ /* 0x008fe20000010000 */
[----:B------:R-:W-:Y:S01]  /*d0e0*/  F2FP.BF16.F32.PACK_AB R181, R6, R181 ;  /* 0x000000b506b5723e */ /* 0x000fe200000010ff */
[-C--:B------:R-:W-:Y:S01]  /*d0f0*/  FMUL.FTZ R99, R99, R26.reuse ;  /* 0x0000001a63637220 */ /* 0x080fe20000410000 */
[----:B------:R-:W-:Y:S01]  /*d100*/  F2FP.BF16.F32.PACK_AB R177, R10, R177 ;  /* 0x000000b10ab1723e */ /* 0x000fe200000010ff */
[-C--:B------:R-:W-:Y:S01]  /*d110*/  FMUL.FTZ R102, R102, R26.reuse ;  /* 0x0000001a66667220 */ /* 0x080fe20000410000 */
[-C--:B------:R-:W-:Y:S01]  /*d120*/  FMUL.FTZ R103, R103, R26.reuse ;  /* 0x0000001a67677220 */ /* 0x080fe20000410000 */
[-C--:B------:R-:W-:Y:S01]  /*d130*/  FMUL.FTZ R106, R106, R26.reuse ;  /* 0x0000001a6a6a7220 */ /* 0x080fe20000410000 */
[----:B------:R-:W3:Y:S01]  /*d140*/  MUFU.EX2 R53, R53 ;  /* 0x0000003500357308 */ /* 0x000ee20000000800 */
        /* <DEDUP_REMOVED lines=15> */
[----:B------:R-:W2:Y:S01]  /*d240*/  MUFU.EX2 R158, R158 ;  /* 0x0000009e009e7308 */ /* 0x000ea20000000800 */
[C---:B---3--:R-:W-:Y:S01]  /*d250*/  FADD.FTZ R7, R53.reuse, R36 ;  /* 0x0000002435077221 */ /* 0x048fe20000010000 */
[----:B------:R-:W-:Y:S01]  /*d260*/  F2FP.BF16.F32.PACK_AB R156, R53, R156 ;  /* 0x0000009c359c723e */ /* 0x000fe200000010ff */
[-C--:B------:R-:W-:Y:S01]  /*d270*/  FMUL.FTZ R131, R131, R26.reuse ;  /* 0x0000001a83837220 */ /* 0x080fe20000410000 */
[-C--:B------:R-:W-:Y:S01]  /*d280*/  FMUL.FTZ R134, R134, R26.reuse ;  /* 0x0000001a86867220 */ /* 0x080fe20000410000 */
[-C--:B------:R-:W-:Y:S01]  /*d290*/  FMUL.FTZ R135, R135, R26.reuse ;  /* 0x0000001a87877220 */ /* 0x080fe20000410000 */
[-C--:B------:R-:W-:Y:S01]  /*d2a0*/  FMUL.FTZ R138, R138, R26.reuse ;  /* 0x0000001a8a8a7220 */ /* 0x080fe20000410000 */
[-C--:B------:R-:W-:Y:S01]  /*d2b0*/  FMUL.FTZ R139, R139, R26.reuse ;  /* 0x0000001a8b8b7220 */ /* 0x080fe20000410000 */
[----:B------:R-:W3:Y:S01]  /*d2c0*/  MUFU.EX2 R173, R173 ;  /* 0x000000ad00ad7308 */ /* 0x000ee20000000800 */
[C---:B-1----:R-:W-:Y:S01]  /*d2d0*/  FADD.FTZ R34, R12.reuse, R3 ;  /* 0x000000030c227221 */ /* 0x042fe20000010000 */
[----:B------:R-:W-:Y:S01]  /*d2e0*/  F2FP.BF16.F32.PACK_AB R179, R12, R179 ;  /* 0x000000b30cb3723e */ /* 0x000fe200000010ff */
[-C--:B------:R-:W-:Y:S01]  /*d2f0*/  FMUL.FTZ R142, R142, R26.reuse ;  /* 0x0000001a8e8e7220 */ /* 0x080fe20000410000 */
[-C--:B------:R-:W-:Y:S01]  /*d300*/  FMUL.FTZ R143, R143, R26.reuse ;  /* 0x0000001a8f8f7220 */ /* 0x080fe20000410000 */
[-C--:B------:R-:W-:Y:S01]  /*d310*/  FMUL.FTZ R146, R146, R26.reuse ;  /* 0x0000001a92927220 */ /* 0x080fe20000410000 */
[-C--:B------:R-:W-:Y:S01]  /*d320*/  FMUL.FTZ R147, R147, R26.reuse ;  /* 0x0000001a93937220 */ /* 0x080fe20000410000 */
[-C--:B------:R-:W-:Y:S01]  /*d330*/  FMUL.FTZ R150, R150, R26.reuse ;  /* 0x0000001a96967220 */ /* 0x080fe20000410000 */
[----:B------:R-:W1:Y:S01]  /*d340*/  MUFU.EX2 R57, R57 ;  /* 0x0000003900397308 */ /* 0x000e620000000800 */
[----:B--2---:R-:W-:Y:S01]  /*d350*/  FADD.FTZ R36, R158, R7 ;  /* 0x000000079e247221 */ /* 0x004fe20000010000 */
[----:B------:R-:W-:Y:S01]  /*d360*/  FMUL.FTZ R151, R151, R26 ;  /* 0x0000001a97977220 */ /* 0x000fe20000410000 */
[----:B------:R-:W-:-:S02]  /*d370*/  IMAD.MOV.U32 R8, RZ, RZ, R0 ;  /* 0x000000ffff087224 */ /* 0x000fc400078e0000 */
[----:B------:R-:W-:-:S03]  /*d380*/  IMAD.MOV.U32 R9, RZ, RZ, R5 ;  /* 0x000000ffff097224 */ /* 0x000fc600078e0005 */
[----:B------:R-:W2:Y:S01]  /*d390*/  MUFU.EX2 R14, R14 ;  /* 0x0000000e000e7308 */ /* 0x000ea20000000800 */
[----:B---3--:R-:W-:-:S07]  /*d3a0*/  FADD.FTZ R3, R173, R34 ;  /* 0x00000022ad037221 */ /* 0x008fce0000010000 */
[----:B------:R-:W3:Y:S01]  /*d3b0*/  MUFU.EX2 R152, R152 ;  /* 0x0000009800987308 */ /* 0x000ee20000000800 */
[C---:B-1----:R-:W-:Y:S01]  /*d3c0*/  FADD.FTZ R7, R57.reuse, R36 ;  /* 0x0000002439077221 */ /* 0x042fe20000010000 */
[----:B------:R-:W-:-:S06]  /*d3d0*/  F2FP.BF16.F32.PACK_AB R158, R57, R158 ;  /* 0x0000009e399e723e */ /* 0x000fcc00000010ff */
[----:B------:R-:W1:Y:S01]  /*d3e0*/  MUFU.EX2 R175, R175 ;  /* 0x000000af00af7308 */ /* 0x000e620000000800 */
[C---:B--2---:R-:W-:Y:S01]  /*d3f0*/  FADD.FTZ R34, R14.reuse, R3 ;  /* 0x000000030e227221 */ /* 0x044fe20000010000 */
[----:B------:R-:W-:-:S06]  /*d400*/  F2FP.BF16.F32.PACK_AB R173, R14, R173 ;  /* 0x000000ad0ead723e */ /* 0x000fcc00000010ff */
[----:B------:R-:W2:Y:S01]  /*d410*/  MUFU.EX2 R61, R61 ;  /* 0x0000003d003d7308 */ /* 0x000ea20000000800 */
[----:B---3--:R-:W-:-:S07]  /*d420*/  FADD.FTZ R36, R152, R7 ;  /* 0x0000000798247221 */ /* 0x008fce0000010000 */
[----:B------:R-:W3:Y:S01]  /*d430*/  MUFU.EX2 R24, R24 ;  /* 0x0000001800187308 */ /* 0x000ee20000000800 */
[----:B-1----:R-:W-:-:S07]  /*d440*/  FADD.FTZ R3, R175, R34 ;  /* 0x00000022af037221 */ /* 0x002fce0000010000 */
[----:B------:R-:W1:Y:S01]  /*d450*/  MUFU.EX2 R154, R154 ;  /* 0x0000009a009a7308 */ /* 0x000e620000000800 */
[C---:B--2---:R-:W-:Y:S01]  /*d460*/  FADD.FTZ R7, R61.reuse, R36 ;  /* 0x000000243d077221 */ /* 0x044fe20000010000 */
[----:B------:R-:W-:-:S06]  /*d470*/  F2FP.BF16.F32.PACK_AB R152, R61, R152 ;  /* 0x000000983d98723e */ /* 0x000fcc00000010ff */
[----:B------:R-:W2:Y:S01]  /*d480*/  MUFU.EX2 R169, R169 ;  /* 0x000000a900a97308 */ /* 0x000ea20000000800 */
[C---:B---3--:R-:W-:Y:S01]  /*d490*/  FADD.FTZ R34, R24.reuse, R3 ;  /* 0x0000000318227221 */ /* 0x048fe20000010000 */
[----:B------:R-:W-:-:S06]  /*d4a0*/  F2FP.BF16.F32.PACK_AB R175, R24, R175 ;  /* 0x000000af18af723e */ /* 0x000fcc00000010ff */
[----:B------:R-:W3:Y:S01]  /*d4b0*/  MUFU.EX2 R28, R28 ;  /* 0x0000001c001c7308 */ /* 0x000ee20000000800 */
[----:B-1----:R-:W-:-:S07]  /*d4c0*/  FADD.FTZ R36, R154, R7 ;  /* 0x000000079a247221 */ /* 0x002fce0000010000 */
[----:B------:R-:W1:Y:S01]  /*d4d0*/  MUFU.EX2 R171, R171 ;  /* 0x000000ab00ab7308 */ /* 0x000e620000000800 */
[----:B--2---:R-:W-:-:S07]  /*d4e0*/  FADD.FTZ R7, R169, R34 ;  /* 0x00000022a9077221 */ /* 0x004fce0000010000 */
[----:B------:R-:W2:Y:S01]  /*d4f0*/  MUFU.EX2 R30, R30 ;  /* 0x0000001e001e7308 */ /* 0x000ea20000000800 */
[C---:B---3--:R-:W-:Y:S01]  /*d500*/  FADD.FTZ R34, R28.reuse, R7 ;  /* 0x000000071c227221 */ /* 0x048fe20000010000 */
[----:B------:R-:W-:-:S06]  /*d510*/  F2FP.BF16.F32.PACK_AB R169, R28, R169 ;  /* 0x000000a91ca9723e */ /* 0x000fcc00000010ff */
[----:B------:R-:W3:Y:S01]  /*d520*/  MUFU.EX2 R165, R165 ;  /* 0x000000a500a57308 */ /* 0x000ee20000000800 */
[----:B-1----:R-:W-:-:S07]  /*d530*/  FADD.FTZ R7, R171, R34 ;  /* 0x00000022ab077221 */ /* 0x002fce0000010000 */
[----:B------:R-:W1:Y:S01]  /*d540*/  MUFU.EX2 R32, R32 ;  /* 0x0000002000207308 */ /* 0x000e620000000800 */
[C---:B--2---:R-:W-:Y:S01]  /*d550*/  FADD.FTZ R34, R30.reuse, R7 ;  /* 0x000000071e227221 */ /* 0x044fe20000010000 */
[----:B------:R-:W-:-:S06]  /*d560*/  F2FP.BF16.F32.PACK_AB R171, R30, R171 ;  /* 0x000000ab1eab723e */ /* 0x000fcc00000010ff */
[----:B------:R-:W2:Y:S01]  /*d570*/  MUFU.EX2 R167, R167 ;  /* 0x000000a700a77308 */ /* 0x000ea20000000800 */
[----:B---3--:R-:W-:-:S07]  /*d580*/  FADD.FTZ R7, R165, R34 ;  /* 0x00000022a5077221 */ /* 0x008fce0000010000 */
[----:B------:R-:W3:Y:S01]  /*d590*/  MUFU.EX2 R2, R63 ;  /* 0x0000003f00027308 */ /* 0x000ee20000000800 */
[C---:B-1----:R-:W-:Y:S01]  /*d5a0*/  FADD.FTZ R34, R32.reuse, R7 ;  /* 0x0000000720227221 */ /* 0x042fe20000010000 */
[----:B------:R-:W-:-:S06]  /*d5b0*/  F2FP.BF16.F32.PACK_AB R165, R32, R165 ;  /* 0x000000a520a5723e */ /* 0x000fcc00000010ff */
        /* <DEDUP_REMOVED lines=31> */
[----:B--2---:R-:W-:Y:S01]  /*d7b0*/  FADD.FTZ R34, R155, R34 ;  /* 0x000000229b227221 */ /* 0x004fe20000010000 */
[C---:B---3--:R-:W-:Y:S01]  /*d7c0*/  FADD.FTZ R3, R65.reuse, R36 ;  /* 0x0000002441037221 */ /* 0x048fe20000010000 */
[----:B------:R-:W-:Y:S02]  /*d7d0*/  F2FP.BF16.F32.PACK_AB R154, R65, R154 ;  /* 0x0000009a419a723e */ /* 0x000fe400000010ff */
[C---:B-1----:R-:W-:Y:S01]  /*d7e0*/  FADD.FTZ R2, R20.reuse, R34 ;  /* 0x0000002214027221 */ /* 0x042fe20000010000 */
[----:B------:R-:W-:Y:S01]  /*d7f0*/  F2FP.BF16.F32.PACK_AB R155, R20, R155 ;  /* 0x0000009b149b723e */ /* 0x000fe200000010ff */
[----:B0-----:R-:W-:Y:S06]  /*d800*/  @P2 BRA `(.L_x_1248) ;  /* 0xffffffcc00e42947 */ /* 0x001fec000383ffff */
.L_x_1231:
[----:B------:R-:W-:Y:S06]  /*d810*/  BAR.ARV 0x8, 0x180 ;  /* 0x0206000000007b1d */ /* 0x000fec0000002000 */
[----:B------:R-:W-:Y:S05]  /*d820*/  @!P0 BRA `(.L_x_1249) ;  /* 0x0000000000048947 */ /* 0x000fea0003800000 */
[----:B------:R-:W-:Y:S01]  /*d830*/  BPT.TRAP 0x1 ;  /* 0x000000040000795c */ /* 0x000fe20000300000 */
.L_x_1249:
[----:B------:R-:W-:Y:S01]  /*d840*/  ULEA UR5, UR47, UR41, 0x3 ;  /* 0x000000292f057291 */ /* 0x000fe2000f8e183f */
[----:B------:R-:W-:-:S05]  /*d850*/  IMAD.U32 R4, RZ, RZ, UR50 ;  /* 0x00000032ff047e24 */ /* 0x000fca000f8e00ff */
[----:B------:R-:W-:-:S04]  /*d860*/  SHF.L.U32 R4, R4, 0x1f, RZ ;  /* 0x0000001f04047819 */ /* 0x000fc800000006ff */
[----:B------:R0:W1:Y:S01]  /*d870*/  SYNCS.PHASECHK.TRANS64.TRYWAIT P2, [UR5+0x28850], R4 ;  /* 0x02885004ff0075a7 */ /* 0x0000620008040145 */
[----:B------:R-:W-:Y:S05]  /*d880*/  @!P0 BRA `(.L_x_1250) ;  /* 0x0000000000048947 */ /* 0x000fea0003800000 */
[----:B------:R-:W-:Y:S01]  /*d890*/  BPT.TRAP 0x1 ;  /* 0x000000040000795c */ /* 0x000fe20000300000 */
.L_x_1250:
[----:B-1----:R-:W-:Y:S05]  /*d8a0*/  @P2 BRA `(.L_x_1251) ;  /* 0x0000000000082947 */ /* 0x002fea0003800000 */
[----:B------:R-:W1:Y:S02]  /*d8b0*/  SYNCS.PHASECHK.TRANS64.TRYWAIT P0, [UR5+0x28850], R4 ;  /* 0x02885004ff0075a7 */ /* 0x000e640008000145 */
[----:B-1----:R-:W-:Y:S05]  /*d8c0*/  @!P0 BRA `(.L_x_1252) ;  /* 0x000000a800d48947 */ /* 0x002fea0003800000 */
.L_x_1251:
[----:B------:R-:W-:Y:S01]  /*d8d0*/  UIADD3 UR41, UR41, 0x400, URZ ;  /* 0x0000040029297890 */ /* 0x000fe2000fffe03f */
[----:B------:R-:W-:Y:S01]  /*d8e0*/  WARPGROUP.ARRIVE ;  /* 0x00000000000079c5 */ /* 0x000fe20000000000 */
[----:B------:R-:W-:Y:S01]  /*d8f0*/  UMOV UR7, 0x40000040 ;  /* 0x4000004000077882 */ /* 0x000fe20000000000 */
[----:B01----:R-:W0:Y:S01]  /*d900*/  SHFL.BFLY PT, R4, R3, 0x2, 0x1f ;  /* 0x0c401f0003047f89 */ /* 0x003e2200000e0000 */
[----:B------:R-:W-:Y:S01]  /*d910*/  USHF.R.U32.HI UR41, URZ, 0x4, UR41 ;  /* 0x000000043f297899 */ /* 0x000fe20008011629 */
[----:B------:R-:W-:Y:S01]  /*d920*/  IMAD.MOV.U32 R8, RZ, RZ, RZ ;  /* 0x000000ffff087224 */ /* 0x000fe200078e00ff */
[----:B------:R-:W-:Y:S01]  /*d930*/  UIADD3 UR48, UR48, 0x1, URZ ;  /* 0x0000000130307890 */ /* 0x000fe2000fffe03f */
[----:B------:R-:W1:Y:S01]  /*d940*/  SHFL.BFLY PT, R7, R2, 0x2, 0x1f ;  /* 0x0c401f0002077f89 */ /* 0x000e6200000e0000 */
[----:B------:R-:W-:Y:S01]  /*d950*/  ULOP3.LUT UR41, UR41, 0x3fff, URZ, 0xc0, !UPT ;  /* 0x00003fff29297892 */ /* 0x000fe2000f8ec03f */
[----:B------:R-:W-:Y:S02]  /*d960*/  IMAD.U32 R13, RZ, RZ, UR10 ;  /* 0x0000000aff0d7e24 */ /* 0x000fe4000f8e00ff */
[----:B------:R-:W-:Y:S01]  /*d970*/  IMAD.MOV.U32 R21, RZ, RZ, -0x800000 ;  /* 0xff800000ff157424 */ /* 0x000fe200078e00ff */
[----:B------:R-:W-:Y:S01]  /*d980*/  ULOP3.LUT UR4, UR41, 0x4000000, URZ, 0xfc, !UPT ;  /* 0x0400000029047892 */ /* 0x000fe2000f8efc3f */
[----:B------:R-:W-:-:S03]  /*d990*/  IMAD.MOV.U32 R20, RZ, RZ, -0x800000 ;  /* 0xff800000ff147424 */ /* 0x000fc600078e00ff */
[----:B------:R-:W-:Y:S02]  /*d9a0*/  ULEA UR4, UR47, UR4, 0xb ;  /* 0x000000042f047291 */ /* 0x000fe4000f8e583f */
[----:B------:R-:W-:-:S04]  /*d9b0*/  UIADD3 UR47, UR47, 0x1, URZ ;  /* 0x000000012f2f7890 */ /* 0x000fc8000fffe03f */
[----:B------:R-:W-:Y:S01]  /*d9c0*/  UISETP.NE.AND UP0, UPT, UR47, 0x2, UPT ;  /* 0x000000022f00788c */ /* 0x000fe2000bf05270 */
[----:B------:R-:W-:Y:S02]  /*d9d0*/  UMOV UR6, UR4 ;  /* 0x0000000400067c82 */ /* 0x000fe40008000000 */
[----:B------:R-:W-:Y:S01]  /*d9e0*/  HGMMA.64x128x16.F32.BF16 R88, R180, gdesc[UR4].tnspB, R88, gsb0 ;  /* 0x41e00004b4587df0 */ /* 0x000fe20008001858 */
[----:B------:R-:W-:Y:S01]  /*d9f0*/  UIADD3 UR6, UR4, 0x80, URZ ;  /* 0x0000008004067890 */ /* 0x000fe2000fffe03f */
[----:B0-----:R-:W-:Y:S01]  /*da00*/  FADD.FTZ R4, R4, R3 ;  /* 0x0000000304047221 */ /* 0x001fe20000010000 */
[----:B------:R-:W-:Y:S01]  /*da10*/  UMOV UR7, 0x40000040 ;  /* 0x4000004000077882 */ /* 0x000fe20000000000 */
[----:B------:R-:W-:Y:S02]  /*da20*/  IMAD.MOV.U32 R3, RZ, RZ, RZ ;  /* 0x000000ffff037224 */ /* 0x000fe400078e00ff */
[----:B-1----:R-:W-:Y:S01]  /*da30*/  FADD.FTZ R6, R7, R2 ;  /* 0x0000000207067221 */ /* 0x002fe20000010000 */
[----:B------:R-:W-:Y:S01]  /*da40*/  USEL UR47, UR47, URZ, UP0 ;  /* 0x0000003f2f2f7287 */ /* 0x000fe20008000000 */
[----:B------:R-:W0:Y:S04]  /*da50*/  SHFL.BFLY PT, R7, R4, 0x1, 0x1f ;  /* 0x0c201f0004077f89 */ /* 0x000e2800000e0000 */
[----:B------:R-:W1:Y:S01]  /*da60*/  SHFL.BFLY PT, R9, R6, 0x1, 0x1f ;  /* 0x0c201f0006097f89 */ /* 0x000e6200000e0000 */
[----:B0-----:R-:W-:Y:S01]  /*da70*/  FADD.FTZ R10, R4, R7 ;  /* 0x00000007040a7221 */ /* 0x001fe20000010000 */
[----:B------:R-:W-:-:S02]  /*da80*/  IMAD.U32 R7, RZ, RZ, UR10 ;  /* 0x0000000aff077e24 */ /* 0x000fc4000f8e00ff */
[----:B-1----:R-:W-:Y:S02]  /*da90*/  FADD.FTZ R11, R6, R9 ;  /* 0x00000009060b7221 */ /* 0x002fe40000010000 */
[----:B------:R-:W-:Y:S01]  /*daa0*/  FSETP.NE.FTZ.AND P0, PT, R10, RZ, PT ;  /* 0x000000ff0a00720b */ /* 0x000fe20003f15000 */
[----:B------:R-:W-:Y:S02]  /*dab0*/  IMAD.U32 R6, RZ, RZ, UR5 ;  /* 0x00000005ff067e24 */ /* 0x000fe4000f8e00ff */
[----:B------:R-:W-:Y:S02]  /*dac0*/  FSETP.NE.FTZ.AND P2, PT, R11, RZ, PT ;  /* 0x000000ff0b00720b */ /* 0x000fe40003f55000 */
[----:B------:R-:W-:-:S05]  /*dad0*/  @!P1 VIADD R6, R6, 0x28860 ;  /* 0x0002886006069836 */ /* 0x000fca0000000000 */
[----:B------:R-:W-:-:S03]  /*dae0*/  @!P1 PRMT R6, RZ, 0x654, R6 ;  /* 0x00000654ff069816 */ /* 0x000fc60000000006 */
[----:B------:R-:W0:Y:S01]  /*daf0*/  @P0 MUFU.LG2 R2, R10 ;  /* 0x0000000a00020308 */ /* 0x000e220000000c00 */
[----:B------:R-:W-:Y:S02]  /*db00*/  @P0 FMUL.FTZ R7, R7, 0.69314718246459960938 ;  /* 0x3f31721807070820 */ /* 0x000fe40000410000 */
[----:B------:R-:W-:-:S05]  /*db10*/  @P2 FMUL.FTZ R13, R13, 0.69314718246459960938 ;  /* 0x3f3172180d0d2820 */ /* 0x000fca0000410000 */
        /* <DEDUP_REMOVED lines=39> */
[----:B------:R-:W-:-:S04]  /*dd90*/  USEL UR4, URZ, 0x1, UP0 ;  /* 0x000000013f047887 */ /* 0x000fc80008000000 */
[----:B------:R-:W-:Y:S01]  /*dda0*/  ULOP3.LUT UR50, UR50, UR4, URZ, 0x3c, !UPT ;  /* 0x0000000432327292 */ /* 0x000fe2000f8e3c3f */
        /* <DEDUP_REMOVED lines=69> */
.L_x_1182:
[----:B------:R-:W0:Y:S01]  /*e200*/  S2R R5, SR_CgaCtaId ;  /* 0x0000000000057919 */ /* 0x000e220000008800 */
[----:B------:R-:W-:Y:S01]  /*e210*/  MOV R0, 0x400 ;  /* 0x0000040000007802 */ /* 0x000fe20000000f00 */
[----:B------:R-:W-:Y:S01]  /*e220*/  BSSY B0, `(.L_x_1253) ;  /* 0x00002e8000007945 */ /* 0x000fe20003800000 */
[----:B------:R-:W-:Y:S02]  /*e230*/  BAR.SYNC.DEFER_BLOCKING 0x5, 0x180 ;  /* 0x0146000000007b1d */ /* 0x000fe40000010000 */
[----:B0-----:R-:W-:-:S05]  /*e240*/  LEA R0, R5, R0, 0x18 ;  /* 0x0000000005007211 */ /* 0x001fca00078ec0ff */
[----:B------:R-:W0:Y:S02]  /*e250*/  LDS.128 R4, [R0+0x288d0] ;  /* 0x0288d00000047984 */ /* 0x000e240000000c00 */
[----:B0-----:R-:W-:Y:S02]  /*e260*/  R2UR UR5, R5 ;  /* 0x00000000050572ca */ /* 0x001fe400000e0000 */
[----:B------:R-:W-:Y:S02]  /*e270*/  R2UR UR7, R6 ;  /* 0x00000000060772ca */ /* 0x000fe400000e0000 */
[----:B------:R-:W-:Y:S01]  /*e280*/  R2UR UR6, R7 ;  /* 0x00000000070672ca */ /* 0x000fe200000e0000 */
[----:B------:R-:W-:Y:S06]  /*e290*/  BAR.ARV 0x4, 0x180 ;  /* 0x0106000000007b1d */ /* 0x000fec0000002000 */
[----:B------:R-:W-:Y:S08]  /*e2a0*/  @P0 BRA `(.L_x_1254) ;  /* 0x0000002000640947 */ /* 0x000ff00003800000 */
[----:B------:R-:W0:Y:S01]  /*e2b0*/  S2R R5, SR_SWINHI ;  /* 0x0000000000057919 */ /* 0x000e220000002f00 */
[----:B------:R-:W-:Y:S01]  /*e2c0*/  ULDC.64 UR10, c[0x0][0xc00] ;  /* 0x00030000000a7ab9 */ /* 0x000fe20000000a00 */
[----:B------:R-:W-:Y:S01]  /*e2d0*/  ULDC.64 UR8, c[0x0][0xc00] ;  /* 0x0003000000087ab9 */ /* 0x000fe20000000a00 */
[----:B------:R-:W1:Y:S01]  /*e2e0*/  LDC R45, c[0x0][0xbe8] ;  /* 0x0002fa00ff2d7b82 */ /* 0x000e620000000800 */
[----:B------:R-:W-:Y:S01]  /*e2f0*/  UIMAD.WIDE UR8, UR43, 0x4, UR8 ;  /* 0x000000042b0878a5 */ /* 0x000fe2000f8e0208 */
[----:B------:R-:W-:Y:S02]  /*e300*/  MOV R32, R0 ;  /* 0x0000000000207202 */ /* 0x000fe40000000f00 */
[----:B0-----:R-:W-:-:S03]  /*e310*/  MOV R33, R5 ;  /* 0x0000000500217202 */ /* 0x001fc60000000f00 */
[----:B------:R-:W-:-:S03]  /*e320*/  IMAD.WIDE R4, R218, 0x2, R32 ;  /* 0x00000002da047825 */ /* 0x000fc600078e0220 */
[C---:B------:R-:W-:Y:S02]  /*e330*/  LOP3.LUT R7, R4.reuse, 0x380, RZ, 0xc0, !PT ;  /* 0x0000038004077812 */ /* 0x040fe400078ec0ff */
[C---:B------:R-:W-:Y:S02]  /*e340*/  IADD3 R8, P5, R4.reuse, 0x40, RZ ;  /* 0x0000004004087810 */ /* 0x040fe40007fbe0ff */
[----:B------:R-:W-:Y:S02]  /*e350*/  SHF.R.U64 R7, R7, 0x3, RZ ;  /* 0x0000000307077819 */ /* 0x000fe400000012ff */
[C---:B------:R-:W-:Y:S01]  /*e360*/  IADD3 R31, P6, R4.reuse, 0x20, RZ ;  /* 0x00000020041f7810 */ /* 0x040fe20007fde0ff */
[--C-:B------:R-:W-:Y:S01]  /*e370*/  IMAD.X R27, RZ, RZ, R5.reuse, P5 ;  /* 0x000000ffff1b7224 */ /* 0x100fe200028e0605 */
[C---:B------:R-:W-:Y:S02]  /*e380*/  IADD3 R35, P4, R4.reuse, 0x60, RZ ;  /* 0x0000006004237810 */ /* 0x040fe40007f9e0ff */
[C---:B------:R-:W-:Y:S01]  /*e390*/  IADD3 R37, P3, R4.reuse, 0x4000, RZ ;  /* 0x0000400004257810 */ /* 0x040fe20007f7e0ff */
[--C-:B------:R-:W-:Y:S01]  /*e3a0*/  IMAD.X R29, RZ, RZ, R5.reuse, P6 ;  /* 0x000000ffff1d7224 */ /* 0x100fe200030e0605 */
[C---:B------:R-:W-:Y:S01]  /*e3b0*/  IADD3 R39, P2, R4.reuse, 0x4020, RZ ;  /* 0x0000402004277810 */ /* 0x040fe20007f5e0ff */
[--C-:B------:R-:W-:Y:S01]  /*e3c0*/  IMAD.X R25, RZ, RZ, R5.reuse, P4 ;  /* 0x000000ffff197224 */ /* 0x100fe200020e0605 */
[C---:B------:R-:W-:Y:S01]  /*e3d0*/  IADD3 R41, P1, R4.reuse, 0x4040, RZ ;  /* 0x0000404004297810 */ /* 0x040fe20007f3e0ff */
[--C-:B------:R-:W-:Y:S01]  /*e3e0*/  IMAD.X R15, RZ, RZ, R5.reuse, P3 ;  /* 0x000000ffff0f7224 */ /* 0x100fe200018e0605 */
[----:B------:R-:W-:Y:S01]  /*e3f0*/  IADD3 R34, P0, R4, 0x4060, RZ ;  /* 0x0000406004227810 */ /* 0x000fe20007f1e0ff */
[--C-:B------:R-:W-:Y:S01]  /*e400*/  IMAD.X R13, RZ, RZ, R5.reuse, P2 ;  /* 0x000000ffff0d7224 */ /* 0x100fe200010e0605 */
[----:B------:R-:W-:Y:S01]  /*e410*/  LOP3.LUT R4, R7, R4, RZ, 0x3c, !PT ;  /* 0x0000000407047212 */ /* 0x000fe200078e3cff */
[--C-:B------:R-:W-:Y:S01]  /*e420*/  IMAD.X R11, RZ, RZ, R5.reuse, P1 ;  /* 0x000000ffff0b7224 */ /* 0x100fe200008e0605 */
[----:B------:R-:W-:Y:S01]  /*e430*/  LOP3.LUT R7, R8, 0x380, RZ, 0xc0, !PT ;  /* 0x0000038008077812 */ /* 0x000fe200078ec0ff */
[----:B------:R-:W-:Y:S01]  /*e440*/  IMAD.X R9, RZ, RZ, R5, P0 ;  /* 0x000000ffff097224 */ /* 0x000fe200000e0605 */
[----:B------:R-:W-:-:S02]  /*e450*/  LOP3.LUT R6, R31, 0x380, RZ, 0xc0, !PT ;  /* 0x000003801f067812 */ /* 0x000fc400078ec0ff */
[----:B------:R-:W-:Y:S02]  /*e460*/  SHF.R.U64 R7, R7, 0x3, RZ ;  /* 0x0000000307077819 */ /* 0x000fe400000012ff */
[----:B------:R-:W-:Y:S02]  /*e470*/  LOP3.LUT R10, R35, 0x380, RZ, 0xc0, !PT ;  /* 0x00000380230a7812 */ /* 0x000fe400078ec0ff */
[----:B------:R-:W-:Y:S02]  /*e480*/  LOP3.LUT R12, R37, 0x380, RZ, 0xc0, !PT ;  /* 0x00000380250c7812 */ /* 0x000fe400078ec0ff */
[----:B------:R-:W-:Y:S02]  /*e490*/  LOP3.LUT R26, R7, R8, RZ, 0x3c, !PT ;  /* 0x00000008071a7212 */ /* 0x000fe400078e3cff */
[----:B------:R-:W-:Y:S02]  /*e4a0*/  SHF.R.U64 R6, R6, 0x3, RZ ;  /* 0x0000000306067819 */ /* 0x000fe400000012ff */
[----:B------:R-:W-:-:S02]  /*e4b0*/  SHF.R.U64 R10, R10, 0x3, RZ ;  /* 0x000000030a0a7819 */ /* 0x000fc400000012ff */
[----:B------:R-:W-:Y:S02]  /*e4c0*/  LOP3.LUT R8, R39, 0x380, RZ, 0xc0, !PT ;  /* 0x0000038027087812 */ /* 0x000fe400078ec0ff */
[----:B------:R-:W-:Y:S02]  /*e4d0*/  SHF.R.U64 R12, R12, 0x3, RZ ;  /* 0x000000030c0c7819 */ /* 0x000fe400000012ff */
[----:B------:R-:W-:Y:S02]  /*e4e0*/  LOP3.LUT R28, R6, R31, RZ, 0x3c, !PT ;  /* 0x0000001f061c7212 */ /* 0x000fe400078e3cff */
[----:B------:R-:W-:Y:S02]  /*e4f0*/  LOP3.LUT R24, R10, R35, RZ, 0x3c, !PT ;  /* 0x000000230a187212 */ /* 0x000fe400078e3cff */
[----:B------:R-:W-:Y:S02]  /*e500*/  SHF.R.U64 R8, R8, 0x3, RZ ;  /* 0x0000000308087819 */ /* 0x000fe400000012ff */
[----:B------:R-:W-:-:S02]  /*e510*/  LOP3.LUT R10, R41, 0x380, RZ, 0xc0, !PT ;  /* 0x00000380290a7812 */ /* 0x000fc400078ec0ff */
[----:B------:R-:W-:Y:S02]  /*e520*/  LOP3.LUT R31, R34, 0x380, RZ, 0xc0, !PT ;  /* 0x00000380221f7812 */ /* 0x000fe400078ec0ff */
[----:B------:R-:W-:Y:S02]  /*e530*/  LOP3.LUT R14, R12, R37, RZ, 0x3c, !PT ;  /* 0x000000250c0e7212 */ /* 0x000fe400078e3cff */
[----:B------:R-:W-:Y:S02]  /*e540*/  LOP3.LUT R12, R8, R39, RZ, 0x3c, !PT ;  /* 0x00000027080c7212 */ /* 0x000fe400078e3cff */
[----:B------:R-:W-:Y:S02]  /*e550*/  MOV R30, R4 ;  /* 0x00000004001e7202 */ /* 0x000fe40000000f00 */
[----:B------:R-:W-:Y:S02]  /*e560*/  SHF.R.U64 R10, R10, 0x3, RZ ;  /* 0x000000030a0a7819 */ /* 0x000fe400000012ff */
[----:B------:R-:W-:-:S02]  /*e570*/  SHF.R.U64 R31, R31, 0x3, RZ ;  /* 0x000000031f1f7819 */ /* 0x000fc400000012ff */
[----:B------:R-:W-:Y:S02]  /*e580*/  F2FP.BF16.F32.PACK_AB R4, R89, R88 ;  /* 0x000000585904723e */ /* 0x000fe400000010ff */
[----:B------:R-:W-:Y:S02]  /*e590*/  F2FP.BF16.F32.PACK_AB R5, R3, R2 ;  /* 0x000000020305723e */ /* 0x000fe400000010ff */
[----:B------:R-:W-:Y:S02]  /*e5a0*/  F2FP.BF16.F32.PACK_AB R6, R93, R92 ;  /* 0x0000005c5d06723e */ /* 0x000fe400000010ff */
[----:B------:R-:W-:Y:S01]  /*e5b0*/  F2FP.BF16.F32.PACK_AB R7, R95, R94 ;  /* 0x0000005e5f07723e */ /* 0x000fe200000010ff */
[----:B------:R-:W-:Y:S01]  /*e5c0*/  BAR.SYNC.DEFER_BLOCKING 0x1, 0x100 ;  /* 0x0044000000007b1d */ /* 0x000fe20000010000 */
[----:B------:R-:W-:Y:S02]  /*e5d0*/  MOV R37, R14 ;  /* 0x0000000e00257202 */ /* 0x000fe40000000f00 */
[----:B------:R-:W-:-:S02]  /*e5e0*/  MOV R36, R12 ;  /* 0x0000000c00247202 */ /* 0x000fc40000000f00 */
[----:B------:R-:W-:Y:S02]  /*e5f0*/  LOP3.LUT R10, R10, R41, RZ, 0x3c, !PT ;  /* 0x000000290a0a7212 */ /* 0x000fe400078e3cff */
[----:B------:R-:W-:Y:S02]  /*e600*/  LOP3.LUT R8, R31, R34, RZ, 0x3c, !PT ;  /* 0x000000221f087212 */ /* 0x000fe400078e3cff */
[----:B------:R-:W-:Y:S02]  /*e610*/  MOV R40, R28 ;  /* 0x0000001c00287202 */ /* 0x000fe40000000f00 */
[----:B------:R-:W-:Y:S02]  /*e620*/  MOV R39, R26 ;  /* 0x0000001a00277202 */ /* 0x000fe40000000f00 */
[----:B------:R-:W-:Y:S02]  /*e630*/  MOV R38, R24 ;  /* 0x0000001800267202 */ /* 0x000fe40000000f00 */
[----:B------:R-:W-:-:S02]  /*e640*/  F2FP.BF16.F32.PACK_AB R12, R97, R96 ;  /* 0x00000060610c723e */ /* 0x000fc400000010ff */
[----:B------:R-:W-:Y:S02]  /*e650*/  F2FP.BF16.F32.PACK_AB R13, R99, R98 ;  /* 0x00000062630d723e */ /* 0x000fe400000010ff */
[----:B------:R-:W-:Y:S02]  /*e660*/  F2FP.BF16.F32.PACK_AB R14, R101, R100 ;  /* 0x00000064650e723e */ /* 0x000fe400000010ff */
[----:B------:R-:W-:Y:S02]  /*e670*/  F2FP.BF16.F32.PACK_AB R15, R103, R102 ;  /* 0x00000066670f723e */ /* 0x000fe400000010ff */
[----:B------:R-:W-:Y:S01]  /*e680*/  F2FP.BF16.F32.PACK_AB R24, R105, R104 ;  /* 0x000000686918723e */ /* 0x000fe200000010ff */
[----:B------:R0:W-:Y:S01]  /*e690*/  STSM.16.M88.4 [R30], R4 ;  /* 0x000000041e007844 */ /* 0x0001e20000000200 */
[----:B------:R-:W-:Y:S02]  /*e6a0*/  F2FP.BF16.F32.PACK_AB R25, R107, R106 ;  /* 0x0000006a6b19723e */ /* 0x000fe400000010ff */
[----:B------:R-:W-:Y:S01]  /*e6b0*/  F2FP.BF16.F32.PACK_AB R26, R109, R108 ;  /* 0x0000006c6d1a723e */ /* 0x000fe200000010ff */
[----:B------:R2:W-:Y:S01]  /*e6c0*/  STSM.16.M88.4 [R40], R12 ;  /* 0x0000000c28007844 */ /* 0x0005e20000000200 */
[----:B------:R-:W-:-:S02]  /*e6d0*/  F2FP.BF16.F32.PACK_AB R27, R111, R110 ;  /* 0x0000006e6f1b723e */ /* 0x000fc400000010ff */
[----:B------:R-:W-:Y:S02]  /*e6e0*/  F2FP.BF16.F32.PACK_AB R28, R113, R112 ;  /* 0x00000070711c723e */ /* 0x000fe400000010ff */
[----:B------:R-:W-:Y:S01]  /*e6f0*/  F2FP.BF16.F32.PACK_AB R29, R115, R114 ;  /* 0x00000072731d723e */ /* 0x000fe200000010ff */
[----:B------:R-:W-:Y:S01]  /*e700*/  STSM.16.M88.4 [R39], R24 ;  /* 0x0000001827007844 */ /* 0x000fe20000000200 */
[----:B------:R-:W-:Y:S02]  /*e710*/  F2FP.BF16.F32.PACK_AB R31, R119, R118 ;  /* 0x00000076771f723e */ /* 0x000fe400000010ff */
[----:B------:R-:W-:Y:S02]  /*e720*/  MOV R35, R10 ;  /* 0x0000000a00237202 */ /* 0x000fe40000000f00 */
[----:B------:R-:W-:Y:S02]  /*e730*/  MOV R34, R8 ;  /* 0x0000000800227202 */ /* 0x000fe40000000f00 */
[----:B0-----:R-:W-:-:S02]  /*e740*/  F2FP.BF16.F32.PACK_AB R30, R117, R116 ;  /* 0x00000074751e723e */ /* 0x001fc400000010ff */
[----:B------:R-:W-:Y:S02]  /*e750*/  F2FP.BF16.F32.PACK_AB R4, R121, R120 ;  /* 0x000000787904723e */ /* 0x000fe400000010ff */
[----:B------:R-:W-:Y:S01]  /*e760*/  F2FP.BF16.F32.PACK_AB R5, R123, R122 ;  /* 0x0000007a7b05723e */ /* 0x000fe200000010ff */
[----:B------:R0:W-:Y:S01]  /*e770*/  STSM.16.M88.4 [R38], R28 ;  /* 0x0000001c26007844 */ /* 0x0001e20000000200 */
[----:B------:R-:W-:Y:S02]  /*e780*/  F2FP.BF16.F32.PACK_AB R6, R125, R124 ;  /* 0x0000007c7d06723e */ /* 0x000fe400000010ff */
[----:B------:R-:W-:Y:S02]  /*e790*/  F2FP.BF16.F32.PACK_AB R7, R127, R126 ;  /* 0x0000007e7f07723e */ /* 0x000fe400000010ff */
[----:B------:R-:W-:Y:S02]  /*e7a0*/  F2FP.BF16.F32.PACK_AB R8, R129, R128 ;  /* 0x000000808108723e */ /* 0x000fe400000010ff */
[----:B------:R-:W-:Y:S01]  /*e7b0*/  F2FP.BF16.F32.PACK_AB R9, R131, R130 ;  /* 0x000000828309723e */ /* 0x000fe200000010ff */
[----:B------:R3:W-:Y:S01]  /*e7c0*/  STSM.16.M88.4 [R37], R4 ;  /* 0x0000000425007844 */ /* 0x0007e20000000200 */
[----:B------:R-:W-:-:S02]  /*e7d0*/  F2FP.BF16.F32.PACK_AB R10, R133, R132 ;  /* 0x00000084850a723e */ /* 0x000fc400000010ff */
[----:B------:R-:W-:Y:S02]  /*e7e0*/  F2FP.BF16.F32.PACK_AB R11, R135, R134 ;  /* 0x00000086870b723e */ /* 0x000fe400000010ff */
[----:B--2---:R-:W-:Y:S02]  /*e7f0*/  F2FP.BF16.F32.PACK_AB R12, R137, R136 ;  /* 0x00000088890c723e */ /* 0x004fe400000010ff */
[----:B------:R-:W-:Y:S01]  /*e800*/  F2FP.BF16.F32.PACK_AB R13, R139, R138 ;  /* 0x0000008a8b0d723e */ /* 0x000fe200000010ff */
[----:B------:R2:W-:Y:S01]  /*e810*/  STSM.16.M88.4 [R36], R8 ;  /* 0x0000000824007844 */ /* 0x0005e20000000200 */
[----:B------:R-:W-:Y:S01]  /*e820*/  F2FP.BF16.F32.PACK_AB R14, R141, R140 ;  /* 0x0000008c8d0e723e */ /* 0x000fe200000010ff */
[----:B0-----:R-:W-:Y:S01]  /*e830*/  IMAD.U32 R28, RZ, RZ, UR8 ;  /* 0x00000008ff1c7e24 */ /* 0x001fe2000f8e00ff */
[----:B------:R-:W-:Y:S01]  /*e840*/  F2FP.BF16.F32.PACK_AB R15, R143, R142 ;  /* 0x0000008e8f0f723e */ /* 0x000fe200000010ff */
[----:B------:R-:W-:Y:S01]  /*e850*/  IMAD.U32 R29, RZ, RZ, UR9 ;  /* 0x00000009ff1d7e24 */ /* 0x000fe2000f8e00ff */
[----:B------:R-:W-:Y:S01]  /*e860*/  F2FP.BF16.F32.PACK_AB R24, R145, R144 ;  /* 0x000000909118723e */ /* 0x000fe200000010ff */
[----:B------:R-:W-:Y:S01]  /*e870*/  ULDC.64 UR8, c[0x0][0xc08] ;  /* 0x0003020000087ab9 */ /* 0x000fe20000000a00 */
[----:B------:R-:W-:Y:S01]  /*e880*/  F2FP.BF16.F32.PACK_AB R25, R147, R146 ;  /* 0x000000929319723e */ /* 0x000fe200000010ff */
[----:B------:R0:W-:Y:S01]  /*e890*/  STSM.16.M88.4 [R35], R12 ;  /* 0x0000000c23007844 */ /* 0x0001e20000000200 */
[----:B------:R-:W-:-:S02]  /*e8a0*/  F2FP.BF16.F32.PACK_AB R26, R149, R148 ;  /* 0x00000094951a723e */ /* 0x000fc400000010ff */
[----:B------:R-:W-:Y:S02]  /*e8b0*/  F2FP.BF16.F32.PACK_AB R27, R151, R150 ;  /* 0x00000096971b723e */ /* 0x000fe400000010ff */
[----:B------:R-:W-:-:S03]  /*e8c0*/  ISETP.NE.U32.AND P0, PT, RZ, UR10, PT ;  /* 0x0000000aff007c0c */ /* 0x000fc6000bf05070 */
[----:B------:R4:W-:Y:S01]  /*e8d0*/  STSM.16.M88.4 [R34], R24 ;  /* 0x0000001822007844 */ /* 0x0009e20000000200 */
[----:B------:R-:W-:Y:S01]  /*e8e0*/  BAR.SYNC.DEFER_BLOCKING 0x1, 0x100 ;  /* 0x0044000000007b1d */ /* 0x000fe20000010000 */
[----:B------:R-:W-:-:S13]  /*e8f0*/  ISETP.NE.AND.EX P0, PT, RZ, UR11, PT, P0 ;  /* 0x0000000bff007c0c */ /* 0x000fda000bf05300 */
[----:B------:R-:W4:Y:S01]  /*e900*/  @P0 LDG.E R30, desc[UR52][R28.64] ;  /* 0x000000341c1e0981 */ /* 0x000f22000c1e1900 */
[----:B------:R-:W-:Y:S01]  /*e910*/  UISETP.NE.U32.AND UP0, UPT, UR8, URZ, UPT ;  /* 0x0000003f0800728c */ /* 0x000fe2000bf05070 */
[----:B-1----:R-:W-:Y:S01]  /*e920*/  ISETP.NE.AND P1, PT, R45, 0x1, PT ;  /* 0x000000012d00780c */ /* 0x002fe20003f25270 */
[----:B------:R-:W-:Y:S02]  /*e930*/  ULDC UR4, c[0x0][0xa88] ;  /* 0x0002a20000047ab9 */ /* 0x000fe40000000800 */
[----:B------:R-:W-:Y:S01]  /*e940*/  UISETP.NE.AND.EX UP0, UPT, UR9, URZ, UPT, UP0 ;  /* 0x0000003f0900728c */ /* 0x000fe2000bf05300 */
[----:B------:R-:W-:Y:S01]  /*e950*/  IMAD.U32 R44, RZ, RZ, UR4 ;  /* 0x00000004ff2c7e24 */ /* 0x000fe2000f8e00ff */
[----:B------:R-:W-:-:S04]  /*e960*/  ULDC UR4, c[0x0][0xad4] ;  /* 0x0002b50000047ab9 */ /* 0x000fc80000000800 */
[----:B------:R-:W-:-:S04]  /*e970*/  PLOP3.LUT P4, PT, PT, PT, UP0, 0x80, 0x0 ;  /* 0x000000000000781c */ /* 0x000fc80003f8f008 */
[----:B---3--:R-:W1:Y:S01]  /*e980*/  @P1 LDC R6, c[0x0][0xbec] ;  /* 0x0002fb00ff061b82 */ /* 0x008e620000000800 */
[----:B------:R-:W-:Y:S02]  /*e990*/  @UP0 ULDC.64 UR8, c[0x0][0xc08] ;  /* 0x0003020000080ab9 */ /* 0x000fe40000000a00 */
[----:B------:R-:W-:Y:S02]  /*e9a0*/  @UP0 UIMAD.WIDE UR8, UR43, 0x4, UR8 ;  /* 0x000000042b0808a5 */ /* 0x000fe4000f8e0208 */
[----:B------:R-:W-:-:S03]  /*e9b0*/  UISETP.NE.AND UP0, UPT, UR45, URZ, UPT ;  /* 0x0000003f2d00728c */ /* 0x000fc6000bf05270 */
[----:B--2---:R-:W2:Y:S01]  /*e9c0*/  @P1 LDC R9, c[0x0][0xbf0] ;  /* 0x0002fc00ff091b82 */ /* 0x004ea20000000800 */
[----:B------:R-:W-:Y:S01]  /*e9d0*/  USEL UR4, UR45, UR4, UP0 ;  /* 0x000000042d047287 */ /* 0x000fe20008000000 */
[----:B------:R-:W-:Y:S01]  /*e9e0*/  IMAD.U32 R4, RZ, RZ, UR8 ;  /* 0x00000008ff047e24 */ /* 0x000fe2000f8e00ff */
[----:B------:R-:W-:Y:S01]  /*e9f0*/  UMOV UR19, 0x9b8 ;  /* 0x000009b800137882 */ /* 0x000fe20000000000 */
[----:B------:R-:W-:Y:S01]  /*ea00*/  IMAD.U32 R5, RZ, RZ, UR9 ;  /* 0x00000009ff057e24 */ /* 0x000fe2000f8e00ff */
[----:B------:R-:W-:Y:S02]  /*ea10*/  UISETP.GT.AND UP1, UPT, UR4, 0x1, UPT ;  /* 0x000000010400788c */ /* 0x000fe4000bf24270 */
[----:B------:R-:W-:Y:S02]  /*ea20*/  UISETP.NE.U32.AND UP0, UPT, UR10, URZ, UPT ;  /* 0x0000003f0a00728c */ /* 0x000fe4000bf05070 */
[----:B------:R-:W-:Y:S01]  /*ea30*/  USEL UR19, UR19, 0x978, UP1 ;  /* 0x0000097813137887 */ /* 0x000fe20008800000 */
[----:B0-----:R-:W-:Y:S01]  /*ea40*/  VIADD R13, R17, UR37 ;  /* 0x00000025110d7c36 */ /* 0x001fe20008000000 */
[----:B------:R-:W-:Y:S01]  /*ea50*/  UISETP.NE.AND.EX UP0, UPT, UR11, URZ, UPT, UP0 ;  /* 0x0000003f0b00728c */ /* 0x000fe2000bf05300 */
[----:B------:R1:W5:Y:S01]  /*ea60*/  @P4 LDG.E R44, desc[UR52][R4.64] ;  /* 0x00000034042c4981 */ /* 0x000362000c1e1900 */
[----:B------:R-:W-:Y:S01]  /*ea70*/  UMOV UR4, URZ ;  /* 0x0000003f00047c82 */ /* 0x000fe20008000000 */
[----:B------:R-:W-:Y:S01]  /*ea80*/  USHF.R.S32.HI UR10, URZ, 0x1f, UR43 ;  /* 0x0000001f3f0a7899 */ /* 0x000fe2000801142b */
[----:B------:R-:W-:Y:S01]  /*ea90*/  IMAD.MOV.U32 R7, RZ, RZ, R13 ;  /* 0x000000ffff077224 */ /* 0x000fe200078e000d */
[----:B------:R-:W-:-:S02]  /*eaa0*/  USEL UR8, UR43, URZ, !UP0 ;  /* 0x0000003f2b087287 */ /* 0x000fc4000c000000 */
[----:B------:R-:W-:Y:S02]  /*eab0*/  USEL UR9, UR39, URZ, UP1 ;  /* 0x0000003f27097287 */ /* 0x000fe40008800000 */
[----:B------:R-:W-:Y:S01]  /*eac0*/  USEL UR18, UR10, URZ, !UP0 ;  /* 0x0000003f0a127287 */ /* 0x000fe2000c000000 */
[----:B------:R-:W-:Y:S02]  /*ead0*/  ULDC.64 UR12, c[0x0][UR19+0x220] ;  /* 0x00008800130c7abb */ /* 0x000fe40008000a00 */
[----:B------:R-:W-:Y:S01]  /*eae0*/  ULDC.64 UR10, c[0x0][UR19+0x218] ;  /* 0x00008600130a7abb */ /* 0x000fe20008000a00 */
[----:B-1----:R-:W-:Y:S01]  /*eaf0*/  @P1 IMAD.HI.U32 R4, R13, R6, RZ ;  /* 0x000000060d041227 */ /* 0x002fe200078e00ff */
[----:B------:R-:W-:Y:S01]  /*eb00*/  ULDC.64 UR14, c[0x0][UR19+0x228] ;  /* 0x00008a00130e7abb */ /* 0x000fe20008000a00 */
[----:B------:R-:W-:Y:S02]  /*eb10*/  UIMAD UR13, UR13, UR8, URZ ;  /* 0x000000080d0d72a4 */ /* 0x000fe4000f8e023f */
[----:B------:R-:W-:Y:S01]  /*eb20*/  UIMAD.WIDE.U32 UR16, UR10, UR42, URZ ;  /* 0x0000002a0a1072a5 */ /* 0x000fe2000f8e003f */
[----:B--2---:R-:W-:Y:S01]  /*eb30*/  @P1 SHF.R.U32.HI R7, RZ, R9, R4 ;  /* 0x00000009ff071219 */ /* 0x004fe20000011604 */
[----:B------:R-:W-:-:S02]  /*eb40*/  UIMAD UR20, UR11, UR42, URZ ;  /* 0x0000002a0b1472a4 */ /* 0x000fc4000f8e023f */
[----:B------:R-:W-:Y:S02]  /*eb50*/  UIMAD.WIDE.U32 UR10, UR12, UR8, URZ ;  /* 0x000000080c0a72a5 */ /* 0x000fe4000f8e003f */
[----:B------:R-:W-:Y:S01]  /*eb60*/  UIMAD.WIDE.U32 UR22, UR14, UR9, URZ ;  /* 0x000000090e1672a5 */ /* 0x000fe2000f8e003f */
[----:B------:R-:W-:Y:S01]  /*eb70*/  IMAD.MOV R6, RZ, RZ, -R7 ;  /* 0x000000ffff067224 */ /* 0x000fe200078e0a07 */
[----:B------:R-:W-:Y:S02]  /*eb80*/  UIMAD UR9, UR15, UR9, URZ ;  /* 0x000000090f0972a4 */ /* 0x000fe4000f8e023f */
[----:B------:R-:W-:Y:S01]  /*eb90*/  UIMAD UR13, UR12, UR18, UR13 ;  /* 0x000000120c0d72a4 */ /* 0x000fe2000f8e020d */
[----:B------:R-:W-:Y:S01]  /*eba0*/  IMAD R9, R45, R6, R13 ;  /* 0x000000062d097224 */ /* 0x000fe200078e020d */
[----:B------:R-:W-:Y:S01]  /*ebb0*/  UIADD3 UR20, UR17, UR20, URZ ;  /* 0x0000001411147290 */ /* 0x000fe2000fffe03f */
[----:B------:R-:W-:Y:S02]  /*ebc0*/  IMAD.U32 R4, RZ, RZ, UR22 ;  /* 0x00000016ff047e24 */ /* 0x000fe4000f8e00ff */
[----:B------:R-:W-:Y:S01]  /*ebd0*/  IMAD.U32 R5, RZ, RZ, UR23 ;  /* 0x00000017ff057e24 */ /* 0x000fe2000f8e00ff */
[----:B------:R-:W-:-:S02]  /*ebe0*/  SHF.R.S32.HI R5, RZ, 0x1f, R7 ;  /* 0x0000001fff057819 */ /* 0x000fc40000011407 */
[----:B------:R-:W-:Y:S02]  /*ebf0*/  SHF.R.S32.HI R6, RZ, 0x1f, R9 ;  /* 0x0000001fff067819 */ /* 0x000fe40000011409 */
[----:B----4-:R-:W-:-:S13]  /*ec00*/  @P0 R2UR UR4, R30 ;  /* 0x000000001e0402ca */ /* 0x010fda00000e0000 */
[----:B------:R-:W-:Y:S02]  /*ec10*/  UIADD3 UR16, UP0, UP2, UR10, UR16, UR4 ;  /* 0x000000100a107290 */ /* 0x000fe4000fa1e004 */
[----:B------:R-:W-:Y:S02]  /*ec20*/  UIADD3 UR10, UR23, UR9, URZ ;  /* 0x00000009170a7290 */ /* 0x000fe4000fffe03f */
[----:B------:R-:W-:Y:S02]  /*ec30*/  UIADD3 UR9, UR11, UR13, URZ ;  /* 0x0000000d0b097290 */ /* 0x000fe4000fffe03f */
[----:B------:R-:W-:Y:S01]  /*ec40*/  USHF.R.S32.HI UR14, URZ, 0x1f, UR4 ;  /* 0x0000001f3f0e7899 */ /* 0x000fe20008011404 */
[----:B------:R-:W-:Y:S01]  /*ec50*/  IADD3 R4, P2, P3, R7, UR16, R4 ;  /* 0x0000001007047c10 */ /* 0x000fe2000fb5e004 */
[----:B------:R-:W-:Y:S01]  /*ec60*/  IMAD.U32 R8, RZ, RZ, UR10 ;  /* 0x0000000aff087e24 */ /* 0x000fe2000f8e00ff */
[----:B------:R-:W-:Y:S01]  /*ec70*/  ULDC.64 UR10, c[0x0][UR19+0x210] ;  /* 0x00008400130a7abb */ /* 0x000fe20008000a00 */
[----:B------:R-:W-:Y:S01]  /*ec80*/  UIADD3.X UR9, UR9, UR20, UR14, UP0, UP2 ;  /* 0x0000001409097290 */ /* 0x000fe200087e440e */
[----:B------:R-:W-:Y:S01]  /*ec90*/  IMAD R7, R9, UR11, RZ ;  /* 0x0000000b09077c24 */ /* 0x000fe2000f8e02ff */
[----:B------:R-:W-:Y:S01]  /*eca0*/  ULDC.64 UR12, c[0x0][0xba8] ;  /* 0x0002ea00000c7ab9 */ /* 0x000fe20000000a00 */
[----:B------:R-:W-:Y:S01]  /*ecb0*/  @!UP1 ULDC UR12, c[0x0][0xb50] ;  /* 0x0002d400000c9ab9 */ /* 0x000fe20000000800 */
[----:B------:R-:W-:Y:S01]  /*ecc0*/  @!UP1 ULDC UR13, c[0x0][0xb54] ;  /* 0x0002d500000d9ab9 */ /* 0x000fe20000000800 */
[----:B------:R-:W-:Y:S01]  /*ecd0*/  IMAD R7, R6, UR10, R7 ;  /* 0x0000000a06077c24 */ /* 0x000fe2000f8e0207 */
[----:B------:R-:W-:-:S03]  /*ece0*/  IADD3.X R5, R5, UR9, R8, P2, P3 ;  /* 0x0000000905057c10 */ /* 0x000fc600097e6408 */
[----:B------:R-:W-:-:S04]  /*ecf0*/  IMAD.WIDE.U32 R4, R9, UR10, R4 ;  /* 0x0000000a09047c25 */ /* 0x000fc8000f8e0004 */
[----:B------:R-:W-:Y:S01]  /*ed00*/  IMAD.IADD R5, R5, 0x1, R7 ;  /* 0x0000000105057824 */ /* 0x000fe200078e0207 */
[----:B------:R-:W-:-:S04]  /*ed10*/  LEA R8, P2, R4, UR12, 0x2 ;  /* 0x0000000c04087c11 */ /* 0x000fc8000f8410ff */
[----:B------:R-:W-:Y:S01]  /*ed20*/  LEA.HI.X R9, R4, UR13, R5, 0x2, P2 ;  /* 0x0000000d04097c11 */ /* 0x000fe200090f1405 */
[----:B------:R-:W-:Y:S08]  /*ed30*/  @P4 BRA `(.L_x_1255) ;  /* 0x0000000000104947 */ /* 0x000ff00003800000 */
[----:B------:R-:W-:Y:S05]  /*ed40*/  @!P0 BRA `(.L_x_1255) ;  /* 0x00000000000c8947 */ /* 0x000fea0003800000 */
[----:B------:R-:W2:Y:S04]  /*ed50*/  LDG.E R5, desc[UR52][R28.64] ;  /* 0x000000341c057981 */ /* 0x000ea8000c1e1900 */
[----:B-----5:R-:W2:Y:S02]  /*ed60*/  LDG.E R44, desc[UR52][R28.64+0x4] ;  /* 0x000004341c2c7981 */ /* 0x020ea4000c1e1900 */
[----:B--2---:R-:W-:-:S07]  /*ed70*/  IMAD.IADD R44, R44, 0x1, -R5 ;  /* 0x000000012c2c7824 */ /* 0x004fce00078e0a05 */
.L_x_1255:
[----:B------:R-:W-:Y:S01]  /*ed80*/  SHFL.IDX PT, R4, R8, RZ, 0x1c1f ;  /* 0x001c1fff08047589 */ /* 0x000fe200000e0000 */
[----:B------:R-:W-:Y:S01]  /*ed90*/  VIADD R11, R217, UR37 ;  /* 0x00000025d90b7c36 */ /* 0x000fe20008000000 */
[----:B------:R-:W-:Y:S01]  /*eda0*/  LOP3.LUT P0, RZ, R199, 0x3, RZ, 0xc0, !PT ;  /* 0x00000003c7ff7812 */ /* 0x000fe2000780c0ff */
[----:B-----5:R-:W-:Y:S01]  /*edb0*/  IMAD R44, R44, R45, RZ ;  /* 0x0000002d2c2c7224 */ /* 0x020fe200078e02ff */
[----:B------:R-:W0:Y:S01]  /*edc0*/  SHFL.IDX PT, R5, R9, RZ, 0x1c1f ;  /* 0x001c1fff09057589 */ /* 0x000e2200000e0000 */
[----:B------:R-:W-:-:S03]  /*edd0*/  VIADD R25, R11, 0x8 ;  /* 0x000000080b197836 */ /* 0x000fc60000000000 */
[----:B------:R-:W-:Y:S01]  /*ede0*/  SHFL.IDX PT, R6, R8, 0x1, 0x1c1f ;  /* 0x003c1f0008067f89 */ /* 0x000fe200000e0000 */
[-C--:B------:R-:W-:Y:S02]  /*edf0*/  ISETP.GE.OR P2, PT, R11, R44.reuse, P0 ;  /* 0x0000002c0b00720c */ /* 0x080fe40000746670 */
[----:B------:R-:W-:Y:S01]  /*ee00*/  ISETP.GE.OR P0, PT, R25, R44, P0 ;  /* 0x0000002c1900720c */ /* 0x000fe20000706670 */
[----:B------:R-:W1:Y:S10]  /*ee10*/  SHFL.IDX PT, R7, R9, 0x1, 0x1c1f ;  /* 0x003c1f0009077f89 */ /* 0x000e7400000e0000 */
[----:B0-----:R0:W-:Y:S04]  /*ee20*/  @!P2 ST.E desc[UR52][R4.64], R21 ;  /* 0x000000150400a985 */ /* 0x0011e8000c101934 */
[----:B-1----:R0:W-:Y:S01]  /*ee30*/  @!P0 ST.E desc[UR52][R6.64], R20 ;  /* 0x0000001406008985 */ /* 0x0021e2000c101934 */
[----:B------:R-:W-:-:S13]  /*ee40*/  PLOP3.LUT P0, PT, PT, PT, UP1, 0x80, 0x0 ;  /* 0x000000000000781c */ /* 0x000fda0003f0f018 */
[----:B0-----:R-:W-:Y:S05]  /*ee50*/  @P0 BRA `(.L_x_1256) ;  /* 0x00000008008c0947 */ /* 0x001fea0003800000 */
[----:B------:R-:W-:Y:S01]  /*ee60*/  IMAD R3, R198, 0x40, R18 ;  /* 0x00000040c6037824 */ /* 0x000fe200078e0212 */
[----:B------:R-:W0:Y:S01]  /*ee70*/  @P1 LDC R20, c[0x0][0xbec] ;  /* 0x0002fb00ff141b82 */ /* 0x000e220000000800 */
[----:B------:R-:W-:Y:S02]  /*ee80*/  ULDC.64 UR12, c[0x0][0xaa0] ;  /* 0x0002a800000c7ab9 */ /* 0x000fe40000000a00 */
[----:B------:R-:W-:-:S03]  /*ee90*/  IMAD.WIDE R32, R3, 0x2, R32 ;  /* 0x0000000203207825 */ /* 0x000fc600078e0220 */
[C---:B------:R-:W-:Y:S01]  /*eea0*/  IADD3 R9, P6, R32.reuse, 0x1000, RZ ;  /* 0x0000100020097810 */ /* 0x040fe20007fde0ff */
[----:B------:R-:W-:Y:S01]  /*eeb0*/  UIMAD UR9, UR14, UR12, URZ ;  /* 0x0000000c0e0972a4 */ /* 0x000fe2000f8e023f */
[C---:B------:R-:W-:Y:S02]  /*eec0*/  IADD3 R13, P5, R32.reuse, 0x2000, RZ ;  /* 0x00002000200d7810 */ /* 0x040fe40007fbe0ff */
[----:B------:R-:W-:Y:S01]  /*eed0*/  LOP3.LUT R8, R9, 0x380, RZ, 0xc0, !PT ;  /* 0x0000038009087812 */ /* 0x000fe200078ec0ff */
[----:B------:R-:W-:Y:S01]  /*eee0*/  UIMAD.WIDE.U32 UR10, UR4, UR12, URZ ;  /* 0x0000000c040a72a5 */ /* 0x000fe2000f8e003f */
[----:B------:R-:W-:Y:S02]  /*eef0*/  IADD3 R25, P4, R32, 0x3000, RZ ;  /* 0x0000300020197810 */ /* 0x000fe40007f9e0ff */
[----:B------:R-:W-:Y:S01]  /*ef00*/  SHF.R.U64 R8, R8, 0x3, RZ ;  /* 0x0000000308087819 */ /* 0x000fe200000012ff */
[----:B------:R-:W-:Y:S01]  /*ef10*/  UIMAD UR9, UR4, UR13, UR9 ;  /* 0x0000000d040972a4 */ /* 0x000fe2000f8e0209 */
[----:B------:R-:W-:-:S02]  /*ef20*/  IADD3 R29, P3, R32, 0x4000, RZ ;  /* 0x00004000201d7810 */ /* 0x000fc40007f7e0ff */
[----:B------:R-:W-:Y:S01]  /*ef30*/  LOP3.LUT R8, R8, R9, RZ, 0x3c, !PT ;  /* 0x0000000908087212 */ /* 0x000fe200078e3cff */
[--C-:B------:R-:W-:Y:S01]  /*ef40*/  IMAD.X R9, RZ, RZ, R33.reuse, P6 ;  /* 0x000000ffff097224 */ /* 0x100fe200030e0621 */
[C---:B------:R-:W-:Y:S01]  /*ef50*/  IADD3 R3, P6, R32.reuse, 0x7000, RZ ;  /* 0x0000700020037810 */ /* 0x040fe20007fde0ff */
[----:B------:R-:W-:Y:S01]  /*ef60*/  UIADD3 UR11, UR11, UR9, URZ ;  /* 0x000000090b0b7290 */ /* 0x000fe2000fffe03f */
[C---:B------:R-:W-:Y:S01]  /*ef70*/  IADD3 R35, P2, R32.reuse, 0x5000, RZ ;  /* 0x0000500020237810 */ /* 0x040fe20007f5e0ff */
[----:B------:R-:W-:Y:S01]  /*ef80*/  ULDC.64 UR12, c[0x0][0xae8] ;  /* 0x0002ba00000c7ab9 */ /* 0x000fe20000000a00 */
[----:B------:R-:W-:Y:S01]  /*ef90*/  LOP3.LUT R2, R3, 0x380, RZ, 0xc0, !PT ;  /* 0x0000038003027812 */ /* 0x000fe200078ec0ff */
[----:B------:R-:W-:Y:S01]  /*efa0*/  USHF.R.S32.HI UR4, URZ, 0x1f, UR8 ;  /* 0x0000001f3f047899 */ /* 0x000fe20008011408 */
[----:B------:R-:W-:Y:S01]  /*efb0*/  IADD3 R37, P0, R32, 0x6000, RZ ;  /* 0x0000600020257810 */ /* 0x000fe20007f1e0ff */
[----:B------:R-:W-:Y:S01]  /*efc0*/  IMAD.X R41, RZ, RZ, R33, P6 ;  /* 0x000000ffff297224 */ /* 0x000fe200030e0621 */
[----:B------:R-:W-:Y:S01]  /*efd0*/  SHF.R.U64 R2, R2, 0x3, RZ ;  /* 0x0000000302027819 */ /* 0x000fe200000012ff */
[----:B------:R-:W-:Y:S01]  /*efe0*/  UIMAD.WIDE.U32 UR10, UR42, UR12, UR10 ;  /* 0x0000000c2a0a72a5 */ /* 0x000fe2000f8e000a */
[----:B------:R-:W-:Y:S01]  /*eff0*/  LOP3.LUT R12, R13, 0x380, RZ, 0xc0, !PT ;  /* 0x000003800d0c7812 */ /* 0x000fe200078ec0ff */
[----:B------:R-:W5:Y:S01]  /*f000*/  LD.E.128 R8, desc[UR52][R8.64] ;  /* 0x0000003408087980 */ /* 0x000f62000c101d00 */
[----:B------:R-:W-:-:S02]  /*f010*/  LOP3.LUT R40, R2, R3, RZ, 0x3c, !PT ;  /* 0x0000000302287212 */ /* 0x000fc400078e3cff */
[----:B------:R-:W1:Y:S01]  /*f020*/  @P1 LDC R3, c[0x0][0xbf0] ;  /* 0x0002fc00ff031b82 */ /* 0x000e620000000800 */
[----:B------:R-:W-:Y:S01]  /*f030*/  IMAD R2, R22, 0x20, R198 ;  /* 0x0000002016027824 */ /* 0x000fe200078e02c6 */
[----:B------:R-:W-:Y:S01]  /*f040*/  UIMAD UR11, UR42, UR13, UR11 ;  /* 0x0000000d2a0b72a4 */ /* 0x000fe2000f8e020b */
[----:B------:R-:W-:Y:S01]  /*f050*/  LOP3.LUT R24, R25, 0x380, RZ, 0xc0, !PT ;  /* 0x0000038019187812 */ /* 0x000fe200078ec0ff */
[----:B------:R-:W5:Y:S01]  /*f060*/  LD.E.128 R40, desc[UR52][R40.64] ;  /* 0x0000003428287980 */ /* 0x000f62000c101d00 */
[----:B------:R-:W-:Y:S01]  /*f070*/  VIADD R47, R2, UR37 ;  /* 0x00000025022f7c36 */ /* 0x000fe20008000000 */
[----:B------:R-:W-:Y:S01]  /*f080*/  ULDC.64 UR12, c[0x0][0xaf0] ;  /* 0x0002bc00000c7ab9 */ /* 0x000fe20000000a00 */
[----:B------:R-:W-:Y:S01]  /*f090*/  LOP3.LUT R28, R29, 0x380, RZ, 0xc0, !PT ;  /* 0x000003801d1c7812 */ /* 0x000fe200078ec0ff */
[----:B------:R-:W-:Y:S01]  /*f0a0*/  UIMAD UR4, UR4, UR12, URZ ;  /* 0x0000000c040472a4 */ /* 0x000fe2000f8e023f */
[----:B0-----:R-:W-:Y:S01]  /*f0b0*/  @P1 IMAD.HI.U32 R2, R47, R20, RZ ;  /* 0x000000142f021227 */ /* 0x001fe200078e00ff */
[----:B------:R-:W-:-:S02]  /*f0c0*/  LOP3.LUT R34, R35, 0x380, RZ, 0xc0, !PT ;  /* 0x0000038023227812 */ /* 0x000fc400078ec0ff */
[----:B------:R-:W-:Y:S02]  /*f0d0*/  LOP3.LUT R36, R37, 0x380, RZ, 0xc0, !PT ;  /* 0x0000038025247812 */ /* 0x000fe400078ec0ff */
[----:B------:R-:W-:Y:S01]  /*f0e0*/  LOP3.LUT R5, R32, 0x380, RZ, 0xc0, !PT ;  /* 0x0000038020057812 */ /* 0x000fe200078ec0ff */
[----:B------:R-:W-:Y:S01]  /*f0f0*/  IMAD.MOV.U32 R21, RZ, RZ, R47 ;  /* 0x000000ffff157224 */ /* 0x000fe200078e002f */
[----:B------:R-:W-:Y:S01]  /*f100*/  SHF.R.U64 R12, R12, 0x3, RZ ;  /* 0x000000030c0c7819 */ /* 0x000fe200000012ff */
[----:B------:R-:W-:Y:S01]  /*f110*/  UIMAD UR4, UR8, UR13, UR4 ;  /* 0x0000000d080472a4 */ /* 0x000fe2000f8e0204 */
[----:B------:R-:W-:Y:S01]  /*f120*/  SHF.R.U64 R24, R24, 0x3, RZ ;  /* 0x0000000318187819 */ /* 0x000fe200000012ff */
[----:B------:R-:W-:Y:S01]  /*f130*/  UIMAD.WIDE.U32 UR8, UR8, UR12, UR10 ;  /* 0x0000000c080872a5 */ /* 0x000fe2000f8e000a */
[----:B------:R-:W-:Y:S02]  /*f140*/  SHF.R.U64 R28, R28, 0x3, RZ ;  /* 0x000000031c1c7819 */ /* 0x000fe400000012ff */
[----:B------:R-:W-:-:S02]  /*f150*/  SHF.R.U64 R34, R34, 0x3, RZ ;  /* 0x0000000322227819 */ /* 0x000fc400000012ff */
[----:B------:R-:W-:Y:S02]  /*f160*/  SHF.R.U64 R36, R36, 0x3, RZ ;  /* 0x0000000324247819 */ /* 0x000fe400000012ff */
[----:B------:R-:W-:Y:S02]  /*f170*/  SHF.R.U64 R5, R5, 0x3, RZ ;  /* 0x0000000305057819 */ /* 0x000fe400000012ff */
[----:B-1----:R-:W-:Y:S01]  /*f180*/  @P1 SHF.R.U32.HI R21, RZ, R3, R2 ;  /* 0x00000003ff151219 */ /* 0x002fe20000011602 */
[----:B------:R-:W-:Y:S01]  /*f190*/  UIADD3 UR4, UR9, UR4, URZ ;  /* 0x0000000409047290 */ /* 0x000fe2000fffe03f */
        /* <DEDUP_REMOVED lines=11> */
[----:B------:R-:W-:Y:S01]  /*f250*/  IMAD.MOV.U32 R5, RZ, RZ, R33 ;  /* 0x000000ffff057224 */ /* 0x000fe200078e0021 */
[--C-:B------:R-:W-:Y:S01]  /*f260*/  SHF.R.S32.HI R20, RZ, 0x1f, R21.reuse ;  /* 0x0000001fff147819 */ /* 0x100fe20000011415 */
[----:B------:R-:W-:Y:S01]  /*f270*/  IMAD.MOV R46, RZ, RZ, -R21 ;  /* 0x000000ffff2e7224 */ /* 0x000fe200078e0a15 */
[----:B------:R-:W-:Y:S01]  /*f280*/  ULDC.64 UR10, c[0x0][0xae0] ;  /* 0x0002b800000a7ab9 */ /* 0x000fe20000000a00 */
[----:B------:R-:W-:Y:S01]  /*f290*/  IMAD.U32 R3, RZ, RZ, UR9 ;  /* 0x00000009ff037e24 */ /* 0x000fe2000f8e00ff */
[----:B------:R-:W5:Y:S01]  /*f2a0*/  LD.E.128 R12, desc[UR52][R12.64] ;  /* 0x000000340c0c7980 */ /* 0x000f62000c101d00 */
[----:B------:R-:W-:-:S02]  /*f2b0*/  IMAD R20, R20, UR10, RZ ;  /* 0x0000000a14147c24 */ /* 0x000fc4000f8e02ff */
[----:B------:R-:W-:Y:S01]  /*f2c0*/  IMAD R45, R45, R46, R47 ;  /* 0x0000002e2d2d7224 */ /* 0x000fe200078e022f */
[----:B------:R-:W5:Y:S01]  /*f2d0*/  LD.E.128 R4, desc[UR52][R4.64] ;  /* 0x0000003404047980 */ /* 0x000f62000c101d00 */
[----:B------:R-:W-:Y:S01]  /*f2e0*/  IMAD.U32 R2, RZ, RZ, UR8 ;  /* 0x00000008ff027e24 */ /* 0x000fe2000f8e00ff */
[----:B------:R-:W-:Y:S01]  /*f2f0*/  ULDC.64 UR8, c[0x0][0xad8] ;  /* 0x0002b60000087ab9 */ /* 0x000fe20000000a00 */
[----:B------:R-:W-:Y:S01]  /*f300*/  IMAD.U32 R3, RZ, RZ, UR4 ;  /* 0x00000004ff037e24 */ /* 0x000fe2000f8e00ff */
[----:B------:R-:W5:Y:S01]  /*f310*/  LD.E.128 R24, desc[UR52][R24.64] ;  /* 0x0000003418187980 */ /* 0x000f62000c101d00 */
[----:B------:R-:W-:-:S03]  /*f320*/  IMAD R47, R21, UR11, R20 ;  /* 0x0000000b152f7c24 */ /* 0x000fc6000f8e0214 */
[----:B------:R-:W5:Y:S01]  /*f330*/  LD.E.128 R28, desc[UR52][R28.64] ;  /* 0x000000341c1c7980 */ /* 0x000f62000c101d00 */
[----:B------:R-:W-:-:S03]  /*f340*/  SHF.R.S32.HI R20, RZ, 0x1f, R45 ;  /* 0x0000001fff147819 */ /* 0x000fc6000001142d */
[----:B------:R-:W5:Y:S04]  /*f350*/  LD.E.128 R32, desc[UR52][R34.64] ;  /* 0x0000003422207980 */ /* 0x000f68000c101d00 */
[----:B------:R-:W5:Y:S01]  /*f360*/  LD.E.128 R36, desc[UR52][R36.64] ;  /* 0x0000003424247980 */ /* 0x000f62000c101d00 */
[----:B------:R-:W-:Y:S01]  /*f370*/  IMAD.WIDE.U32 R2, R21, UR10, R2 ;  /* 0x0000000a15027c25 */ /* 0x000fe2000f8e0002 */
[----:B------:R-:W-:Y:S01]  /*f380*/  @!PT LDS RZ, [RZ] ;  /* 0x00000000fffff984 */ /* 0x000fe20000000800 */
[----:B------:R-:W-:Y:S01]  /*f390*/  @!PT LDS RZ, [RZ] ;  /* 0x00000000fffff984 */ /* 0x000fe20000000800 */
[----:B------:R-:W-:Y:S01]  /*f3a0*/  @!PT LDS RZ, [RZ] ;  /* 0x00000000fffff984 */ /* 0x000fe20000000800 */
[----:B------:R-:W-:Y:S01]  /*f3b0*/  @!PT LDS RZ, [RZ] ;  /* 0x00000000fffff984 */ /* 0x000fe20000000800 */
[----:B------:R0:W-:Y:S06]  /*f3c0*/  MEMBAR.ALL.CTA ;  /* 0x0000000000007992 */ /* 0x0001ec0000008000 */
[----:B0-----:R-:W0:Y:S01]  /*f3d0*/  FENCE.VIEW.ASYNC.S ;  /* 0x00000000000073c6 */ /* 0x001e220000000000 */
[----:B------:R-:W-:-:S02]  /*f3e0*/  IMAD.IADD R3, R3, 0x1, R47 ;  /* 0x0000000103037824 */ /* 0x000fc400078e022f */
[----:B------:R-:W-:Y:S02]  /*f3f0*/  IMAD R20, R20, UR8, RZ ;  /* 0x0000000814147c24 */ /* 0x000fe4000f8e02ff */
[----:B------:R-:W-:Y:S02]  /*f400*/  VIADD R49, R198, UR37 ;  /* 0x00000025c6317c36 */ /* 0x000fe40008000000 */
[C---:B------:R-:W-:Y:S02]  /*f410*/  IMAD R47, R45.reuse, UR9, R20 ;  /* 0x000000092d2f7c24 */ /* 0x040fe4000f8e0214 */
[----:B------:R-:W-:Y:S01]  /*f420*/  IMAD.WIDE.U32 R2, R45, UR8, R2 ;  /* 0x000000082d027c25 */ /* 0x000fe2000f8e0002 */
[----:B------:R-:W-:Y:S01]  /*f430*/  ISETP.GE.AND P2, PT, R49, R44, PT ;  /* 0x0000002c3100720c */ /* 0x000fe20003f46270 */
[----:B------:R-:W-:Y:S02]  /*f440*/  ULDC.64 UR8, c[0x0][0xa80] ;  /* 0x0002a00000087ab9 */ /* 0x000fe40000000a00 */
[----:B------:R-:W-:Y:S01]  /*f450*/  VIADD R0, R0, 0x28820 ;  /* 0x0002882000007836 */ /* 0x000fe20000000000 */
[----:B------:R-:W-:Y:S01]  /*f460*/  LEA R45, P3, R2, UR8, 0x1 ;  /* 0x00000008022d7c11 */ /* 0x000fe2000f8608ff */
[----:B------:R-:W-:-:S02]  /*f470*/  IMAD.IADD R3, R3, 0x1, R47 ;  /* 0x0000000103037824 */ /* 0x000fc400078e022f */
[----:B------:R-:W-:Y:S01]  /*f480*/  VIADD R21, R49, 0x20 ;  /* 0x0000002031157836 */ /* 0x000fe20000000000 */
[----:B------:R-:W-:Y:S02]  /*f490*/  PRMT R0, RZ, 0x654, R0 ;  /* 0x00000654ff007816 */ /* 0x000fe40000000000 */
[----:B------:R-:W-:Y:S02]  /*f4a0*/  LEA.HI.X R46, R2, UR9, R3, 0x1, P3 ;  /* 0x00000009022e7c11 */ /* 0x000fe400098f0c03 */
[-C--:B------:R-:W-:Y:S01]  /*f4b0*/  ISETP.GE.AND P0, PT, R21, R44.reuse, PT ;  /* 0x0000002c1500720c */ /* 0x080fe20003f06270 */
[----:B------:R-:W-:Y:S01]  /*f4c0*/  VIADD R21, R49, 0x40 ;  /* 0x0000004031157836 */ /* 0x000fe20000000000 */
[----:B0-----:R0:W-:Y:S01]  /*f4d0*/  SYNCS.ARRIVE.TRANS64.RED.A1T0 RZ, [R0+URZ], RZ ;  /* 0x000000ff00ff79a7 */ /* 0x0011e2000810043f */
[----:B------:R1:W2:Y:S01]  /*f4e0*/  SHFL.IDX PT, R20, R45, RZ, 0x181f ;  /* 0x00181fff2d147589 */ /* 0x0002a200000e0000 */
[----:B------:R-:W-:Y:S02]  /*f4f0*/  BSSY B1, `(.L_x_1257) ;  /* 0x000000d000017945 */ /* 0x000fe40003800000 */
[----:B------:R-:W-:Y:S01]  /*f500*/  ISETP.GE.AND P1, PT, R21, R44, PT ;  /* 0x0000002c1500720c */ /* 0x000fe20003f26270 */
[----:B0-----:R1:W0:Y:S01]  /*f510*/  SHFL.IDX PT, R0, R46, RZ, 0x181f ;  /* 0x00181fff2e007589 */ /* 0x00122200000e0000 */
[----:B------:R-:W-:Y:S11]  /*f520*/  @P2 BRA `(.L_x_1258) ;  /* 0x0000000000242947 */ /* 0x000ff60003800000 */
[----:B------:R-:W-:Y:S02]  /*f530*/  ULDC UR4, c[0x0][0xac8] ;  /* 0x0002b20000047ab9 */ /* 0x000fe40000000800 */
[----:B------:R-:W-:Y:S02]  /*f540*/  ISETP.GE.AND P2, PT, R18, UR4, PT ;  /* 0x0000000412007c0c */ /* 0x000fe4000bf46270 */
[----:B------:R-:W-:-:S11]  /*f550*/  ISETP.GE.AND P3, PT, R19, UR4, PT ;  /* 0x0000000413007c0c */ /* 0x000fd6000bf66270 */
[CC--:B--2---:R-:W-:Y:S02]  /*f560*/  @!P2 LEA R2, P4, R18.reuse, R20.reuse, 0x1 ;  /* 0x000000141202a211 */ /* 0x0c4fe400078808ff */
[C---:B------:R-:W-:Y:S02]  /*f570*/  @!P3 LEA R20, P5, R19.reuse, R20, 0x1 ;  /* 0x000000141314b211 */ /* 0x040fe400078a08ff */
[-C--:B0-----:R-:W-:Y:S02]  /*f580*/  @!P2 LEA.HI.X R3, R18, R0.reuse, R220, 0x1, P4 ;  /* 0x000000001203a211 */ /* 0x081fe400020f0cdc */
[----:B------:R-:W-:-:S03]  /*f590*/  @!P3 LEA.HI.X R21, R19, R0, R219, 0x1, P5 ;  /* 0x000000001315b211 */ /* 0x000fc600028f0cdb */
[----:B-----5:R3:W-:Y:S04]  /*f5a0*/  @!P2 ST.E.128 desc[UR52][R2.64], R4 ;  /* 0x000000040200a985 */ /* 0x0207e8000c101d34 */
[----:B------:R3:W-:Y:S02]  /*f5b0*/  @!P3 ST.E.128 desc[UR52][R20.64], R28 ;  /* 0x0000001c1400b985 */ /* 0x0007e4000c101d34 */
.L_x_1258:
[----:B------:R-:W-:Y:S05]  /*f5c0*/  BSYNC B1 ;  /* 0x0000000000017941 */ /* 0x000fea0003800000 */
.L_x_1257:
[----:B0-----:R0:W4:Y:S01]  /*f5d0*/  SHFL.IDX PT, R0, R46, 0x1, 0x181f ;  /* 0x00381f002e007f89 */ /* 0x00112200000e0000 */
[----:B------:R-:W-:Y:S03]  /*f5e0*/  BSSY B1, `(.L_x_1259) ;  /* 0x000000c000017945 */ /* 0x000fe60003800000 */
[----:B---3-5:R0:W3:Y:S01]  /*f5f0*/  SHFL.IDX PT, R4, R45, 0x1, 0x181f ;  /* 0x00381f002d047f89 */ /* 0x0280e200000e0000 */
[----:B------:R-:W-:Y:S05]  /*f600*/  @P0 BRA `(.L_x_1260) ;  /* 0x0000000000240947 */ /* 0x000fea0003800000 */
[----:B------:R-:W-:Y:S02]  /*f610*/  ULDC UR4, c[0x0][0xac8] ;  /* 0x0002b20000047ab9 */ /* 0x000fe40000000800 */
        /* <DEDUP_REMOVED lines=8> */
.L_x_1260:
[----:B------:R-:W-:Y:S05]  /*f6a0*/  BSYNC B1 ;  /* 0x0000000000017941 */ /* 0x000fea0003800000 */
.L_x_1259:
[----:B----4-:R4:W0:Y:S01]  /*f6b0*/  SHFL.IDX PT, R0, R46, 0x2, 0x181f ;  /* 0x00581f002e007f89 */ /* 0x01082200000e0000 */
[----:B------:R-:W-:Y:S03]  /*f6c0*/  BSSY B1, `(.L_x_1261) ;  /* 0x000000c000017945 */ /* 0x000fe60003800000 */
[----:B---3--:R4:W3:Y:S01]  /*f6d0*/  SHFL.IDX PT, R4, R45, 0x2, 0x181f ;  /* 0x00581f002d047f89 */ /* 0x0088e200000e0000 */
[----:B------:R-:W-:Y:S05]  /*f6e0*/  @P1 BRA `(.L_x_1262) ;  /* 0x0000000000241947 */ /* 0x000fea0003800000 */
[----:B------:R-:W-:Y:S02]  /*f6f0*/  ULDC UR4, c[0x0][0xac8] ;  /* 0x0002b20000047ab9 */ /* 0x000fe40000000800 */
        /* <DEDUP_REMOVED lines=8> */
.L_x_1262:
[----:B------:R-:W-:Y:S05]  /*f780*/  BSYNC B1 ;  /* 0x0000000000017941 */ /* 0x000fea0003800000 */
.L_x_1261:
[----:B0-----:R-:W-:Y:S01]  /*f790*/  VIADD R3, R49, 0x60 ;  /* 0x0000006031037836 */ /* 0x001fe20000000000 */
[----:B-1--4-:R-:W0:Y:S04]  /*f7a0*/  SHFL.IDX PT, R46, R46, 0x3, 0x181f ;  /* 0x00781f002e2e7f89 */ /* 0x012e2800000e0000 */
[----:B------:R-:W-:Y:S01]  /*f7b0*/  ISETP.GE.AND P0, PT, R3, R44, PT ;  /* 0x0000002c0300720c */ /* 0x000fe20003f06270 */
[----:B------:R-:W1:-:S12]  /*f7c0*/  SHFL.IDX PT, R45, R45, 0x3, 0x181f ;  /* 0x00781f002d2d7f89 */ /* 0x000e5800000e0000 */
[----:B------:R-:W-:Y:S05]  /*f7d0*/  @P0 BRA `(.L_x_1263) ;  /* 0x0000001800300947 */ /* 0x000fea0003800000 */
[----:B------:R-:W-:Y:S02]  /*f7e0*/  ULDC UR4, c[0x0][0xac8] ;  /* 0x0002b20000047ab9 */ /* 0x000fe40000000800 */
[----:B------:R-:W-:-:S13]  /*f7f0*/  ISETP.GE.AND P1, PT, R18, UR4, PT ;  /* 0x0000000412007c0c */ /* 0x000fda000bf26270 */
[----:B-1----:R-:W-:-:S04]  /*f800*/  @!P1 LEA R2, P0, R18, R45, 0x1 ;  /* 0x0000002d12029211 */ /* 0x002fc800078008ff */
[----:B0-----:R-:W-:Y:S02]  /*f810*/  @!P1 LEA.HI.X R3, R18, R46, R220, 0x1, P0 ;  /* 0x0000002e12039211 */ /* 0x001fe400000f0cdc */
[----:B------:R-:W-:-:S03]  /*f820*/  ISETP.GE.AND P0, PT, R19, UR4, PT ;  /* 0x0000000413007c0c */ /* 0x000fc6000bf06270 */
[----:B------:R0:W-:Y:S10]  /*f830*/  @!P1 ST.E.128 desc[UR52][R2.64], R24 ;  /* 0x0000001802009985 */ /* 0x0001f4000c101d34 */
[----:B------:R-:W-:Y:S05]  /*f840*/  @P0 BRA `(.L_x_1263) ;  /* 0x0000001800140947 */ /* 0x000fea0003800000 */
[----:B0-----:R-:W-:-:S04]  /*f850*/  LEA R2, P0, R19, R45, 0x1 ;  /* 0x0000002d13027211 */ /* 0x001fc800078008ff */
[----:B------:R-:W-:-:S05]  /*f860*/  LEA.HI.X R3, R19, R46, R219, 0x1, P0 ;  /* 0x0000002e13037211 */ /* 0x000fca00000f0cdb */
[----:B------:R0:W-:Y:S01]  /*f870*/  ST.E.128 desc[UR52][R2.64], R40 ;  /* 0x0000002802007985 */ /* 0x0001e2000c101d34 */
[----:B------:R-:W-:Y:S05]  /*f880*/  BRA `(.L_x_1263) ;  /* 0x0000001800047947 */ /* 0x000fea0003800000 */
.L_x_1256:
[----:B------:R-:W-:Y:S01]  /*f890*/  ULDC.64 UR12, c[0x0][0xb08] ;  /* 0x0002c200000c7ab9 */ /* 0x000fe20000000a00 */
[----:B------:R-:W0:Y:S01]  /*f8a0*/  @P1 LDC R4, c[0x0][0xbec] ;  /* 0x0002fb00ff041b82 */ /* 0x000e220000000800 */
[----:B------:R-:W-:Y:S01]  /*f8b0*/  UIMAD UR9, UR14, UR12, URZ ;  /* 0x0000000c0e0972a4 */ /* 0x000fe2000f8e023f */
[----:B------:R-:W-:Y:S01]  /*f8c0*/  IMAD.MOV.U32 R7, RZ, RZ, R13 ;  /* 0x000000ffff077224 */ /* 0x000fe200078e000d */
[----:B------:R-:W-:Y:S01]  /*f8d0*/  UIMAD.WIDE.U32 UR10, UR4, UR12, URZ ;  /* 0x0000000c040a72a5 */ /* 0x000fe2000f8e003f */
[----:B------:R-:W-:Y:S01]  /*f8e0*/  ISETP.GE.AND P0, PT, R11, R44, PT ;  /* 0x0000002c0b00720c */ /* 0x000fe20003f06270 */
[----:B------:R-:W-:Y:S01]  /*f8f0*/  UIMAD UR9, UR4, UR13, UR9 ;  /* 0x0000000d040972a4 */ /* 0x000fe2000f8e0209 */
[----:B------:R-:W-:Y:S01]  /*f900*/  BSSY B1, `(.L_x_1264) ;  /* 0x000006c000017945 */ /* 0x000fe20003800000 */
[----:B------:R-:W-:Y:S01]  /*f910*/  USHF.R.S32.HI UR4, URZ, 0x1f, UR8 ;  /* 0x0000001f3f047899 */ /* 0x000fe20008011408 */
[----:B------:R-:W1:Y:S01]  /*f920*/  @P1 LDC R5, c[0x0][0xbf0] ;  /* 0x0002fc00ff051b82 */ /* 0x000e620000000800 */
[----:B------:R-:W-:Y:S01]  /*f930*/  UIADD3 UR11, UR11, UR9, URZ ;  /* 0x000000090b0b7290 */ /* 0x000fe2000fffe03f */
[----:B------:R-:W-:-:S03]  /*f940*/  ULDC.64 UR12, c[0x0][0xb38] ;  /* 0x0002ce00000c7ab9 */ /* 0x000fc60000000a00 */
[----:B------:R-:W-:-:S04]  /*f950*/  UIMAD.WIDE.U32 UR10, UR42, UR12, UR10 ;  /* 0x0000000c2a0a72a5 */ /* 0x000fc8000f8e000a */
[----:B------:R-:W-:-:S03]  /*f960*/  UIMAD UR11, UR42, UR13, UR11 ;  /* 0x0000000d2a0b72a4 */ /* 0x000fc6000f8e020b */
[----:B------:R-:W-:Y:S02]  /*f970*/  ULDC.64 UR12, c[0x0][0xb40] ;  /* 0x0002d000000c7ab9 */ /* 0x000fe40000000a00 */
[----:B------:R-:W-:Y:S01]  /*f980*/  UIMAD UR4, UR4, UR12, URZ ;  /* 0x0000000c040472a4 */ /* 0x000fe2000f8e023f */
[----:B0-----:R-:W-:-:S03]  /*f990*/  @P1 IMAD.HI.U32 R4, R13, R4, RZ ;  /* 0x000000040d041227 */ /* 0x001fc600078e00ff */
[----:B------:R-:W-:Y:S02]  /*f9a0*/  UIMAD UR4, UR8, UR13, UR4 ;  /* 0x0000000d080472a4 */ /* 0x000fe4000f8e0204 */
[----:B------:R-:W-:-:S03]  /*f9b0*/  UIMAD.WIDE.U32 UR8, UR8, UR12, UR10 ;  /* 0x0000000c080872a5 */ /* 0x000fc6000f8e000a */
[----:B------:R-:W-:Y:S01]  /*f9c0*/  ULDC.64 UR10, c[0x0][0xb48] ;  /* 0x0002d200000a7ab9 */ /* 0x000fe20000000a00 */
[----:B------:R-:W-:Y:S01]  /*f9d0*/  UIADD3 UR9, UR9, UR4, URZ ;  /* 0x0000000409097290 */ /* 0x000fe2000fffe03f */
[----:B-1----:R-:W-:-:S03]  /*f9e0*/  @P1 SHF.R.U32.HI R7, RZ, R5, R4 ;  /* 0x00000005ff071219 */ /* 0x002fc60000011604 */
[----:B------:R-:W-:Y:S01]  /*f9f0*/  UIMAD.WIDE.U32 UR8, UR39, UR10, UR8 ;  /* 0x0000000a270872a5 */ /* 0x000fe2000f8e0008 */
[--C-:B------:R-:W-:Y:S01]  /*fa00*/  SHF.R.S32.HI R4, RZ, 0x1f, R7.reuse ;  /* 0x0000001fff047819 */ /* 0x100fe20000011407 */
[----:B------:R-:W-:Y:S02]  /*fa10*/  IMAD.MOV R6, RZ, RZ, -R7 ;  /* 0x000000ffff067224 */ /* 0x000fe400078e0a07 */
[----:B------:R-:W-:Y:S02]  /*fa20*/  UIMAD UR39, UR39, UR11, UR9 ;  /* 0x0000000b272772a4 */ /* 0x000fe4000f8e0209 */
[----:B------:R-:W-:Y:S01]  /*fa30*/  IMAD R45, R45, R6, R13 ;  /* 0x000000062d2d7224 */ /* 0x000fe200078e020d */
[----:B------:R-:W-:Y:S01]  /*fa40*/  ULDC.64 UR10, c[0x0][0xb30] ;  /* 0x0002cc00000a7ab9 */ /* 0x000fe20000000a00 */
[----:B------:R-:W-:Y:S02]  /*fa50*/  IMAD.U32 R5, RZ, RZ, UR9 ;  /* 0x00000009ff057e24 */ /* 0x000fe4000f8e00ff */
[----:B------:R-:W-:-:S02]  /*fa60*/  IMAD R6, R4, UR10, RZ ;  /* 0x0000000a04067c24 */ /* 0x000fc4000f8e02ff */
[----:B------:R-:W-:Y:S01]  /*fa70*/  IMAD.U32 R4, RZ, RZ, UR8 ;  /* 0x00000008ff047e24 */ /* 0x000fe2000f8e00ff */
[----:B------:R-:W-:Y:S01]  /*fa80*/  ULDC.64 UR8, c[0x0][0xb28] ;  /* 0x0002ca0000087ab9 */ /* 0x000fe20000000a00 */
[----:B------:R-:W-:Y:S02]  /*fa90*/  IMAD.U32 R5, RZ, RZ, UR39 ;  /* 0x00000027ff057e24 */ /* 0x000fe4000f8e00ff */
[C---:B------:R-:W-:Y:S01]  /*faa0*/  IMAD R9, R7.reuse, UR11, R6 ;  /* 0x0000000b07097c24 */ /* 0x040fe2000f8e0206 */
[----:B------:R-:W-:Y:S01]  /*fab0*/  SHF.R.S32.HI R6, RZ, 0x1f, R45 ;  /* 0x0000001fff067819 */ /* 0x000fe2000001142d */
[----:B------:R-:W-:-:S04]  /*fac0*/  IMAD.WIDE.U32 R4, R7, UR10, R4 ;  /* 0x0000000a07047c25 */ /* 0x000fc8000f8e0004 */
[----:B------:R-:W-:Y:S02]  /*fad0*/  IMAD R6, R6, UR8, RZ ;  /* 0x0000000806067c24 */ /* 0x000fe4000f8e02ff */
[----:B------:R-:W-:Y:S02]  /*fae0*/  IMAD.IADD R5, R5, 0x1, R9 ;  /* 0x0000000105057824 */ /* 0x000fe400078e0209 */
[C---:B------:R-:W-:Y:S02]  /*faf0*/  IMAD R7, R45.reuse, UR9, R6 ;  /* 0x000000092d077c24 */ /* 0x040fe4000f8e0206 */
[----:B------:R-:W-:Y:S01]  /*fb00*/  IMAD.WIDE.U32 R4, R45, UR8, R4 ;  /* 0x000000082d047c25 */ /* 0x000fe2000f8e0004 */
[----:B------:R-:W-:-:S03]  /*fb10*/  ULDC.64 UR8, c[0x0][0xb00] ;  /* 0x0002c00000087ab9 */ /* 0x000fc60000000a00 */
[----:B------:R-:W-:Y:S01]  /*fb20*/  VIADD R6, R0, 0x28820 ;  /* 0x0002882000067836 */ /* 0x000fe20000000000 */
[----:B------:R-:W-:Y:S01]  /*fb30*/  LEA R0, P1, R4, UR8, 0x2 ;  /* 0x0000000804007c11 */ /* 0x000fe2000f8210ff */
[----:B------:R-:W-:-:S03]  /*fb40*/  IMAD.IADD R5, R5, 0x1, R7 ;  /* 0x0000000105057824 */ /* 0x000fc600078e0207 */
[----:B------:R-:W-:Y:S01]  /*fb50*/  PRMT R6, RZ, 0x654, R6 ;  /* 0x00000654ff067816 */ /* 0x000fe20000000006 */
[----:B------:R0:W1:Y:S01]  /*fb60*/  SHFL.IDX PT, R24, R0, RZ, 0x1c1f ;  /* 0x001c1fff00187589 */ /* 0x00006200000e0000 */
[----:B------:R-:W-:Y:S02]  /*fb70*/  LEA.HI.X R20, R4, UR9, R5, 0x2, P1 ;  /* 0x0000000904147c11 */ /* 0x000fe400088f1405 */
[----:B------:R0:W-:Y:S03]  /*fb80*/  SYNCS.ARRIVE.TRANS64.RED.A1T0 RZ, [R6+URZ], RZ ;  /* 0x000000ff06ff79a7 */ /* 0x0001e6000810043f */
[----:B------:R0:W2:Y:S01]  /*fb90*/  SHFL.IDX PT, R21, R20, RZ, 0x1c1f ;  /* 0x001c1fff14157589 */ /* 0x0000a200000e0000 */
[----:B------:R-:W-:Y:S05]  /*fba0*/  @P0 BRA `(.L_x_1265) ;  /* 0x0000000400040947 */ /* 0x000fea0003800000 */
[----:B------:R-:W-:Y:S02]  /*fbb0*/  ULDC UR4, c[0x0][0xac8] ;  /* 0x0002b20000047ab9 */ /* 0x000fe40000000800 */
[----:B------:R-:W-:Y:S02]  /*fbc0*/  ISETP.GE.AND P3, PT, R16, UR4, PT ;  /* 0x0000000410007c0c */ /* 0x000fe4000bf66270 */
[----:B------:R-:W-:Y:S02]  /*fbd0*/  ISETP.GE.AND P2, PT, R197, UR4, PT ;  /* 0x00000004c5007c0c */ /* 0x000fe4000bf46270 */
[----:B------:R-:W-:Y:S02]  /*fbe0*/  ISETP.GE.AND P1, PT, R196, UR4, PT ;  /* 0x00000004c4007c0c */ /* 0x000fe4000bf26270 */
[----:B------:R-:W-:-:S07]  /*fbf0*/  ISETP.GE.AND P0, PT, R195, UR4, PT ;  /* 0x00000004c3007c0c */ /* 0x000fce000bf06270 */
[CC--:B-1----:R-:W-:Y:S02]  /*fc00*/  @!P3 LEA R4, P4, R16.reuse, R24.reuse, 0x2 ;  /* 0x000000181004b211 */ /* 0x0c2fe400078810ff */
[-C--:B0-----:R-:W-:Y:S02]  /*fc10*/  @!P2 LEA R6, P6, R197, R24.reuse, 0x2 ;  /* 0x00000018c506a211 */ /* 0x081fe400078c10ff */
[----:B--2---:R-:W-:Y:S02]  /*fc20*/  @!P3 LEA.HI.X R5, R16, R21, R215, 0x2, P4 ;  /* 0x000000151005b211 */ /* 0x004fe400020f14d7 */
[----:B------:R-:W-:Y:S02]  /*fc30*/  ISETP.GE.AND P4, PT, R193, UR4, PT ;  /* 0x00000004c1007c0c */ /* 0x000fe4000bf86270 */
[----:B------:R-:W-:Y:S01]  /*fc40*/  @!P1 LEA R8, P5, R196, R24, 0x2 ;  /* 0x00000018c4089211 */ /* 0x000fe200078a10ff */
[----:B------:R0:W-:Y:S01]  /*fc50*/  @!P3 ST.E.64 desc[UR52][R4.64], R88 ;  /* 0x000000580400b985 */ /* 0x0001e2000c101b34 */
[----:B------:R-:W-:-:S02]  /*fc60*/  ISETP.GE.AND P3, PT, R194, UR4, PT ;  /* 0x00000004c2007c0c */ /* 0x000fc4000bf66270 */
[-C--:B------:R-:W-:Y:S02]  /*fc70*/  @!P2 LEA.HI.X R7, R197, R21.reuse, R214, 0x2, P6 ;  /* 0x00000015c507a211 */ /* 0x080fe400030f14d6 */
[C---:B------:R-:W-:Y:S02]  /*fc80*/  @!P0 LEA R10, P6, R195.reuse, R24, 0x2 ;  /* 0x00000018c30a8211 */ /* 0x040fe400078c10ff */
[-C--:B------:R-:W-:Y:S01]  /*fc90*/  @!P1 LEA.HI.X R9, R196, R21.reuse, R213, 0x2, P5 ;  /* 0x00000015c4099211 */ /* 0x080fe200028f14d5 */
[----:B------:R1:W-:Y:S01]  /*fca0*/  @!P2 ST.E.64 desc[UR52][R6.64], R92 ;  /* 0x0000005c0600a985 */ /* 0x0003e2000c101b34 */
[----:B------:R-:W-:Y:S02]  /*fcb0*/  ISETP.GE.AND P5, PT, R192, UR4, PT ;  /* 0x00000004c0007c0c */ /* 0x000fe4000bfa6270 */
[----:B------:R-:W-:Y:S01]  /*fcc0*/  @!P0 LEA.HI.X R11, R195, R21, R212, 0x2, P6 ;  /* 0x00000015c30b8211 */ /* 0x000fe200030f14d4 */
[----:B------:R2:W-:Y:S01]  /*fcd0*/  @!P1 ST.E.64 desc[UR52][R8.64], R96 ;  /* 0x0000006008009985 */ /* 0x0005e2000c101b34 */
[----:B------:R-:W-:-:S02]  /*fce0*/  ISETP.GE.AND P2, PT, R191, UR4, PT ;  /* 0x00000004bf007c0c */ /* 0x000fc4000bf46270 */
[-C--:B0-----:R-:W-:Y:S01]  /*fcf0*/  @!P3 LEA R4, P6, R194, R24.reuse, 0x2 ;  /* 0x00000018c204b211 */ /* 0x081fe200078c10ff */
[----:B------:R0:W-:Y:S01]  /*fd00*/  @!P0 ST.E.64 desc[UR52][R10.64], R100 ;  /* 0x000000640a008985 */ /* 0x0001e2000c101b34 */
[C---:B------:R-:W-:Y:S02]  /*fd10*/  @!P4 LEA R12, P0, R193.reuse, R24, 0x2 ;  /* 0x00000018c10cc211 */ /* 0x040fe400078010ff */
[----:B------:R-:W-:Y:S02]  /*fd20*/  ISETP.GE.AND P1, PT, R190, UR4, PT ;  /* 0x00000004be007c0c */ /* 0x000fe4000bf26270 */
[-C--:B------:R-:W-:Y:S02]  /*fd30*/  @!P4 LEA.HI.X R13, R193, R21.reuse, R210, 0x2, P0 ;  /* 0x00000015c10dc211 */ /* 0x080fe400000f14d2 */
[----:B------:R-:W-:Y:S02]  /*fd40*/  @!P3 LEA.HI.X R5, R194, R21, R211, 0x2, P6 ;  /* 0x00000015c205b211 */ /* 0x000fe400030f14d3 */
[----:B------:R-:W-:-:S02]  /*fd50*/  ISETP.GE.AND P0, PT, R189, UR4, PT ;  /* 0x00000004bd007c0c */ /* 0x000fc4000bf06270 */
[-C--:B------:R-:W-:Y:S01]  /*fd60*/  @!P5 LEA R14, P6, R192, R24.reuse, 0x2 ;  /* 0x00000018c00ed211 */ /* 0x080fe200078c10ff */
[----:B------:R3:W-:Y:S01]  /*fd70*/  @!P3 ST.E.64 desc[UR52][R4.64], R104 ;  /* 0x000000680400b985 */ /* 0x0007e2000c101b34 */
[----:B------:R-:W-:Y:S02]  /*fd80*/  ISETP.GE.AND P3, PT, R188, UR4, PT ;  /* 0x00000004bc007c0c */ /* 0x000fe4000bf66270 */
[----:B------:R-:W-:Y:S01]  /*fd90*/  @!P5 LEA.HI.X R15, R192, R21, R209, 0x2, P6 ;  /* 0x00000015c00fd211 */ /* 0x000fe200030f14d1 */
[----:B------:R4:W-:Y:S01]  /*fda0*/  @!P4 ST.E.64 desc[UR52][R12.64], R108 ;  /* 0x0000006c0c00c985 */ /* 0x0009e2000c101b34 */
[----:B-1----:R-:W-:-:S03]  /*fdb0*/  @!P2 LEA R6, P4, R191, R24, 0x2 ;  /* 0x00000018bf06a211 */ /* 0x002fc600078810ff */
[----:B------:R-:W-:Y:S01]  /*fdc0*/  @!P5 ST.E.64 desc[UR52][R14.64], R112 ;  /* 0x000000700e00d985 */ /* 0x000fe2000c101b34 */
[CC--:B--2---:R-:W-:Y:S02]  /*fdd0*/  @!P1 LEA R8, P5, R190.reuse, R24.reuse, 0x2 ;  /* 0x00000018be089211 */ /* 0x0c4fe400078a10ff */
[-C--:B------:R-:W-:Y:S02]  /*fde0*/  @!P2 LEA.HI.X R7, R191, R21.reuse, R208, 0x2, P4 ;  /* 0x00000015bf07a211 */ /* 0x080fe400020f14d0 */
[----:B0-----:R-:W-:Y:S02]  /*fdf0*/  @!P0 LEA R10, P6, R189, R24, 0x2 ;  /* 0x00000018bd0a8211 */ /* 0x001fe400078c10ff */
[----:B------:R-:W-:Y:S01]  /*fe00*/  ISETP.GE.AND P4, PT, R187, UR4, PT ;  /* 0x00000004bb007c0c */ /* 0x000fe2000bf86270 */
[----:B------:R0:W-:Y:S01]  /*fe10*/  @!P2 ST.E.64 desc[UR52][R6.64], R116 ;  /* 0x000000740600a985 */ /* 0x0001e2000c101b34 */
[-C--:B------:R-:W-:Y:S02]  /*fe20*/  @!P1 LEA.HI.X R9, R190, R21.reuse, R207, 0x2, P5 ;  /* 0x00000015be099211 */ /* 0x080fe400028f14cf */
[----:B------:R-:W-:-:S02]  /*fe30*/  @!P0 LEA.HI.X R11, R189, R21, R206, 0x2, P6 ;  /* 0x00000015bd0b8211 */ /* 0x000fc400030f14ce */
[----:B------:R-:W-:Y:S01]  /*fe40*/  ISETP.GE.AND P2, PT, R186, UR4, PT ;  /* 0x00000004ba007c0c */ /* 0x000fe2000bf46270 */
[----:B------:R1:W-:Y:S01]  /*fe50*/  @!P1 ST.E.64 desc[UR52][R8.64], R120 ;  /* 0x0000007808009985 */ /* 0x0003e2000c101b34 */
[----:B---3--:R-:W-:Y:S02]  /*fe60*/  @!P3 LEA R4, P5, R188, R24, 0x2 ;  /* 0x00000018bc04b211 */ /* 0x008fe400078a10ff */
[----:B------:R-:W-:Y:S01]  /*fe70*/  ISETP.GE.AND P1, PT, R185, UR4, PT ;  /* 0x00000004b9007c0c */ /* 0x000fe2000bf26270 */
[----:B------:R2:W-:Y:S01]  /*fe80*/  @!P0 ST.E.64 desc[UR52][R10.64], R124 ;  /* 0x0000007c0a008985 */ /* 0x0005e2000c101b34 */
[----:B------:R-:W-:Y:S02]  /*fe90*/  ISETP.GE.AND P0, PT, R184, UR4, PT ;  /* 0x00000004b8007c0c */ /* 0x000fe4000bf06270 */
[----:B------:R-:W-:Y:S02]  /*fea0*/  @!P3 LEA.HI.X R5, R188, R21, R205, 0x2, P5 ;  /* 0x00000015bc05b211 */ /* 0x000fe400028f14cd */
[----:B------:R-:W-:-:S02]  /*feb0*/  ISETP.GE.AND P5, PT, R23, UR4, PT ;  /* 0x0000000417007c0c */ /* 0x000fc4000bfa6270 */
[CC--:B----4-:R-:W-:Y:S01]  /*fec0*/  @!P4 LEA R12, P6, R187.reuse, R24.reuse, 0x2 ;  /* 0x00000018bb0cc211 */ /* 0x0d0fe200078c10ff */
[----:B------:R3:W-:Y:S01]  /*fed0*/  @!P3 ST.E.64 desc[UR52][R4.64], R128 ;  /* 0x000000800400b985 */ /* 0x0007e2000c101b34 */
[CC--:B0-----:R-:W-:Y:S02]  /*fee0*/  @!P2 LEA R6, P3, R186.reuse, R24.reuse, 0x2 ;  /* 0x00000018ba06a211 */ /* 0x0c1fe400078610ff */
[-C--:B------:R-:W-:Y:S02]  /*fef0*/  @!P4 LEA.HI.X R13, R187, R21.reuse, R204, 0x2, P6 ;  /* 0x00000015bb0dc211 */ /* 0x080fe400030f14cc */
[-C--:B-1----:R-:W-:Y:S02]  /*ff00*/  @!P1 LEA R8, P6, R185, R24.reuse, 0x2 ;  /* 0x00000018b9089211 */ /* 0x082fe400078c10ff */
[----:B------:R-:W-:Y:S01]  /*ff10*/  @!P2 LEA.HI.X R7, R186, R21, R203, 0x2, P3 ;  /* 0x00000015ba07a211 */ /* 0x000fe200018f14cb */
[----:B------:R3:W-:Y:S01]  /*ff20*/  @!P4 ST.E.64 desc[UR52][R12.64], R132 ;  /* 0x000000840c00c985 */ /* 0x0007e2000c101b34 */
[----:B--2---:R-:W-:-:S02]  /*ff30*/  @!P0 LEA R10, P4, R184, R24, 0x2 ;  /* 0x00000018b80a8211 */ /* 0x004fc400078810ff */
        /* <DEDUP_REMOVED lines=8> */
.L_x_1265:
[----:B------:R-:W-:Y:S05]  /*ffc0*/  BSYNC B1 ;  /* 0x0000000000017941 */ /* 0x000fea0003800000 */
.L_x_1264:
[----:B------:R-:W-:Y:S01]  /*ffd0*/  ISETP.GE.AND P0, PT, R25, R44, PT ;  /* 0x0000002c1900720c */ /* 0x000fe20003f06270 */
[----:B0-----:R-:W0:Y:S04]  /*ffe0*/  SHFL.IDX PT, R20, R20, 0x1, 0x1c1f ;  /* 0x003c1f0014147f89 */ /* 0x001e2800000e0000 */
[----:B------:R-:W4:Y:S08]  /*fff0*/  SHFL.IDX PT, R0, R0, 0x1, 0x1c1f ;  /* 0x003c1f0000007f89 */ /* 0x000f3000000e0000 */
[----:B------:R-:W-:Y:S05]  /*10000*/  @P0 BRA `(.L_x_1263) ;  /* 0x0000001000240947 */ /* 0x000fea0003800000 */
[----:B------:R-:W-:Y:S02]  /*10010*/  ULDC UR4, c[0x0][0xac8] ;  /* 0x0002b20000047ab9 */ /* 0x000fe40000000800 */
[----:B------:R-:W-:Y:S02]  /*10020*/  ISETP.GE.AND P2, PT, R16, UR4, PT ;  /* 0x0000000410007c0c */ /* 0x000fe4000bf46270 */
[----:B------:R-:W-:Y:S02]  /*10030*/  ISETP.GE.AND P1, PT, R197, UR4, PT ;  /* 0x00000004c5007c0c */ /* 0x000fe4000bf26270 */
[----:B------:R-:W-:Y:S02]  /*10040*/  ISETP.GE.AND P0, PT, R196, UR4, PT ;  /* 0x00000004c4007c0c */ /* 0x000fe4000bf06270 */
[----:B------:R-:W-:Y:S02]  /*10050*/  ISETP.GE.AND P4, PT, R194, UR4, PT ;  /* 0x00000004c2007c0c */ /* 0x000fe4000bf86270 */
[----:B------:R-:W-:-:S05]  /*10060*/  ISETP.GE.AND P3, PT, R195, UR4, PT ;  /* 0x00000004c3007c0c */ /* 0x000fca000bf66270 */
[CC--:B---34-:R-:W-:Y:S02]  /*10070*/  @!P2 LEA R4, P6, R16.reuse, R0.reuse, 0x2 ;  /* 0x000000001004a211 */ /* 0x0d8fe400078c10ff */
[C---:B------:R-:W-:Y:S02]  /*10080*/  @!P1 LEA R6, P5, R197.reuse, R0, 0x2 ;  /* 0x00000000c5069211 */ /* 0x040fe400078a10ff */
[----:B0-----:R-:W-:Y:S02]  /*10090*/  @!P2 LEA.HI.X R5, R16, R20, R215, 0x2, P6 ;  /* 0x000000141005a211 */ /* 0x001fe400030f14d7 */
[----:B------:R-:W-:Y:S02]  /*100a0*/  @!P0 LEA R8, P6, R196, R0, 0x2 ;  /* 0x00000000c4088211 */ /* 0x000fe400078c10ff */
[----:B------:R-:W-:Y:S01]  /*100b0*/  @!P1 LEA.HI.X R7, R197, R20, R214, 0x2, P5 ;  /* 0x00000014c5079211 */ /* 0x000fe200028f14d6 */
[----:B------:R0:W-:Y:S01]  /*100c0*/  @!P2 ST.E.64 desc[UR52][R4.64], R2 ;  /* 0x000000020400a985 */ /* 0x0001e2000c101b34 */
[----:B------:R-:W-:-:S02]  /*100d0*/  ISETP.GE.AND P5, PT, R193, UR4, PT ;  /* 0x00000004c1007c0c */ /* 0x000fc4000bfa6270 */
[----:B------:R-:W-:Y:S01]  /*100e0*/  @!P0 LEA.HI.X R9, R196, R20, R213, 0x2, P6 ;  /* 0x00000014c4098211 */ /* 0x000fe200030f14d5 */
[----:B------:R3:W-:Y:S01]  /*100f0*/  @!P1 ST.E.64 desc[UR52][R6.64], R94 ;  /* 0x0000005e06009985 */ /* 0x0007e2000c101b34 */
[----:B------:R-:W-:Y:S02]  /*10100*/  ISETP.GE.AND P2, PT, R192, UR4, PT ;  /* 0x00000004c0007c0c */ /* 0x000fe4000bf46270 */
[-C--:B------:R-:W-:Y:S01]  /*10110*/  @!P3 LEA R10, P6, R195, R0.reuse, 0x2 ;  /* 0x00000000c30ab211 */ /* 0x080fe200078c10ff */
[----:B------:R4:W-:Y:S01]  /*10120*/  @!P0 ST.E.64 desc[UR52][R8.64], R98 ;  /* 0x0000006208008985 */ /* 0x0009e2000c101b34 */
[C---:B------:R-:W-:Y:S02]  /*10130*/  @!P4 LEA R12, P0, R194.reuse, R0, 0x2 ;  /* 0x00000000c20cc211 */ /* 0x040fe400078010ff */
[----:B------:R-:W-:Y:S02]  /*10140*/  ISETP.GE.AND P1, PT, R191, UR4, PT ;  /* 0x00000004bf007c0c */ /* 0x000fe4000bf26270 */
[----:B------:R-:W-:-:S02]  /*10150*/  @!P4 LEA.HI.X R13, R194, R20, R211, 0x2, P0 ;  /* 0x00000014c20dc211 */ /* 0x000fc400000f14d3 */
[----:B------:R-:W-:Y:S02]  /*10160*/  @!P3 LEA.HI.X R11, R195, R20, R212, 0x2, P6 ;  /* 0x00000014c30bb211 */ /* 0x000fe400030f14d4 */
[----:B------:R-:W-:Y:S02]  /*10170*/  ISETP.GE.AND P0, PT, R190, UR4, PT ;  /* 0x00000004be007c0c */ /* 0x000fe4000bf06270 */
[----:B------:R-:W-:Y:S01]  /*10180*/  @!P5 LEA R14, P6, R193, R0, 0x2 ;  /* 0x00000000c10ed211 */ /* 0x000fe200078c10ff */
[----:B------:R5:W-:Y:S01]  /*10190*/  @!P3 ST.E.64 desc[UR52][R10.64], R102 ;  /* 0x000000660a00b985 */ /* 0x000be2000c101b34 */
[----:B------:R-:W-:Y:S02]  /*101a0*/  ISETP.GE.AND P3, PT, R189, UR4, PT ;  /* 0x00000004bd007c0c */ /* 0x000fe4000bf66270 */
[----:B------:R-:W-:Y:S01]  /*101b0*/  @!P5 LEA.HI.X R15, R193, R20, R210, 0x2, P6 ;  /* 0x00000014c10fd211 */ /* 0x000fe200030f14d2 */
[----:B------:R-:W-:Y:S01]  /*101c0*/  @!P4 ST.E.64 desc[UR52][R12.64], R106 ;  /* 0x0000006a0c00c985 */ /* 0x000fe2000c101b34 */
[----:B0-----:R-:W-:-:S03]  /*101d0*/  @!P2 LEA R2, P4, R192, R0, 0x2 ;  /* 0x00000000c002a211 */ /* 0x001fc600078810ff */
[----:B------:R-:W-:Y:S01]  /*101e0*/  @!P5 ST.E.64 desc[UR52][R14.64], R110 ;  /* 0x0000006e0e00d985 */ /* 0x000fe2000c101b34 */
[C---:B------:R-:W-:Y:S02]  /*101f0*/  @!P1 LEA R4, P5, R191.reuse, R0, 0x2 ;  /* 0x00000000bf049211 */ /* 0x040fe400078a10ff */
[----:B------:R-:W-:Y:S02]  /*10200*/  @!P2 LEA.HI.X R3, R192, R20, R209, 0x2, P4 ;  /* 0x00000014c003a211 */ /* 0x000fe400020f14d1 */
[----:B---3--:R-:W-:Y:S02]  /*10210*/  @!P0 LEA R6, P6, R190, R0, 0x2 ;  /* 0x00000000be068211 */ /* 0x008fe400078c10ff */
[----:B------:R-:W-:Y:S01]  /*10220*/  ISETP.GE.AND P4, PT, R188, UR4, PT ;  /* 0x00000004bc007c0c */ /* 0x000fe2000bf86270 */
[----:B------:R0:W-:Y:S01]  /*10230*/  @!P2 ST.E.64 desc[UR52][R2.64], R114 ;  /* 0x000000720200a985 */ /* 0x0001e2000c101b34 */
[-C--:B------:R-:W-:Y:S02]  /*10240*/  @!P1 LEA.HI.X R5, R191, R20.reuse, R208, 0x2, P5 ;  /* 0x00000014bf059211 */ /* 0x080fe400028f14d0 */
[----:B------:R-:W-:-:S02]  /*10250*/  @!P0 LEA.HI.X R7, R190, R20, R207, 0x2, P6 ;  /* 0x00000014be078211 */ /* 0x000fc400030f14cf */
[----:B------:R-:W-:Y:S01]  /*10260*/  ISETP.GE.AND P2, PT, R187, UR4, PT ;  /* 0x00000004bb007c0c */ /* 0x000fe2000bf46270 */
[----:B------:R3:W-:Y:S01]  /*10270*/  @!P1 ST.E.64 desc[UR52][R4.64], R118 ;  /* 0x0000007604009985 */ /* 0x0007e2000c101b34 */
[----:B----4-:R-:W-:Y:S02]  /*10280*/  @!P3 LEA R8, P5, R189, R0, 0x2 ;  /* 0x00000000bd08b211 */ /* 0x010fe400078a10ff */
[----:B------:R-:W-:Y:S01]  /*10290*/  ISETP.GE.AND P1, PT, R186, UR4, PT ;  /* 0x00000004ba007c0c */ /* 0x000fe2000bf26270 */
[----:B------:R4:W-:Y:S01]  /*102a0*/  @!P0 ST.E.64 desc[UR52][R6.64], R122 ;  /* 0x0000007a06008985 */ /* 0x0009e2000c101b34 */
[----:B------:R-:W-:Y:S02]  /*102b0*/  ISETP.GE.AND P0, PT, R185, UR4, PT ;  /* 0x00000004b9007c0c */ /* 0x000fe4000bf06270 */
[----:B------:R-:W-:Y:S02]  /*102c0*/  @!P3 LEA.HI.X R9, R189, R20, R206, 0x2, P5 ;  /* 0x00000014bd09b211 */ /* 0x000fe400028f14ce */
[----:B------:R-:W-:-:S02]  /*102d0*/  ISETP.GE.AND P5, PT, R184, UR4, PT ;  /* 0x00000004b8007c0c */ /* 0x000fc4000bfa6270 */
[CC--:B-----5:R-:W-:Y:S01]  /*102e0*/  @!P4 LEA R10, P6, R188.reuse, R0.reuse, 0x2 ;  /* 0x00000000bc0ac211 */ /* 0x0e0fe200078c10ff */
[----:B------:R1:W-:Y:S01]  /*102f0*/  @!P3 ST.E.64 desc[UR52][R8.64], R126 ;  /* 0x0000007e0800b985 */ /* 0x0003e2000c101b34 */
[C---:B0-----:R-:W-:Y:S02]  /*10300*/  @!P2 LEA R2, P3, R187.reuse, R0, 0x2 ;  /* 0x00000000bb02a211 */ /* 0x041fe400078610ff */
[----:B------:R-:W-:Y:S02]  /*10310*/  @!P4 LEA.HI.X R11, R188, R20, R205, 0x2, P6 ;  /* 0x00000014bc0bc211 */ /* 0x000fe400030f14cd */
[----:B---3--:R-:W-:Y:S02]  /*10320*/  @!P1 LEA R4, P6, R186, R0, 0x2 ;  /* 0x00000000ba049211 */ /* 0x008fe400078c10ff */
[----:B------:R-:W-:Y:S01]  /*10330*/  @!P2 LEA.HI.X R3, R187, R20, R204, 0x2, P3 ;  /* 0x00000014bb03a211 */ /* 0x000fe200018f14cc */
[----:B------:R0:W-:Y:S01]  /*10340*/  @!P4 ST.E.64 desc[UR52][R10.64], R130 ;  /* 0x000000820a00c985 */ /* 0x0001e2000c101b34 */
[----:B----4-:R-:W-:-:S02]  /*10350*/  @!P0 LEA R6, P4, R185, R0, 0x2 ;  /* 0x00000000b9068211 */ /* 0x010fc400078810ff */
[----:B------:R-:W-:Y:S01]  /*10360*/  @!P5 LEA R12, P3, R184, R0, 0x2 ;  /* 0x00000000b80cd211 */ /* 0x000fe200078610ff */
[----:B------:R0:W-:Y:S01]  /*10370*/  @!P2 ST.E.64 desc[UR52][R2.64], R134 ;  /* 0x000000860200a985 */ /* 0x0001e2000c101b34 */
[-C--:B------:R-:W-:Y:S02]  /*10380*/  @!P1 LEA.HI.X R5, R186, R20.reuse, R203, 0x2, P6 ;  /* 0x00000014ba059211 */ /* 0x080fe400030f14cb */
[-C--:B------:R-:W-:Y:S02]  /*10390*/  @!P0 LEA.HI.X R7, R185, R20.reuse, R202, 0x2, P4 ;  /* 0x00000014b9078211 */ /* 0x080fe400020f14ca */
[----:B------:R-:W-:Y:S01]  /*103a0*/  @!P5 LEA.HI.X R13, R184, R20, R201, 0x2, P3 ;  /* 0x00000014b80dd211 */ /* 0x000fe200018f14c9 */
[----:B------:R0:W-:Y:S04]  /*103b0*/  @!P1 ST.E.64 desc[UR52][R4.64], R138 ;  /* 0x0000008a04009985 */ /* 0x0001e8000c101b34 */
[----:B------:R0:W-:Y:S01]  /*103c0*/  @!P0 ST.E.64 desc[UR52][R6.64], R142 ;  /* 0x0000008e06008985 */ /* 0x0001e2000c101b34 */
[----:B------:R-:W-:-:S03]  /*103d0*/  ISETP.GE.AND P0, PT, R23, UR4, PT ;  /* 0x0000000417007c0c */ /* 0x000fc6000bf06270 */
[----:B------:R0:W-:Y:S10]  /*103e0*/  @!P5 ST.E.64 desc[UR52][R12.64], R146 ;  /* 0x000000920c00d985 */ /* 0x0001f4000c101b34 */
[----:B-1----:R-:W-:Y:S05]  /*103f0*/  @P0 BRA `(.L_x_1263) ;  /* 0x0000000c00280947 */ /* 0x002fea0003800000 */
[----:B0-----:R-:W-:-:S04]  /*10400*/  LEA R2, P0, R23, R0, 0x2 ;  /* 0x0000000017027211 */ /* 0x001fc800078010ff */
[----:B------:R-:W-:-:S05]  /*10410*/  LEA.HI.X R3, R23, R20, R200, 0x2, P0 ;  /* 0x0000001417037211 */ /* 0x000fca00000f14c8 */
[----:B------:R0:W-:Y:S01]  /*10420*/  ST.E.64 desc[UR52][R2.64], R150 ;  /* 0x0000009602007985 */ /* 0x0001e2000c101b34 */
[----:B------:R-:W-:Y:S05]  /*10430*/  BRA `(.L_x_1263) ;  /* 0x0000000c00187947 */ /* 0x000fea0003800000 */
.L_x_1254:
[----:B------:R-:W-:Y:S02]  /*10440*/  ULDC.64 UR8, c[0x0][0xc00] ;  /* 0x0003000000087ab9 */ /* 0x000fe40000000a00 */
[----:B------:R-:W-:-:S04]  /*10450*/  UISETP.NE.U32.AND UP0, UPT, UR8, URZ, UPT ;  /* 0x0000003f0800728c */ /* 0x000fc8000bf05070 */
[----:B------:R-:W-:-:S03]  /*10460*/  UISETP.NE.AND.EX UP0, UPT, UR9, URZ, UPT, UP0 ;  /* 0x0000003f0900728c */ /* 0x000fc6000bf05300 */
[----:B------:R-:W-:Y:S02]  /*10470*/  ULDC.64 UR8, c[0x0][0xc00] ;  /* 0x0003000000087ab9 */ /* 0x000fe40000000a00 */
[----:B------:R-:W-:Y:S01]  /*10480*/  UIMAD.WIDE UR8, UR43, 0x4, UR8 ;  /* 0x000000042b0878a5 */ /* 0x000fe2000f8e0208 */
[----:B------:R-:W-:-:S05]  /*10490*/  PLOP3.LUT P1, PT, PT, PT, UP0, 0x80, 0x0 ;  /* 0x000000000000781c */ /* 0x000fca0003f2f008 */
[----:B------:R-:W-:Y:S02]  /*104a0*/  IMAD.U32 R2, RZ, RZ, UR8 ;  /* 0x00000008ff027e24 */ /* 0x000fe4000f8e00ff */
[----:B------:R-:W-:Y:S01]  /*104b0*/  IMAD.U32 R3, RZ, RZ, UR9 ;  /* 0x00000009ff037e24 */ /* 0x000fe2000f8e00ff */
[----:B------:R-:W-:Y:S02]  /*104c0*/  ULDC.64 UR8, c[0x0][0xc08] ;  /* 0x0003020000087ab9 */ /* 0x000fe40000000a00 */
[----:B------:R-:W-:Y:S01]  /*104d0*/  UISETP.NE.U32.AND UP1, UPT, UR8, URZ, UPT ;  /* 0x0000003f0800728c */ /* 0x000fe2000bf25070 */
[----:B------:R-:W-:Y:S02]  /*104e0*/  ULDC UR4, c[0x0][0xa88] ;  /* 0x0002a20000047ab9 */ /* 0x000fe40000000800 */
[----:B------:R-:W2:Y:S01]  /*104f0*/  @P1 LDG.E R6, desc[UR52][R2.64] ;  /* 0x0000003402061981 */ /* 0x000ea2000c1e1900 */
[----:B------:R-:W-:Y:S01]  /*10500*/  UISETP.NE.AND.EX UP1, UPT, UR9, URZ, UPT, UP1 ;  /* 0x0000003f0900728c */ /* 0x000fe2000bf25310 */
[----:B------:R-:W-:-:S05]  /*10510*/  IMAD.U32 R0, RZ, RZ, UR4 ;  /* 0x00000004ff007e24 */ /* 0x000fca000f8e00ff */
[----:B------:R-:W-:-:S05]  /*10520*/  PLOP3.LUT P2, PT, PT, PT, UP1, 0x80, 0x0 ;  /* 0x000000000000781c */ /* 0x000fca0003f4f018 */
[----:B------:R-:W-:Y:S02]  /*10530*/  @UP1 ULDC.64 UR8, c[0x0][0xc08] ;  /* 0x0003020000081ab9 */ /* 0x000fe40000000a00 */
[----:B------:R-:W-:-:S06]  /*10540*/  @UP1 UIMAD.WIDE UR8, UR43, 0x4, UR8 ;  /* 0x000000042b0818a5 */ /* 0x000fcc000f8e0208 */
[----:B------:R-:W-:Y:S02]  /*10550*/  IMAD.U32 R4, RZ, RZ, UR8 ;  /* 0x00000008ff047e24 */ /* 0x000fe4000f8e00ff */
[----:B------:R-:W-:-:S05]  /*10560*/  IMAD.U32 R5, RZ, RZ, UR9 ;  /* 0x00000009ff057e24 */ /* 0x000fca000f8e00ff */
[----:B------:R0:W5:Y:S01]  /*10570*/  @P2 LDG.E R0, desc[UR52][R4.64] ;  /* 0x0000003404002981 */ /* 0x000162000c1e1900 */
[----:B------:R-:W-:Y:S01]  /*10580*/  UISETP.NE.AND UP1, UPT, UR45, URZ, UPT ;  /* 0x0000003f2d00728c */ /* 0x000fe2000bf25270 */
[----:B------:R-:W-:Y:S01]  /*10590*/  ISETP.GT.AND P0, PT, R221, 0x7f, PT ;  /* 0x0000007fdd00780c */ /* 0x000fe20003f04270 */
[----:B------:R-:W-:-:S09]  /*105a0*/  UMOV UR4, URZ ;  /* 0x0000003f00047c82 */ /* 0x000fd20008000000 */
[----:B------:R-:W-:Y:S01]  /*105b0*/  @!UP1 ULDC UR45, c[0x0][0xad4] ;  /* 0x0002b500002d9ab9 */ /* 0x000fe20000000800 */
[----:B--2---:R-:W-:Y:S01]  /*105c0*/  @P1 R2UR UR4, R6 ;  /* 0x00000000060412ca */ /* 0x004fe200000e0000 */
[----:B0-----:R-:W-:-:S14]  /*105d0*/  @P2 BRA `(.L_x_1266) ;  /* 0x0000000000102947 */ /* 0x001fdc0003800000 */
[----:B------:R-:W-:Y:S05]  /*105e0*/  @!P1 BRA `(.L_x_1266) ;  /* 0x00000000000c9947 */ /* 0x000fea0003800000 */
[----:B------:R-:W2:Y:S04]  /*105f0*/  LDG.E R5, desc[UR52][R2.64] ;  /* 0x0000003402057981 */ /* 0x000ea8000c1e1900 */
[----:B-----5:R-:W2:Y:S02]  /*10600*/  LDG.E R0, desc[UR52][R2.64+0x4] ;  /* 0x0000043402007981 */ /* 0x020ea4000c1e1900 */
[----:B--2---:R-:W-:-:S07]  /*10610*/  IMAD.IADD R0, R0, 0x1, -R5 ;  /* 0x0000000100007824 */ /* 0x004fce00078e0a05 */
.L_x_1266:
[----:B------:R-:W-:Y:S01]  /*10620*/  USHF.R.S32.HI UR13, URZ, 0x1f, UR43 ;  /* 0x0000001f3f0d7899 */ /* 0x000fe2000801142b */
[----:B------:R-:W-:Y:S01]  /*10630*/  BSSY B1, `(.L_x_1267) ;  /* 0x000003a000017945 */ /* 0x000fe20003800000 */
[----:B------:R-:W-:Y:S02]  /*10640*/  USHF.R.S32.HI UR21, URZ, 0x1f, UR4 ;  /* 0x0000001f3f157899 */ /* 0x000fe40008011404 */
[----:B------:R-:W-:Y:S02]  /*10650*/  USEL UR12, UR43, URZ, !UP0 ;  /* 0x0000003f2b0c7287 */ /* 0x000fe4000c000000 */
[----:B------:R-:W-:Y:S01]  /*10660*/  USEL UR13, UR13, URZ, !UP0 ;  /* 0x0000003f0d0d7287 */ /* 0x000fe2000c000000 */
[----:B------:R-:W-:Y:S11]  /*10670*/  @P0 BRA `(.L_x_1268) ;  /* 0x0000000000d40947 */ /* 0x000ff60003800000 */
[----:B------:R-:W0:Y:S01]  /*10680*/  S2R R4, SR_TID.X ;  /* 0x0000000000047919 */ /* 0x000e220000002100 */
[----:B------:R-:W1:Y:S01]  /*10690*/  LDC R9, c[0x0][0xbe8] ;  /* 0x0002fa00ff097b82 */ /* 0x000e620000000800 */
[----:B------:R-:W-:Y:S02]  /*106a0*/  IMAD.U32 R3, RZ, RZ, UR37 ;  /* 0x00000025ff037e24 */ /* 0x000fe4000f8e00ff */
[----:B-1---5:R-:W-:-:S03]  /*106b0*/  IMAD R2, R0, R9, RZ ;  /* 0x0000000900027224 */ /* 0x022fc600078e02ff */
[----:B0-----:R-:W-:-:S04]  /*106c0*/  IADD3 R4, R3, -0x80, R4 ;  /* 0xffffff8003047810 */ /* 0x001fc80007ffe004 */
[----:B------:R-:W-:-:S13]  /*106d0*/  ISETP.GE.AND P0, PT, R4, R2, PT ;  /* 0x000000020400720c */ /* 0x000fda0003f06270 */
[----:B------:R-:W-:Y:S05]  /*106e0*/  @P0 BRA `(.L_x_1268) ;  /* 0x0000000000b80947 */ /* 0x000fea0003800000 */
[----:B------:R-:W-:Y:S01]  /*106f0*/  ISETP.NE.AND P0, PT, R9, 0x1, PT ;  /* 0x000000010900780c */ /* 0x000fe20003f05270 */
[----:B------:R-:W-:Y:S01]  /*10700*/  UISETP.GT.AND UP0, UPT, UR45, 0x1, UPT ;  /* 0x000000012d00788c */ /* 0x000fe2000bf04270 */
[----:B------:R-:W-:Y:S01]  /*10710*/  IMAD.MOV.U32 R5, RZ, RZ, R4 ;  /* 0x000000ffff057224 */ /* 0x000fe200078e0004 */
[----:B------:R-:W-:Y:S02]  /*10720*/  UMOV UR19, 0x9b8 ;  /* 0x000009b800137882 */ /* 0x000fe40000000000 */
[----:B------:R-:W-:Y:S02]  /*10730*/  USEL UR19, UR19, 0x978, UP0 ;  /* 0x0000097813137887 */ /* 0x000fe40008000000 */
[----:B------:R-:W-:-:S06]  /*10740*/  USEL UR18, UR39, URZ, UP0 ;  /* 0x0000003f27127287 */ /* 0x000fcc0008000000 */
[----:B------:R-:W0:Y:S04]  /*10750*/  @P0 LDC R3, c[0x0][0xbec] ;  /* 0x0002fb00ff030b82 */ /* 0x000e280000000800 */
[----:B------:R-:W-:Y:S01]  /*10760*/  ULDC.64 UR8, c[0x0][UR19+0x218] ;  /* 0x0000860013087abb */ /* 0x000fe20008000a00 */
[----:B------:R-:W-:Y:S01]  /*10770*/  ULDC.64 UR14, c[0x0][UR19+0x220] ;  /* 0x00008800130e7abb */ /* 0x000fe20008000a00 */
[----:B------:R-:W-:Y:S01]  /*10780*/  ULDC.64 UR16, c[0x0][UR19+0x228] ;  /* 0x00008a0013107abb */ /* 0x000fe20008000a00 */
[----:B------:R-:W-:Y:S01]  /*10790*/  UIMAD.WIDE.U32 UR10, UR8, UR42, URZ ;  /* 0x0000002a080a72a5 */ /* 0x000fe2000f8e003f */
[----:B------:R-:W1:Y:S01]  /*107a0*/  @P0 LDC R7, c[0x0][0xbf0] ;  /* 0x0002fc00ff070b82 */ /* 0x000e620000000800 */
[----:B------:R-:W-:Y:S02]  /*107b0*/  UIMAD UR20, UR9, UR42, URZ ;  /* 0x0000002a091472a4 */ /* 0x000fe4000f8e023f */
[----:B------:R-:W-:-:S02]  /*107c0*/  UIMAD UR15, UR15, UR12, URZ ;  /* 0x0000000c0f0f72a4 */ /* 0x000fc4000f8e023f */
[----:B------:R-:W-:Y:S02]  /*107d0*/  UIMAD.WIDE.U32 UR22, UR16, UR18, URZ ;  /* 0x00000012101672a5 */ /* 0x000fe4000f8e003f */
[----:B------:R-:W-:Y:S02]  /*107e0*/  UIMAD.WIDE.U32 UR8, UR14, UR12, URZ ;  /* 0x0000000c0e0872a5 */ /* 0x000fe4000f8e003f */
[----:B------:R-:W-:Y:S02]  /*107f0*/  UIMAD UR16, UR17, UR18, URZ ;  /* 0x00000012111072a4 */ /* 0x000fe4000f8e023f */
[----:B------:R-:W-:Y:S02]  /*10800*/  UIMAD UR15, UR14, UR13, UR15 ;  /* 0x0000000d0e0f72a4 */ /* 0x000fe4000f8e020f */
[----:B------:R-:W-:Y:S02]  /*10810*/  UIADD3 UR10, UP1, UP2, UR8, UR10, UR4 ;  /* 0x0000000a080a7290 */ /* 0x000fe4000fa3e004 */
[----:B------:R-:W-:Y:S01]  /*10820*/  UIADD3 UR16, UR23, UR16, URZ ;  /* 0x0000001017107290 */ /* 0x000fe2000fffe03f */
[----:B0-----:R-:W-:Y:S01]  /*10830*/  @P0 IMAD.HI.U32 R2, R4, R3, RZ ;  /* 0x0000000304020227 */ /* 0x001fe200078e00ff */
[----:B------:R-:W-:-:S02]  /*10840*/  UIADD3 UR20, UR11, UR20, URZ ;  /* 0x000000140b147290 */ /* 0x000fc4000fffe03f */
[----:B------:R-:W-:Y:S01]  /*10850*/  UIADD3 UR15, UR9, UR15, URZ ;  /* 0x0000000f090f7290 */ /* 0x000fe2000fffe03f */
[----:B------:R-:W-:Y:S02]  /*10860*/  IMAD.U32 R3, RZ, RZ, UR23 ;  /* 0x00000017ff037e24 */ /* 0x000fe4000f8e00ff */
[----:B------:R-:W-:Y:S01]  /*10870*/  IMAD.U32 R6, RZ, RZ, UR16 ;  /* 0x00000010ff067e24 */ /* 0x000fe2000f8e00ff */
[----:B------:R-:W-:Y:S01]  /*10880*/  ULDC.64 UR8, c[0x0][UR19+0x210] ;  /* 0x0000840013087abb */ /* 0x000fe20008000a00 */
[----:B-1----:R-:W-:Y:S01]  /*10890*/  @P0 SHF.R.U32.HI R5, RZ, R7, R2 ;  /* 0x00000007ff050219 */ /* 0x002fe20000011602 */
[----:B------:R-:W-:-:S04]  /*108a0*/  IMAD.U32 R2, RZ, RZ, UR22 ;  /* 0x00000016ff027e24 */ /* 0x000fc8000f8e00ff */
[--C-:B------:R-:W-:Y:S01]  /*108b0*/  IMAD.MOV R7, RZ, RZ, -R5.reuse ;  /* 0x000000ffff077224 */ /* 0x100fe200078e0a05 */
[----:B------:R-:W-:Y:S01]  /*108c0*/  IADD3 R2, P0, P1, R5, UR10, R2 ;  /* 0x0000000a05027c10 */ /* 0x000fe2000f91e002 */
[----:B------:R-:W-:Y:S01]  /*108d0*/  UIADD3.X UR10, UR15, UR20, UR21, UP1, UP2 ;  /* 0x000000140f0a7290 */ /* 0x000fe20008fe4415 */
[----:B------:R-:W-:Y:S01]  /*108e0*/  SHF.R.S32.HI R5, RZ, 0x1f, R5 ;  /* 0x0000001fff057819 */ /* 0x000fe20000011405 */
[----:B------:R-:W-:-:S04]  /*108f0*/  IMAD R7, R9, R7, R4 ;  /* 0x0000000709077224 */ /* 0x000fc800078e0204 */
[----:B------:R-:W-:Y:S01]  /*10900*/  IADD3.X R3, R5, UR10, R6, P0, P1 ;  /* 0x0000000a05037c10 */ /* 0x000fe200087e2406 */
[C---:B------:R-:W-:Y:S01]  /*10910*/  IMAD R9, R7.reuse, UR9, RZ ;  /* 0x0000000907097c24 */ /* 0x040fe2000f8e02ff */
[----:B------:R-:W-:Y:S01]  /*10920*/  SHF.R.S32.HI R4, RZ, 0x1f, R7 ;  /* 0x0000001fff047819 */ /* 0x000fe20000011407 */
[----:B------:R-:W-:Y:S01]  /*10930*/  ULDC.64 UR10, c[0x0][0xba8] ;  /* 0x0002ea00000a7ab9 */ /* 0x000fe20000000a00 */
[----:B------:R-:W-:Y:S01]  /*10940*/  @!UP0 ULDC UR10, c[0x0][0xb50] ;  /* 0x0002d400000a8ab9 */ /* 0x000fe20000000800 */
[----:B------:R-:W-:Y:S01]  /*10950*/  IMAD.WIDE.U32 R2, R7, UR8, R2 ;  /* 0x0000000807027c25 */ /* 0x000fe2000f8e0002 */
[----:B------:R-:W-:-:S03]  /*10960*/  @!UP0 ULDC UR11, c[0x0][0xb54] ;  /* 0x0002d500000b8ab9 */ /* 0x000fc60000000800 */
[----:B------:R-:W-:Y:S01]  /*10970*/  IMAD R9, R4, UR8, R9 ;  /* 0x0000000804097c24 */ /* 0x000fe2000f8e0209 */
[----:B------:R-:W-:-:S03]  /*10980*/  LEA R4, P0, R2, UR10, 0x2 ;  /* 0x0000000a02047c11 */ /* 0x000fc6000f8010ff */
[----:B------:R-:W-:-:S05]  /*10990*/  IMAD.IADD R3, R3, 0x1, R9 ;  /* 0x0000000103037824 */ /* 0x000fca00078e0209 */
[----:B------:R-:W-:Y:S01]  /*109a0*/  LEA.HI.X R5, R2, UR11, R3, 0x2, P0 ;  /* 0x0000000b02057c11 */ /* 0x000fe200080f1403 */
[----:B------:R-:W-:-:S05]  /*109b0*/  IMAD.MOV.U32 R3, RZ, RZ, -0x800000 ;  /* 0xff800000ff037424 */ /* 0x000fca00078e00ff */
[----:B------:R0:W-:Y:S02]  /*109c0*/  STG.E desc[UR52][R4.64], R3 ;  /* 0x0000000304007986 */ /* 0x0001e4000c101934 */
.L_x_1268:
[----:B------:R-:W-:Y:S05]  /*109d0*/  BSYNC B1 ;  /* 0x0000000000017941 */ /* 0x000fea0003800000 */
.L_x_1267:
[----:B------:R-:W-:-:S06]  /*109e0*/  UISETP.GT.AND UP0, UPT, UR45, 0x1, UPT ;  /* 0x000000012d00788c */ /* 0x000fcc000bf04270 */
[----:B------:R-:W-:-:S13]  /*109f0*/  PLOP3.LUT P0, PT, PT, PT, UP0, 0x80, 0x0 ;  /* 0x000000000000781c */ /* 0x000fda0003f0f008 */
[----:B------:R-:W-:Y:S05]  /*10a00*/  @P0 BRA `(.L_x_1263) ;  /* 0x0000000400a40947 */ /* 0x000fea0003800000 */
[----:B------:R-:W1:Y:S01]  /*10a10*/  LDC R11, c[0x0][0xbe8] ;  /* 0x0002fa00ff0b7b82 */ /* 0x000e620000000800 */
[----:B------:R-:W-:Y:S01]  /*10a20*/  ULDC.64 UR14, c[0x0][0xaa0] ;  /* 0x0002a800000e7ab9 */ /* 0x000fe20000000a00 */
[----:B------:R-:W-:Y:S01]  /*10a30*/  IMAD R2, R22, 0x20, R198 ;  /* 0x0000002016027824 */ /* 0x000fe200078e02c6 */
[----:B------:R-:W-:Y:S01]  /*10a40*/  UIMAD UR10, UR21, UR14, URZ ;  /* 0x0000000e150a72a4 */ /* 0x000fe2000f8e023f */
[----:B------:R-:W-:Y:S01]  /*10a50*/  BSSY B1, `(.L_x_1269) ;  /* 0x000003a000017945 */ /* 0x000fe20003800000 */
[----:B------:R-:W-:Y:S01]  /*10a60*/  UIMAD.WIDE.U32 UR8, UR4, UR14, URZ ;  /* 0x0000000e040872a5 */ /* 0x000fe2000f8e003f */
[----:B------:R-:W-:Y:S01]  /*10a70*/  VIADD R6, R2, UR37 ;  /* 0x0000002502067c36 */ /* 0x000fe20008000000 */
[----:B------:R-:W-:-:S03]  /*10a80*/  UIMAD UR10, UR4, UR15, UR10 ;  /* 0x0000000f040a72a4 */ /* 0x000fc6000f8e020a */
[----:B0-----:R-:W-:Y:S01]  /*10a90*/  IMAD.MOV.U32 R5, RZ, RZ, R6 ;  /* 0x000000ffff057224 */ /* 0x001fe200078e0006 */
[----:B------:R-:W-:-:S03]  /*10aa0*/  UIADD3 UR9, UR9, UR10, URZ ;  /* 0x0000000a09097290 */ /* 0x000fc6000fffe03f */
[----:B------:R-:W-:Y:S02]  /*10ab0*/  ULDC.64 UR10, c[0x0][0xae8] ;  /* 0x0002ba00000a7ab9 */ /* 0x000fe40000000a00 */
[----:B------:R-:W-:-:S04]  /*10ac0*/  UIMAD.WIDE.U32 UR8, UR42, UR10, UR8 ;  /* 0x0000000a2a0872a5 */ /* 0x000fc8000f8e0008 */
[----:B------:R-:W-:-:S03]  /*10ad0*/  UIMAD UR9, UR42, UR11, UR9 ;  /* 0x0000000b2a0972a4 */ /* 0x000fc6000f8e0209 */
[----:B------:R-:W-:Y:S01]  /*10ae0*/  ULDC.64 UR10, c[0x0][0xaf0] ;  /* 0x0002bc00000a7ab9 */ /* 0x000fe20000000a00 */
[----:B-1----:R-:W-:Y:S01]  /*10af0*/  ISETP.NE.AND P0, PT, R11, 0x1, PT ;  /* 0x000000010b00780c */ /* 0x002fe20003f05270 */
[----:B------:R-:W-:-:S04]  /*10b00*/  UIMAD UR13, UR13, UR10, URZ ;  /* 0x0000000a0d0d72a4 */ /* 0x000fc8000f8e023f */
[----:B------:R-:W-:Y:S02]  /*10b10*/  UIMAD UR4, UR12, UR11, UR13 ;  /* 0x0000000b0c0472a4 */ /* 0x000fe4000f8e020d */
[----:B------:R-:W-:-:S03]  /*10b20*/  UIMAD.WIDE.U32 UR12, UR12, UR10, UR8 ;  /* 0x0000000a0c0c72a5 */ /* 0x000fc6000f8e0008 */
[----:B------:R-:W-:Y:S01]  /*10b30*/  ULDC.64 UR8, c[0x0][0xae0] ;  /* 0x0002b80000087ab9 */ /* 0x000fe20000000a00 */
[----:B------:R-:W-:Y:S02]  /*10b40*/  UIADD3 UR4, UR13, UR4, URZ ;  /* 0x000000040d047290 */ /* 0x000fe4000fffe03f */
[----:B------:R-:W0:Y:S08]  /*10b50*/  @P0 LDC R3, c[0x0][0xbec] ;  /* 0x0002fb00ff030b82 */ /* 0x000e300000000800 */
[----:B------:R-:W1:Y:S01]  /*10b60*/  @P0 LDC R7, c[0x0][0xbf0] ;  /* 0x0002fc00ff070b82 */ /* 0x000e620000000800 */
[----:B0-----:R-:W-:-:S04]  /*10b70*/  @P0 IMAD.HI.U32 R2, R6, R3, RZ ;  /* 0x0000000306020227 */ /* 0x001fc800078e00ff */
[----:B------:R-:W-:Y:S02]  /*10b80*/  IMAD.U32 R3, RZ, RZ, UR13 ;  /* 0x0000000dff037e24 */ /* 0x000fe4000f8e00ff */
[----:B------:R-:W-:Y:S01]  /*10b90*/  IMAD.U32 R3, RZ, RZ, UR4 ;  /* 0x00000004ff037e24 */ /* 0x000fe2000f8e00ff */
[----:B-1----:R-:W-:-:S04]  /*10ba0*/  @P0 SHF.R.U32.HI R5, RZ, R7, R2 ;  /* 0x00000007ff050219 */ /* 0x002fc80000011602 */
[--C-:B------:R-:W-:Y:S01]  /*10bb0*/  SHF.R.S32.HI R2, RZ, 0x1f, R5.reuse ;  /* 0x0000001fff027819 */ /* 0x100fe20000011405 */
[----:B------:R-:W-:-:S04]  /*10bc0*/  IMAD.MOV R7, RZ, RZ, -R5 ;  /* 0x000000ffff077224 */ /* 0x000fc800078e0a05 */
[----:B------:R-:W-:Y:S02]  /*10bd0*/  IMAD R4, R2, UR8, RZ ;  /* 0x0000000802047c24 */ /* 0x000fe4000f8e02ff */
[----:B------:R-:W-:Y:S02]  /*10be0*/  IMAD R7, R11, R7, R6 ;  /* 0x000000070b077224 */ /* 0x000fe400078e0206 */
[----:B------:R-:W-:Y:S02]  /*10bf0*/  IMAD.U32 R2, RZ, RZ, UR12 ;  /* 0x0000000cff027e24 */ /* 0x000fe4000f8e00ff */
[C---:B------:R-:W-:Y:S01]  /*10c00*/  IMAD R9, R5.reuse, UR9, R4 ;  /* 0x0000000905097c24 */ /* 0x040fe2000f8e0204 */
[----:B------:R-:W-:Y:S01]  /*10c10*/  SHF.R.S32.HI R4, RZ, 0x1f, R7 ;  /* 0x0000001fff047819 */ /* 0x000fe20000011407 */
[----:B------:R-:W-:Y:S01]  /*10c20*/  IMAD.WIDE.U32 R2, R5, UR8, R2 ;  /* 0x0000000805027c25 */ /* 0x000fe2000f8e0002 */
[----:B------:R-:W-:-:S03]  /*10c30*/  ULDC.64 UR8, c[0x0][0xad8] ;  /* 0x0002b60000087ab9 */ /* 0x000fc60000000a00 */
[----:B------:R-:W-:Y:S02]  /*10c40*/  IMAD.IADD R3, R3, 0x1, R9 ;  /* 0x0000000103037824 */ /* 0x000fe400078e0209 */
[----:B------:R-:W-:Y:S02]  /*10c50*/  IMAD R4, R4, UR8, RZ ;  /* 0x0000000804047c24 */ /* 0x000fe4000f8e02ff */
[----:B------:R-:W-:Y:S02]  /*10c60*/  VIADD R6, R198, UR37 ;  /* 0x00000025c6067c36 */ /* 0x000fe40008000000 */
[----:B-----5:R-:W-:Y:S02]  /*10c70*/  IMAD R11, R0, R11, RZ ;  /* 0x0000000b000b7224 */ /* 0x020fe400078e02ff */
[C---:B------:R-:W-:Y:S02]  /*10c80*/  IMAD R5, R7.reuse, UR9, R4 ;  /* 0x0000000907057c24 */ /* 0x040fe4000f8e0204 */
[----:B------:R-:W-:Y:S01]  /*10c90*/  IMAD.WIDE.U32 R2, R7, UR8, R2 ;  /* 0x0000000807027c25 */ /* 0x000fe2000f8e0002 */
[----:B------:R-:W-:Y:S01]  /*10ca0*/  ISETP.GE.AND P2, PT, R6, R11, PT ;  /* 0x0000000b0600720c */ /* 0x000fe20003f46270 */
[----:B------:R-:W-:-:S02]  /*10cb0*/  ULDC.64 UR8, c[0x0][0xa80] ;  /* 0x0002a00000087ab9 */ /* 0x000fc40000000a00 */
        /* <DEDUP_REMOVED lines=10> */
[----:B------:R-:W-:Y:S02]  /*10d60*/  ULDC UR4, c[0x0][0xac8] ;  /* 0x0002b20000047ab9 */ /* 0x000fe40000000800 */
        /* <DEDUP_REMOVED lines=8> */
.L_x_1270:
[----:B------:R-:W-:Y:S05]  /*10df0*/  BSYNC B1 ;  /* 0x0000000000017941 */ /* 0x000fea0003800000 */
.L_x_1269:
[----:B--2---:R2:W4:Y:S01]  /*10e00*/  SHFL.IDX PT, R0, R5, 0x1, 0x181f ;  /* 0x00381f0005007f89 */ /* 0x00452200000e0000 */
[----:B------:R-:W-:Y:S03]  /*10e10*/  BSSY B1, `(.L_x_1271) ;  /* 0x000000c000017945 */ /* 0x000fe60003800000 */
[----:B-1-3--:R2:W1:Y:S01]  /*10e20*/  SHFL.IDX PT, R2, R4, 0x1, 0x181f ;  /* 0x00381f0004027f89 */ /* 0x00a46200000e0000 */
[----:B------:R-:W-:Y:S05]  /*10e30*/  @P1 BRA `(.L_x_1272) ;  /* 0x0000000000241947 */ /* 0x000fea0003800000 */
[----:B------:R-:W-:Y:S02]  /*10e40*/  ULDC UR4, c[0x0][0xac8] ;  /* 0x0002b20000047ab9 */ /* 0x000fe40000000800 */
        /* <DEDUP_REMOVED lines=8> */
.L_x_1272:
[----:B------:R-:W-:Y:S05]  /*10ed0*/  BSYNC B1 ;  /* 0x0000000000017941 */ /* 0x000fea0003800000 */
.L_x_1271:
[----:B----4-:R4:W0:Y:S01]  /*10ee0*/  SHFL.IDX PT, R0, R5, 0x2, 0x181f ;  /* 0x00581f0005007f89 */ /* 0x01082200000e0000 */
        /* <DEDUP_REMOVED lines=12> */
.L_x_1274:
[----:B------:R-:W-:Y:S05]  /*10fb0*/  BSYNC B1 ;  /* 0x0000000000017941 */ /* 0x000fea0003800000 */
.L_x_1273:
[----:B0-----:R-:W-:Y:S01]  /*10fc0*/  VIADD R0, R6, 0x60 ;  /* 0x0000006006007836 */ /* 0x001fe20000000000 */
[----:B--2-4-:R-:W0:Y:S04]  /*10fd0*/  SHFL.IDX PT, R5, R5, 0x3, 0x181f ;  /* 0x00781f0005057f89 */ /* 0x014e2800000e0000 */
[----:B------:R-:W-:Y:S01]  /*10fe0*/  ISETP.GE.AND P0, PT, R0, R11, PT ;  /* 0x0000000b0000720c */ /* 0x000fe20003f06270 */
[----:B-1-3--:R1:W2:-:S12]  /*10ff0*/  SHFL.IDX PT, R2, R4, 0x3, 0x181f ;  /* 0x00781f0004027f89 */ /* 0x00a29800000e0000 */
[----:B-1----:R-:W-:Y:S05]  /*11000*/  @P0 BRA `(.L_x_1263) ;  /* 0x0000000000240947 */ /* 0x002fea0003800000 */
[----:B------:R-:W-:Y:S02]  /*11010*/  ULDC UR4, c[0x0][0xac8] ;  /* 0x0002b20000047ab9 */ /* 0x000fe40000000800 */
[----:B------:R-:W-:Y:S02]  /*11020*/  ISETP.GE.AND P2, PT, R18, UR4, PT ;  /* 0x0000000412007c0c */ /* 0x000fe4000bf46270 */
[----:B------:R-:W-:-:S11]  /*11030*/  ISETP.GE.AND P3, PT, R19, UR4, PT ;  /* 0x0000000413007c0c */ /* 0x000fd6000bf66270 */
[CC--:B--2---:R-:W-:Y:S02]  /*11040*/  @!P2 LEA R6, P0, R18.reuse, R2.reuse, 0x1 ;  /* 0x000000021206a211 */ /* 0x0c4fe400078008ff */
[C---:B------:R-:W-:Y:S02]  /*11050*/  @!P3 LEA R2, P1, R19.reuse, R2, 0x1 ;  /* 0x000000021302b211 */ /* 0x040fe400078208ff */
[-C--:B0-----:R-:W-:Y:S02]  /*11060*/  @!P2 LEA.HI.X R7, R18, R5.reuse, R220, 0x1, P0 ;  /* 0x000000051207a211 */ /* 0x081fe400000f0cdc */
[----:B------:R-:W-:-:S03]  /*11070*/  @!P3 LEA.HI.X R3, R19, R5, R219, 0x1, P1 ;  /* 0x000000051303b211 */ /* 0x000fc600008f0cdb */
[----:B------:R0:W-:Y:S04]  /*11080*/  @!P2 ST.E.128 desc[UR52][R6.64], RZ ;  /* 0x000000ff0600a985 */ /* 0x0001e8000c101d34 */
[----:B------:R0:W-:Y:S02]  /*11090*/  @!P3 ST.E.128 desc[UR52][R2.64], RZ ;  /* 0x000000ff0200b985 */ /* 0x0001e4000c101d34 */
.L_x_1263:
[----:B------:R-:W-:Y:S05]  /*110a0*/  BSYNC B0 ;  /* 0x0000000000007941 */ /* 0x000fea0003800000 */
.L_x_1253:
[----:B------:R-:W-:Y:S02]  /*110b0*/  ULDC UR4, c[0x0][0xc3c] ;  /* 0x00030f0000047ab9 */ /* 0x000fe40000000800 */
[----:B------:R-:W-:-:S06]  /*110c0*/  UISETP.GE.AND UP0, UPT, UR6, UR4, UPT ;  /* 0x000000040600728c */ /* 0x000fcc000bf06270 */
[----:B------:R-:W-:-:S13]  /*110d0*/  PLOP3.LUT P0, PT, PT, PT, UP0, 0x80, 0x0 ;  /* 0x000000000000781c */ /* 0x000fda0003f0f008 */
[----:B------:R-:W-:Y:S05]  /*110e0*/  @!P0 BRA `(.L_x_1275) ;  /* 0xfffffefc00c48947 */ /* 0x000fea000383ffff */
[----:B------:R-:W-:Y:S05]  /*110f0*/  EXIT ;  /* 0x000000000000794d */ /* 0x000fea0003800000 */
.L_x_1170:
[----:B------:R-:W-:-:S08]  /*11100*/  NOP ;  /* 0x0000000000007918 */ /* 0x000fd00000000000 */
[----:B------:R-:W0:-:S00]  /*11110*/  USETMAXREG.DEALLOC.CTAPOOL 0x18 ;  /* 0x00000018000079c8 */ /* 0x000e0000080e0500 */
        /* <DEDUP_REMOVED lines=18> */
.L_x_1276:
[----:B------:R-:W-:Y:S01]  /*11240*/  LOP3.LUT R0, R6, 0x1f, RZ, 0xc0, !PT ;  /* 0x0000001f06007812 */ /* 0x000fe200078ec0ff */
[----:B------:R-:W-:Y:S01]  /*11250*/  ULDC UR4, c[0x0][0xc3c] ;  /* 0x00030f0000047ab9 */ /* 0x000fe20000000800 */
[----:B------:R-:W-:Y:S01]  /*11260*/  IMAD.MOV.U32 R8, RZ, RZ, RZ ;  /* 0x000000ffff087224 */ /* 0x000fe200078e00ff */
[----:B------:R-:W1:Y:S01]  /*11270*/  S2UR UR6, SR_CTAID.X ;  /* 0x00000000000679c3 */ /* 0x000e620000002500 */
[----:B------:R-:W-:Y:S01]  /*11280*/  ISETP.NE.AND P0, PT, R0, 0x1f, PT ;  /* 0x0000001f0000780c */ /* 0x000fe20003f05270 */
[----:B------:R-:W-:-:S03]  /*11290*/  ULDC UR5, c[0x0][0xc38] ;  /* 0x00030e0000057ab9 */ /* 0x000fc60000000800 */
[----:B------:R-:W-:-:S13]  /*112a0*/  ISETP.GE.OR P1, PT, R0, UR4, !P0 ;  /* 0x0000000400007c0c */ /* 0x000fda000c726670 */
[----:B0-----:R-:W0:Y:S08]  /*112b0*/  @!P1 LDC.64 R2, c[0x0][0xc80] ;  /* 0x00032000ff029b82 */ /* 0x001e300000000a00 */
[----:B------:R-:W2:Y:S01]  /*112c0*/  @!P1 LDC.64 R4, c[0x0][0xc78] ;  /* 0x00031e00ff049b82 */ /* 0x000ea20000000a00 */
[----:B0-----:R-:W-:-:S05]  /*112d0*/  @!P1 IMAD.WIDE.U32 R2, R0, 0x4, R2 ;  /* 0x0000000400029825 */ /* 0x001fca00078e0002 */
[----:B------:R2:W3:Y:S02]  /*112e0*/  @!P1 LDG.E R7, desc[UR52][R2.64] ;  /* 0x0000003402079981 */ /* 0x0004e4000c1e1900 */
[----:B--2---:R-:W-:-:S05]  /*112f0*/  @!P1 IMAD.WIDE.U32 R2, R0, 0x4, R4 ;  /* 0x0000000400029825 */ /* 0x004fca00078e0004 */
[----:B------:R-:W3:Y:S01]  /*11300*/  @!P1 LDG.E R8, desc[UR52][R2.64] ;  /* 0x0000003402089981 */ /* 0x000ee2000c1e1900 */
[C---:B------:R-:W-:Y:S01]  /*11310*/  ISETP.NE.AND P1, PT, R0.reuse, RZ, PT ;  /* 0x000000ff0000720c */ /* 0x040fe20003f25270 */
[----:B------:R-:W-:Y:S01]  /*11320*/  UMOV UR4, URZ ;  /* 0x0000003f00047c82 */ /* 0x000fe20008000000 */
[C---:B------:R-:W-:Y:S02]  /*11330*/  ISETP.GE.U32.AND P2, PT, R0.reuse, 0x2, PT ;  /* 0x000000020000780c */ /* 0x040fe40003f46070 */
[C---:B------:R-:W-:Y:S02]  /*11340*/  ISETP.GE.U32.AND P3, PT, R0.reuse, 0x4, PT ;  /* 0x000000040000780c */ /* 0x040fe40003f66070 */
[C---:B------:R-:W-:Y:S02]  /*11350*/  ISETP.GE.U32.AND P4, PT, R0.reuse, 0x8, PT ;  /* 0x000000080000780c */ /* 0x040fe40003f86070 */
[----:B------:R-:W-:Y:S01]  /*11360*/  ISETP.GE.U32.AND P5, PT, R0, 0x10, PT ;  /* 0x000000100000780c */ /* 0x000fe20003fa6070 */
[----:B---3--:R-:W-:-:S05]  /*11370*/  IMAD R4, R7, R8, RZ ;  /* 0x0000000807047224 */ /* 0x008fca00078e02ff */
        /* <DEDUP_REMOVED lines=17> */
[----:B------:R-:W-:Y:S01]  /*11490*/  IMAD.MOV.U32 R4, RZ, RZ, R9 ;  /* 0x000000ffff047224 */ /* 0x000fe200078e0009 */
[----:B-1----:R-:W-:-:S13]  /*114a0*/  ISETP.GT.AND P6, PT, R9, UR6, PT ;  /* 0x0000000609007c0c */ /* 0x002fda000bfc4270 */
[----:B------:R-:W-:Y:S05]  /*114b0*/  @P6 BRA `(.L_x_1278) ;  /* 0x0000000000a86947 */ /* 0x000fea0003800000 */
[----:B------:R-:W-:Y:S01]  /*114c0*/  IMAD.MOV.U32 R9, RZ, RZ, R4 ;  /* 0x000000ffff097224 */ /* 0x000fe200078e0004 */
[----:B------:R-:W-:Y:S01]  /*114d0*/  UMOV UR4, URZ ;  /* 0x0000003f00047c82 */ /* 0x000fe20008000000 */
[----:B------:R-:W-:-:S05]  /*114e0*/  ULDC UR5, c[0x0][0xc38] ;  /* 0x00030e0000057ab9 */ /* 0x000fca0000000800 */
.L_x_1280:
[----:B------:R-:W0:Y:S01]  /*114f0*/  LDC R2, c[0x0][0xc3c] ;  /* 0x00030f00ff027b82 */ /* 0x000e220000000800 */
[----:B------:R-:W-:Y:S01]  /*11500*/  ULDC UR7, c[0x0][0xc3c] ;  /* 0x00030f0000077ab9 */ /* 0x000fe20000000800 */
[----:B------:R-:W-:Y:S01]  /*11510*/  UIADD3 UR4, UR4, 0x1f, URZ ;  /* 0x0000001f04047890 */ /* 0x000fe2000fffe03f */
[----:B------:R-:W-:-:S05]  /*11520*/  IMAD.U32 R3, RZ, RZ, UR7 ;  /* 0x00000007ff037e24 */ /* 0x000fca000f8e00ff */
[----:B------:R1:W-:Y:S01]  /*11530*/  STL [R1+0xc], R3 ;  /* 0x00000c0301007387 */ /* 0x0003e20000100800 */
[----:B0-----:R-:W-:-:S13]  /*11540*/  ISETP.LE.AND P6, PT, R2, UR4, PT ;  /* 0x0000000402007c0c */ /* 0x001fda000bfc3270 */
[----:B-1----:R-:W-:Y:S05]  /*11550*/  @P6 BRA `(.L_x_1279) ;  /* 0x0000000800b06947 */ /* 0x002fea0003800000 */
[----:B------:R-:W-:Y:S02]  /*11560*/  VIADD R11, R0, UR4 ;  /* 0x00000004000b7c36 */ /* 0x000fe40008000000 */
        /* <DEDUP_REMOVED lines=30> */
[----:B------:R-:W-:-:S07]  /*11750*/  IMAD.MOV.U32 R5, RZ, RZ, R2 ;  /* 0x000000ffff057224 */ /* 0x000fce00078e0002 */
.L_x_1278:
[----:B------:R-:W-:Y:S02]  /*11760*/  IMAD.IADD R10, R9, 0x1, -R4 ;  /* 0x00000001090a7824 */ /* 0x000fe400078e0a04 */
[----:B------:R-:W-:Y:S02]  /*11770*/  IMAD.MOV.U32 R3, RZ, RZ, RZ ;  /* 0x000000ffff037224 */ /* 0x000fe400078e00ff */
[----:B------:R-:W-:-:S05]  /*11780*/  IMAD R2, R5, UR5, R10 ;  /* 0x0000000505027c24 */ /* 0x000fca000f8e020a */
[----:B------:R-:W-:-:S13]  /*11790*/  ISETP.GT.AND P0, PT, R2, UR6, PT ;  /* 0x0000000602007c0c */ /* 0x000fda000bf04270 */
[----:B------:R-:W-:-:S04]  /*117a0*/  VOTE.ANY R2, PT, !P0 ;  /* 0x0000000000027806 */ /* 0x000fc800040e0100 */
[----:B------:R-:W0:Y:S01]  /*117b0*/  POPC R9, R2 ;  /* 0x0000000200097309 */ /* 0x000e220000000000 */
[----:B------:R-:W-:Y:S01]  /*117c0*/  ISETP.NE.AND P0, PT, R2, RZ, PT ;  /* 0x000000ff0200720c */ /* 0x000fe20003f05270 */
[----:B0-----:R0:W1:Y:S04]  /*117d0*/  SHFL.IDX PT, R8, R8, R9, 0x1f ;  /* 0x00001f0908087589 */ /* 0x00106800000e0000 */
[----:B------:R0:W2:Y:S08]  /*117e0*/  SHFL.IDX PT, R4, R7, R9, 0x1f ;  /* 0x00001f0907047589 */ /* 0x0000b000000e0000 */
[----:B------:R-:W-:Y:S05]  /*117f0*/  @!P0 BRA `(.L_x_1281) ;  /* 0x0000000000088947 */ /* 0x000fea0003800000 */
[----:B------:R-:W-:-:S05]  /*11800*/  VIADD R2, R9, 0xffffffff ;  /* 0xffffffff09027836 */ /* 0x000fca0000000000 */
[----:B------:R3:W4:Y:S02]  /*11810*/  SHFL.IDX PT, R3, R5, R2, 0x1f ;  /* 0x00001f0205037589 */ /* 0x00072400000e0000 */
.L_x_1281:
[----:B---34-:R-:W-:Y:S01]  /*11820*/  IMAD R2, R3, UR5, R10 ;  /* 0x0000000503027c24 */ /* 0x018fe2000f8e020a */
[----:B-1----:R-:W-:Y:S01]  /*11830*/  ISETP.NE.AND P0, PT, R8, 0x1, PT ;  /* 0x000000010800780c */ /* 0x002fe20003f05270 */
[----:B------:R-:W-:-:S03]  /*11840*/  VIADD R14, R9, UR4 ;  /* 0x00000004090e7c36 */ /* 0x000fc60008000000 */
[----:B------:R1:W-:Y:S01]  /*11850*/  STL [R1], R2 ;  /* 0x0000000201007387 */ /* 0x0003e20000100800 */
[----:B------:R-:W-:-:S03]  /*11860*/  IADD3 R5, -R2, UR6, RZ ;  /* 0x0000000602057c10 */ /* 0x000fc6000fffe1ff */
[----:B------:R1:W-:Y:S05]  /*11870*/  STL [R1+0xc], R14 ;  /* 0x00000c0e01007387 */ /* 0x0003ea0000100800 */
[----:B------:R-:W-:Y:S05]  /*11880*/  @!P0 BRA `(.L_x_1282) ;  /* 0x0000000000e08947 */ /* 0x000fea0003800000 */
[----:B0-2---:R-:W-:Y:S02]  /*11890*/  IABS R7, R4 ;  /* 0x0000000400077213 */ /* 0x005fe40000000000 */
[----:B------:R-:W-:Y:S02]  /*118a0*/  IABS R9, R8 ;  /* 0x0000000800097213 */ /* 0x000fe40000000000 */
[----:B------:R-:W0:Y:S08]  /*118b0*/  I2F.RP R10, R7 ;  /* 0x00000007000a7306 */ /* 0x000e300000209400 */
[----:B------:R-:W2:Y:S08]  /*118c0*/  I2F.RP R11, R9 ;  /* 0x00000009000b7306 */ /* 0x000eb00000209400 */
[----:B0-----:R-:W1:Y:S08]  /*118d0*/  MUFU.RCP R10, R10 ;  /* 0x0000000a000a7308 */ /* 0x001e700000001000 */
[----:B--2---:R-:W-:Y:S01]  /*118e0*/  MUFU.RCP R11, R11 ;  /* 0x0000000b000b7308 */ /* 0x004fe20000001000 */
[----:B-1----:R-:W-:Y:S01]  /*118f0*/  VIADD R2, R10, 0xffffffe ;  /* 0x0ffffffe0a027836 */ /* 0x002fe20000000000 */
[----:B------:R-:W-:-:S06]  /*11900*/  IABS R10, R4 ;  /* 0x00000004000a7213 */ /* 0x000fcc0000000000 */
[----:B------:R0:W1:Y:S02]  /*11910*/  F2I.FTZ.U32.TRUNC.NTZ R3, R2 ;  /* 0x0000000200037305 */ /* 0x000064000021f000 */
[----:B0-----:R-:W-:Y:S02]  /*11920*/  IMAD.MOV.U32 R2, RZ, RZ, RZ ;  /* 0x000000ffff027224 */ /* 0x001fe400078e00ff */
[----:B-1----:R-:W-:-:S04]  /*11930*/  IMAD.MOV R12, RZ, RZ, -R3 ;  /* 0x000000ffff0c7224 */ /* 0x002fc800078e0a03 */
[----:B------:R-:W-:-:S04]  /*11940*/  IMAD R13, R12, R7, RZ ;  /* 0x000000070c0d7224 */ /* 0x000fc800078e02ff */
[----:B------:R-:W-:Y:S01]  /*11950*/  IMAD.HI.U32 R3, R3, R13, R2 ;  /* 0x0000000d03037227 */ /* 0x000fe200078e0002 */
[----:B------:R-:W-:-:S03]  /*11960*/  IABS R2, R5 ;  /* 0x0000000500027213 */ /* 0x000fc60000000000 */
[----:B------:R-:W-:Y:S02]  /*11970*/  IMAD.MOV R13, RZ, RZ, -R10 ;  /* 0x000000ffff0d7224 */ /* 0x000fe400078e0a0a */
[----:B------:R-:W-:-:S04]  /*11980*/  IMAD.HI.U32 R10, R3, R2, RZ ;  /* 0x00000002030a7227 */ /* 0x000fc800078e00ff */
[----:B------:R-:W-:Y:S02]  /*11990*/  IMAD R2, R10, R13, R2 ;  /* 0x0000000d0a027224 */ /* 0x000fe400078e0202 */
[----:B------:R-:W-:-:S03]  /*119a0*/  VIADD R3, R11, 0xffffffe ;  /* 0x0ffffffe0b037836 */ /* 0x000fc60000000000 */
[----:B------:R-:W-:-:S03]  /*119b0*/  ISETP.GT.U32.AND P1, PT, R7, R2, PT ;  /* 0x000000020700720c */ /* 0x000fc60003f24070 */
[----:B------:R-:W0:Y:S10]  /*119c0*/  F2I.FTZ.U32.TRUNC.NTZ R3, R3 ;  /* 0x0000000300037305 */ /* 0x000e34000021f000 */
[----:B------:R-:W-:-:S02]  /*119d0*/  @!P1 IMAD.IADD R2, R2, 0x1, -R7 ;  /* 0x0000000102029824 */ /* 0x000fc400078e0a07 */
[----:B------:R-:W-:Y:S01]  /*119e0*/  @!P1 VIADD R10, R10, 0x1 ;  /* 0x000000010a0a9836 */ /* 0x000fe20000000000 */
[----:B------:R-:W-:Y:S02]  /*119f0*/  ISETP.NE.AND P1, PT, R4, RZ, PT ;  /* 0x000000ff0400720c */ /* 0x000fe40003f25270 */
[----:B------:R-:W-:Y:S01]  /*11a00*/  ISETP.GE.U32.AND P0, PT, R2, R7, PT ;  /* 0x000000070200720c */ /* 0x000fe20003f06070 */
[----:B0-----:R-:W-:-:S04]  /*11a10*/  IMAD.MOV R2, RZ, RZ, -R3 ;  /* 0x000000ffff027224 */ /* 0x001fc800078e0a03 */
[----:B------:R-:W-:Y:S02]  /*11a20*/  IMAD R7, R2, R9, RZ ;  /* 0x0000000902077224 */ /* 0x000fe400078e02ff */
[----:B------:R-:W-:-:S04]  /*11a30*/  IMAD.MOV.U32 R2, RZ, RZ, RZ ;  /* 0x000000ffff027224 */ /* 0x000fc800078e00ff */
        /* <DEDUP_REMOVED lines=17> */
[----:B------:R-:W-:Y:S01]  /*11b50*/  ISETP.GE.AND P2, PT, R2, RZ, PT ;  /* 0x000000ff0200720c */ /* 0x000fe20003f46270 */
[----:B------:R-:W-:-:S04]  /*11b60*/  IMAD.MOV R2, RZ, RZ, -R10 ;  /* 0x000000ffff027224 */ /* 0x000fc800078e0a0a */
[----:B------:R-:W-:Y:S02]  /*11b70*/  IMAD R2, R4, R2, R5 ;  /* 0x0000000204027224 */ /* 0x000fe400078e0205 */
[----:B------:R-:W-:-:S06]  /*11b80*/  @P0 VIADD R7, R7, 0x1 ;  /* 0x0000000107070836 */ /* 0x000fcc0000000000 */
[----:B------:R-:W-:Y:S01]  /*11b90*/  @!P2 IMAD.MOV R7, RZ, RZ, -R7 ;  /* 0x000000ffff07a224 */ /* 0x000fe200078e0a07 */
[----:B------:R-:W-:-:S05]  /*11ba0*/  @!P1 LOP3.LUT R7, RZ, R8, RZ, 0x33, !PT ;  /* 0x00000008ff079212 */ /* 0x000fca00078e33ff */
[--C-:B------:R-:W-:Y:S02]  /*11bb0*/  IMAD.MOV R3, RZ, RZ, -R7.reuse ;  /* 0x000000ffff037224 */ /* 0x100fe400078e0a07 */
[C---:B------:R-:W-:Y:S02]  /*11bc0*/  IMAD R7, R8.reuse, 0x1000000, R7 ;  /* 0x0100000008077824 */ /* 0x040fe400078e0207 */
[----:B------:R-:W-:-:S04]  /*11bd0*/  IMAD R8, R8, R3, R10 ;  /* 0x0000000308087224 */ /* 0x000fc800078e020a */
[----:B------:R-:W-:-:S05]  /*11be0*/  IMAD R3, R8, 0x10000, R7 ;  /* 0x0001000008037824 */ /* 0x000fca00078e0207 */
[----:B------:R0:W-:Y:S01]  /*11bf0*/  STL [R1+0x8], R3 ;  /* 0x0000080301007387 */ /* 0x0001e20000100800 */
[----:B------:R-:W-:Y:S05]  /*11c00*/  BRA `(.L_x_1283) ;  /* 0x0000000000f47947 */ /* 0x000fea0003800000 */
.L_x_1282:
[----:B-1----:R-:W1:Y:S02]  /*11c10*/  LDC.64 R2, c[0x0][0xc90] ;  /* 0x00032400ff027b82 */ /* 0x002e640000000a00 */
[----:B-1----:R-:W-:-:S05]  /*11c20*/  IMAD.WIDE R2, R14, 0x4, R2 ;  /* 0x000000040e027825 */ /* 0x002fca00078e0202 */
[----:B0-----:R0:W2:Y:S02]  /*11c30*/  LDG.E R7, desc[UR52][R2.64] ;  /* 0x0000003402077981 */ /* 0x0010a4000c1e1900 */
[----:B0-----:R-:W-:Y:S02]  /*11c40*/  IMAD.MOV.U32 R2, RZ, RZ, RZ ;  /* 0x000000ffff027224 */ /* 0x001fe400078e00ff */
[----:B--2---:R-:W-:-:S05]  /*11c50*/  IMAD R8, R4, R7, RZ ;  /* 0x0000000704087224 */ /* 0x004fca00078e02ff */
[----:B------:R-:W-:-:S04]  /*11c60*/  IABS R9, R8 ;  /* 0x0000000800097213 */ /* 0x000fc80000000000 */
[----:B------:R-:W0:Y:S08]  /*11c70*/  I2F.RP R10, R9 ;  /* 0x00000009000a7306 */ /* 0x000e300000209400 */
[----:B0-----:R-:W0:Y:S02]  /*11c80*/  MUFU.RCP R10, R10 ;  /* 0x0000000a000a7308 */ /* 0x001e240000001000 */
[----:B0-----:R-:W-:-:S06]  /*11c90*/  VIADD R11, R10, 0xffffffe ;  /* 0x0ffffffe0a0b7836 */ /* 0x001fcc0000000000 */
[----:B------:R-:W0:Y:S02]  /*11ca0*/  F2I.FTZ.U32.TRUNC.NTZ R3, R11 ;  /* 0x0000000b00037305 */ /* 0x000e24000021f000 */
[----:B0-----:R-:W-:-:S04]  /*11cb0*/  IMAD.MOV R12, RZ, RZ, -R3 ;  /* 0x000000ffff0c7224 */ /* 0x001fc800078e0a03 */
[----:B------:R-:W-:-:S04]  /*11cc0*/  IMAD R13, R12, R9, RZ ;  /* 0x000000090c0d7224 */ /* 0x000fc800078e02ff */
[----:B------:R-:W-:Y:S01]  /*11cd0*/  IMAD.HI.U32 R2, R3, R13, R2 ;  /* 0x0000000d03027227 */ /* 0x000fe200078e0002 */
[----:B------:R-:W-:Y:S02]  /*11ce0*/  IABS R13, R5 ;  /* 0x00000005000d7213 */ /* 0x000fe40000000000 */
[----:B------:R-:W-:-:S03]  /*11cf0*/  IABS R3, R8 ;  /* 0x0000000800037213 */ /* 0x000fc60000000000 */
[----:B------:R-:W-:-:S04]  /*11d00*/  IMAD.HI.U32 R2, R2, R13, RZ ;  /* 0x0000000d02027227 */ /* 0x000fc800078e00ff */
[----:B------:R-:W-:-:S04]  /*11d10*/  IMAD.MOV R3, RZ, RZ, -R3 ;  /* 0x000000ffff037224 */ /* 0x000fc800078e0a03 */
        /* <DEDUP_REMOVED lines=11> */
[----:B------:R-:W-:Y:S02]  /*11dd0*/  IMAD R9, R7, R2, RZ ;  /* 0x0000000207097224 */ /* 0x000fe400078e02ff */
[----:B------:R-:W-:Y:S02]  /*11de0*/  IMAD.MOV R2, RZ, RZ, -R2 ;  /* 0x000000ffff027224 */ /* 0x000fe400078e0a02 */
[----:B------:R-:W-:Y:S02]  /*11df0*/  IMAD.MOV R10, RZ, RZ, -R9 ;  /* 0x000000ffff0a7224 */ /* 0x000fe400078e0a09 */
[----:B------:R-:W-:Y:S02]  /*11e00*/  IMAD R8, R8, R2, R5 ;  /* 0x0000000208087224 */ /* 0x000fe400078e0205 */
[----:B------:R-:W-:Y:S01]  /*11e10*/  IMAD.MOV.U32 R2, RZ, RZ, RZ ;  /* 0x000000ffff027224 */ /* 0x000fe200078e00ff */
[----:B------:R-:W-:Y:S02]  /*11e20*/  VIADDMNMX R7, R10, UR5, R7, PT ;  /* 0x000000050a077c46 */ /* 0x000fe4000b800107 */
[----:B------:R-:W-:-:S02]  /*11e30*/  IADD3 R9, R9, 0x1000000, R8 ;  /* 0x0100000009097810 */ /* 0x000fc40007ffe008 */
[----:B------:R-:W-:-:S04]  /*11e40*/  IABS R10, R7 ;  /* 0x00000007000a7213 */ /* 0x000fc80000000000 */
[----:B------:R-:W0:Y:S08]  /*11e50*/  I2F.RP R11, R10 ;  /* 0x0000000a000b7306 */ /* 0x000e300000209400 */
[----:B0-----:R-:W0:Y:S02]  /*11e60*/  MUFU.RCP R11, R11 ;  /* 0x0000000b000b7308 */ /* 0x001e240000001000 */
[----:B0-----:R-:W-:Y:S01]  /*11e70*/  VIADD R3, R11, 0xffffffe ;  /* 0x0ffffffe0b037836 */ /* 0x001fe20000000000 */
[----:B------:R-:W-:-:S05]  /*11e80*/  IABS R11, R7 ;  /* 0x00000007000b7213 */ /* 0x000fca0000000000 */
[----:B------:R-:W0:Y:S02]  /*11e90*/  F2I.FTZ.U32.TRUNC.NTZ R3, R3 ;  /* 0x0000000300037305 */ /* 0x000e24000021f000 */
[----:B0-----:R-:W-:-:S04]  /*11ea0*/  IMAD.MOV R5, RZ, RZ, -R3 ;  /* 0x000000ffff057224 */ /* 0x001fc800078e0a03 */
[----:B------:R-:W-:-:S04]  /*11eb0*/  IMAD R5, R5, R10, RZ ;  /* 0x0000000a05057224 */ /* 0x000fc800078e02ff */
[----:B------:R-:W-:Y:S01]  /*11ec0*/  IMAD.HI.U32 R2, R3, R5, R2 ;  /* 0x0000000503027227 */ /* 0x000fe200078e0002 */
[----:B------:R-:W-:-:S03]  /*11ed0*/  IABS R5, R8 ;  /* 0x0000000800057213 */ /* 0x000fc60000000000 */
[----:B------:R-:W-:Y:S02]  /*11ee0*/  IMAD.MOV R3, RZ, RZ, -R11 ;  /* 0x000000ffff037224 */ /* 0x000fe400078e0a0b */
        /* <DEDUP_REMOVED lines=11> */
[----:B------:R-:W-:Y:S01]  /*11fa0*/  @!P1 LOP3.LUT R2, RZ, R7, RZ, 0x33, !PT ;  /* 0x00000007ff029212 */ /* 0x000fe200078e33ff */
[----:B------:R-:W-:-:S04]  /*11fb0*/  IMAD.MOV R7, RZ, RZ, -R7 ;  /* 0x000000ffff077224 */ /* 0x000fc800078e0a07 */
[----:B------:R-:W-:-:S05]  /*11fc0*/  IMAD R3, R2, R7, R9 ;  /* 0x0000000702037224 */ /* 0x000fca00078e0209 */
[----:B------:R1:W-:Y:S02]  /*11fd0*/  STL [R1+0x8], R3 ;  /* 0x0000080301007387 */ /* 0x0003e40000100800 */
.L_x_1283:
[----:B01----:R-:W-:-:S05]  /*11fe0*/  LOP3.LUT R3, RZ, R2, RZ, 0x33, !PT ;  /* 0x00000002ff037212 */ /* 0x003fca00078e33ff */
[----:B------:R-:W-:-:S05]  /*11ff0*/  IMAD.IADD R2, R4, 0x1, R3 ;  /* 0x0000000104027824 */ /* 0x000fca00078e0203 */
[----:B------:R1:W-:Y:S01]  /*12000*/  STL [R1+0x4], R2 ;  /* 0x0000040201007387 */ /* 0x0003e20000100800 */
[----:B------:R-:W-:Y:S05]  /*12010*/  BRA `(.L_x_1284) ;  /* 0x0000000000107947 */ /* 0x000fea0003800000 */
.L_x_1279:
[----:B------:R-:W-:Y:S01]  /*12020*/  IMAD.U32 R2, RZ, RZ, UR6 ;  /* 0x00000006ff027e24 */ /* 0x000fe2000f8e00ff */
[----:B------:R0:W-:Y:S04]  /*12030*/  STL [R1+0x4], RZ ;  /* 0x000004ff01007387 */ /* 0x0001e80000100800 */
[----:B------:R0:W-:Y:S04]  /*12040*/  STL [R1+0x8], RZ ;  /* 0x000008ff01007387 */ /* 0x0001e80000100800 */
[----:B------:R0:W-:Y:S02]  /*12050*/  STL [R1], R2 ;  /* 0x0000000201007387 */ /* 0x0001e40000100800 */
.L_x_1284:
[----:B------:R-:W2:Y:S04]  /*12060*/  LDL R8, [R1] ;  /* 0x0000000001087983 */ /* 0x000ea80000100800 */
[----:B------:R-:W2:Y:S04]  /*12070*/  LDL R9, [R1+0x4] ;  /* 0x0000040001097983 */ /* 0x000ea80000100800 */
[----:B------:R-:W2:Y:S04]  /*12080*/  LDL R10, [R1+0x8] ;  /* 0x00000800010a7983 */ /* 0x000ea80000100800 */
[----:B------:R-:W2:Y:S01]  /*12090*/  LDL R11, [R1+0xc] ;  /* 0x00000c00010b7983 */ /* 0x000ea20000100800 */
[----:B------:R-:W-:-:S13]  /*120a0*/  ISETP.NE.AND P0, PT, R0, RZ, PT ;  /* 0x000000ff0000720c */ /* 0x000fda0003f05270 */
[----:B------:R-:W3:Y:S01]  /*120b0*/  @!P0 S2R R3, SR_CgaCtaId ;  /* 0x0000000000038919 */ /* 0x000ee20000008800 */
[----:B------:R-:W-:-:S04]  /*120c0*/  @!P0 MOV R0, 0x400 ;  /* 0x0000040000008802 */ /* 0x000fc80000000f00 */
[----:B---3--:R-:W-:-:S05]  /*120d0*/  @!P0 LEA R0, R3, R0, 0x18 ;  /* 0x0000000003008211 */ /* 0x008fca00078ec0ff */
[----:B--2---:R2:W-:Y:S01]  /*120e0*/  @!P0 STS.128 [R0+0x288d0], R8 ;  /* 0x0288d00800008388 */ /* 0x0045e20000000c00 */
[----:B------:R-:W-:Y:S06]  /*120f0*/  BAR.ARV 0x5, 0x180 ;  /* 0x0146000000007b1d */ /* 0x000fec0000002000 */
.L_x_1277:
        /* <DEDUP_REMOVED lines=8> */
[----:B------:R-:W4:Y:S01]  /*12180*/  S2UR UR5, SR_CgaCtaId ;  /* 0x00000000000579c3 */ /* 0x000f220000008800 */
[C---:B--2---:R-:W-:Y:S01]  /*12190*/  IMAD.SHL.U32 R0, R6.reuse, 0x8, RZ ;  /* 0x0000000806007824 */ /* 0x044fe200078e00ff */
[----:B------:R-:W-:Y:S01]  /*121a0*/  LOP3.LUT R4, R6, 0x7f, RZ, 0xc0, !PT ;  /* 0x0000007f06047812 */ /* 0x000fe200078ec0ff */
[----:B------:R-:W-:Y:S01]  /*121b0*/  UMOV UR4, 0x400 ;  /* 0x0000040000047882 */ /* 0x000fe20000000000 */
[----:B------:R-:W-:Y:S01]  /*121c0*/  BSSY B8, `(.L_x_1285) ;  /* 0x00005bb000087945 */ /* 0x000fe20003800000 */
[----:B------:R-:W-:Y:S01]  /*121d0*/  IMAD.MOV.U32 R19, RZ, RZ, RZ ;  /* 0x000000ffff137224 */ /* 0x000fe200078e00ff */
[----:B------:R-:W-:Y:S01]  /*121e0*/  LOP3.LUT R3, R0, 0x1f8, RZ, 0xc0, !PT ;  /* 0x000001f800037812 */ /* 0x000fe200078ec0ff */
[----:B01----:R-:W-:Y:S01]  /*121f0*/  IMAD.SHL.U32 R2, R4, 0x8, RZ ;  /* 0x0000000804027824 */ /* 0x003fe200078e00ff */
[----:B------:R-:W-:Y:S01]  /*12200*/  LOP3.LUT R0, R0, 0x38, RZ, 0xc0, !PT ;  /* 0x0000003800007812 */ /* 0x000fe200078ec0ff */
[----:B------:R-:W-:Y:S01]  /*12210*/  ULDC UR37, c[0x0][0xc] ;  /* 0x0000030000257ab9 */ /* 0x000fe20000000800 */
[----:B------:R-:W-:Y:S01]  /*12220*/  LOP3.LUT R3, R3, 0x38, R6, 0x78, !PT ;  /* 0x0000003803037812 */ /* 0x000fe200078e7806 */
[----:B------:R-:W-:Y:S01]  /*12230*/  IMAD.SHL.U32 R6, R6, 0x10, RZ ;  /* 0x0000001006067824 */ /* 0x000fe200078e00ff */
[----:B------:R-:W-:Y:S01]  /*12240*/  LOP3.LUT R0, R0, 0x40, RZ, 0xfc, !PT ;  /* 0x0000004000007812 */ /* 0x000fe200078efcff */
[----:B------:R-:W-:Y:S01]  /*12250*/  ULDC.64 UR38, c[0x0][0x198] ;  /* 0x0000660000267ab9 */ /* 0x000fe20000000a00 */
[----:B------:R-:W-:-:S02]  /*12260*/  LOP3.LUT R3, R3, 0x200, R2, 0xf8, !PT ;  /* 0x0000020003037812 */ /* 0x000fc400078ef802 */
[----:B------:R-:W-:-:S04]  /*12270*/  SHF.R.U32.HI R2, RZ, 0x3, R4 ;  /* 0x00000003ff027819 */ /* 0x000fc80000011604 */
[----:B------:R-:W-:Y:S01]  /*12280*/  LOP3.LUT R4, R2, 0x70, R6, 0xf8, !PT ;  /* 0x0000007002047812 */ /* 0x000fe200078ef806 */
[----:B------:R-:W-:Y:S01]  /*12290*/  IMAD.MOV.U32 R2, RZ, RZ, 0x1 ;  /* 0x00000001ff027424 */ /* 0x000fe200078e00ff */
[----:B----4-:R-:W-:-:S06]  /*122a0*/  ULEA UR4, UR5, UR4, 0x18 ;  /* 0x0000000405047291 */ /* 0x010fcc000f8ec03f */
[----:B------:R-:W-:-:S04]  /*122b0*/  IMAD.U32 R18, RZ, RZ, UR4 ;  /* 0x00000004ff127e24 */ /* 0x000fc8000f8e00ff */
[----:B------:R-:W-:-:S05]  /*122c0*/  IMAD R3, R3, 0x2, R18 ;  /* 0x0000000203037824 */ /* 0x000fca00078e0212 */
[----:B------:R0:W-:Y:S04]  /*122d0*/  STL [R1+0x24], R3 ;  /* 0x0000240301007387 */ /* 0x0001e80000100800 */
[----:B------:R0:W-:Y:S04]  /*122e0*/  STL [R1+0x44], RZ ;  /* 0x000044ff01007387 */ /* 0x0001e80000100800 */
[----:B------:R0:W-:Y:S02]  /*122f0*/  STL [R1+0x10], R2 ;  /* 0x0000100201007387 */ /* 0x0001e40000100800 */
.L_x_1394:
[----:B--23--:R-:W2:Y:S01]  /*12300*/  LDL R9, [R1+0xc] ;  /* 0x00000c0001097983 */ /* 0x00cea20000100800 */
[----:B------:R-:W-:Y:S05]  /*12310*/  YIELD ;  /* 0x0000000000007946 */ /* 0x000fea0003800000 */
[----:B------:R-:W-:Y:S01]  /*12320*/  ULDC.64 UR4, c[0x0][0xa28] ;  /* 0x00028a0000047ab9 */ /* 0x000fe20000000a00 */
[----:B------:R-:W-:Y:S01]  /*12330*/  IMAD.MOV.U32 R0, RZ, RZ, RZ ;  /* 0x000000ffff007224 */ /* 0x000fe200078e00ff */
[----:B------:R-:W-:Y:S01]  /*12340*/  ISETP.NE.U32.AND P0, PT, RZ, UR4, PT ;  /* 0x00000004ff007c0c */ /* 0x000fe2000bf05070 */
[----:B01----:R-:W1:Y:S01]  /*12350*/  LDC.64 R4, c[0x0][0xa00] ;  /* 0x00028000ff047b82 */ /* 0x003e620000000a00 */
[----:B------:R-:W-:Y:S01]  /*12360*/  IMAD.MOV.U32 R10, RZ, RZ, RZ ;  /* 0x000000ffff0a7224 */ /* 0x000fe200078e00ff */
[----:B------:R-:W-:Y:S01]  /*12370*/  ULDC.64 UR6, c[0x0][0xa08] ;  /* 0x0002820000067ab9 */ /* 0x000fe20000000a00 */
[----:B------:R-:W-:Y:S01]  /*12380*/  ISETP.NE.AND.EX P0, PT, RZ, UR5, PT, P0 ;  /* 0x00000005ff007c0c */ /* 0x000fe2000bf05300 */
[----:B------:R-:W-:-:S12]  /*12390*/  ULDC.64 UR4, c[0x0][0xa18] ;  /* 0x0002860000047ab9 */ /* 0x000fd80000000a00 */
[----:B0-----:R-:W2:Y:S02]  /*123a0*/  @P0 LDC.64 R2, c[0x0][0xa28] ;  /* 0x00028a00ff020b82 */ /* 0x001ea40000000a00 */
[----:B--2---:R-:W-:-:S05]  /*123b0*/  @P0 IMAD.WIDE R2, R9, 0x4, R2 ;  /* 0x0000000409020825 */ /* 0x004fca00078e0202 */
[----:B------:R0:W5:Y:S01]  /*123c0*/  @P0 LDG.E R0, desc[UR52][R2.64] ;  /* 0x0000003402000981 */ /* 0x000162000c1e1900 */
[----:B------:R-:W-:Y:S01]  /*123d0*/  ISETP.NE.U32.AND P0, PT, RZ, UR4, PT ;  /* 0x00000004ff007c0c */ /* 0x000fe2000bf05070 */
[----:B-1----:R-:W-:Y:S01]  /*123e0*/  IMAD.WIDE R4, R9, 0x4, R4 ;  /* 0x0000000409047825 */ /* 0x002fe200078e0204 */
[----:B------:R-:W-:Y:S02]  /*123f0*/  ISETP.NE.U32.AND P1, PT, RZ, UR6, PT ;  /* 0x00000006ff007c0c */ /* 0x000fe4000bf25070 */
[----:B------:R-:W-:Y:S01]  /*12400*/  ISETP.NE.AND.EX P2, PT, RZ, UR5, PT, P0 ;  /* 0x00000005ff007c0c */ /* 0x000fe2000bf45300 */
[----:B------:R-:W-:Y:S01]  /*12410*/  ULDC.64 UR4, c[0x0][0xa00] ;  /* 0x0002800000047ab9 */ /* 0x000fe20000000a00 */
[----:B------:R-:W-:Y:S01]  /*12420*/  ISETP.NE.AND.EX P1, PT, RZ, UR7, PT, P1 ;  /* 0x00000007ff007c0c */ /* 0x000fe2000bf25310 */
[----:B------:R-:W-:Y:S01]  /*12430*/  IMAD.MOV.U32 R8, RZ, RZ, RZ ;  /* 0x000000ffff087224 */ /* 0x000fe200078e00ff */
[----:B------:R-:W-:Y:S01]  /*12440*/  ISETP.NE.U32.AND P0, PT, RZ, UR4, PT ;  /* 0x00000004ff007c0c */ /* 0x000fe2000bf05070 */
[----:B0-----:R-:W0:Y:S03]  /*12450*/  LDC.64 R2, c[0x0][0xa08] ;  /* 0x00028200ff027b82 */ /* 0x001e260000000a00 */
[----:B------:R-:W-:-:S05]  /*12460*/  ISETP.NE.AND.EX P0, PT, RZ, UR5, PT, P0 ;  /* 0x00000005ff007c0c */ /* 0x000fca000bf05300 */
[----:B------:R-:W1:Y:S08]  /*12470*/  @P2 LDC.64 R6, c[0x0][0xa18] ;  /* 0x00028600ff062b82 */ /* 0x000e700000000a00 */
[----:B------:R-:W2:Y:S01]  /*12480*/  @P0 LDG.E R10, desc[UR52][R4.64] ;  /* 0x00000034040a0981 */ /* 0x000ea2000c1e1900 */
[----:B------:R-:W-:Y:S01]  /*12490*/  ULDC UR4, c[0x0][0x288] ;  /* 0x0000a20000047ab9 */ /* 0x000fe20000000800 */
[----:B0-----:R-:W-:-:S05]  /*124a0*/  IMAD.WIDE R2, R9, 0x4, R2 ;  /* 0x0000000409027825 */ /* 0x001fca00078e0202 */
[----:B------:R-:W5:Y:S01]  /*124b0*/  @P1 LDG.E R8, desc[UR52][R2.64] ;  /* 0x0000003402081981 */ /* 0x000f62000c1e1900 */
[----:B-1----:R-:W-:-:S03]  /*124c0*/  @P2 IMAD.WIDE R6, R9, 0x4, R6 ;  /* 0x0000000409062825 */ /* 0x002fc600078e0206 */
[----:B--2---:R0:W-:Y:S02]  /*124d0*/  STL [R1+0x3c], R10 ;  /* 0x00003c0a01007387 */ /* 0x0041e40000100800 */
[----:B0-----:R-:W-:Y:S01]  /*124e0*/  IMAD.U32 R10, RZ, RZ, UR4 ;  /* 0x00000004ff0a7e24 */ /* 0x001fe2000f8e00ff */
[----:B------:R-:W-:-:S05]  /*124f0*/  ULDC.64 UR4, c[0x0][0x418] ;  /* 0x0001060000047ab9 */ /* 0x000fca0000000a00 */
        /* <DEDUP_REMOVED lines=11> */
[----:B------:R-:W0:Y:S04]  /*125b0*/  LDG.E R7, desc[UR52][R4.64] ;  /* 0x0000003404077981 */ /* 0x000e28000c1e1900 */
[----:B------:R-:W0:Y:S02]  /*125c0*/  LDG.E R4, desc[UR52][R4.64+0x4] ;  /* 0x0000043404047981 */ /* 0x000e24000c1e1900 */
[----:B0-----:R-:W-:-:S05]  /*125d0*/  IMAD.IADD R10, R4, 0x1, -R7 ;  /* 0x00000001040a7824 */ /* 0x001fca00078e0a07 */
[----:B------:R1:W-:Y:S02]  /*125e0*/  STL [R1+0x2c], R10 ;  /* 0x00002c0a01007387 */ /* 0x0003e40000100800 */
.L_x_1286:
[----:B------:R-:W2:Y:S01]  /*125f0*/  LDL.LU R5, [R1+0x8] ;  /* 0x0000080001057983 */ /* 0x000ea20000300800 */
[----:B------:R-:W-:Y:S02]  /*12600*/  ULDC.64 UR4, c[0x0][0xa20] ;  /* 0x0002880000047ab9 */ /* 0x000fe40000000a00 */
[----:B------:R-:W-:-:S04]  /*12610*/  ISETP.NE.U32.AND P0, PT, RZ, UR4, PT ;  /* 0x00000004ff007c0c */ /* 0x000fc8000bf05070 */
[----:B------:R-:W-:Y:S02]  /*12620*/  ISETP.NE.AND.EX P0, PT, RZ, UR5, PT, P0 ;  /* 0x00000005ff007c0c */ /* 0x000fe4000bf05300 */
[C---:B--2---:R-:W-:Y:S02]  /*12630*/  LOP3.LUT R7, R5.reuse, 0xff000000, RZ, 0xc0, !PT ;  /* 0xff00000005077812 */ /* 0x044fe400078ec0ff */
[C---:B------:R-:W-:Y:S02]  /*12640*/  LOP3.LUT R4, R5.reuse, 0xff0000, RZ, 0xc0, !PT ;  /* 0x00ff000005047812 */ /* 0x040fe400078ec0ff */
[----:B------:R-:W-:Y:S02]  /*12650*/  SHF.R.U32.HI R7, RZ, 0x8, R7 ;  /* 0x00000008ff077819 */ /* 0x000fe40000011607 */
[----:B------:R-:W-:Y:S02]  /*12660*/  LOP3.LUT R16, R5, 0xffff, RZ, 0xc0, !PT ;  /* 0x0000ffff05107812 */ /* 0x000fe400078ec0ff */
[----:B------:R-:W-:Y:S01]  /*12670*/  LEA.HI R7, R4, R7, RZ, 0x10 ;  /* 0x0000000704077211 */ /* 0x000fe200078f80ff */
[----:B-----5:R-:W-:-:S05]  /*12680*/  IMAD.IADD R4, R8, 0x1, R0 ;  /* 0x0000000108047824 */ /* 0x020fca00078e0200 */
[----:B------:R2:W-:Y:S01]  /*12690*/  STL [R1+0x14], R4 ;  /* 0x0000140401007387 */ /* 0x0005e20000100800 */
[----:B------:R-:W-:Y:S05]  /*126a0*/  @!P0 BRA `(.L_x_1287) ;  /* 0x0000000000108947 */ /* 0x000fea0003800000 */
[----:B------:R-:W3:Y:S02]  /*126b0*/  LDC.64 R2, c[0x0][0xa20] ;  /* 0x00028800ff027b82 */ /* 0x000ee40000000a00 */
[----:B---3--:R-:W-:-:S05]  /*126c0*/  IMAD.WIDE R2, R9, 0x4, R2 ;  /* 0x0000000409027825 */ /* 0x008fca00078e0202 */
[----:B------:R3:W5:Y:S01]  /*126d0*/  LDG.E R6, desc[UR52][R2.64] ;  /* 0x0000003402067981 */ /* 0x000762000c1e1900 */
[----:B------:R-:W-:Y:S05]  /*126e0*/  BRA `(.L_x_1288) ;  /* 0x0000000000107947 */ /* 0x000fea0003800000 */
.L_x_1287:
[----:B------:R-:W-:Y:S05]  /*126f0*/  @!P1 BRA `(.L_x_1288) ;  /* 0x00000000000c9947 */ /* 0x000fea0003800000 */
[----:B------:R-:W3:Y:S04]  /*12700*/  LDG.E R6, desc[UR52][R2.64] ;  /* 0x0000003402067981 */ /* 0x000ee8000c1e1900 */
[----:B------:R-:W3:Y:S02]  /*12710*/  LDG.E R2, desc[UR52][R2.64+0x4] ;  /* 0x0000043402027981 */ /* 0x000ee4000c1e1900 */
[----:B---3--:R-:W-:-:S07]  /*12720*/  IMAD.IADD R6, R2, 0x1, -R6 ;  /* 0x0000000102067824 */ /* 0x008fce00078e0a06 */
.L_x_1288:
[----:B--2---:R-:W2:Y:S01]  /*12730*/  LDL.LU R4, [R1+0x4] ;  /* 0x0000040001047983 */ /* 0x004ea20000300800 */
[----:B---3--:R-:W3:Y:S01]  /*12740*/  LDC R2, c[0x0][0x448] ;  /* 0x00011200ff027b82 */ /* 0x008ee20000000800 */
[----:B-----5:R-:W-:Y:S01]  /*12750*/  IMAD.IADD R0, R6, 0x1, -R0 ;  /* 0x0000000106007824 */ /* 0x020fe200078e0a00 */
[----:B---3--:R-:W-:-:S13]  /*12760*/  ISETP.NE.AND P1, PT, R2, 0x1, PT ;  /* 0x000000010200780c */ /* 0x008fda0003f25270 */
[----:B------:R-:W3:Y:S08]  /*12770*/  @P1 LDC R3, c[0x0][0x44c] ;  /* 0x00011300ff031b82 */ /* 0x000ef00000000800 */
[----:B------:R-:W4:Y:S01]  /*12780*/  @P1 LDC R2, c[0x0][0x450] ;  /* 0x00011400ff021b82 */ /* 0x000f220000000800 */
[----:B--2---:R-:W-:-:S04]  /*12790*/  IMAD.SHL.U32 R11, R4, 0x80, RZ ;  /* 0x00000080040b7824 */ /* 0x004fc800078e00ff */
[----:B------:R-:W-:Y:S01]  /*127a0*/  VIADD R4, R11, 0x7f ;  /* 0x0000007f0b047836 */ /* 0x000fe20000000000 */
[----:B------:R2:W-:Y:S03]  /*127b0*/  STL [R1+0x28], R11 ;  /* 0x0000280b01007387 */ /* 0x0005e60000100800 */
[----:B---3--:R-:W-:-:S04]  /*127c0*/  @P1 IMAD.HI.U32 R3, R4, R3, RZ ;  /* 0x0000000304031227 */ /* 0x008fc800078e00ff */
[----:B------:R-:W-:Y:S01]  /*127d0*/  IMAD.MOV.U32 R6, RZ, RZ, R4 ;  /* 0x000000ffff067224 */ /* 0x000fe200078e0004 */
[----:B----4-:R-:W-:Y:S01]  /*127e0*/  @P1 SHF.R.U32.HI R6, RZ, R2, R3 ;  /* 0x00000002ff061219 */ /* 0x010fe20000011603 */
[----:B------:R-:W-:-:S05]  /*127f0*/  VIADD R4, R0, 0x7f ;  /* 0x0000007f00047836 */ /* 0x000fca0000000000 */
[----:B------:R-:W-:-:S04]  /*12800*/  SHF.R.S32.HI R2, RZ, 0x1f, R4 ;  /* 0x0000001fff027819 */ /* 0x000fc80000011404 */
[----:B------:R-:W-:Y:S02]  /*12810*/  LEA.HI R4, R2, R4, RZ, 0x7 ;  /* 0x0000000402047211 */ /* 0x000fe400078f38ff */
[----:B------:R-:W-:Y:S02]  /*12820*/  IADD3 R2, R0, 0x1, -R10 ;  /* 0x0000000100027810 */ /* 0x000fe40007ffe80a */
[----:B------:R-:W-:-:S03]  /*12830*/  SHF.R.S32.HI R9, RZ, 0x7, R4 ;  /* 0x00000007ff097819 */ /* 0x000fc60000011404 */
[----:B------:R-:W-:Y:S02]  /*12840*/  IMAD.IADD R6, R2, 0x1, R6 ;  /* 0x0000000102067824 */ /* 0x000fe400078e0206 */
[----:B------:R-:W3:Y:S01]  /*12850*/  LDC.64 R2, c[0x0][0x9e0] ;  /* 0x00027800ff027b82 */ /* 0x000ee20000000a00 */
[----:B------:R2:W-:Y:S01]  /*12860*/  STL [R1+0x58], R9 ;  /* 0x0000580901007387 */ /* 0x0005e20000100800 */
[----:B---3--:R-:W-:Y:S01]  /*12870*/  ISETP.GE.AND P2, PT, R3, 0x1, PT ;  /* 0x000000010300780c */ /* 0x008fe20003f46270 */
[----:B------:R-:W-:-:S12]  /*12880*/  IMAD.IADD R2, R6, 0x1, R2 ;  /* 0x0000000106027824 */ /* 0x000fd800078e0202 */
[----:B--2---:R-:W-:Y:S05]  /*12890*/  @!P2 BRA `(.L_x_1289) ;  /* 0x000000000048a947 */ /* 0x004fea0003800000 */
[C---:B------:R-:W-:Y:S01]  /*128a0*/  ISETP.GT.AND P0, PT, R6.reuse, RZ, PT ;  /* 0x000000ff0600720c */ /* 0x040fe20003f04270 */
[----:B------:R-:W-:Y:S01]  /*128b0*/  BSSY B0, `(.L_x_1290) ;  /* 0x000000e000007945 */ /* 0x000fe20003800000 */
[----:B------:R-:W-:-:S11]  /*128c0*/  VIADD R8, R6, 0xffffffff ;  /* 0xffffffff06087836 */ /* 0x000fd60000000000 */
[----:B------:R-:W-:Y:S05]  /*128d0*/  @P0 BRA `(.L_x_1291) ;  /* 0x00000000001c0947 */ /* 0x000fea0003800000 */
[----:B------:R-:W-:Y:S01]  /*128e0*/  ISETP.NE.AND P0, PT, R3, 0x1, PT ;  /* 0x000000010300780c */ /* 0x000fe20003f05270 */
[----:B------:R-:W-:-:S12]  /*128f0*/  IMAD.MOV R6, RZ, RZ, -R6 ;  /* 0x000000ffff067224 */ /* 0x000fd800078e0a06 */
[----:B------:R-:W2:Y:S02]  /*12900*/  @P0 LDC.64 R4, c[0x0][0x9e8] ;  /* 0x00027a00ff040b82 */ /* 0x000ea40000000a00 */
[----:B--2---:R-:W-:-:S05]  /*12910*/  @P0 IMAD.HI.U32 R4, R6, R4, RZ ;  /* 0x0000000406040227 */ /* 0x004fca00078e00ff */
[----:B------:R-:W-:-:S04]  /*12920*/  @P0 SHF.R.U32.HI R6, RZ, R5, R4 ;  /* 0x00000005ff060219 */ /* 0x000fc80000011604 */
[----:B------:R-:W-:Y:S01]  /*12930*/  LOP3.LUT R8, RZ, R6, RZ, 0x33, !PT ;  /* 0x00000006ff087212 */ /* 0x000fe200078e33ff */
[----:B------:R-:W-:Y:S06]  /*12940*/  BRA `(.L_x_1292) ;  /* 0x0000000000107947 */ /* 0x000fec0003800000 */
.L_x_1291:
[----:B------:R-:W-:-:S13]  /*12950*/  ISETP.NE.AND P0, PT, R3, 0x1, PT ;  /* 0x000000010300780c */ /* 0x000fda0003f05270 */
[----:B------:R-:W2:Y:S02]  /*12960*/  @P0 LDC.64 R4, c[0x0][0x9e8] ;  /* 0x00027a00ff040b82 */ /* 0x000ea40000000a00 */
[----:B--2---:R-:W-:-:S05]  /*12970*/  @P0 IMAD.HI.U32 R4, R8, R4, RZ ;  /* 0x0000000408040227 */ /* 0x004fca00078e00ff */
[----:B------:R-:W-:-:S07]  /*12980*/  @P0 SHF.R.U32.HI R8, RZ, R5, R4 ;  /* 0x00000005ff080219 */ /* 0x000fce0000011604 */
.L_x_1292:
[----:B------:R-:W-:Y:S05]  /*12990*/  BSYNC B0 ;  /* 0x0000000000007941 */ /* 0x000fea0003800000 */
.L_x_1290:
[----:B------:R-:W-:-:S05]  /*129a0*/  IMAD R8, R8, R3, R3 ;  /* 0x0000000308087224 */ /* 0x000fca00078e0203 */
[----:B------:R-:W-:-:S07]  /*129b0*/  VIMNMX R2, R2, R8, PT ;  /* 0x0000000802027248 */ /* 0x000fce0003fe0100 */
.L_x_1289:
[----:B------:R-:W2:Y:S01]  /*129c0*/  @P1 LDC R4, c[0x0][0x44c] ;  /* 0x00011300ff041b82 */ /* 0x000ea20000000800 */
[----:B------:R-:W-:Y:S01]  /*129d0*/  IMAD.MOV.U32 R5, RZ, RZ, R11 ;  /* 0x000000ffff057224 */ /* 0x000fe200078e000b */
[----:B------:R-:W-:Y:S01]  /*129e0*/  ULDC UR4, c[0x0][0x9dc] ;  /* 0x0002770000047ab9 */ /* 0x000fe20000000800 */
[----:B------:R-:W-:-:S05]  /*129f0*/  VIADD R2, R2, 0x7f ;  /* 0x0000007f02027836 */ /* 0x000fca0000000000 */
[----:B------:R-:W3:Y:S01]  /*12a00*/  @P1 LDC R6, c[0x0][0x450] ;  /* 0x00011400ff061b82 */ /* 0x000ee20000000800 */
[----:B--2---:R-:W-:-:S05]  /*12a10*/  @P1 IMAD.HI.U32 R4, R11, R4, RZ ;  /* 0x000000040b041227 */ /* 0x004fca00078e00ff */
[----:B---3--:R-:W-:-:S04]  /*12a20*/  @P1 SHF.R.U32.HI R5, RZ, R6, R4 ;  /* 0x00000006ff051219 */ /* 0x008fc80000011604 */
[----:B------:R-:W-:Y:S02]  /*12a30*/  IADD3 R6, R5, R0, -R10 ;  /* 0x0000000005067210 */ /* 0x000fe40007ffe80a */
[----:B------:R-:W-:-:S04]  /*12a40*/  SHF.R.S32.HI R0, RZ, 0x1f, R2 ;  /* 0x0000001fff007819 */ /* 0x000fc80000011402 */
[----:B------:R-:W-:Y:S01]  /*12a50*/  LEA.HI R0, R0, R2, RZ, 0x7 ;  /* 0x0000000200007211 */ /* 0x000fe200078f38ff */
[----:B------:R-:W-:-:S03]  /*12a60*/  VIADD R2, R6, -UR4 ;  /* 0x8000000406027c36 */ /* 0x000fc60008000000 */
[----:B------:R-:W-:-:S04]  /*12a70*/  SHF.R.S32.HI R4, RZ, 0x7, R0 ;  /* 0x00000007ff047819 */ /* 0x000fc80000011400 */
[----:B------:R-:W-:Y:S01]  /*12a80*/  VIMNMX R0, R9, R4, PT ;  /* 0x0000000409007248 */ /* 0x000fe20003fe0100 */
[----:B------:R2:W-:Y:S01]  /*12a90*/  STL [R1+0x54], R4 ;  /* 0x0000540401007387 */ /* 0x0005e20000100800 */
[----:B------:R-:W-:Y:S05]  /*12aa0*/  @!P2 BRA `(.L_x_1293) ;  /* 0x000000000044a947 */ /* 0x000fea0003800000 */
[----:B------:R-:W-:Y:S01]  /*12ab0*/  ISETP.GT.AND P0, PT, R6, -0x1, PT ;  /* 0xffffffff0600780c */ /* 0x000fe20003f04270 */
[----:B------:R-:W-:-:S12]  /*12ac0*/  BSSY B0, `(.L_x_1294) ;  /* 0x000000d000007945 */ /* 0x000fd80003800000 */
[----:B------:R-:W-:Y:S05]  /*12ad0*/  @P0 BRA `(.L_x_1295) ;  /* 0x00000000001c0947 */ /* 0x000fea0003800000 */
[----:B------:R-:W-:Y:S02]  /*12ae0*/  ISETP.NE.AND P0, PT, R3, 0x1, PT ;  /* 0x000000010300780c */ /* 0x000fe40003f05270 */
[----:B------:R-:W-:-:S11]  /*12af0*/  LOP3.LUT R6, RZ, R6, RZ, 0x33, !PT ;  /* 0x00000006ff067212 */ /* 0x000fd600078e33ff */
[----:B--2---:R-:W2:Y:S02]  /*12b00*/  @P0 LDC.64 R4, c[0x0][0x9e8] ;  /* 0x00027a00ff040b82 */ /* 0x004ea40000000a00 */
[----:B--2---:R-:W-:-:S05]  /*12b10*/  @P0 IMAD.HI.U32 R4, R6, R4, RZ ;  /* 0x0000000406040227 */ /* 0x004fca00078e00ff */
[----:B------:R-:W-:-:S04]  /*12b20*/  @P0 SHF.R.U32.HI R6, RZ, R5, R4 ;  /* 0x00000005ff060219 */ /* 0x000fc80000011604 */
[----:B------:R-:W-:Y:S01]  /*12b30*/  LOP3.LUT R6, RZ, R6, RZ, 0x33, !PT ;  /* 0x00000006ff067212 */ /* 0x000fe200078e33ff */
[----:B------:R-:W-:Y:S06]  /*12b40*/  BRA `(.L_x_1296) ;  /* 0x0000000000107947 */ /* 0x000fec0003800000 */
.L_x_1295:
[----:B------:R-:W-:-:S13]  /*12b50*/  ISETP.NE.AND P0, PT, R3, 0x1, PT ;  /* 0x000000010300780c */ /* 0x000fda0003f05270 */
[----:B--2---:R-:W2:Y:S02]  /*12b60*/  @P0 LDC.64 R4, c[0x0][0x9e8] ;  /* 0x00027a00ff040b82 */ /* 0x004ea40000000a00 */
[----:B--2---:R-:W-:-:S05]  /*12b70*/  @P0 IMAD.HI.U32 R4, R6, R4, RZ ;  /* 0x0000000406040227 */ /* 0x004fca00078e00ff */
[----:B------:R-:W-:-:S07]  /*12b80*/  @P0 SHF.R.U32.HI R6, RZ, R5, R4 ;  /* 0x00000005ff060219 */ /* 0x000fce0000011604 */
.L_x_1296:
[----:B------:R-:W-:Y:S05]  /*12b90*/  BSYNC B0 ;  /* 0x0000000000007941 */ /* 0x000fea0003800000 */
.L_x_1294:
[----:B------:R-:W-:-:S05]  /*12ba0*/  IMAD R3, R6, R3, RZ ;  /* 0x0000000306037224 */ /* 0x000fca00078e02ff */
[----:B------:R-:W-:-:S07]  /*12bb0*/  VIMNMX R2, R2, R3, !PT ;  /* 0x0000000302027248 */ /* 0x000fce0007fe0100 */
.L_x_1293:
[----:B------:R-:W-:Y:S01]  /*12bc0*/  SHF.R.S32.HI R3, RZ, 0x1f, R2 ;  /* 0x0000001fff037819 */ /* 0x000fe20000011402 */
[----:B------:R-:W-:Y:S01]  /*12bd0*/  IMAD.MOV.U32 R5, RZ, RZ, RZ ;  /* 0x000000ffff057224 */ /* 0x000fe200078e00ff */
[----:B--2---:R-:W-:Y:S01]  /*12be0*/  SHF.R.U32.HI R4, RZ, 0x10, R7 ;  /* 0x00000010ff047819 */ /* 0x004fe20000011607 */
[----:B------:R-:W-:Y:S01]  /*12bf0*/  BSSY B0, `(.L_x_1297) ;  /* 0x0000029000007945 */ /* 0x000fe20003800000 */
[----:B------:R-:W-:Y:S01]  /*12c00*/  LEA.HI R3, R3, R2, RZ, 0x7 ;  /* 0x0000000203037211 */ /* 0x000fe200078f38ff */
[----:B01----:R-:W-:Y:S01]  /*12c10*/  IMAD.MOV.U32 R10, RZ, RZ, R5 ;  /* 0x000000ffff0a7224 */ /* 0x003fe200078e0005 */
[----:B------:R-:W-:Y:S02]  /*12c20*/  ISETP.NE.AND P0, PT, R4, RZ, PT ;  /* 0x000000ff0400720c */ /* 0x000fe40003f05270 */
[----:B------:R-:W-:Y:S02]  /*12c30*/  SHF.R.S32.HI R3, RZ, 0x7, R3 ;  /* 0x00000007ff037819 */ /* 0x000fe40000011403 */
[----:B------:R-:W-:-:S02]  /*12c40*/  LOP3.LUT R8, R7, 0xff, RZ, 0xc0, !PT ;  /* 0x000000ff07087812 */ /* 0x000fc400078ec0ff */
[----:B------:R-:W-:-:S04]  /*12c50*/  VIMNMX R9, RZ, R3, !PT ;  /* 0x00000003ff097248 */ /* 0x000fc80007fe0100 */
[----:B------:R-:W-:Y:S01]  /*12c60*/  ISETP.GT.AND P1, PT, R0, R9, PT ;  /* 0x000000090000720c */ /* 0x000fe20003f24270 */
[----:B------:R0:W-:Y:S02]  /*12c70*/  STL [R1+0x34], R9 ;  /* 0x0000340901007387 */ /* 0x0001e40000100800 */
[----:B------:R-:W1:Y:S02]  /*12c80*/  @!P0 LDC R4, c[0x0][0x9f0] ;  /* 0x00027c00ff048b82 */ /* 0x000e640000000800 */
[----:B------:R0:W-:Y:S04]  /*12c90*/  STL [R1+0x38], R5 ;  /* 0x0000380501007387 */ /* 0x0001e80000100800 */
[----:B------:R0:W-:Y:S04]  /*12ca0*/  STL [R1+0x50], R8 ;  /* 0x0000500801007387 */ /* 0x0001e80000100800 */
[----:B------:R-:W-:Y:S05]  /*12cb0*/  @!P1 BRA `(.L_x_1298) ;  /* 0x0000000000709947 */ /* 0x000fea0003800000 */
[-C--:B01----:R-:W-:Y:S02]  /*12cc0*/  IABS R5, R4.reuse ;  /* 0x0000000400057213 */ /* 0x083fe40000000000 */
[----:B------:R-:W-:Y:S02]  /*12cd0*/  IABS R7, R4 ;  /* 0x0000000400077213 */ /* 0x000fe40000000000 */
[----:B------:R-:W0:Y:S03]  /*12ce0*/  I2F.RP R2, R5 ;  /* 0x0000000500027306 */ /* 0x000e260000209400 */
[----:B------:R-:W-:-:S05]  /*12cf0*/  IMAD.MOV R7, RZ, RZ, -R7 ;  /* 0x000000ffff077224 */ /* 0x000fca00078e0a07 */
[----:B0-----:R-:W0:Y:S02]  /*12d00*/  MUFU.RCP R2, R2 ;  /* 0x0000000200027308 */ /* 0x001e240000001000 */
[----:B0-----:R-:W-:-:S06]  /*12d10*/  VIADD R2, R2, 0xffffffe ;  /* 0x0ffffffe02027836 */ /* 0x001fcc0000000000 */
[----:B------:R-:W0:Y:S02]  /*12d20*/  F2I.FTZ.U32.TRUNC.NTZ R3, R2 ;  /* 0x0000000200037305 */ /* 0x000e24000021f000 */
[----:B0-----:R-:W-:-:S04]  /*12d30*/  IMAD.MOV R2, RZ, RZ, -R3 ;  /* 0x000000ffff027224 */ /* 0x001fc800078e0a03 */
[----:B------:R-:W-:Y:S02]  /*12d40*/  IMAD R6, R2, R5, RZ ;  /* 0x0000000502067224 */ /* 0x000fe400078e02ff */
[----:B------:R-:W-:-:S04]  /*12d50*/  IMAD.MOV.U32 R2, RZ, RZ, RZ ;  /* 0x000000ffff027224 */ /* 0x000fc800078e00ff */
[----:B------:R-:W-:Y:S01]  /*12d60*/  IMAD.HI.U32 R6, R3, R6, R2 ;  /* 0x0000000603067227 */ /* 0x000fe200078e0002 */
[----:B------:R-:W-:-:S05]  /*12d70*/  IADD3 R3, R4, -0x1, R0 ;  /* 0xffffffff04037810 */ /* 0x000fca0007ffe000 */
[----:B------:R-:W-:-:S05]  /*12d80*/  IMAD.IADD R3, R3, 0x1, -R9 ;  /* 0x0000000103037824 */ /* 0x000fca00078e0a09 */
[----:B------:R-:W-:Y:S02]  /*12d90*/  IABS R2, R3 ;  /* 0x0000000300027213 */ /* 0x000fe40000000000 */
[----:B------:R-:W-:-:S03]  /*12da0*/  LOP3.LUT R3, R3, R4, RZ, 0x3c, !PT ;  /* 0x0000000403037212 */ /* 0x000fc600078e3cff */
        /* <DEDUP_REMOVED lines=13> */
.L_x_1298:
[----:B------:R-:W-:Y:S05]  /*12e80*/  BSYNC B0 ;  /* 0x0000000000007941 */ /* 0x000fea0003800000 */
.L_x_1297:
[----:B------:R-:W-:Y:S01]  /*12e90*/  IMAD.MOV.U32 R3, RZ, RZ, R10 ;  /* 0x000000ffff037224 */ /* 0x000fe200078e000a */
[----:B------:R-:W-:Y:S03]  /*12ea0*/  BSSY B7, `(.L_x_1299) ;  /* 0x00003cf000077945 */ /* 0x000fe60003800000 */
[----:B------:R-:W-:-:S05]  /*12eb0*/  IMAD R2, R8, R3, R9 ;  /* 0x0000000308027224 */ /* 0x000fca00078e0209 */
[----:B------:R-:W-:Y:S01]  /*12ec0*/  VIADDMNMX R0, R2, R3, R0, PT ;  /* 0x0000000302007246 */ /* 0x000fe20003800100 */
        /* <DEDUP_REMOVED lines=8> */
[----:B0-----:R-:W0:Y:S01]  /*12f50*/  S2R R5, SR_LANEID ;  /* 0x0000000000057919 */ /* 0x001e220000000000 */
[----:B------:R-:W-:Y:S01]  /*12f60*/  VOTEU.ANY UR4, UPT, PT ;  /* 0x0000000000047886 */ /* 0x000fe200038e0100 */
[----:B------:R-:W3:Y:S01]  /*12f70*/  LDC.64 R2, c[0x0][0xc60] ;  /* 0x00031800ff027b82 */ /* 0x000ee20000000a00 */
[----:B------:R-:W0:Y:S02]  /*12f80*/  FLO.U32 R0, UR4 ;  /* 0x0000000400007d00 */ /* 0x000e2400080e0000 */
[----:B0-----:R-:W-:-:S06]  /*12f90*/  ISETP.EQ.U32.AND P0, PT, R0, R5, PT ;  /* 0x000000050000720c */ /* 0x001fcc0003f02070 */
[----:B------:R-:W3:Y:S07]  /*12fa0*/  POPC R5, UR4 ;  /* 0x0000000400057d09 */ /* 0x000eee0008000000 */
[----:B---3--:R-:W3:Y:S01]  /*12fb0*/  @P0 ATOMG.E.ADD.STRONG.GPU PT, R3, desc[UR52][R2.64], R5 ;  /* 0x00000005020309a8 */ /* 0x008ee200081ee1f4 */
[----:B-1----:R-:W0:Y:S02]  /*12fc0*/  S2R R4, SR_LTMASK ;  /* 0x0000000000047919 */ /* 0x002e240000003900 */
[----:B0-----:R-:W-:-:S04]  /*12fd0*/  LOP3.LUT R4, R4, UR4, RZ, 0xc0, !PT ;  /* 0x0000000404047c12 */ /* 0x001fc8000f8ec0ff */
[----:B------:R-:W0:Y:S01]  /*12fe0*/  POPC R7, R4 ;  /* 0x0000000400077309 */ /* 0x000e220000000000 */
[----:B---3--:R-:W0:Y:S02]  /*12ff0*/  SHFL.IDX PT, R0, R3, R0, 0x1f ;  /* 0x00001f0003007589 */ /* 0x008e2400000e0000 */
[----:B0-----:R-:W-:-:S05]  /*13000*/  IADD3 R0, R0, UR37, R7 ;  /* 0x0000002500007c10 */ /* 0x001fca000fffe007 */
[----:B------:R4:W-:Y:S01]  /*13010*/  STL [R1], R0 ;  /* 0x0000000001007387 */ /* 0x0009e20000100800 */
[----:B------:R-:W-:Y:S05]  /*13020*/  BRA `(.L_x_1301) ;  /* 0x0000003800d87947 */ /* 0x000fea0003800000 */
.L_x_1300:
        /* <DEDUP_REMOVED lines=8> */
[----:B-1----:R-:W-:Y:S02]  /*130b0*/  IMAD.U32 R4, RZ, RZ, UR6 ;  /* 0x00000006ff047e24 */ /* 0x002fe4000f8e00ff */
[----:B------:R-:W1:Y:S01]  /*130c0*/  LDC.64 R2, c[0x4][R2] ;  /* 0x0100000002027b82 */ /* 0x000e620000000a00 */
[----:B0-----:R-:W-:Y:S02]  /*130d0*/  IMAD.U32 R5, RZ, RZ, UR7 ;  /* 0x00000007ff057e24 */ /* 0x001fe4000f8e00ff */
[----:B------:R-:W-:Y:S02]  /*130e0*/  IMAD.U32 R6, RZ, RZ, UR8 ;  /* 0x00000008ff067e24 */ /* 0x000fe4000f8e00ff */
[----:B------:R-:W-:-:S02]  /*130f0*/  IMAD.U32 R7, RZ, RZ, UR9 ;  /* 0x00000009ff077e24 */ /* 0x000fc4000f8e00ff */
[----:B--2---:R-:W-:Y:S02]  /*13100*/  IMAD.U32 R10, RZ, RZ, UR4 ;  /* 0x00000004ff0a7e24 */ /* 0x004fe4000f8e00ff */
[----:B------:R-:W-:Y:S02]  /*13110*/  IMAD.U32 R11, RZ, RZ, UR5 ;  /* 0x00000005ff0b7e24 */ /* 0x000fe4000f8e00ff */
[----:B------:R-:W-:Y:S02]  /*13120*/  IMAD.MOV.U32 R8, RZ, RZ, 0x70 ;  /* 0x00000070ff087424 */ /* 0x000fe400078e00ff */
[----:B------:R-:W-:Y:S02]  /*13130*/  IMAD.MOV.U32 R12, RZ, RZ, 0x1 ;  /* 0x00000001ff0c7424 */ /* 0x000fe400078e00ff */
[----:B------:R-:W-:-:S07]  /*13140*/  IMAD.MOV.U32 R13, RZ, RZ, RZ ;  /* 0x000000ffff0d7224 */ /* 0x000fce00078e00ff */
[----:B------:R-:W-:-:S07]  /*13150*/  LEPC R20, `(.L_x_1303) ;  /* 0x000000001014794e */ /* 0x000fce0000000000 */
[----:B-1----:R-:W-:Y:S05]  /*13160*/  CALL.ABS.NOINC R2 ;  /* 0x0000000002007343 */ /* 0x002fea0003c00000 */
.L_x_1303:
[----:B------:R-:W-:Y:S05]  /*13170*/  BSYNC B6 ;  /* 0x0000000000067941 */ /* 0x000fea0003800000 */
.L_x_1302:
        /* <DEDUP_REMOVED lines=9> */
[----:B-1----:R-:W-:Y:S02]  /*13210*/  IMAD.U32 R4, RZ, RZ, UR6 ;  /* 0x00000006ff047e24 */ /* 0x002fe4000f8e00ff */
[----:B0-----:R-:W-:Y:S02]  /*13220*/  IMAD.U32 R5, RZ, RZ, UR7 ;  /* 0x00000007ff057e24 */ /* 0x001fe4000f8e00ff */
[----:B------:R-:W-:Y:S02]  /*13230*/  IMAD.U32 R6, RZ, RZ, UR8 ;  /* 0x00000008ff067e24 */ /* 0x000fe4000f8e00ff */
[----:B------:R-:W-:-:S02]  /*13240*/  IMAD.U32 R7, RZ, RZ, UR9 ;  /* 0x00000009ff077e24 */ /* 0x000fc4000f8e00ff */
[----:B--2---:R-:W-:Y:S02]  /*13250*/  IMAD.U32 R10, RZ, RZ, UR4 ;  /* 0x00000004ff0a7e24 */ /* 0x004fe4000f8e00ff */
[----:B------:R-:W-:Y:S02]  /*13260*/  IMAD.U32 R11, RZ, RZ, UR5 ;  /* 0x00000005ff0b7e24 */ /* 0x000fe4000f8e00ff */
[----:B------:R-:W-:Y:S02]  /*13270*/  IMAD.MOV.U32 R8, RZ, RZ, 0x70 ;  /* 0x00000070ff087424 */ /* 0x000fe400078e00ff */
[----:B------:R-:W-:Y:S02]  /*13280*/  IMAD.MOV.U32 R12, RZ, RZ, 0x1 ;  /* 0x00000001ff0c7424 */ /* 0x000fe400078e00ff */
[----:B---3--:R-:W-:-:S07]  /*13290*/  IMAD.MOV.U32 R13, RZ, RZ, RZ ;  /* 0x000000ffff0d7224 */ /* 0x008fce00078e00ff */
[----:B------:R-:W-:-:S07]  /*132a0*/  LEPC R20, `(.L_x_1306) ;  /* 0x000000001014794e */ /* 0x000fce0000000000 */
[----:B----4-:R-:W-:Y:S05]  /*132b0*/  CALL.ABS.NOINC R2 ;  /* 0x0000000002007343 */ /* 0x010fea0003c00000 */
.L_x_1306:
        /* <DEDUP_REMOVED lines=15> */
.L_x_1305:
[----:B------:R-:W-:Y:S05]  /*133b0*/  BSYNC B6 ;  /* 0x0000000000067941 */ /* 0x000fea0003800000 */
.L_x_1304:
[----:B------:R-:W3:Y:S01]  /*133c0*/  LDL R0, [R1+0xc] ;  /* 0x00000c0001007983 */ /* 0x000ee20000100800 */
[----:B------:R-:W-:Y:S02]  /*133d0*/  ULDC.64 UR4, c[0x0][0x9f8] ;  /* 0x00027e0000047ab9 */ /* 0x000fe40000000a00 */
[----:B------:R-:W-:Y:S01]  /*133e0*/  ISETP.NE.U32.AND P0, PT, RZ, UR4, PT ;  /* 0x00000004ff007c0c */ /* 0x000fe2000bf05070 */
[----:B------:R-:W4:Y:S03]  /*133f0*/  LDL R17, [R1+0x30] ;  /* 0x0000300001117983 */ /* 0x000f260000100800 */
[----:B------:R-:W-:Y:S01]  /*13400*/  ISETP.NE.AND.EX P0, PT, RZ, UR5, PT, P0 ;  /* 0x00000005ff007c0c */ /* 0x000fe2000bf05300 */
[----:B------:R-:W-:-:S12]  /*13410*/  ULDC.64 UR4, c[0x0][0xa08] ;  /* 0x0002820000047ab9 */ /* 0x000fd80000000a00 */
[----:B------:R-:W5:Y:S01]  /*13420*/  @P0 LDC.64 R2, c[0x0][0x9f8] ;  /* 0x00027e00ff020b82 */ /* 0x000f620000000a00 */
[----:B---3--:R-:W-:Y:S02]  /*13430*/  IMAD.MOV.U32 R7, RZ, RZ, R0 ;  /* 0x000000ffff077224 */ /* 0x008fe400078e0000 */
[----:B-----5:R-:W-:-:S05]  /*13440*/  @P0 IMAD.WIDE R2, R0, 0x4, R2 ;  /* 0x0000000400020825 */ /* 0x020fca00078e0202 */
[----:B------:R3:W0:Y:S01]  /*13450*/  @P0 LDG.E R7, desc[UR52][R2.64] ;  /* 0x0000003402070981 */ /* 0x000622000c1e1900 */
[----:B----4-:R-:W-:Y:S01]  /*13460*/  VIADD R0, R17, 0xffffffff ;  /* 0xffffffff11007836 */ /* 0x010fe20000000000 */
[----:B---3--:R-:W3:Y:S02]  /*13470*/  LDC.64 R2, c[0x0][0x418] ;  /* 0x00010600ff027b82 */ /* 0x008ee40000000a00 */
[----:B---3--:R-:W-:Y:S01]  /*13480*/  LOP3.LUT P0, RZ, R2, UR4, RZ, 0xfc, !PT ;  /* 0x0000000402ff7c12 */ /* 0x008fe2000f80fcff */
[----:B------:R-:W-:-:S03]  /*13490*/  UMOV UR4, 0xffffffff ;  /* 0xffffffff00047882 */ /* 0x000fc60000000000 */
[----:B------:R-:W-:Y:S02]  /*134a0*/  LOP3.LUT P0, RZ, R3, UR5, RZ, 0xfc, P0 ;  /* 0x0000000503ff7c12 */ /* 0x000fe4000800fcff */
[----:B0-----:R-:W-:Y:S01]  /*134b0*/  SHF.R.S32.HI R8, RZ, 0x1f, R7 ;  /* 0x0000001fff087819 */ /* 0x001fe20000011407 */
[----:B------:R0:W-:Y:S01]  /*134c0*/  STL [R1+0x8], R7 ;  /* 0x0000080701007387 */ /* 0x0001e20000100800 */
[----:B------:R-:W-:-:S03]  /*134d0*/  SEL R17, R7, RZ, !P0 ;  /* 0x000000ff07117207 */ /* 0x000fc60004000000 */
[----:B------:R0:W-:Y:S01]  /*134e0*/  STL [R1+0x1c], R8 ;  /* 0x00001c0801007387 */ /* 0x0001e20000100800 */
[----:B------:R-:W-:Y:S05]  /*134f0*/  BRA.DIV UR4, `(.L_x_1307) ;  /* 0x0000004e04e07947 */ /* 0x000fea000b800000 */
[----:B-1----:R-:W1:Y:S02]  /*13500*/  S2R R4, SR_TID.X ;  /* 0x0000000000047919 */ /* 0x002e640000002100 */
[----:B-1----:R-:W-:-:S04]  /*13510*/  SHF.R.U32.HI R4, RZ, 0x5, R4 ;  /* 0x00000005ff047819 */ /* 0x002fc80000011604 */
[----:B------:R-:W-:-:S05]  /*13520*/  LOP3.LUT R4, R4, 0x3, RZ, 0xc0, !PT ;  /* 0x0000000304047812 */ /* 0x000fca00078ec0ff */
[----:B------:R1:W3:Y:S02]  /*13530*/  SHFL.IDX PT, R14, R4, RZ, 0x1f ;  /* 0x00001fff040e7589 */ /* 0x0002e400000e0000 */
.L_x_1410:
[----:B-1----:R-:W4:Y:S01]  /*13540*/  LDL.LU R4, [R1+0x18] ;  /* 0x0000180001047983 */ /* 0x002f220000300800 */
[----:B------:R-:W-:Y:S02]  /*13550*/  PLOP3.LUT P1, PT, PT, PT, PT, 0x8, 0x0 ;  /* 0x000000000000781c */ /* 0x000fe40003f2e170 */
[----:B---3--:R-:W-:Y:S01]  /*13560*/  ISETP.NE.AND P0, PT, R14, RZ, PT ;  /* 0x000000ff0e00720c */ /* 0x008fe20003f05270 */
[----:B------:R1:W-:Y:S01]  /*13570*/  STL [R1+0x4], R0 ;  /* 0x0000040001007387 */ /* 0x0003e20000100800 */
[----:B----4-:R-:W-:-:S09]  /*13580*/  LOP3.LUT R4, R4, 0xfffffffe, RZ, 0xc0, !PT ;  /* 0xfffffffe04047812 */ /* 0x010fd200078ec0ff */
[----:B------:R-:W-:-:S05]  /*13590*/  @P1 LOP3.LUT R4, R4, 0x1, RZ, 0xfc, !PT ;  /* 0x0000000104041812 */ /* 0x000fca00078efcff */
[----:B------:R1:W-:Y:S01]  /*135a0*/  STL [R1+0x18], R4 ;  /* 0x0000180401007387 */ /* 0x0003e20000100800 */
[----:B------:R-:W-:Y:S05]  /*135b0*/  @P0 BRA `(.L_x_1308) ;  /* 0x0000000400200947 */ /* 0x000fea0003800000 */
[----:B------:R-:W-:-:S03]  /*135c0*/  UMOV UR4, 0xffffffff ;  /* 0xffffffff00047882 */ /* 0x000fc60000000000 */
[----:B------:R-:W-:Y:S05]  /*135d0*/  BRA.DIV UR4, `(.L_x_1309) ;  /* 0x0000004e04dc7947 */ /* 0x000fea000b800000 */
[----:B------:R-:W-:-:S13]  /*135e0*/  ELECT P6, URZ, PT ;  /* 0x00000000003f782f */ /* 0x000fda00038c0000 */
.L_x_1413:
[----:B------:R-:W-:Y:S05]  /*135f0*/  @!P6 BRA `(.L_x_1308) ;  /* 0x000000040010e947 */ /* 0x000fea0003800000 */
[----:B------:R-:W-:-:S04]  /*13600*/  ISETP.NE.U32.AND P0, PT, R2, RZ, PT ;  /* 0x000000ff0200720c */ /* 0x000fc80003f05070 */
[----:B------:R-:W-:-:S13]  /*13610*/  ISETP.NE.AND.EX P0, PT, R3, RZ, PT, P0 ;  /* 0x000000ff0300720c */ /* 0x000fda0003f05300 */
[----:B------:R-:W-:Y:S05]  /*13620*/  @!P0 BRA `(.L_x_1310) ;  /* 0x0000000000508947 */ /* 0x000fea0003800000 */
[----:B------:R-:W3:Y:S01]  /*13630*/  LDC R6, c[0x0][0x43c] ;  /* 0x00010f00ff067b82 */ /* 0x000ee20000000800 */
[----:B------:R-:W-:Y:S01]  /*13640*/  IMAD.MOV.U32 R9, RZ, RZ, R0 ;  /* 0x000000ffff097224 */ /* 0x000fe200078e0000 */
[----:B------:R-:W-:-:S03]  /*13650*/  ULDC.64 UR4, c[0x0][0x428] ;  /* 0x00010a0000047ab9 */ /* 0x000fc60000000a00 */
[----:B-1----:R-:W-:Y:S01]  /*13660*/  IMAD.MOV.U32 R0, RZ, RZ, R9 ;  /* 0x000000ffff007224 */ /* 0x002fe200078e0009 */
[----:B---3--:R-:W-:-:S13]  /*13670*/  ISETP.NE.AND P0, PT, R6, 0x1, PT ;  /* 0x000000010600780c */ /* 0x008fda0003f05270 */
        /* <DEDUP_REMOVED lines=15> */
.L_x_1310:
[----:B---3--:R-:W3:Y:S01]  /*13770*/  LDL R2, [R1+0x10] ;  /* 0x0000100001027983 */ /* 0x008ee20000100800 */
[----:B-1----:R-:W-:Y:S01]  /*13780*/  IMAD R0, R19, 0x8, R18 ;  /* 0x0000000813007824 */ /* 0x002fe200078e0212 */
[----:B---3--:R-:W-:-:S04]  /*13790*/  SHF.L.U32 R2, R2, 0x1f, RZ ;  /* 0x0000001f02027819 */ /* 0x008fc800000006ff */
[----:B------:R-:W1:Y:S02]  /*137a0*/  SYNCS.PHASECHK.TRANS64.TRYWAIT P0, [R0+URZ+0x28840], R2 ;  /* 0x02884002000075a7 */ /* 0x000e64000800017f */
[----:B-1----:R-:W-:Y:S05]  /*137b0*/  @!P0 BRA `(.L_x_1311) ;  /* 0x0000004c00848947 */ /* 0x002fea0003800000 */
.L_x_1414:
[----:B------:R-:W3:Y:S02]  /*137c0*/  S2R R3, SR_TID.X ;  /* 0x0000000000037919 */ /* 0x000ee40000002100 */
[----:B---3--:R-:W-:-:S04]  /*137d0*/  LOP3.LUT R3, R3, 0x7f, RZ, 0xc0, !PT ;  /* 0x0000007f03037812 */ /* 0x008fc800078ec0ff */
[----:B------:R-:W-:-:S13]  /*137e0*/  ISETP.NE.AND P0, PT, R3, RZ, PT ;  /* 0x000000ff0300720c */ /* 0x000fda0003f05270 */
        /* <DEDUP_REMOVED lines=8> */
.L_x_1312:
[----:B------:R-:W3:Y:S04]  /*13870*/  LDL R4, [R1+0x4] ;  /* 0x0000040001047983 */ /* 0x000ee80000100800 */
[----:B------:R-:W4:Y:S04]  /*13880*/  LDL R3, [R1+0x14] ;  /* 0x0000140001037983 */ /* 0x000f280000100800 */
[----:B-1----:R-:W2:Y:S01]  /*13890*/  LDL.LU R2, [R1+0x18] ;  /* 0x0000180001027983 */ /* 0x002ea20000300800 */
        /* <DEDUP_REMOVED lines=18> */
[----:B------:R-:W-:Y:S01]  /*139c0*/  ULEA UR11, UR11, UR5, 0x7 ;  /* 0x000000050b0b7291 */ /* 0x000fe2000f8e383f */
[----:B------:R3:W-:Y:S01]  /*139d0*/  STL [R1+0x18], R2 ;  /* 0x0000180201007387 */ /* 0x0007e20000100800 */
[----:B------:R-:W-:-:S09]  /*139e0*/  UIADD3.X UR5, URZ, UR39, URZ, UP0, !UPT ;  /* 0x000000273f057290 */ /* 0x000fd200087fe43f */
[----:B------:R1:W-:Y:S02]  /*139f0*/  UTMALDG.4D [UR8], [UR4], desc[UR6] ;  /* 0x00000608040075b4 */ /* 0x0003e40008019000 */
[----:B-1----:R-:W-:Y:S01]  /*13a00*/  UMOV UR8, UR14 ;  /* 0x0000000e00087c82 */ /* 0x002fe20008000000 */
[----:B------:R-:W-:Y:S02]  /*13a10*/  UMOV UR10, UR15 ;  /* 0x0000000f000a7c82 */ /* 0x000fe40008000000 */
[----:B------:R3:W-:Y:S02]  /*13a20*/  UTMALDG.4D [UR8], [UR4], desc[UR6] ;  /* 0x00000608040075b4 */ /* 0x0007e40008019000 */
[----:B---3--:R-:W-:Y:S01]  /*13a30*/  NOP ;  /* 0x0000000000007918 */ /* 0x008fe20000000000 */
.L_x_1308:
[----:B------:R-:W1:Y:S01]  /*13a40*/  LDL.LU R3, [R1+0x3c] ;  /* 0x00003c0001037983 */ /* 0x000e620000300800 */
[----:B------:R-:W-:Y:S05]  /*13a50*/  WARPSYNC.ALL ;  /* 0x0000000000007948 */ /* 0x000fea0003800000 */
[----:B------:R-:W-:Y:S01]  /*13a60*/  ULDC.64 UR4, c[0x0][0x298] ;  /* 0x0000a60000047ab9 */ /* 0x000fe20000000a00 */
[----:B------:R-:W-:Y:S01]  /*13a70*/  BSSY B6, `(.L_x_1313) ;  /* 0x000001c000067945 */ /* 0x000fe20003800000 */
[----:B------:R-:W-:Y:S01]  /*13a80*/  BAR.SYNC.DEFER_BLOCKING 0x8, 0x180 ;  /* 0x0206000000007b1d */ /* 0x000fe20000010000 */
[----:B-1----:R-:W-:Y:S01]  /*13a90*/  SHF.R.S32.HI R0, RZ, 0x1f, R3 ;  /* 0x0000001fff007819 */ /* 0x002fe20000011403 */
[----:B------:R-:W-:-:S04]  /*13aa0*/  IMAD.WIDE.U32 R4, R3, UR4, RZ ;  /* 0x0000000403047c25 */ /* 0x000fc8000f8e00ff */
[----:B------:R-:W-:Y:S01]  /*13ab0*/  IMAD R2, R0, UR4, RZ ;  /* 0x0000000400027c24 */ /* 0x000fe2000f8e02ff */
[----:B------:R1:W-:Y:S01]  /*13ac0*/  STL.64 [R1+0x48], R4 ;  /* 0x0000480401007387 */ /* 0x0003e20000100a00 */
[----:B------:R-:W-:Y:S02]  /*13ad0*/  VIADD R0, R18, 0x10400 ;  /* 0x0001040012007836 */ /* 0x000fe40000000000 */
[----:B------:R-:W-:-:S03]  /*13ae0*/  IMAD R2, R3, UR5, R2 ;  /* 0x0000000503027c24 */ /* 0x000fc6000f8e0202 */
[----:B------:R-:W-:Y:S01]  /*13af0*/  LOP3.LUT P0, RZ, R0, 0x3ff, RZ, 0xc0, !PT ;  /* 0x000003ff00ff7812 */ /* 0x000fe2000780c0ff */
[----:B------:R-:W-:-:S05]  /*13b00*/  IMAD.IADD R0, R5, 0x1, R2 ;  /* 0x0000000105007824 */ /* 0x000fca00078e0202 */
[----:B------:R1:W-:Y:S07]  /*13b10*/  STL [R1+0x3c], R0 ;  /* 0x00003c0001007387 */ /* 0x0003ee0000100800 */
[----:B------:R-:W-:Y:S05]  /*13b20*/  @!P0 BRA `(.L_x_1314) ;  /* 0x0000000000408947 */ /* 0x000fea0003800000 */
[----:B------:R-:W-:Y:S01]  /*13b30*/  MOV R2, 0x0 ;  /* 0x0000000000027802 */ /* 0x000fe20000000f00 */
[----:B------:R-:W-:Y:S01]  /*13b40*/  ULDC.64 UR4, c[0x4][0xa0] ;  /* 0x0100280000047ab9 */ /* 0x000fe20000000a00 */
[----:B------:R-:W-:Y:S01]  /*13b50*/  ULDC.64 UR6, c[0x4][0xa8] ;  /* 0x01002a0000067ab9 */ /* 0x000fe20000000a00 */
[----:B------:R-:W-:Y:S01]  /*13b60*/  ULDC.64 UR8, c[0x4][0x20] ;  /* 0x0100080000087ab9 */ /* 0x000fe20000000a00 */
[----:B-1----:R-:W-:Y:S02]  /*13b70*/  IMAD.U32 R4, RZ, RZ, UR4 ;  /* 0x00000004ff047e24 */ /* 0x002fe4000f8e00ff */
[----:B------:R-:W1:Y:S01]  /*13b80*/  LDC.64 R2, c[0x4][R2] ;  /* 0x0100000002027b82 */ /* 0x000e620000000a00 */
[----:B------:R-:W-:Y:S02]  /*13b90*/  IMAD.U32 R5, RZ, RZ, UR5 ;  /* 0x00000005ff057e24 */ /* 0x000fe4000f8e00ff */
[----:B------:R-:W-:Y:S02]  /*13ba0*/  IMAD.U32 R6, RZ, RZ, UR6 ;  /* 0x00000006ff067e24 */ /* 0x000fe4000f8e00ff */
[----:B0-----:R-:W-:-:S02]  /*13bb0*/  IMAD.U32 R7, RZ, RZ, UR7 ;  /* 0x00000007ff077e24 */ /* 0x001fc4000f8e00ff */
[----:B--2---:R-:W-:Y:S02]  /*13bc0*/  IMAD.U32 R10, RZ, RZ, UR8 ;  /* 0x00000008ff0a7e24 */ /* 0x004fe4000f8e00ff */
[----:B------:R-:W-:Y:S02]  /*13bd0*/  IMAD.U32 R11, RZ, RZ, UR9 ;  /* 0x00000009ff0b7e24 */ /* 0x000fe4000f8e00ff */
[----:B------:R-:W-:Y:S02]  /*13be0*/  IMAD.MOV.U32 R8, RZ, RZ, 0x70 ;  /* 0x00000070ff087424 */ /* 0x000fe400078e00ff */
[----:B------:R-:W-:Y:S02]  /*13bf0*/  IMAD.MOV.U32 R12, RZ, RZ, 0x1 ;  /* 0x00000001ff0c7424 */ /* 0x000fe400078e00ff */
[----:B------:R-:W-:-:S07]  /*13c00*/  IMAD.MOV.U32 R13, RZ, RZ, RZ ;  /* 0x000000ffff0d7224 */ /* 0x000fce00078e00ff */
[----:B------:R-:W-:-:S07]  /*13c10*/  LEPC R20, `(.L_x_1314) ;  /* 0x000000001014794e */ /* 0x000fce0000000000 */
[----:B-1----:R-:W-:Y:S05]  /*13c20*/  CALL.ABS.NOINC R2 ;  /* 0x0000000002007343 */ /* 0x002fea0003c00000 */
.L_x_1314:
[----:B------:R-:W-:Y:S05]  /*13c30*/  BSYNC B6 ;  /* 0x0000000000067941 */ /* 0x000fea0003800000 */
.L_x_1313:
[----:B-1----:R-:W3:Y:S01]  /*13c40*/  LDL.LU R0, [R1+0x3c] ;  /* 0x00003c0001007983 */ /* 0x002ee20000300800 */
[----:B------:R-:W-:Y:S01]  /*13c50*/  ULDC.64 UR6, c[0x0][0xa00] ;  /* 0x0002800000067ab9 */ /* 0x000fe20000000a00 */
[----:B0-----:R-:W0:Y:S01]  /*13c60*/  LDC R7, c[0x0][0x448] ;  /* 0x00011200ff077b82 */ /* 0x001e220000000800 */
[----:B------:R-:W-:Y:S01]  /*13c70*/  ULDC.64 UR4, c[0x0][0x2d8] ;  /* 0x0000b60000047ab9 */ /* 0x000fe20000000a00 */
[----:B------:R-:W3:Y:S04]  /*13c80*/  LDL.LU.64 R2, [R1+0x48] ;  /* 0x0000480001027983 */ /* 0x000ee80000300a00 */
[----:B------:R-:W4:Y:S04]  /*13c90*/  LDL R5, [R1+0xc] ;  /* 0x00000c0001057983 */ /* 0x000f280000100800 */
[----:B------:R-:W2:Y:S01]  /*13ca0*/  LDL R8, [R1+0x28] ;  /* 0x0000280001087983 */ /* 0x000ea20000100800 */
[----:B------:R-:W-:-:S04]  /*13cb0*/  ISETP.NE.U32.AND P0, PT, RZ, UR6, PT ;  /* 0x00000006ff007c0c */ /* 0x000fc8000bf05070 */
[----:B------:R-:W-:Y:S01]  /*13cc0*/  ISETP.NE.AND.EX P0, PT, RZ, UR7, PT, P0 ;  /* 0x00000007ff007c0c */ /* 0x000fe2000bf05300 */
[----:B------:R-:W1:Y:S01]  /*13cd0*/  S2R R9, SR_TID.X ;  /* 0x0000000000097919 */ /* 0x000e620000002100 */
[----:B------:R-:W-:Y:S01]  /*13ce0*/  ULDC.64 UR6, c[0x0][0x280] ;  /* 0x0000a00000067ab9 */ /* 0x000fe20000000a00 */
[----:B-1----:R-:W-:Y:S02]  /*13cf0*/  IMAD.SHL.U32 R9, R9, 0x10, RZ ;  /* 0x0000001009097824 */ /* 0x002fe400078e00ff */
[----:B---3--:R-:W-:Y:S01]  /*13d00*/  IMAD.MOV.U32 R3, RZ, RZ, R0 ;  /* 0x000000ffff037224 */ /* 0x008fe200078e0000 */
[----:B----4-:R-:W-:-:S04]  /*13d10*/  SHF.R.S32.HI R0, RZ, 0x1f, R5 ;  /* 0x0000001fff007819 */ /* 0x010fc80000011405 */
[----:B------:R-:W-:Y:S02]  /*13d20*/  SEL R4, R0, RZ, !P0 ;  /* 0x000000ff00047207 */ /* 0x000fe40004000000 */
[----:B------:R-:W-:Y:S02]  /*13d30*/  SEL R0, R5, RZ, !P0 ;  /* 0x000000ff05007207 */ /* 0x000fe40004000000 */
[----:B------:R-:W1:Y:S01]  /*13d40*/  S2R R5, SR_TID.X ;  /* 0x0000000000057919 */ /* 0x000e620000002100 */
[----:B0-----:R-:W-:Y:S01]  /*13d50*/  ISETP.NE.AND P0, PT, R7, 0x1, PT ;  /* 0x000000010700780c */ /* 0x001fe20003f05270 */
[----:B------:R-:W-:-:S04]  /*13d60*/  IMAD.WIDE.U32 R2, R16, UR4, R2 ;  /* 0x0000000410027c25 */ /* 0x000fc8000f8e0002 */
[----:B------:R-:W-:Y:S01]  /*13d70*/  IMAD R3, R16, UR5, R3 ;  /* 0x0000000510037c24 */ /* 0x000fe2000f8e0203 */
[----:B------:R-:W-:Y:S02]  /*13d80*/  ULDC.64 UR4, c[0x0][0x2e0] ;  /* 0x0000b80000047ab9 */ /* 0x000fe40000000a00 */
[----:B------:R-:W-:-:S05]  /*13d90*/  IMAD R4, R4, UR4, RZ ;  /* 0x0000000404047c24 */ /* 0x000fca000f8e02ff */
[----:B------:R-:W0:Y:S01]  /*13da0*/  @P0 LDC R6, c[0x0][0x450] ;  /* 0x00011400ff060b82 */ /* 0x000e220000000800 */
[----:B-1----:R-:W-:-:S04]  /*13db0*/  LOP3.LUT R5, R5, 0x7f, RZ, 0xc0, !PT ;  /* 0x0000007f05057812 */ /* 0x002fc800078ec0ff */
[----:B------:R-:W-:-:S04]  /*13dc0*/  SHF.R.U32.HI R5, RZ, 0x3, R5 ;  /* 0x00000003ff057819 */ /* 0x000fc80000011605 */
[----:B------:R-:W-:Y:S02]  /*13dd0*/  LOP3.LUT R9, R5, 0x70, R9, 0xf8, !PT ;  /* 0x0000007005097812 */ /* 0x000fe400078ef809 */
[----:B------:R-:W1:Y:S01]  /*13de0*/  @P0 LDC R5, c[0x0][0x44c] ;  /* 0x00011300ff050b82 */ /* 0x000e620000000800 */
[----:B------:R-:W-:-:S04]  /*13df0*/  IMAD.WIDE.U32 R2, R0, UR4, R2 ;  /* 0x0000000400027c25 */ /* 0x000fc8000f8e0002 */
[----:B------:R-:W-:Y:S01]  /*13e00*/  IMAD R0, R0, UR5, R4 ;  /* 0x0000000500007c24 */ /* 0x000fe2000f8e0204 */
[----:B------:R-:W-:Y:S01]  /*13e10*/  ULDC.64 UR4, c[0x0][0x2d0] ;  /* 0x0000b40000047ab9 */ /* 0x000fe20000000a00 */
[----:B--2---:R-:W-:Y:S02]  /*13e20*/  IMAD.IADD R4, R9, 0x1, R8 ;  /* 0x0000000109047824 */ /* 0x004fe400078e0208 */
[----:B------:R-:W2:Y:S01]  /*13e30*/  S2R R9, SR_TID.X ;  /* 0x0000000000097919 */ /* 0x000ea20000002100 */
[----:B------:R-:W-:Y:S02]  /*13e40*/  IMAD.IADD R3, R3, 0x1, R0 ;  /* 0x0000000103037824 */ /* 0x000fe400078e0200 */
[----:B------:R-:W-:Y:S02]  /*13e50*/  IMAD.MOV.U32 R0, RZ, RZ, R4 ;  /* 0x000000ffff007224 */ /* 0x000fe400078e0004 */
[----:B-1----:R-:W-:-:S05]  /*13e60*/  @P0 IMAD.HI.U32 R5, R4, R5, RZ ;  /* 0x0000000504050227 */ /* 0x002fca00078e00ff */
[----:B0-----:R-:W-:-:S05]  /*13e70*/  @P0 SHF.R.U32.HI R0, RZ, R6, R5 ;  /* 0x00000006ff000219 */ /* 0x001fca0000011605 */
[----:B------:R-:W-:-:S04]  /*13e80*/  IMAD.MOV R5, RZ, RZ, -R0 ;  /* 0x000000ffff057224 */ /* 0x000fc800078e0a00 */
[----:B------:R-:W-:Y:S01]  /*13e90*/  IMAD R4, R7, R5, R4 ;  /* 0x0000000507047224 */ /* 0x000fe200078e0204 */
[----:B------:R-:W-:Y:S01]  /*13ea0*/  SHF.R.S32.HI R5, RZ, 0x1f, R0 ;  /* 0x0000001fff057819 */ /* 0x000fe20000011400 */
[----:B------:R-:W-:-:S04]  /*13eb0*/  IMAD.WIDE.U32 R2, R0, UR4, R2 ;  /* 0x0000000400027c25 */ /* 0x000fc8000f8e0002 */
[----:B------:R-:W-:Y:S02]  /*13ec0*/  IMAD R5, R5, UR4, RZ ;  /* 0x0000000405057c24 */ /* 0x000fe4000f8e02ff */
[----:B--2---:R-:W-:Y:S02]  /*13ed0*/  IMAD.SHL.U32 R9, R9, 0x8, RZ ;  /* 0x0000000809097824 */ /* 0x004fe400078e00ff */
[----:B------:R-:W-:Y:S01]  /*13ee0*/  IMAD R0, R0, UR5, R5 ;  /* 0x0000000500007c24 */ /* 0x000fe2000f8e0205 */
[----:B------:R-:W-:Y:S02]  /*13ef0*/  ULDC.64 UR4, c[0x0][0x2c8] ;  /* 0x0000b20000047ab9 */ /* 0x000fe40000000a00 */
[----:B------:R-:W-:Y:S01]  /*13f00*/  LOP3.LUT R9, R9, 0x38, RZ, 0xc0, !PT ;  /* 0x0000003809097812 */ /* 0x000fe200078ec0ff */
[----:B------:R-:W-:Y:S01]  /*13f10*/  IMAD.IADD R3, R3, 0x1, R0 ;  /* 0x0000000103037824 */ /* 0x000fe200078e0200 */
[----:B------:R-:W-:Y:S02]  /*13f20*/  SHF.R.S32.HI R0, RZ, 0x1f, R4 ;  /* 0x0000001fff007819 */ /* 0x000fe40000011404 */
[----:B------:R-:W-:Y:S01]  /*13f30*/  LOP3.LUT R9, R9, 0x40, RZ, 0xfc, !PT ;  /* 0x0000004009097812 */ /* 0x000fe200078efcff */
        /* <DEDUP_REMOVED lines=15> */
[----:B------:R-:W0:Y:S01]  /*14030*/  S2R R6, SR_TID.X ;  /* 0x0000000000067919 */ /* 0x000e220000002100 */
[----:B------:R-:W2:Y:S01]  /*14040*/  LDL.LU R11, [R1+0x28] ;  /* 0x00002800010b7983 */ /* 0x000ea20000300800 */
[----:B0-----:R-:W-:-:S04]  /*14050*/  LOP3.LUT R6, R6, 0x7f, RZ, 0xc0, !PT ;  /* 0x0000007f06067812 */ /* 0x001fc800078ec0ff */
[----:B------:R-:W-:Y:S02]  /*14060*/  SHF.R.U32.HI R8, RZ, 0x3, R6 ;  /* 0x00000003ff087819 */ /* 0x000fe40000011606 */
[----:B------:R-:W3:Y:S03]  /*14070*/  LDL.LU R6, [R1+0x2c] ;  /* 0x00002c0001067983 */ /* 0x000ee60000300800 */
[----:B--2---:R-:W-:-:S04]  /*14080*/  IMAD.IADD R0, R8, 0x1, R11 ;  /* 0x0000000108007824 */ /* 0x004fc800078e020b */
[----:B------:R-:W-:Y:S02]  /*14090*/  VIADD R5, R0, 0x10 ;  /* 0x0000001000057836 */ /* 0x000fe40000000000 */
[----:B---3--:R-:W-:Y:S02]  /*140a0*/  IMAD R2, R6, R7, RZ ;  /* 0x0000000706027224 */ /* 0x008fe400078e02ff */
[----:B------:R-:W0:Y:S04]  /*140b0*/  SHFL.IDX PT, R7, R4, RZ, 0x181f ;  /* 0x00181fff04077589 */ /* 0x000e2800000e0000 */
[----:B------:R-:W1:Y:S01]  /*140c0*/  SHFL.IDX PT, R6, R3, RZ, 0x181f ;  /* 0x00181fff03067589 */ /* 0x000e6200000e0000 */
[-C--:B------:R-:W-:Y:S02]  /*140d0*/  ISETP.GE.AND P4, PT, R0, R2.reuse, PT ;  /* 0x000000020000720c */ /* 0x080fe40003f86270 */
[----:B------:R-:W-:-:S02]  /*140e0*/  ISETP.GE.AND P2, PT, R5, R2, PT ;  /* 0x000000020500720c */ /* 0x000fc40003f46270 */
[----:B------:R-:W2:Y:S04]  /*140f0*/  SHFL.IDX PT, R5, R4, 0x1, 0x181f ;  /* 0x00381f0004057f89 */ /* 0x000ea800000e0000 */
[----:B------:R-:W3:Y:S05]  /*14100*/  SHFL.IDX PT, R8, R3, 0x1, 0x181f ;  /* 0x00381f0003087f89 */ /* 0x000eea00000e0000 */
[----:B0-----:R-:W-:-:S05]  /*14110*/  @!P4 LEA R7, P3, R10, R7, 0x1 ;  /* 0x000000070a07c211 */ /* 0x001fca00078608ff */
[----:B-1----:R-:W-:-:S05]  /*14120*/  @!P4 IMAD.X R6, RZ, RZ, R6, P3 ;  /* 0x000000ffff06c224 */ /* 0x002fca00018e0606 */
[----:B------:R-:W-:-:S04]  /*14130*/  @!P4 LOP3.LUT R7, R7, R6, RZ, 0x3c, !PT ;  /* 0x000000060707c212 */ /* 0x000fc800078e3cff */
[----:B------:R-:W-:-:S04]  /*14140*/  @!P4 LOP3.LUT R6, R7, R6, RZ, 0x3c, !PT ;  /* 0x000000060706c212 */ /* 0x000fc800078e3cff */
[----:B------:R-:W-:-:S05]  /*14150*/  @!P4 LOP3.LUT R7, R7, R6, RZ, 0x3c, !PT ;  /* 0x000000060707c212 */ /* 0x000fca00078e3cff */
[----:B-----5:R-:W-:Y:S04]  /*14160*/  @!P4 LDGSTS.E.BYPASS.LTC128B.128 [R9+0x10400], desc[UR52][R6.64], !P0 ;  /* 0x104000000609cfae */ /* 0x020fe8000c101d74 */
[----:B------:R2:W-:Y:S02]  /*14170*/  @!P4 LDGSTS.E.BYPASS.LTC128B.128 [R9+0x14400], desc[UR52][R6.64+0x80], !P1 ;  /* 0x144000800609cfae */ /* 0x0005e4000c901d74 */
[----:B--2---:R-:W-:-:S05]  /*14180*/  @!P2 LEA R7, P3, R10, R5, 0x1 ;  /* 0x000000050a07a211 */ /* 0x004fca00078608ff */
[----:B---3--:R-:W-:-:S05]  /*14190*/  @!P2 IMAD.X R6, RZ, RZ, R8, P3 ;  /* 0x000000ffff06a224 */ /* 0x008fca00018e0608 */
[----:B------:R-:W-:-:S04]  /*141a0*/  @!P2 LOP3.LUT R7, R7, R6, RZ, 0x3c, !PT ;  /* 0x000000060707a212 */ /* 0x000fc800078e3cff */
[----:B------:R-:W-:Y:S01]  /*141b0*/  @!P2 LOP3.LUT R6, R7, R6, RZ, 0x3c, !PT ;  /* 0x000000060706a212 */ /* 0x000fe200078e3cff */
[----:B------:R-:W-:-:S03]  /*141c0*/  VIADD R5, R0, 0x20 ;  /* 0x0000002000057836 */ /* 0x000fc60000000000 */
        /* <DEDUP_REMOVED lines=54> */
.L_x_1431:
[----:B------:R-:W-:Y:S01]  /*14530*/  VIADD R0, R0, 0x70 ;  /* 0x0000007000007836 */ /* 0x000fe20000000000 */
[----:B------:R-:W-:Y:S04]  /*14540*/  BSSY B0, `(.L_x_1316) ;  /* 0x000000a000007945 */ /* 0x000fe80003800000 */
[----:B------:R-:W-:-:S13]  /*14550*/  ISETP.GE.AND P2, PT, R0, R2, PT ;  /* 0x000000020000720c */ /* 0x000fda0003f46270 */
[----:B------:R-:W-:Y:S05]  /*14560*/  @P2 BRA `(.L_x_1317) ;  /* 0x00000000001c2947 */ /* 0x000fea0003800000 */
[----:B--2---:R-:W-:-:S05]  /*14570*/  LEA R2, P2, R10, R3, 0x1 ;  /* 0x000000030a027211 */ /* 0x004fca00078408ff */
[----:B01----:R-:W-:-:S05]  /*14580*/  IMAD.X R3, RZ, RZ, R5, P2 ;  /* 0x000000ffff037224 */ /* 0x003fca00010e0605 */
[----:B------:R-:W-:Y:S01]  /*14590*/  @!PT LDS RZ, [RZ] ;  /* 0x00000000fffff984 */ /* 0x000fe20000000800 */
[----:B------:R-:W-:Y:S01]  /*145a0*/  @!PT LDS RZ, [RZ] ;  /* 0x00000000fffff984 */ /* 0x000fe20000000800 */
[----:B------:R-:W-:Y:S01]  /*145b0*/  @!PT LDS RZ, [RZ] ;  /* 0x00000000fffff984 */ /* 0x000fe20000000800 */
[----:B------:R3:W-:Y:S04]  /*145c0*/  LDGSTS.E.BYPASS.LTC128B.128 [R9+0x13c00], desc[UR52][R2.64], !P0 ;  /* 0x13c0000002097fae */ /* 0x0007e8000c101d74 */
[----:B------:R3:W-:Y:S02]  /*145d0*/  LDGSTS.E.BYPASS.LTC128B.128 [R9+0x17c00], desc[UR52][R2.64+0x80], !P1 ;  /* 0x17c0008002097fae */ /* 0x0007e4000c901d74 */
.L_x_1317:
[----:B------:R-:W-:Y:S05]  /*145e0*/  BSYNC B0 ;  /* 0x0000000000007941 */ /* 0x000fea0003800000 */
.L_x_1316:
[----:B------:R-:W-:Y:S01]  /*145f0*/  NOP ;  /* 0x0000000000007918 */ /* 0x000fe20000000000 */
[----:B------:R-:W-:Y:S01]  /*14600*/  PLOP3.LUT P0, PT, PT, PT, PT, 0x80, 0x0 ;  /* 0x000000000000781c */ /* 0x000fe20003f0f070 */
[----:B0-----:R-:W-:-:S12]  /*14610*/  VIADD R6, R18, 0x28800 ;  /* 0x0002880012067836 */ /* 0x001fd80000000000 */
.L_x_1318:
        /* <DEDUP_REMOVED lines=18> */
.L_x_1432:
[----:B------:R-:W-:Y:S05]  /*14740*/  BSYNC B0 ;  /* 0x0000000000007941 */ /* 0x000fea0003800000 */
.L_x_1319:
[----:B------:R-:W0:Y:S04]  /*14750*/  LDL R2, [R1+0x30] ;  /* 0x0000300001027983 */ /* 0x000e280000100800 */
[----:B------:R-:W3:Y:S01]  /*14760*/  LDL R4, [R1+0x20] ;  /* 0x0000200001047983 */ /* 0x000ee20000100800 */
[----:B------:R-:W-:Y:S01]  /*14770*/  BSSY B0, `(.L_x_1321) ;  /* 0x00001eb000007945 */ /* 0x000fe20003800000 */
[----:B0-----:R-:W-:-:S05]  /*14780*/  VIADD R0, R2, 0xfffffffe ;  /* 0xfffffffe02007836 */ /* 0x001fca0000000000 */
[----:B---3--:R-:W-:-:S13]  /*14790*/  ISETP.GE.AND P0, PT, R0, R4, PT ;  /* 0x000000040000720c */ /* 0x008fda0003f06270 */
[----:B------:R-:W-:Y:S05]  /*147a0*/  @!P0 BRA `(.L_x_1322) ;  /* 0x0000001c009c8947 */ /* 0x000fea0003800000 */
[----:B------:R-:W3:Y:S04]  /*147b0*/  LDL.LU R2, [R1+0x50] ;  /* 0x0000500001027983 */ /* 0x000ee80000300800 */
[----:B------:R-:W4:Y:S04]  /*147c0*/  LDL.LU R8, [R1+0x38] ;  /* 0x0000380001087983 */ /* 0x000f280000300800 */
[----:B--2---:R-:W2:Y:S04]  /*147d0*/  LDL.LU R3, [R1+0x54] ;  /* 0x0000540001037983 */ /* 0x004ea80000300800 */
[----:B------:R-:W5:Y:S04]  /*147e0*/  LDL.LU R7, [R1+0x34] ;  /* 0x0000340001077983 */ /* 0x000f680000300800 */
[----:B-1----:R-:W5:Y:S01]  /*147f0*/  LDL.LU R5, [R1+0x58] ;  /* 0x0000580001057983 */ /* 0x002f620000300800 */
[----:B------:R-:W-:Y:S01]  /*14800*/  LOP3.LUT R11, RZ, R4, RZ, 0x33, !PT ;  /* 0x00000004ff0b7212 */ /* 0x000fe200078e33ff */
[----:B------:R-:W-:Y:S01]  /*14810*/  BSSY B2, `(.L_x_1323) ;  /* 0x00000aa000027945 */ /* 0x000fe20003800000 */
[----:B---3--:R-:W-:-:S04]  /*14820*/  VIADD R2, R2, 0x1 ;  /* 0x0000000102027836 */ /* 0x008fc80000000000 */
[----:B----4-:R-:W-:Y:S01]  /*14830*/  IMAD R2, R2, R8, RZ ;  /* 0x0000000802027224 */ /* 0x010fe200078e02ff */
[----:B--2---:R-:W-:-:S04]  /*14840*/  LOP3.LUT R3, RZ, R3, RZ, 0x33, !PT ;  /* 0x00000003ff037212 */ /* 0x004fc800078e33ff */
[----:B------:R-:W-:-:S04]  /*14850*/  LOP3.LUT R2, RZ, R2, RZ, 0x33, !PT ;  /* 0x00000002ff027212 */ /* 0x000fc800078e33ff */
[----:B-----5:R-:W-:Y:S02]  /*14860*/  VIADDMNMX R2, R2, -R7, R3, !PT ;  /* 0x8000000702027246 */ /* 0x020fe40007800103 */
[----:B------:R-:W-:-:S04]  /*14870*/  LOP3.LUT R7, RZ, R5, RZ, 0x33, !PT ;  /* 0x00000005ff077212 */ /* 0x000fc800078e33ff */
[----:B------:R-:W-:-:S04]  /*14880*/  VIMNMX R7, R2, R7, !PT ;  /* 0x0000000702077248 */ /* 0x000fc80007fe0100 */
[----:B------:R-:W-:Y:S02]  /*14890*/  VIADDMNMX R11, R7, 0x2, R11, !PT ;  /* 0x00000002070b7846 */ /* 0x000fe4000780010b */
[----:B------:R-:W-:-:S05]  /*148a0*/  LOP3.LUT R2, RZ, R7, RZ, 0x33, !PT ;  /* 0x00000007ff027212 */ /* 0x000fca00078e33ff */
        /* <DEDUP_REMOVED lines=38> */
.L_x_1327:
[----:B------:R-:W-:Y:S01]  /*14b10*/  IMAD R3, R8, 0x8, R18 ;  /* 0x0000000808037824 */ /* 0x000fe200078e0212 */
[----:B------:R-:W-:Y:S01]  /*14b20*/  SHF.L.U32 R2, R10, 0x1f, RZ ;  /* 0x0000001f0a027819 */ /* 0x000fe200000006ff */
[----:B------:R-:W-:Y:S03]  /*14b30*/  BSSY B3, `(.L_x_1328) ;  /* 0x0000003000037945 */ /* 0x000fe60003800000 */
[----:B------:R-:W1:Y:S02]  /*14b40*/  SYNCS.PHASECHK.TRANS64.TRYWAIT P0, [R3+URZ+0x28840], R2 ;  /* 0x02884002030075a7 */ /* 0x000e64000800017f */
[----:B-1----:R-:W-:Y:S05]  /*14b50*/  @!P0 BRA `(.L_x_1329) ;  /* 0x0000004400808947 */ /* 0x002fea0003800000 */
.L_x_1433:
[----:B------:R-:W-:Y:S05]  /*14b60*/  BSYNC B3 ;  /* 0x0000000000037941 */ /* 0x000fea0003800000 */
.L_x_1328:
        /* <DEDUP_REMOVED lines=12> */
.L_x_1331:
[----:B------:R-:W-:Y:S05]  /*14c30*/  BSYNC B3 ;  /* 0x0000000000037941 */ /* 0x000fea0003800000 */
.L_x_1330:
        /* <DEDUP_REMOVED lines=12> */
.L_x_1332:
        /* <DEDUP_REMOVED lines=16> */
.L_x_1333:
        /* <DEDUP_REMOVED lines=16> */
.L_x_1434:
[----:B------:R-:W-:Y:S05]  /*14f00*/  BSYNC B3 ;  /* 0x0000000000037941 */ /* 0x000fea0003800000 */
.L_x_1334:
        /* <DEDUP_REMOVED lines=12> */
.L_x_1337:
[----:B------:R-:W-:Y:S05]  /*14fd0*/  BSYNC B3 ;  /* 0x0000000000037941 */ /* 0x000fea0003800000 */
.L_x_1336:
        /* <DEDUP_REMOVED lines=13> */
.L_x_1338:
        /* <DEDUP_REMOVED lines=15> */
.L_x_1339:
        /* <DEDUP_REMOVED lines=12> */
.L_x_1326:
[----:B------:R-:W-:Y:S05]  /*15260*/  BSYNC B1 ;  /* 0x0000000000017941 */ /* 0x000fea0003800000 */
.L_x_1325:
[----:B0-----:R-:W2:Y:S01]  /*15270*/  LDL.LU R0, [R1+0x30] ;  /* 0x0000300001007983 */ /* 0x001ea20000300800 */
[----:B------:R-:W-:-:S03]  /*15280*/  IMAD.MOV.U32 R19, RZ, RZ, R8 ;  /* 0x000000ffff137224 */ /* 0x000fc600078e0008 */
[----:B------:R0:W-:Y:S02]  /*15290*/  STL [R1+0x10], R10 ;  /* 0x0000100a01007387 */ /* 0x0001e40000100800 */
[----:B0-2---:R-:W-:-:S07]  /*152a0*/  VIADD R0, R0, 0xfffffffd ;  /* 0xfffffffd00007836 */ /* 0x005fce0000000000 */
.L_x_1324:
[----:B------:R-:W-:Y:S05]  /*152b0*/  BSYNC B2 ;  /* 0x0000000000027941 */ /* 0x000fea0003800000 */
.L_x_1323:
[----:B------:R-:W-:-:S05]  /*152c0*/  VIADD R11, R11, 0xfffffffe ;  /* 0xfffffffe0b0b7836 */ /* 0x000fca0000000000 */
[----:B------:R-:W-:-:S13]  /*152d0*/  ISETP.NE.AND P0, PT, R11, R7, PT ;  /* 0x000000070b00720c */ /* 0x000fda0003f05270 */
[----:B------:R-:W-:Y:S05]  /*152e0*/  @!P0 BRA `(.L_x_1322) ;  /* 0x0000001000cc8947 */ /* 0x000fea0003800000 */
[----:B------:R-:W-:-:S07]  /*152f0*/  IMAD.MOV.U32 R9, RZ, RZ, R17 ;  /* 0x000000ffff097224 */ /* 0x000fce00078e0011 */
.L_x_1370:
        /* <DEDUP_REMOVED lines=35> */
.L_x_1342:
[----:B------:R-:W-:Y:S01]  /*15530*/  IMAD R3, R4, 0x8, R18 ;  /* 0x0000000804037824 */ /* 0x000fe200078e0212 */
[----:B------:R-:W-:Y:S01]  /*15540*/  SHF.L.U32 R2, R5, 0x1f, RZ ;  /* 0x0000001f05027819 */ /* 0x000fe200000006ff */
[----:B------:R-:W-:Y:S03]  /*15550*/  BSSY B2, `(.L_x_1343) ;  /* 0x0000003000027945 */ /* 0x000fe60003800000 */
[----:B------:R-:W1:Y:S02]  /*15560*/  SYNCS.PHASECHK.TRANS64.TRYWAIT P0, [R3+URZ+0x28840], R2 ;  /* 0x02884002030075a7 */ /* 0x000e64000800017f */
[----:B-1----:R-:W-:Y:S05]  /*15570*/  @!P0 BRA `(.L_x_1344) ;  /* 0x0000003c00208947 */ /* 0x002fea0003800000 */
.L_x_1435:
[----:B------:R-:W-:Y:S05]  /*15580*/  BSYNC B2 ;  /* 0x0000000000027941 */ /* 0x000fea0003800000 */
.L_x_1343:
        /* <DEDUP_REMOVED lines=12> */
.L_x_1346:
[----:B------:R-:W-:Y:S05]  /*15650*/  BSYNC B2 ;  /* 0x0000000000027941 */ /* 0x000fea0003800000 */
.L_x_1345:
        /* <DEDUP_REMOVED lines=12> */
.L_x_1347:
        /* <DEDUP_REMOVED lines=16> */
.L_x_1348:
        /* <DEDUP_REMOVED lines=16> */
.L_x_1436:
[----:B------:R-:W-:Y:S05]  /*15920*/  BSYNC B2 ;  /* 0x0000000000027941 */ /* 0x000fea0003800000 */
.L_x_1349:
        /* <DEDUP_REMOVED lines=11> */
.L_x_1352:
[----:B------:R-:W-:Y:S05]  /*159e0*/  BSYNC B2 ;  /* 0x0000000000027941 */ /* 0x000fea0003800000 */
.L_x_1351:
        /* <DEDUP_REMOVED lines=12> */
.L_x_1353:
        /* <DEDUP_REMOVED lines=15> */
.L_x_1354:
        /* <DEDUP_REMOVED lines=12> */
.L_x_1341:
[----:B------:R-:W-:Y:S05]  /*15c60*/  BSYNC B1 ;  /* 0x0000000000017941 */ /* 0x000fea0003800000 */
.L_x_1340:
        /* <DEDUP_REMOVED lines=35> */
.L_x_1357:
[----:B------:R-:W-:Y:S01]  /*15ea0*/  IMAD R2, R19, 0x8, R18 ;  /* 0x0000000813027824 */ /* 0x000fe200078e0212 */
[----:B------:R-:W-:Y:S01]  /*15eb0*/  SHF.L.U32 R3, R12, 0x1f, RZ ;  /* 0x0000001f0c037819 */ /* 0x000fe200000006ff */
[----:B------:R-:W-:Y:S03]  /*15ec0*/  BSSY B2, `(.L_x_1358) ;  /* 0x0000003000027945 */ /* 0x000fe60003800000 */
[----:B------:R-:W2:Y:S02]  /*15ed0*/  SYNCS.PHASECHK.TRANS64.TRYWAIT P0, [R2+URZ+0x28840], R3 ;  /* 0x02884003020075a7 */ /* 0x000ea4000800017f */
[----:B--2---:R-:W-:Y:S05]  /*15ee0*/  @!P0 BRA `(.L_x_1359) ;  /* 0x0000003000ec8947 */ /* 0x004fea0003800000 */
.L_x_1437:
[----:B------:R-:W-:Y:S05]  /*15ef0*/  BSYNC B2 ;  /* 0x0000000000027941 */ /* 0x000fea0003800000 */
.L_x_1358:
        /* <DEDUP_REMOVED lines=12> */
.L_x_1361:
[----:B------:R-:W-:Y:S05]  /*15fc0*/  BSYNC B2 ;  /* 0x0000000000027941 */ /* 0x000fea0003800000 */
.L_x_1360:
        /* <DEDUP_REMOVED lines=13> */
.L_x_1362:
        /* <DEDUP_REMOVED lines=16> */
.L_x_1363:
        /* <DEDUP_REMOVED lines=15> */
.L_x_1438:
[----:B------:R-:W-:Y:S05]  /*16290*/  BSYNC B2 ;  /* 0x0000000000027941 */ /* 0x000fea0003800000 */
.L_x_1364:
        /* <DEDUP_REMOVED lines=11> */
.L_x_1367:
[----:B------:R-:W-:Y:S05]  /*16350*/  BSYNC B2 ;  /* 0x0000000000027941 */ /* 0x000fea0003800000 */
.L_x_1366:
        /* <DEDUP_REMOVED lines=12> */
.L_x_1368:
        /* <DEDUP_REMOVED lines=15> */
.L_x_1369:
        /* <DEDUP_REMOVED lines=12> */
.L_x_1356:
[----:B------:R-:W-:Y:S05]  /*165d0*/  BSYNC B1 ;  /* 0x0000000000017941 */ /* 0x000fea0003800000 */
.L_x_1355:
[----:B------:R-:W2:Y:S01]  /*165e0*/  LDL R2, [R1+0x20] ;  /* 0x0000200001027983 */ /* 0x000ea20000100800 */
[----:B------:R-:W-:Y:S01]  /*165f0*/  VIADD R0, R0, 0xfffffffe ;  /* 0xfffffffe00007836 */ /* 0x000fe20000000000 */
[----:B--2---:R-:W-:-:S13]  /*16600*/  ISETP.GT.AND P0, PT, R7, R2, PT ;  /* 0x000000020700720c */ /* 0x004fda0003f04270 */
[----:B------:R-:W-:Y:S05]  /*16610*/  @P0 BRA `(.L_x_1370) ;  /* 0xffffffec00380947 */ /* 0x000fea000383ffff */
.L_x_1322:
[----:B------:R-:W-:Y:S05]  /*16620*/  BSYNC B0 ;  /* 0x0000000000007941 */ /* 0x000fea0003800000 */
.L_x_1321:
[----:B------:R-:W3:Y:S01]  /*16630*/  S2R R7, SR_TID.X ;  /* 0x0000000000077919 */ /* 0x000ee20000002100 */
[----:B------:R-:W-:Y:S01]  /*16640*/  BSSY B0, `(.L_x_1371) ;  /* 0x0000011000007945 */ /* 0x000fe20003800000 */
[----:B---3--:R-:W-:-:S04]  /*16650*/  LOP3.LUT R7, R7, 0x7f, RZ, 0xc0, !PT ;  /* 0x0000007f07077812 */ /* 0x008fc800078ec0ff */
[----:B------:R-:W-:-:S13]  /*16660*/  ISETP.NE.AND P0, PT, R7, RZ, PT ;  /* 0x000000ff0700720c */ /* 0x000fda0003f05270 */
[----:B------:R-:W-:Y:S05]  /*16670*/  @P0 BRA `(.L_x_1372) ;  /* 0x0000000000340947 */ /* 0x000fea0003800000 */
[----:B--2---:R-:W2:Y:S01]  /*16680*/  S2R R3, SR_LANEID ;  /* 0x0000000000037919 */ /* 0x004ea20000000000 */
[----:B------:R-:W-:Y:S02]  /*16690*/  VOTEU.ANY UR4, UPT, PT ;  /* 0x0000000000047886 */ /* 0x000fe400038e0100 */
[----:B------:R-:W2:Y:S08]  /*166a0*/  FLO.U32 R0, UR4 ;  /* 0x0000000400007d00 */ /* 0x000eb000080e0000 */
[----:B------:R-:W3:Y:S01]  /*166b0*/  POPC R4, UR4 ;  /* 0x0000000400047d09 */ /* 0x000ee20008000000 */
[----:B--2---:R-:W-:-:S02]  /*166c0*/  ISETP.EQ.U32.AND P0, PT, R0, R3, PT ;  /* 0x000000030000720c */ /* 0x004fc40003f02070 */
[----:B------:R-:W3:Y:S11]  /*166d0*/  LDC.64 R2, c[0x0][0xc60] ;  /* 0x00031800ff027b82 */ /* 0x000ef60000000a00 */
[----:B---3--:R-:W2:Y:S01]  /*166e0*/  @P0 ATOMG.E.ADD.STRONG.GPU PT, R3, desc[UR52][R2.64], R4 ;  /* 0x00000004020309a8 */ /* 0x008ea200081ee1f4 */
[----:B-1----:R-:W1:Y:S02]  /*166f0*/  S2R R5, SR_LTMASK ;  /* 0x0000000000057919 */ /* 0x002e640000003900 */
[----:B-1----:R-:W-:-:S06]  /*16700*/  LOP3.LUT R5, R5, UR4, RZ, 0xc0, !PT ;  /* 0x0000000405057c12 */ /* 0x002fcc000f8ec0ff */
[----:B------:R-:W1:Y:S01]  /*16710*/  POPC R5, R5 ;  /* 0x0000000500057309 */ /* 0x000e620000000000 */
[----:B--2---:R-:W1:Y:S02]  /*16720*/  SHFL.IDX PT, R0, R3, R0, 0x1f ;  /* 0x00001f0003007589 */ /* 0x004e6400000e0000 */
[----:B-1----:R-:W-:-:S05]  /*16730*/  IADD3 R0, R0, UR37, R5 ;  /* 0x0000002500007c10 */ /* 0x002fca000fffe005 */
[----:B------:R3:W-:Y:S02]  /*16740*/  STL [R1], R0 ;  /* 0x0000000001007387 */ /* 0x0007e40000100800 */
.L_x_1372:
[----:B------:R-:W-:Y:S05]  /*16750*/  BSYNC B0 ;  /* 0x0000000000007941 */ /* 0x000fea0003800000 */
.L_x_1371:
[----:B---3--:R-:W3:Y:S01]  /*16760*/  LDL R0, [R1+0x18] ;  /* 0x0000180001007983 */ /* 0x008ee20000100800 */
[----:B------:R-:W-:Y:S01]  /*16770*/  BSSY B0, `(.L_x_1373) ;  /* 0x000003a000007945 */ /* 0x000fe20003800000 */
[----:B---3--:R-:W-:-:S13]  /*16780*/  LOP3.LUT P0, RZ, R0, 0x1, RZ, 0xc0, !PT ;  /* 0x0000000100ff7812 */ /* 0x008fda000780c0ff */
        /* <DEDUP_REMOVED lines=8> */
.L_x_1439:
[----:B------:R-:W-:Y:S05]  /*16810*/  BSYNC B1 ;  /* 0x0000000000017941 */ /* 0x000fea0003800000 */
.L_x_1375:
        /* <DEDUP_REMOVED lines=9> */
.L_x_1378:
[----:B------:R-:W-:Y:S05]  /*168b0*/  BSYNC B1 ;  /* 0x0000000000017941 */ /* 0x000fea0003800000 */
.L_x_1377:
[----:B--2---:R-:W2:Y:S04]  /*168c0*/  LDL.LU R3, [R1+0x14] ;  /* 0x0000140001037983 */ /* 0x004ea80000300800 */
[----:B------:R-:W2:Y:S01]  /*168d0*/  LDL.LU R2, [R1+0x4] ;  /* 0x0000040001027983 */ /* 0x000ea20000300800 */
[----:B------:R-:W-:Y:S01]  /*168e0*/  UIADD3 UR4, UP0, UR38, 0x470, URZ ;  /* 0x0000047026047890 */ /* 0x000fe2000ff1e03f */
[----:B------:R-:W-:Y:S01]  /*168f0*/  PLOP3.LUT P0, PT, PT, PT, PT, 0x80, 0x0 ;  /* 0x000000000000781c */ /* 0x000fe20003f0f070 */
[----:B------:R-:W-:Y:S01]  /*16900*/  VIADD R0, R0, 0x28850 ;  /* 0x0002885000007836 */ /* 0x000fe20000000000 */
[----:B------:R-:W-:Y:S01]  /*16910*/  UMOV UR6, 0x0 ;  /* 0x0000000000067882 */ /* 0x000fe20000000000 */
[----:B------:R-:W-:Y:S01]  /*16920*/  UIADD3.X UR5, URZ, UR39, URZ, UP0, !UPT ;  /* 0x000000273f057290 */ /* 0x000fe200087fe43f */
[----:B------:R-:W-:Y:S01]  /*16930*/  UMOV UR7, 0x14f00000 ;  /* 0x14f0000000077882 */ /* 0x000fe20000000000 */
[----:B------:R-:W-:Y:S01]  /*16940*/  UMOV UR10, URZ ;  /* 0x0000003f000a7c82 */ /* 0x000fe20008000000 */
[----:B--2---:R-:W-:-:S02]  /*16950*/  IMAD R2, R2, 0x80, R3 ;  /* 0x0000008002027824 */ /* 0x004fc400078e0203 */
[----:B------:R-:W-:-:S04]  /*16960*/  IMAD R3, R19, 0x8000, R18 ;  /* 0x0000800013037824 */ /* 0x000fc800078e0212 */
[----:B------:R-:W-:-:S07]  /*16970*/  VIADD R4, R3, 0x400 ;  /* 0x0000040003047836 */ /* 0x000fce0000000000 */
.L_x_1379:
        /* <DEDUP_REMOVED lines=15> */
.L_x_1380:
        /* <DEDUP_REMOVED lines=9> */
[----:B---3--:R-:W-:Y:S05]  /*16b00*/  @P0 BRA.U.ANY `(.L_x_1380) ;  /* 0xfffffffd00d80947 */ /* 0x008fea000393ffff */
.L_x_1374:
[----:B------:R-:W-:Y:S05]  /*16b10*/  BSYNC B0 ;  /* 0x0000000000007941 */ /* 0x000fea0003800000 */
.L_x_1373:
[----:B------:R-:W3:Y:S01]  /*16b20*/  LDL.LU R4, [R1+0x10] ;  /* 0x0000100001047983 */ /* 0x000ee20000300800 */
[----:B------:R-:W-:-:S05]  /*16b30*/  VIADD R19, R19, 0x1 ;  /* 0x0000000113137836 */ /* 0x000fca0000000000 */
[----:B------:R-:W-:-:S04]  /*16b40*/  ISETP.NE.AND P0, PT, R19, 0x2, PT ;  /* 0x000000021300780c */ /* 0x000fc80003f05270 */
[----:B------:R-:W-:Y:S02]  /*16b50*/  SEL R0, RZ, 0x1, P0 ;  /* 0x00000001ff007807 */ /* 0x000fe40000000000 */
[----:B------:R-:W-:Y:S02]  /*16b60*/  SEL R19, R19, RZ, P0 ;  /* 0x000000ff13137207 */ /* 0x000fe40000000000 */
[----:B---3--:R-:W-:-:S05]  /*16b70*/  LOP3.LUT R4, R4, R0, RZ, 0x3c, !PT ;  /* 0x0000000004047212 */ /* 0x008fca00078e3cff */
[----:B------:R3:W-:Y:S02]  /*16b80*/  STL [R1+0x10], R4 ;  /* 0x0000100401007387 */ /* 0x0007e40000100800 */
.L_x_1301:
[----:B------:R-:W-:Y:S05]  /*16b90*/  BSYNC B7 ;  /* 0x0000000000077941 */ /* 0x000fea0003800000 */
.L_x_1299:
        /* <DEDUP_REMOVED lines=9> */
[----:B01-3--:R-:W0:Y:S04]  /*16c30*/  LDS.128 R4, [R18+0x288d0] ;  /* 0x0288d00012047984 */ /* 0x00be280000000c00 */
[----:B0-----:R0:W-:Y:S04]  /*16c40*/  STL.64 [R1], R4 ;  /* 0x0000000401007387 */ /* 0x0011e80000100a00 */
[----:B------:R0:W-:Y:S01]  /*16c50*/  STL.64 [R1+0x8], R6 ;  /* 0x0000080601007387 */ /* 0x0001e20000100a00 */
[----:B------:R-:W-:Y:S06]  /*16c60*/  BAR.ARV 0x4, 0x180 ;  /* 0x0106000000007b1d */ /* 0x000fec0000002000 */
[----:B------:R-:W-:Y:S05]  /*16c70*/  BRA `(.L_x_1382) ;  /* 0x00000010002c7947 */ /* 0x000fea0003800000 */
.L_x_1381:
[----:B------:R-:W4:Y:S01]  /*16c80*/  S2R R16, SR_TID.X ;  /* 0x0000000000107919 */ /* 0x000f220000002100 */
[----:B------:R-:W-:Y:S01]  /*16c90*/  UMOV UR4, 0xffffffff ;  /* 0xffffffff00047882 */ /* 0x000fe20000000000 */
[----:B----4-:R-:W-:-:S04]  /*16ca0*/  LOP3.LUT R16, R16, 0x1f, RZ, 0xc0, !PT ;  /* 0x0000001f10107812 */ /* 0x010fc800078ec0ff */
[----:B------:R-:W-:Y:S01]  /*16cb0*/  ISETP.NE.AND P0, PT, R16, 0x1f, PT ;  /* 0x0000001f1000780c */ /* 0x000fe20003f05270 */
[----:B------:R-:W-:-:S12]  /*16cc0*/  BRA.DIV UR4, `(.L_x_1383) ;  /* 0x0000002604b07947 */ /* 0x000fd8000b800000 */
[----:B--2---:R-:W0:Y:S01]  /*16cd0*/  LDL.LU R3, [R1] ;  /* 0x0000000001037983 */ /* 0x004e220000300800 */
[----:B------:R-:W-:-:S03]  /*16ce0*/  ULDC UR4, c[0x0][0xc3c] ;  /* 0x00030f0000047ab9 */ /* 0x000fc60000000800 */
[----:B-1-3--:R-:W2:Y:S01]  /*16cf0*/  LDL R4, [R1+0xc] ;  /* 0x00000c0001047983 */ /* 0x00aea20000100800 */
[----:B0-----:R-:W-:Y:S02]  /*16d00*/  IMAD.MOV.U32 R8, RZ, RZ, R3 ;  /* 0x000000ffff087224 */ /* 0x001fe400078e0003 */
[----:B--2---:R-:W-:-:S05]  /*16d10*/  IMAD.IADD R0, R4, 0x1, R16 ;  /* 0x0000000104007824 */ /* 0x004fca00078e0210 */
[----:B------:R-:W-:-:S13]  /*16d20*/  ISETP.GE.OR P1, PT, R0, UR4, !P0 ;  /* 0x0000000400007c0c */ /* 0x000fda000c726670 */
[----:B------:R-:W0:Y:S08]  /*16d30*/  @!P1 LDC.64 R2, c[0x0][0xc80] ;  /* 0x00032000ff029b82 */ /* 0x000e300000000a00 */
[----:B------:R-:W1:Y:S01]  /*16d40*/  @!P1 LDC.64 R4, c[0x0][0xc78] ;  /* 0x00031e00ff049b82 */ /* 0x000e620000000a00 */
[----:B0-----:R-:W-:-:S05]  /*16d50*/  @!P1 IMAD.WIDE R2, R0, 0x4, R2 ;  /* 0x0000000400029825 */ /* 0x001fca00078e0202 */
[----:B------:R1:W2:Y:S02]  /*16d60*/  @!P1 LDG.E R6, desc[UR52][R2.64] ;  /* 0x0000003402069981 */ /* 0x0002a4000c1e1900 */
[----:B-1----:R-:W-:-:S05]  /*16d70*/  @!P1 IMAD.WIDE R2, R0, 0x4, R4 ;  /* 0x0000000400029825 */ /* 0x002fca00078e0204 */
[----:B------:R-:W3:Y:S01]  /*16d80*/  @!P1 LDG.E R4, desc[UR52][R2.64] ;  /* 0x0000003402049981 */ /* 0x000ee2000c1e1900 */
[----:B------:R-:W-:Y:S01]  /*16d90*/  IMAD.MOV.U32 R5, RZ, RZ, RZ ;  /* 0x000000ffff057224 */ /* 0x000fe200078e00ff */
[C---:B------:R-:W-:Y:S02]  /*16da0*/  ISETP.GE.U32.AND P2, PT, R16.reuse, 0x2, PT ;  /* 0x000000021000780c */ /* 0x040fe40003f46070 */
[C---:B------:R-:W-:Y:S01]  /*16db0*/  ISETP.GE.U32.AND P3, PT, R16.reuse, 0x4, PT ;  /* 0x000000041000780c */ /* 0x040fe20003f66070 */
[----:B------:R-:W-:Y:S01]  /*16dc0*/  SHFL.IDX PT, R0, R8, RZ, 0x1f ;  /* 0x00001fff08007589 */ /* 0x000fe200000e0000 */
[C---:B------:R-:W-:Y:S02]  /*16dd0*/  ISETP.GE.U32.AND P4, PT, R16.reuse, 0x8, PT ;  /* 0x000000081000780c */ /* 0x040fe40003f86070 */
[----:B------:R-:W-:Y:S01]  /*16de0*/  ISETP.GE.U32.AND P5, PT, R16, 0x10, PT ;  /* 0x000000101000780c */ /* 0x000fe20003fa6070 */
[----:B--2---:R-:W-:Y:S01]  /*16df0*/  @!P1 IMAD.MOV.U32 R5, RZ, RZ, R6 ;  /* 0x000000ffff059224 */ /* 0x004fe200078e0006 */
[----:B------:R-:W-:-:S02]  /*16e00*/  CS2R R6, SRZ ;  /* 0x0000000000067805 */ /* 0x000fc4000001ff00 */
[----:B---3--:R-:W-:Y:S01]  /*16e10*/  @!P1 IMAD.MOV.U32 R7, RZ, RZ, R4 ;  /* 0x000000ffff079224 */ /* 0x008fe200078e0004 */
[----:B------:R-:W-:-:S03]  /*16e20*/  ISETP.NE.AND P1, PT, R16, RZ, PT ;  /* 0x000000ff1000720c */ /* 0x000fc60003f25270 */
[----:B------:R-:W-:-:S05]  /*16e30*/  IMAD R2, R7, R5, RZ ;  /* 0x0000000507027224 */ /* 0x000fca00078e02ff */
[----:B------:R-:W0:Y:S02]  /*16e40*/  SHFL.UP PT, R14, R2, 0x1, RZ ;  /* 0x04200000020e7989 */ /* 0x000e2400000e00ff */
[----:B0-----:R-:W-:-:S05]  /*16e50*/  SEL R9, R14, RZ, P1 ;  /* 0x000000ff0e097207 */ /* 0x001fca0000800000 */
[----:B------:R-:W-:Y:S02]  /*16e60*/  IMAD.IADD R2, R2, 0x1, R9 ;  /* 0x0000000102027824 */ /* 0x000fe400078e0209 */
[----:B------:R-:W-:Y:S04]  /*16e70*/  SHFL.IDX PT, R9, R8, 0x1, 0x1f ;  /* 0x00201f0008097f89 */ /* 0x000fe800000e0000 */
        /* <DEDUP_REMOVED lines=13> */
.L_x_1449:
[----:B------:R-:W-:Y:S02]  /*16f50*/  ULDC UR4, c[0x0][0xc38] ;  /* 0x00030e0000047ab9 */ /* 0x000fe40000000800 */
[----:B------:R-:W-:-:S04]  /*16f60*/  IMAD.U32 R8, RZ, RZ, UR4 ;  /* 0x00000004ff087e24 */ /* 0x000fc8000f8e00ff */
[----:B-1----:R-:W-:-:S04]  /*16f70*/  IMAD R10, R10, R8, RZ ;  /* 0x000000080a0a7224 */ /* 0x002fc800078e02ff */
[----:B------:R-:W-:-:S05]  /*16f80*/  IMAD.IADD R4, R9, 0x1, R10 ;  /* 0x0000000109047824 */ /* 0x000fca00078e020a */
[----:B------:R-:W-:-:S13]  /*16f90*/  ISETP.GT.AND P6, PT, R4, R0, PT ;  /* 0x000000000400720c */ /* 0x000fda0003fc4270 */
[----:B------:R-:W-:Y:S05]  /*16fa0*/  @P6 BRA `(.L_x_1384) ;  /* 0x0000000000ac6947 */ /* 0x000fea0003800000 */
.L_x_1387:
[----:B0-----:R-:W2:Y:S01]  /*16fb0*/  LDL.LU R2, [R1+0xc] ;  /* 0x00000c0001027983 */ /* 0x001ea20000300800 */
[----:B------:R-:W0:Y:S01]  /*16fc0*/  LDC R3, c[0x0][0xc3c] ;  /* 0x00030f00ff037b82 */ /* 0x000e220000000800 */
[----:B--2---:R-:W-:-:S05]  /*16fd0*/  VIADD R2, R2, 0x1f ;  /* 0x0000001f02027836 */ /* 0x004fca0000000000 */
[----:B0-----:R-:W-:-:S13]  /*16fe0*/  ISETP.GE.AND P6, PT, R2, R3, PT ;  /* 0x000000030200720c */ /* 0x001fda0003fc6270 */
[----:B------:R-:W-:Y:S05]  /*16ff0*/  @P6 BRA `(.L_x_1385) ;  /* 0x0000000800e46947 */ /* 0x000fea0003800000 */
[----:B------:R-:W0:Y:S01]  /*17000*/  S2R R5, SR_TID.X ;  /* 0x0000000000057919 */ /* 0x000e220000002100 */
[----:B------:R1:W-:Y:S01]  /*17010*/  STL [R1+0xc], R2 ;  /* 0x00000c0201007387 */ /* 0x0003e20000100800 */
[----:B0-----:R-:W-:-:S05]  /*17020*/  LOP3.LUT R5, R5, 0x1f, RZ, 0xc0, !PT ;  /* 0x0000001f05057812 */ /* 0x001fca00078ec0ff */
[----:B------:R-:W-:Y:S02]  /*17030*/  IMAD.IADD R7, R2, 0x1, R5 ;  /* 0x0000000102077824 */ /* 0x000fe400078e0205 */
[----:B------:R-:W-:-:S03]  /*17040*/  IMAD.MOV.U32 R5, RZ, RZ, RZ ;  /* 0x000000ffff057224 */ /* 0x000fc600078e00ff */
[----:B------:R-:W-:-:S13]  /*17050*/  ISETP.GE.OR P6, PT, R7, R3, !P0 ;  /* 0x000000030700720c */ /* 0x000fda00047c6670 */
[----:B-1----:R-:W0:Y:S02]  /*17060*/  @!P6 LDC.64 R2, c[0x0][0xc80] ;  /* 0x00032000ff02eb82 */ /* 0x002e240000000a00 */
[----:B0-----:R-:W-:-:S05]  /*17070*/  @!P6 IMAD.WIDE R2, R7, 0x4, R2 ;  /* 0x000000040702e825 */ /* 0x001fca00078e0202 */
[----:B------:R0:W2:Y:S02]  /*17080*/  @!P6 LDG.E R5, desc[UR52][R2.64] ;  /* 0x000000340205e981 */ /* 0x0000a4000c1e1900 */
[----:B0-----:R-:W0:Y:S02]  /*17090*/  @!P6 LDC.64 R2, c[0x0][0xc78] ;  /* 0x00031e00ff02eb82 */ /* 0x001e240000000a00 */
[----:B0-----:R-:W-:-:S04]  /*170a0*/  @!P6 IMAD.WIDE R2, R7, 0x4, R2 ;  /* 0x000000040702e825 */ /* 0x001fc800078e0202 */
[----:B------:R-:W-:-:S06]  /*170b0*/  IMAD.MOV.U32 R7, RZ, RZ, RZ ;  /* 0x000000ffff077224 */ /* 0x000fcc00078e00ff */
[----:B------:R-:W2:Y:S01]  /*170c0*/  @!P6 LDG.E R7, desc[UR52][R2.64] ;  /* 0x000000340207e981 */ /* 0x000ea2000c1e1900 */
[----:B------:R-:W-:Y:S01]  /*170d0*/  UMOV UR4, 0xffffffff ;  /* 0xffffffff00047882 */ /* 0x000fe20000000000 */
[----:B--2---:R-:W-:Y:S02]  /*170e0*/  IMAD R2, R7, R5, RZ ;  /* 0x0000000507027224 */ /* 0x004fe400078e02ff */
[----:B------:R-:W-:Y:S05]  /*170f0*/  BRA.DIV UR4, `(.L_x_1386) ;  /* 0x0000002604ec7947 */ /* 0x000fea000b800000 */
        /* <DEDUP_REMOVED lines=16> */
.L_x_1457:
[----:B------:R-:W-:Y:S02]  /*17200*/  ULDC UR4, c[0x0][0xc38] ;  /* 0x00030e0000047ab9 */ /* 0x000fe40000000800 */
[----:B------:R-:W-:-:S04]  /*17210*/  IMAD.U32 R8, RZ, RZ, UR4 ;  /* 0x00000004ff087e24 */ /* 0x000fc8000f8e00ff */
[----:B-1----:R-:W-:-:S04]  /*17220*/  IMAD R10, R10, R8, RZ ;  /* 0x000000080a0a7224 */ /* 0x002fc800078e02ff */
[----:B------:R-:W-:-:S05]  /*17230*/  IMAD.IADD R4, R10, 0x1, R4 ;  /* 0x000000010a047824 */ /* 0x000fca00078e0204 */
[----:B------:R-:W-:-:S13]  /*17240*/  ISETP.GT.AND P6, PT, R4, R0, PT ;  /* 0x000000000400720c */ /* 0x000fda0003fc4270 */
[----:B------:R-:W-:Y:S05]  /*17250*/  @!P6 BRA `(.L_x_1387) ;  /* 0xfffffffc0054e947 */ /* 0x000fea000383ffff */
.L_x_1384:
[----:B------:R-:W-:Y:S01]  /*17260*/  IMAD.IADD R10, R4, 0x1, -R10 ;  /* 0x00000001040a7824 */ /* 0x000fe200078e0a0a */
[----:B------:R-:W-:-:S03]  /*17270*/  UMOV UR4, 0xffffffff ;  /* 0xffffffff00047882 */ /* 0x000fc60000000000 */
[----:B------:R-:W-:-:S05]  /*17280*/  IMAD R3, R2, R8, R10 ;  /* 0x0000000802037224 */ /* 0x000fca00078e020a */
[----:B------:R-:W-:Y:S01]  /*17290*/  ISETP.GT.AND P6, PT, R3, R0, PT ;  /* 0x000000000300720c */ /* 0x000fe20003fc4270 */
[----:B------:R-:W-:-:S12]  /*172a0*/  BRA.DIV UR4, `(.L_x_1388) ;  /* 0x0000002a04447947 */ /* 0x000fd8000b800000 */
[----:B------:R-:W2:Y:S01]  /*172b0*/  LDL.LU R11, [R1+0xc] ;  /* 0x00000c00010b7983 */ /* 0x000ea20000300800 */
[----:B------:R-:W-:-:S04]  /*172c0*/  VOTE.ANY R3, PT, !P6 ;  /* 0x0000000000037806 */ /* 0x000fc800070e0100 */
[----:B------:R-:W1:Y:S02]  /*172d0*/  POPC R9, R3 ;  /* 0x0000000300097309 */ /* 0x000e640000000000 */
[----:B-1----:R2:W1:Y:S04]  /*172e0*/  SHFL.IDX PT, R4, R5, R9, 0x1f ;  /* 0x00001f0905047589 */ /* 0x00246800000e0000 */
[----:B------:R3:W4:Y:S01]  /*172f0*/  SHFL.IDX PT, R7, R7, R9, 0x1f ;  /* 0x00001f0907077589 */ /* 0x00072200000e0000 */
[----:B--2---:R-:W-:-:S05]  /*17300*/  IMAD.IADD R5, R9, 0x1, R11 ;  /* 0x0000000109057824 */ /* 0x004fca00078e020b */
[----:B-1--4-:R3:W-:Y:S02]  /*17310*/  STL [R1+0xc], R5 ;  /* 0x00000c0501007387 */ /* 0x0127e40000100800 */
.L_x_1462:
[----:B------:R-:W-:-:S13]  /*17320*/  ISETP.NE.AND P0, PT, R3, RZ, PT ;  /* 0x000000ff0300720c */ /* 0x000fda0003f05270 */
[----:B------:R-:W-:Y:S05]  /*17330*/  @!P0 BRA `(.L_x_1389) ;  /* 0x0000000000108947 */ /* 0x000fea0003800000 */
[----:B------:R-:W-:Y:S01]  /*17340*/  UMOV UR4, 0xffffffff ;  /* 0xffffffff00047882 */ /* 0x000fe20000000000 */
[----:B---3--:R-:W-:Y:S02]  /*17350*/  VIADD R9, R9, 0xffffffff ;  /* 0xffffffff09097836 */ /* 0x008fe40000000000 */
[----:B------:R-:W-:Y:S05]  /*17360*/  BRA.DIV UR4, `(.L_x_1390) ;  /* 0x0000002a047c7947 */ /* 0x000fea000b800000 */
[----:B------:R1:W2:Y:S02]  /*17370*/  SHFL.IDX PT, R6, R2, R9, 0x1f ;  /* 0x00001f0902067589 */ /* 0x0002a400000e0000 */
.L_x_1389:
[----:B--2---:R-:W-:Y:S01]  /*17380*/  IMAD R3, R6, R8, R10 ;  /* 0x0000000806037224 */ /* 0x004fe200078e020a */
[----:B------:R-:W-:-:S03]  /*17390*/  ISETP.NE.AND P0, PT, R7, 0x1, PT ;  /* 0x000000010700780c */ /* 0x000fc60003f05270 */
[----:B------:R-:W-:Y:S01]  /*173a0*/  IMAD.IADD R0, R0, 0x1, -R3 ;  /* 0x0000000100007824 */ /* 0x000fe200078e0a03 */
[----:B------:R2:W-:Y:S09]  /*173b0*/  STL [R1], R3 ;  /* 0x0000000301007387 */ /* 0x0005f20000100800 */
[----:B------:R-:W-:Y:S05]  /*173c0*/  @!P0 BRA `(.L_x_1391) ;  /* 0x0000000000e48947 */ /* 0x000fea0003800000 */
[----:B0--3--:R-:W-:-:S04]  /*173d0*/  IABS R5, R4 ;  /* 0x0000000400057213 */ /* 0x009fc80000000000 */
[----:B------:R-:W0:Y:S08]  /*173e0*/  I2F.RP R6, R5 ;  /* 0x0000000500067306 */ /* 0x000e300000209400 */
[----:B0-----:R-:W1:Y:S02]  /*173f0*/  MUFU.RCP R6, R6 ;  /* 0x0000000600067308 */ /* 0x001e640000001000 */
[----:B-1----:R-:W-:-:S06]  /*17400*/  VIADD R9, R6, 0xffffffe ;  /* 0x0ffffffe06097836 */ /* 0x002fcc0000000000 */
[----:B--2---:R-:W0:Y:S02]  /*17410*/  F2I.FTZ.U32.TRUNC.NTZ R3, R9 ;  /* 0x0000000900037305 */ /* 0x004e24000021f000 */
[----:B0-----:R-:W-:-:S04]  /*17420*/  IMAD.MOV R2, RZ, RZ, -R3 ;  /* 0x000000ffff027224 */ /* 0x001fc800078e0a03 */
[----:B------:R-:W-:Y:S02]  /*17430*/  IMAD R8, R2, R5, RZ ;  /* 0x0000000502087224 */ /* 0x000fe400078e02ff */
[----:B------:R-:W-:-:S04]  /*17440*/  IMAD.MOV.U32 R2, RZ, RZ, RZ ;  /* 0x000000ffff027224 */ /* 0x000fc800078e00ff */
[----:B------:R-:W-:Y:S01]  /*17450*/  IMAD.HI.U32 R8, R3, R8, R2 ;  /* 0x0000000803087227 */ /* 0x000fe200078e0002 */
[----:B------:R-:W-:Y:S02]  /*17460*/  IABS R2, R0 ;  /* 0x0000000000027213 */ /* 0x000fe40000000000 */
[----:B------:R-:W-:-:S03]  /*17470*/  IABS R3, R4 ;  /* 0x0000000400037213 */ /* 0x000fc60000000000 */
[----:B------:R-:W-:-:S04]  /*17480*/  IMAD.HI.U32 R8, R8, R2, RZ ;  /* 0x0000000208087227 */ /* 0x000fc800078e00ff */
[----:B------:R-:W-:-:S04]  /*17490*/  IMAD.MOV R3, RZ, RZ, -R3 ;  /* 0x000000ffff037224 */ /* 0x000fc800078e0a03 */
[----:B------:R-:W-:-:S05]  /*174a0*/  IMAD R2, R8, R3, R2 ;  /* 0x0000000308027224 */ /* 0x000fca00078e0202 */
[----:B------:R-:W-:-:S13]  /*174b0*/  ISETP.GT.U32.AND P1, PT, R5, R2, PT ;  /* 0x000000020500720c */ /* 0x000fda0003f24070 */
[----:B------:R-:W-:Y:S02]  /*174c0*/  @!P1 IMAD.IADD R2, R2, 0x1, -R5 ;  /* 0x0000000102029824 */ /* 0x000fe400078e0a05 */
[----:B------:R-:W-:Y:S01]  /*174d0*/  @!P1 VIADD R8, R8, 0x1 ;  /* 0x0000000108089836 */ /* 0x000fe20000000000 */
[----:B------:R-:W-:Y:S02]  /*174e0*/  ISETP.NE.AND P1, PT, R4, RZ, PT ;  /* 0x000000ff0400720c */ /* 0x000fe40003f25270 */
[----:B------:R-:W-:Y:S02]  /*174f0*/  ISETP.GE.U32.AND P0, PT, R2, R5, PT ;  /* 0x000000050200720c */ /* 0x000fe40003f06070 */
[----:B------:R-:W-:-:S04]  /*17500*/  IABS R5, R7 ;  /* 0x0000000700057213 */ /* 0x000fc80000000000 */
        /* <DEDUP_REMOVED lines=9> */
[----:B------:R-:W-:-:S03]  /*175a0*/  LOP3.LUT R2, R0, R4, RZ, 0x3c, !PT ;  /* 0x0000000400027212 */ /* 0x000fc600078e3cff */
[----:B------:R-:W-:Y:S01]  /*175b0*/  IMAD.MOV.U32 R3, RZ, RZ, R8 ;  /* 0x000000ffff037224 */ /* 0x000fe200078e0008 */
[----:B------:R-:W-:Y:S02]  /*175c0*/  ISETP.GE.AND P2, PT, R2, RZ, PT ;  /* 0x000000ff0200720c */ /* 0x000fe40003f46270 */
[----:B------:R-:W-:-:S05]  /*175d0*/  IABS R8, R7 ;  /* 0x0000000700087213 */ /* 0x000fca0000000000 */
[----:B------:R-:W-:-:S06]  /*175e0*/  IMAD.MOV R8, RZ, RZ, -R8 ;  /* 0x000000ffff087224 */ /* 0x000fcc00078e0a08 */
        /* <DEDUP_REMOVED lines=9> */
[----:B------:R-:W-:Y:S01]  /*17680*/  ISETP.GE.U32.AND P0, PT, R2, R5, PT ;  /* 0x000000050200720c */ /* 0x000fe20003f06070 */
[----:B------:R-:W-:Y:S01]  /*17690*/  IMAD.MOV R5, RZ, RZ, -R3 ;  /* 0x000000ffff057224 */ /* 0x000fe200078e0a03 */
[----:B------:R-:W-:-:S03]  /*176a0*/  LOP3.LUT R2, R3, R7, RZ, 0x3c, !PT ;  /* 0x0000000703027212 */ /* 0x000fc600078e3cff */
[----:B------:R-:W-:Y:S01]  /*176b0*/  IMAD R0, R4, R5, R0 ;  /* 0x0000000504007224 */ /* 0x000fe200078e0200 */
[----:B------:R-:W-:-:S07]  /*176c0*/  ISETP.GE.AND P2, PT, R2, RZ, PT ;  /* 0x000000ff0200720c */ /* 0x000fce0003f46270 */
        /* <DEDUP_REMOVED lines=9> */
.L_x_1391:
[----:B0--3--:R-:W3:Y:S01]  /*17760*/  LDL R5, [R1+0xc] ;  /* 0x00000c0001057983 */ /* 0x009ee20000100800 */
[----:B-12---:R-:W3:Y:S02]  /*17770*/  LDC.64 R2, c[0x0][0xc90] ;  /* 0x00032400ff027b82 */ /* 0x006ee40000000a00 */
[----:B---3--:R-:W-:-:S05]  /*17780*/  IMAD.WIDE R2, R5, 0x4, R2 ;  /* 0x0000000405027825 */ /* 0x008fca00078e0202 */
[----:B------:R-:W2:Y:S02]  /*17790*/  LDG.E R6, desc[UR52][R2.64] ;  /* 0x0000003402067981 */ /* 0x000ea4000c1e1900 */
[----:B--2---:R-:W-:-:S05]  /*177a0*/  IMAD R5, R4, R6, RZ ;  /* 0x0000000604057224 */ /* 0x004fca00078e02ff */
[----:B------:R-:W-:-:S04]  /*177b0*/  IABS R7, R5 ;  /* 0x0000000500077213 */ /* 0x000fc80000000000 */
[----:B------:R-:W0:Y:S08]  /*177c0*/  I2F.RP R2, R7 ;  /* 0x0000000700027306 */ /* 0x000e300000209400 */
[----:B0-----:R-:W0:Y:S02]  /*177d0*/  MUFU.RCP R2, R2 ;  /* 0x0000000200027308 */ /* 0x001e240000001000 */
[----:B0-----:R-:W-:-:S06]  /*177e0*/  VIADD R2, R2, 0xffffffe ;  /* 0x0ffffffe02027836 */ /* 0x001fcc0000000000 */
[----:B------:R-:W0:Y:S02]  /*177f0*/  F2I.FTZ.U32.TRUNC.NTZ R3, R2 ;  /* 0x0000000200037305 */ /* 0x000e24000021f000 */
        /* <DEDUP_REMOVED lines=19> */
[----:B------:R-:W-:Y:S02]  /*17930*/  IMAD R7, R6, R2, RZ ;  /* 0x0000000206077224 */ /* 0x000fe400078e02ff */
[----:B------:R-:W-:Y:S02]  /*17940*/  IMAD.MOV R2, RZ, RZ, -R2 ;  /* 0x000000ffff027224 */ /* 0x000fe400078e0a02 */
[----:B------:R-:W-:Y:S02]  /*17950*/  IMAD.MOV R3, RZ, RZ, -R7 ;  /* 0x000000ffff037224 */ /* 0x000fe400078e0a07 */
[----:B------:R-:W-:-:S03]  /*17960*/  IMAD R0, R5, R2, R0 ;  /* 0x0000000205007224 */ /* 0x000fc600078e0200 */
[----:B------:R-:W-:Y:S02]  /*17970*/  VIADDMNMX R6, R3, R8, R6, PT ;  /* 0x0000000803067246 */ /* 0x000fe40003800106 */
[----:B------:R-:W-:Y:S02]  /*17980*/  IADD3 R7, R7, 0x1000000, R0 ;  /* 0x0100000007077810 */ /* 0x000fe40007ffe000 */
        /* <DEDUP_REMOVED lines=25> */
[----:B------:R-:W-:Y:S02]  /*17b20*/  IMAD R3, R2, R6, R7 ;  /* 0x0000000602037224 */ /* 0x000fe400078e0207 */
[----:B------:R-:W-:-:S03]  /*17b30*/  IMAD.MOV.U32 R0, RZ, RZ, R2 ;  /* 0x000000ffff007224 */ /* 0x000fc600078e0002 */
[----:B------:R0:W-:Y:S04]  /*17b40*/  STL [R1+0x8], R3 ;  /* 0x0000080301007387 */ /* 0x0001e80000100800 */
.L_x_1392:
[----:B0-----:R-:W-:-:S05]  /*17b50*/  LOP3.LUT R3, RZ, R0, RZ, 0x33, !PT ;  /* 0x00000000ff037212 */ /* 0x001fca00078e33ff */
[----:B------:R-:W-:-:S05]  /*17b60*/  IMAD.IADD R0, R4, 0x1, R3 ;  /* 0x0000000104007824 */ /* 0x000fca00078e0203 */
[----:B------:R0:W-:Y:S01]  /*17b70*/  STL [R1+0x4], R0 ;  /* 0x0000040001007387 */ /* 0x0001e20000100800 */
[----:B------:R-:W-:Y:S05]  /*17b80*/  BRA `(.L_x_1393) ;  /* 0x0000000000287947 */ /* 0x000fea0003800000 */
.L_x_1385:
[----:B------:R-:W-:Y:S01]  /*17b90*/  UMOV UR4, URZ ;  /* 0x0000003f00047c82 */ /* 0x000fe20008000000 */
[----:B------:R-:W-:Y:S01]  /*17ba0*/  ULDC UR6, c[0x0][0xc3c] ;  /* 0x00030f0000067ab9 */ /* 0x000fe20000000800 */
[----:B------:R-:W-:Y:S01]  /*17bb0*/  UMOV UR5, URZ ;  /* 0x0000003f00057c82 */ /* 0x000fe20008000000 */
[----:B------:R0:W-:Y:S01]  /*17bc0*/  STL [R1], R0 ;  /* 0x0000000001007387 */ /* 0x0001e20000100800 */
[----:B------:R-:W-:Y:S02]  /*17bd0*/  IMAD.U32 R3, RZ, RZ, UR4 ;  /* 0x00000004ff037e24 */ /* 0x000fe4000f8e00ff */
[----:B------:R-:W-:-:S03]  /*17be0*/  IMAD.U32 R2, RZ, RZ, UR5 ;  /* 0x00000005ff027e24 */ /* 0x000fc6000f8e00ff */
[----:B------:R1:W-:Y:S01]  /*17bf0*/  STL [R1+0x4], R3 ;  /* 0x0000040301007387 */ /* 0x0003e20000100800 */
[----:B0-----:R-:W-:-:S05]  /*17c00*/  IMAD.U32 R0, RZ, RZ, UR6 ;  /* 0x00000006ff007e24 */ /* 0x001fca000f8e00ff */
[----:B------:R1:W-:Y:S04]  /*17c10*/  STL [R1+0xc], R0 ;  /* 0x00000c0001007387 */ /* 0x0003e80000100800 */
[----:B------:R1:W-:Y:S02]  /*17c20*/  STL [R1+0x8], R2 ;  /* 0x0000080201007387 */ /* 0x0003e40000100800 */
.L_x_1393:
[----:B-1----:R-:W2:Y:S04]  /*17c30*/  LDL R3, [R1+0x8] ;  /* 0x0000080001037983 */ /* 0x002ea80000100800 */
[----:B------:R-:W3:Y:S04]  /*17c40*/  LDL R2, [R1+0xc] ;  /* 0x00000c0001027983 */ /* 0x000ee80000100800 */
[----:B------:R-:W4:Y:S04]  /*17c50*/  LDL R5, [R1+0x4] ;  /* 0x0000040001057983 */ /* 0x000f280000100800 */
[----:B------:R-:W4:Y:S01]  /*17c60*/  LDL R4, [R1] ;  /* 0x0000000001047983 */ /* 0x000f220000100800 */
[----:B0-----:R-:W0:Y:S01]  /*17c70*/  S2R R0, SR_TID.X ;  /* 0x0000000000007919 */ /* 0x001e220000002100 */
[----:B------:R-:W-:Y:S05]  /*17c80*/  WARPSYNC.ALL ;  /* 0x0000000000007948 */ /* 0x000fea0003800000 */
[----:B0-----:R-:W-:Y:S01]  /*17c90*/  LOP3.LUT R0, R0, 0x1f, RZ, 0xc0, !PT ;  /* 0x0000001f00007812 */ /* 0x001fe200078ec0ff */
[----:B------:R-:W-:Y:S03]  /*17ca0*/  BAR.SYNC.DEFER_BLOCKING 0x4, 0x180 ;  /* 0x0106000000007b1d */ /* 0x000fe60000010000 */
[----:B------:R-:W-:-:S13]  /*17cb0*/  ISETP.NE.AND P0, PT, R0, RZ, PT ;  /* 0x000000ff0000720c */ /* 0x000fda0003f05270 */
[----:B------:R-:W-:Y:S01]  /*17cc0*/  @!P0 MOV R0, 0x400 ;  /* 0x0000040000008802 */ /* 0x000fe20000000f00 */
[----:B--2---:R-:W-:Y:S02]  /*17cd0*/  IMAD.MOV.U32 R6, RZ, RZ, R3 ;  /* 0x000000ffff067224 */ /* 0x004fe400078e0003 */
[----:B------:R-:W0:Y:S01]  /*17ce0*/  @!P0 S2R R3, SR_CgaCtaId ;  /* 0x0000000000038919 */ /* 0x000e220000008800 */
[----:B---3--:R-:W-:Y:S01]  /*17cf0*/  IMAD.MOV.U32 R7, RZ, RZ, R2 ;  /* 0x000000ffff077224 */ /* 0x008fe200078e0002 */
[----:B0-----:R-:W-:-:S05]  /*17d00*/  @!P0 LEA R18, R3, R0, 0x18 ;  /* 0x0000000003128211 */ /* 0x001fca00078ec0ff */
[----:B----4-:R1:W-:Y:S01]  /*17d10*/  @!P0 STS.128 [R18+0x288d0], R4 ;  /* 0x0288d00412008388 */ /* 0x0103e20000000c00 */
[----:B------:R-:W-:Y:S06]  /*17d20*/  BAR.ARV 0x5, 0x180 ;  /* 0x0146000000007b1d */ /* 0x000fec0000002000 */
.L_x_1382:
[----:B------:R-:W3:Y:S01]  /*17d30*/  LDL R0, [R1+0xc] ;  /* 0x00000c0001007983 */ /* 0x000ee20000100800 */
[----:B------:R-:W-:Y:S02]  /*17d40*/  ULDC UR4, c[0x0][0xc3c] ;  /* 0x00030f0000047ab9 */ /* 0x000fe40000000800 */
[----:B---3--:R-:W-:-:S13]  /*17d50*/  ISETP.GE.AND P0, PT, R0, UR4, PT ;  /* 0x0000000400007c0c */ /* 0x008fda000bf06270 */
[----:B------:R-:W-:Y:S05]  /*17d60*/  @!P0 BRA `(.L_x_1394) ;  /* 0xffffffa400648947 */ /* 0x000fea000383ffff */
[----:B------:R-:W-:Y:S05]  /*17d70*/  BSYNC B8 ;  /* 0x0000000000087941 */ /* 0x000fea0003800000 */
.L_x_1285:
        /* <DEDUP_REMOVED lines=12> */
.L_x_1465:
[----:B------:R-:W-:Y:S05]  /*17e40*/  BSYNC B0 ;  /* 0x0000000000007941 */ /* 0x000fea0003800000 */
.L_x_1395:
[----:B------:R-:W-:-:S03]  /*17e50*/  UMOV UR4, 0xffffffff ;  /* 0xffffffff00047882 */ /* 0x000fc60000000000 */
[----:B------:R-:W-:Y:S05]  /*17e60*/  BRA.DIV UR4, `(.L_x_1397) ;  /* 0x0000001e04fc7947 */ /* 0x000fea000b800000 */
[----:B------:R-:W1:Y:S02]  /*17e70*/  S2R R2, SR_TID.X ;  /* 0x0000000000027919 */ /* 0x000e640000002100 */
[----:B-1----:R-:W-:-:S04]  /*17e80*/  SHF.R.U32.HI R2, RZ, 0x5, R2 ;  /* 0x00000005ff027819 */ /* 0x002fc80000011602 */
[----:B------:R-:W-:-:S05]  /*17e90*/  LOP3.LUT R2, R2, 0x3, RZ, 0xc0, !PT ;  /* 0x0000000302027812 */ /* 0x000fca00078ec0ff */
[----:B------:R1:W2:Y:S02]  /*17ea0*/  SHFL.IDX PT, R14, R2, RZ, 0x1f ;  /* 0x00001fff020e7589 */ /* 0x0002a400000e0000 */
.L_x_1468:
[----:B--2---:R-:W-:Y:S01]  /*17eb0*/  ISETP.NE.AND P0, PT, R14, RZ, PT ;  /* 0x000000ff0e00720c */ /* 0x004fe20003f05270 */
[----:B------:R-:W-:-:S12]  /*17ec0*/  BSSY B0, `(.L_x_1398) ;  /* 0x0000025000007945 */ /* 0x000fd80003800000 */
[----:B------:R-:W-:Y:S05]  /*17ed0*/  @P0 BRA `(.L_x_1399) ;  /* 0x00000000008c0947 */ /* 0x000fea0003800000 */
[----:B------:R-:W-:-:S03]  /*17ee0*/  UMOV UR4, 0xffffffff ;  /* 0xffffffff00047882 */ /* 0x000fc60000000000 */
[----:B------:R-:W-:Y:S05]  /*17ef0*/  BRA.DIV UR4, `(.L_x_1400) ;  /* 0x00000022040c7947 */ /* 0x000fea000b800000 */
[----:B------:R-:W-:-:S13]  /*17f00*/  ELECT P6, URZ, PT ;  /* 0x00000000003f782f */ /* 0x000fda00038c0000 */
.L_x_1471:
[----:B------:R-:W-:Y:S05]  /*17f10*/  @!P6 BRA `(.L_x_1399) ;  /* 0x00000000007ce947 */ /* 0x000fea0003800000 */
[----:B------:R-:W-:-:S06]  /*17f20*/  ULOP3.LUT UR4, UR36, 0x2, URZ, 0xfc, !UPT ;  /* 0x0000000224047892 */ /* 0x000fcc000f8efc3f */
[----:B-1----:R-:W-:-:S05]  /*17f30*/  IMAD.U32 R2, RZ, RZ, UR4 ;  /* 0x00000004ff027e24 */ /* 0x002fca000f8e00ff */
[----:B------:R-:W-:-:S13]  /*17f40*/  ISETP.NE.AND P2, PT, R2, 0x3, PT ;  /* 0x000000030200780c */ /* 0x000fda0003f45270 */
[----:B------:R-:W-:Y:S05]  /*17f50*/  @!P2 BRA `(.L_x_1401) ;  /* 0x000000000004a947 */ /* 0x000fea0003800000 */
[----:B------:R-:W-:Y:S01]  /*17f60*/  BPT.TRAP 0x1 ;  /* 0x000000040000795c */ /* 0x000fe20000300000 */
.L_x_1401:
        /* <DEDUP_REMOVED lines=13> */
.L_x_1472:
[----:B------:R-:W1:Y:S02]  /*18040*/  SYNCS.PHASECHK.TRANS64.TRYWAIT P0, [R7+URZ], R2 ;  /* 0x00000002070075a7 */ /* 0x000e64000800017f */
[----:B-1----:R-:W-:Y:S05]  /*18050*/  @!P0 BRA `(.L_x_1403) ;  /* 0x0000001c00e88947 */ /* 0x002fea0003800000 */
.L_x_1473:
[----:B------:R-:W-:Y:S05]  /*18060*/  @!P2 BRA `(.L_x_1404) ;  /* 0x000000000004a947 */ /* 0x000fea0003800000 */
[----:B------:R-:W-:Y:S01]  /*18070*/  BPT.TRAP 0x1 ;  /* 0x000000040000795c */ /* 0x000fe20000300000 */
.L_x_1404:
[----:B------:R-:W-:-:S04]  /*18080*/  VIADD R0, R0, 0x28860 ;  /* 0x0002886000007836 */ /* 0x000fc80000000000 */
[----:B------:R-:W-:-:S04]  /*18090*/  IMAD R4, R19, 0x8, R0 ;  /* 0x0000000813047824 */ /* 0x000fc800078e0200 */
[----:B------:R-:W2:Y:S02]  /*180a0*/  SYNCS.PHASECHK.TRANS64.TRYWAIT P0, [R4+URZ], R5 ;  /* 0x00000005040075a7 */ /* 0x000ea4000800017f */
[----:B--2---:R-:W-:Y:S05]  /*180b0*/  @!P0 BRA `(.L_x_1405) ;  /* 0x0000001c00e48947 */ /* 0x004fea0003800000 */
.L_x_1474:
[----:B------:R-:W-:-:S07]  /*180c0*/  IMAD R3, R3, 0x8, R0 ;  /* 0x0000000803037824 */ /* 0x000fce00078e0200 */
.L_x_1406:
[----:B----4-:R4:W0:Y:S02]  /*180d0*/  SYNCS.PHASECHK.TRANS64.TRYWAIT P0, [R3+URZ], R2 ;  /* 0x00000002030075a7 */ /* 0x010824000800017f */
[----:B0-----:R-:W-:Y:S05]  /*180e0*/  @!P0 NANOSLEEP.SYNCS 0x989680 ;  /* 0x009896800000895d */ /* 0x001fea0003900000 */
[----:B------:R-:W0:Y:S02]  /*180f0*/  @!P0 SYNCS.PHASECHK.TRANS64 P0, [R3+URZ], R2 ;  /* 0x00000002030085a7 */ /* 0x000e24000800007f */
[----:B0-----:R-:W-:Y:S05]  /*18100*/  @!P0 BRA `(.L_x_1406) ;  /* 0xfffffffc00f08947 */ /* 0x001fea000383ffff */
.L_x_1399:
[----:B------:R-:W-:Y:S05]  /*18110*/  BSYNC B0 ;  /* 0x0000000000007941 */ /* 0x000fea0003800000 */
.L_x_1398:
[----:B------:R-:W-:Y:S05]  /*18120*/  EXIT ;  /* 0x000000000000794d */ /* 0x000fea0003800000 */
.L_x_1184:
[----:B0-----:R-:W-:-:S04]  /*18130*/  IMAD.U32 R3, RZ, RZ, UR41 ;  /* 0x00000029ff037e24 */ /* 0x001fc8000f8e00ff */
[----:B------:R0:W1:Y:S03]  /*18140*/  SYNCS.PHASECHK.TRANS64.TRYWAIT P1, [R3+URZ+0x28800], R0 ;  /* 0x02880000030075a7 */ /* 0x000066000802017f */
[----:B-1----:R-:W-:Y:S05]  /*18150*/  @!P1 NANOSLEEP.SYNCS 0x989680 ;  /* 0x009896800000995d */ /* 0x002fea0003900000 */
[----:B------:R-:W1:Y:S02]  /*18160*/  @!P1 SYNCS.PHASECHK.TRANS64 P1, [R3+URZ+0x28800], R0 ;  /* 0x02880000030095a7 */ /* 0x000e64000802007f */
[----:B-1----:R-:W-:Y:S05]  /*18170*/  @!P1 BRA `(.L_x_1184) ;  /* 0xfffffffc00ec9947 */ /* 0x002fea000383ffff */
[----:B------:R-:W-:Y:S05]  /*18180*/  BRA `(.L_x_1407) ;  /* 0xfffffe9c00d87947 */ /* 0x000fea000383ffff */
.L_x_1188:
[----:B-1----:R1:W2:Y:S02]  /*18190*/  SYNCS.PHASECHK.TRANS64.TRYWAIT P2, [R5+URZ+0x28830], R0 ;  /* 0x02883000050075a7 */ /* 0x0022a4000804017f */
[----:B--2---:R-:W-:Y:S05]  /*181a0*/  @!P2 NANOSLEEP.SYNCS 0x989680 ;  /* 0x009896800000a95d */ /* 0x004fea0003900000 */
[----:B------:R-:W2:Y:S02]  /*181b0*/  @!P2 SYNCS.PHASECHK.TRANS64 P2, [R5+URZ+0x28830], R0 ;  /* 0x028830000500a5a7 */ /* 0x000ea4000804007f */
[----:B--2---:R-:W-:Y:S05]  /*181c0*/  @!P2 BRA `(.L_x_1188) ;  /* 0xfffffffc00f0a947 */ /* 0x004fea000383ffff */
[----:B------:R-:W-:Y:S05]  /*181d0*/  BRA `(.L_x_1187) ;  /* 0xfffffea000007947 */ /* 0x000fea000383ffff */
.L_x_1204:
[----:B-1----:R-:W-:-:S04]  /*181e0*/  IMAD.U32 R7, RZ, RZ, UR6 ;  /* 0x00000006ff077e24 */ /* 0x002fc8000f8e00ff */
[----:B------:R1:W2:Y:S03]  /*181f0*/  SYNCS.PHASECHK.TRANS64.TRYWAIT P2, [R7+URZ+0x28830], R6 ;  /* 0x02883006070075a7 */ /* 0x0002a6000804017f */
[----:B--2---:R-:W-:Y:S05]  /*18200*/  @!P2 NANOSLEEP.SYNCS 0x989680 ;  /* 0x009896800000a95d */ /* 0x004fea0003900000 */
[----:B------:R-:W2:Y:S02]  /*18210*/  @!P2 SYNCS.PHASECHK.TRANS64 P2, [R7+URZ+0x28830], R6 ;  /* 0x028830060700a5a7 */ /* 0x000ea4000804007f */
[----:B--2---:R-:W-:Y:S05]  /*18220*/  @!P2 BRA `(.L_x_1204) ;  /* 0xfffffffc00eca947 */ /* 0x004fea000383ffff */
[----:B------:R-:W-:Y:S05]  /*18230*/  BRA `(.L_x_1201) ;  /* 0xfffffed0009c7947 */ /* 0x000fea000383ffff */
.L_x_1208:
[----:B-1----:R-:W-:-:S04]  /*18240*/  IMAD.U32 R7, RZ, RZ, UR6 ;  /* 0x00000006ff077e24 */ /* 0x002fc8000f8e00ff */
[----:B------:R1:W2:Y:S03]  /*18250*/  SYNCS.PHASECHK.TRANS64.TRYWAIT P2, [R7+URZ+0x28850], R6 ;  /* 0x02885006070075a7 */ /* 0x0002a6000804017f */
[----:B--2---:R-:W-:Y:S05]  /*18260*/  @!P2 NANOSLEEP.SYNCS 0x989680 ;  /* 0x009896800000a95d */ /* 0x004fea0003900000 */
[----:B------:R-:W2:Y:S02]  /*18270*/  @!P2 SYNCS.PHASECHK.TRANS64 P2, [R7+URZ+0x28850], R6 ;  /* 0x028850060700a5a7 */ /* 0x000ea4000804007f */
[----:B--2---:R-:W-:Y:S05]  /*18280*/  @!P2 BRA `(.L_x_1208) ;  /* 0xfffffffc00eca947 */ /* 0x004fea000383ffff */
[----:B------:R-:W-:Y:S05]  /*18290*/  BRA `(.L_x_1205) ;  /* 0xfffffed400647947 */ /* 0x000fea000383ffff */
.L_x_1225:
[----:B-1----:R-:W-:-:S04]  /*182a0*/  IMAD.U32 R5, RZ, RZ, UR6 ;  /* 0x00000006ff057e24 */ /* 0x002fc8000f8e00ff */
[----:B------:R1:W2:Y:S03]  /*182b0*/  SYNCS.PHASECHK.TRANS64.TRYWAIT P2, [R5+URZ+0x28830], R0 ;  /* 0x02883000050075a7 */ /* 0x0002a6000804017f */
[----:B--2---:R-:W-:Y:S05]  /*182c0*/  @!P2 NANOSLEEP.SYNCS 0x989680 ;  /* 0x009896800000a95d */ /* 0x004fea0003900000 */
[----:B------:R-:W2:Y:S02]  /*182d0*/  @!P2 SYNCS.PHASECHK.TRANS64 P2, [R5+URZ+0x28830], R0 ;  /* 0x028830000500a5a7 */ /* 0x000ea4000804007f */
[----:B--2---:R-:W-:Y:S05]  /*182e0*/  @!P2 BRA `(.L_x_1225) ;  /* 0xfffffffc00eca947 */ /* 0x004fea000383ffff */
[----:B------:R-:W-:Y:S05]  /*182f0*/  BRA `(.L_x_1222) ;  /* 0xffffff0400547947 */ /* 0x000fea000383ffff */
.L_x_1229:
[----:B-1----:R-:W-:-:S04]  /*18300*/  IMAD.U32 R5, RZ, RZ, UR6 ;  /* 0x00000006ff057e24 */ /* 0x002fc8000f8e00ff */
[----:B------:R1:W2:Y:S03]  /*18310*/  SYNCS.PHASECHK.TRANS64.TRYWAIT P2, [R5+URZ+0x28850], R0 ;  /* 0x02885000050075a7 */ /* 0x0002a6000804017f */
[----:B--2---:R-:W-:Y:S05]  /*18320*/  @!P2 NANOSLEEP.SYNCS 0x989680 ;  /* 0x009896800000a95d */ /* 0x004fea0003900000 */
[----:B------:R-:W2:Y:S02]  /*18330*/  @!P2 SYNCS.PHASECHK.TRANS64 P2, [R5+URZ+0x28850], R0 ;  /* 0x028850000500a5a7 */ /* 0x000ea4000804007f */
[----:B--2---:R-:W-:Y:S05]  /*18340*/  @!P2 BRA `(.L_x_1229) ;  /* 0xfffffffc00eca947 */ /* 0x004fea000383ffff */
[----:B------:R-:W-:Y:S05]  /*18350*/  BRA `(.L_x_1226) ;  /* 0xffffff08001c7947 */ /* 0x000fea000383ffff */
.L_x_1235:
[----:B-1----:R-:W-:-:S04]  /*18360*/  IMAD.U32 R5, RZ, RZ, UR6 ;  /* 0x00000006ff057e24 */ /* 0x002fc8000f8e00ff */
[----:B------:R1:W2:Y:S03]  /*18370*/  SYNCS.PHASECHK.TRANS64.TRYWAIT P2, [R5+URZ+0x28830], R0 ;  /* 0x02883000050075a7 */ /* 0x0002a6000804017f */
[----:B--2---:R-:W-:Y:S05]  /*18380*/  @!P2 NANOSLEEP.SYNCS 0x989680 ;  /* 0x009896800000a95d */ /* 0x004fea0003900000 */
[----:B------:R-:W2:Y:S02]  /*18390*/  @!P2 SYNCS.PHASECHK.TRANS64 P2, [R5+URZ+0x28830], R0 ;  /* 0x028830000500a5a7 */ /* 0x000ea4000804007f */
[----:B--2---:R-:W-:Y:S05]  /*183a0*/  @!P2 BRA `(.L_x_1235) ;  /* 0xfffffffc00eca947 */ /* 0x004fea000383ffff */
[----:B------:R-:W-:Y:S05]  /*183b0*/  BRA `(.L_x_1232) ;  /* 0xffffff2400407947 */ /* 0x000fea000383ffff */
.L_x_1239:
[----:B-1----:R-:W-:-:S04]  /*183c0*/  IMAD.U32 R5, RZ, RZ, UR6 ;  /* 0x00000006ff057e24 */ /* 0x002fc8000f8e00ff */
[----:B------:R1:W2:Y:S03]  /*183d0*/  SYNCS.PHASECHK.TRANS64.TRYWAIT P2, [R5+URZ+0x28850], R0 ;  /* 0x02885000050075a7 */ /* 0x0002a6000804017f */
[----:B--2---:R-:W-:Y:S05]  /*183e0*/  @!P2 NANOSLEEP.SYNCS 0x989680 ;  /* 0x009896800000a95d */ /* 0x004fea0003900000 */
[----:B------:R-:W2:Y:S02]  /*183f0*/  @!P2 SYNCS.PHASECHK.TRANS64 P2, [R5+URZ+0x28850], R0 ;  /* 0x028850000500a5a7 */ /* 0x000ea4000804007f */
[----:B--2---:R-:W-:Y:S05]  /*18400*/  @!P2 BRA `(.L_x_1239) ;  /* 0xfffffffc00eca947 */ /* 0x004fea000383ffff */
[----:B------:R-:W-:Y:S05]  /*18410*/  BRA `(.L_x_1236) ;  /* 0xffffff2800087947 */ /* 0x000fea000383ffff */
.L_x_1252:
[----:B-1----:R-:W-:-:S04]  /*18420*/  IMAD.U32 R7, RZ, RZ, UR5 ;  /* 0x00000005ff077e24 */ /* 0x002fc8000f8e00ff */
[----:B------:R1:W2:Y:S03]  /*18430*/  SYNCS.PHASECHK.TRANS64.TRYWAIT P0, [R7+URZ+0x28850], R4 ;  /* 0x02885004070075a7 */ /* 0x0002a6000800017f */
[----:B--2---:R-:W-:Y:S05]  /*18440*/  @!P0 NANOSLEEP.SYNCS 0x989680 ;  /* 0x009896800000895d */ /* 0x004fea0003900000 */
[----:B------:R-:W2:Y:S02]  /*18450*/  @!P0 SYNCS.PHASECHK.TRANS64 P0, [R7+URZ+0x28850], R4 ;  /* 0x02885004070085a7 */ /* 0x000ea4000800007f */
[----:B--2---:R-:W-:Y:S05]  /*18460*/  @!P0 BRA `(.L_x_1252) ;  /* 0xfffffffc00ec8947 */ /* 0x004fea000383ffff */
[----:B------:R-:W-:Y:S05]  /*18470*/  BRA `(.L_x_1251) ;  /* 0xffffff5400147947 */ /* 0x000fea000383ffff */
.L_x_1307:
[----:B-1----:R-:W1:Y:S01]  /*18480*/  S2R R4, SR_TID.X ;  /* 0x0000000000047919 */ /* 0x002e620000002100 */
[----:B------:R-:W-:Y:S01]  /*18490*/  BSSY B0, `(.L_x_1408) ;  /* 0x000000a000007945 */ /* 0x000fe20003800000 */
[----:B------:R-:W-:Y:S02]  /*184a0*/  IMAD.MOV.U32 R12, RZ, RZ, RZ ;  /* 0x000000ffff0c7224 */ /* 0x000fe400078e00ff */
[----:B------:R-:W-:Y:S02]  /*184b0*/  IMAD.MOV.U32 R11, RZ, RZ, 0x1f ;  /* 0x0000001fff0b7424 */ /* 0x000fe400078e00ff */
[----:B------:R-:W-:Y:S01]  /*184c0*/  IMAD.MOV.U32 R15, RZ, RZ, -0x1 ;  /* 0xffffffffff0f7424 */ /* 0x000fe200078e00ff */
[----:B-1----:R-:W-:-:S04]  /*184d0*/  SHF.R.U32.HI R4, RZ, 0x5, R4 ;  /* 0x00000005ff047819 */ /* 0x002fc80000011604 */
[----:B------:R-:W-:-:S05]  /*184e0*/  LOP3.LUT R4, R4, 0x3, RZ, 0xc0, !PT ;  /* 0x0000000304047812 */ /* 0x000fca00078ec0ff */
[----:B------:R-:W-:-:S07]  /*184f0*/  IMAD.MOV.U32 R13, RZ, RZ, R4 ;  /* 0x000000ffff0d7224 */ /* 0x000fce00078e0004 */
[----:B0-2---:R-:W-:Y:S05]  /*18500*/  WARPSYNC.COLLECTIVE R15, `(.L_x_1409) ;  /* 0x000000000f087348 */ /* 0x005fea0003c00000 */
[----:B------:R1:W3:Y:S02]  /*18510*/  SHFL.IDX P6, R14, R13, R12, R11 ;  /* 0x0000000c0d0e7389 */ /* 0x0002e400000c000b */
[----:B0123--:R-:W-:Y:S01]  /*18520*/  ENDCOLLECTIVE ;  /* 0x000000000000791b */ /* 0x00ffe20003800000 */
.L_x_1409:
[----:B------:R-:W-:Y:S05]  /*18530*/  BSYNC B0 ;  /* 0x0000000000007941 */ /* 0x000fea0003800000 */
.L_x_1408:
[----:B------:R-:W-:Y:S05]  /*18540*/  BRA `(.L_x_1410) ;  /* 0xffffffac00fc7947 */ /* 0x000fea000383ffff */
.L_x_1309:
[----:B------:R-:W-:Y:S01]  /*18550*/  BSSY B0, `(.L_x_1411) ;  /* 0x0000006000007945 */ /* 0x000fe20003800000 */
[----:B------:R-:W-:-:S07]  /*18560*/  IMAD.MOV.U32 R15, RZ, RZ, -0x1 ;  /* 0xffffffffff0f7424 */ /* 0x000fce00078e00ff */
[----:B012---:R-:W-:Y:S05]  /*18570*/  WARPSYNC.COLLECTIVE R15, `(.L_x_1412) ;  /* 0x000000000f0c7348 */ /* 0x007fea0003c00000 */
[----:B------:R-:W-:Y:S02]  /*18580*/  ELECT P6, UR62, PT ;  /* 0x00000000003e782f */ /* 0x000fe400038c0000 */
[----:B------:R-:W-:Y:S01]  /*18590*/  MOV R14, UR62 ;  /* 0x0000003e000e7c02 */ /* 0x000fe20008000f00 */
[----:B012---:R-:W-:Y:S10]  /*185a0*/  ENDCOLLECTIVE ;  /* 0x000000000000791b */ /* 0x007ff40003800000 */
.L_x_1412:
[----:B------:R-:W-:Y:S05]  /*185b0*/  BSYNC B0 ;  /* 0x0000000000007941 */ /* 0x000fea0003800000 */
.L_x_1411:
[----:B------:R-:W-:Y:S05]  /*185c0*/  BRA `(.L_x_1413) ;  /* 0xffffffb000087947 */ /* 0x000fea000383ffff */
.L_x_1311:
[----:B-1----:R1:W3:Y:S02]  /*185d0*/  SYNCS.PHASECHK.TRANS64.TRYWAIT P0, [R0+URZ+0x28840], R2 ;  /* 0x02884002000075a7 */ /* 0x0022e4000800017f */
[----:B---3--:R-:W-:Y:S05]  /*185e0*/  @!P0 NANOSLEEP.SYNCS 0x989680 ;  /* 0x009896800000895d */ /* 0x008fea0003900000 */
[----:B------:R-:W3:Y:S02]  /*185f0*/  @!P0 SYNCS.PHASECHK.TRANS64 P0, [R0+URZ+0x28840], R2 ;  /* 0x02884002000085a7 */ /* 0x000ee4000800007f */
[----:B---3--:R-:W-:Y:S05]  /*18600*/  @!P0 BRA `(.L_x_1311) ;  /* 0xfffffffc00f08947 */ /* 0x008fea000383ffff */
[----:B------:R-:W-:Y:S05]  /*18610*/  BRA `(.L_x_1414) ;  /* 0xffffffb000687947 */ /* 0x000fea000383ffff */
.L_x_1315:
        /* <DEDUP_REMOVED lines=15> */
.L_x_1415:
[----:B------:R-:W-:Y:S02]  /*18710*/  IMAD.MOV.U32 R13, RZ, RZ, R4 ;  /* 0x000000ffff0d7224 */ /* 0x000fe400078e0004 */
[----:B------:R-:W-:-:S07]  /*18720*/  IMAD.MOV.U32 R6, RZ, RZ, R14 ;  /* 0x000000ffff067224 */ /* 0x000fce00078e000e */
[----:B------:R-:W-:Y:S05]  /*18730*/  WARPSYNC.COLLECTIVE R15, `(.L_x_1416) ;  /* 0x000000000f087348 */ /* 0x000fea0003c00000 */
[----:B------:R0:W1:Y:S02]  /*18740*/  SHFL.IDX P6, R14, R13, R12, R11 ;  /* 0x0000000c0d0e7389 */ /* 0x00006400000c000b */
[----:B01----:R-:W-:Y:S01]  /*18750*/  ENDCOLLECTIVE ;  /* 0x000000000000791b */ /* 0x003fe20003800000 */
.L_x_1416:
[----:B------:R-:W-:Y:S02]  /*18760*/  IMAD.MOV.U32 R13, RZ, RZ, R3 ;  /* 0x000000ffff0d7224 */ /* 0x000fe400078e0003 */
[----:B------:R-:W-:Y:S02]  /*18770*/  IMAD.MOV.U32 R12, RZ, RZ, 0x1 ;  /* 0x00000001ff0c7424 */ /* 0x000fe400078e00ff */
[----:B------:R-:W-:-:S07]  /*18780*/  IMAD.MOV.U32 R7, RZ, RZ, R14 ;  /* 0x000000ffff077224 */ /* 0x000fce00078e000e */
[----:B------:R-:W-:Y:S05]  /*18790*/  WARPSYNC.COLLECTIVE R15, `(.L_x_1417) ;  /* 0x000000000f087348 */ /* 0x000fea0003c00000 */
[----:B------:R0:W1:Y:S02]  /*187a0*/  SHFL.IDX P6, R14, R13, R12, R11 ;  /* 0x0000000c0d0e7389 */ /* 0x00006400000c000b */
[----:B01----:R-:W-:Y:S01]  /*187b0*/  ENDCOLLECTIVE ;  /* 0x000000000000791b */ /* 0x003fe20003800000 */
.L_x_1417:
[----:B------:R-:W-:-:S05]  /*187c0*/  @!P2 LEA R7, P3, R10, R7, 0x1 ;  /* 0x000000070a07a211 */ /* 0x000fca00078608ff */
[----:B------:R-:W-:-:S05]  /*187d0*/  @!P2 IMAD.X R6, RZ, RZ, R6, P3 ;  /* 0x000000ffff06a224 */ /* 0x000fca00018e0606 */
[----:B------:R-:W-:Y:S01]  /*187e0*/  @!P2 LOP3.LUT R7, R7, R6, RZ, 0x3c, !PT ;  /* 0x000000060707a212 */ /* 0x000fe200078e3cff */
[----:B------:R-:W-:-:S03]  /*187f0*/  IMAD.MOV.U32 R13, RZ, RZ, R4 ;  /* 0x000000ffff0d7224 */ /* 0x000fc600078e0004 */
[----:B------:R-:W-:-:S04]  /*18800*/  @!P2 LOP3.LUT R6, R7, R6, RZ, 0x3c, !PT ;  /* 0x000000060706a212 */ /* 0x000fc800078e3cff */
[----:B------:R-:W-:Y:S01]  /*18810*/  @!P2 LOP3.LUT R7, R7, R6, RZ, 0x3c, !PT ;  /* 0x000000060707a212 */ /* 0x000fe200078e3cff */
[----:B------:R-:W-:-:S07]  /*18820*/  IMAD.MOV.U32 R8, RZ, RZ, R14 ;  /* 0x000000ffff087224 */ /* 0x000fce00078e000e */
[----:B------:R-:W-:Y:S05]  /*18830*/  WARPSYNC.COLLECTIVE R15, `(.L_x_1418) ;  /* 0x000000000f087348 */ /* 0x000fea0003c00000 */
[----:B------:R0:W1:Y:S02]  /*18840*/  SHFL.IDX P6, R14, R13, R12, R11 ;  /* 0x0000000c0d0e7389 */ /* 0x00006400000c000b */
[----:B01----:R-:W-:Y:S01]  /*18850*/  ENDCOLLECTIVE ;  /* 0x000000000000791b */ /* 0x003fe20003800000 */
.L_x_1418:
[----:B------:R-:W-:Y:S01]  /*18860*/  @!PT LDS RZ, [RZ] ;  /* 0x00000000fffff984 */ /* 0x000fe20000000800 */
[----:B------:R-:W-:Y:S01]  /*18870*/  @!PT LDS RZ, [RZ] ;  /* 0x00000000fffff984 */ /* 0x000fe20000000800 */
[----:B------:R-:W-:Y:S01]  /*18880*/  @!PT LDS RZ, [RZ] ;  /* 0x00000000fffff984 */ /* 0x000fe20000000800 */
[----:B------:R0:W-:Y:S04]  /*18890*/  @!P2 LDGSTS.E.BYPASS.LTC128B.128 [R9+0x10400], desc[UR52][R6.64], !P0 ;  /* 0x104000000609afae */ /* 0x0001e8000c101d74 */
[----:B------:R0:W-:Y:S01]  /*188a0*/  @!P2 LDGSTS.E.BYPASS.LTC128B.128 [R9+0x14400], desc[UR52][R6.64+0x80], !P1 ;  /* 0x144000800609afae */ /* 0x0001e2000c901d74 */
[----:B------:R-:W-:Y:S01]  /*188b0*/  ISETP.GE.AND P2, PT, R5, R2, PT ;  /* 0x000000020500720c */ /* 0x000fe20003f46270 */
[----:B------:R-:W-:Y:S02]  /*188c0*/  IMAD.MOV.U32 R13, RZ, RZ, R3 ;  /* 0x000000ffff0d7224 */ /* 0x000fe400078e0003 */
[----:B------:R-:W-:Y:S02]  /*188d0*/  IMAD.MOV.U32 R12, RZ, RZ, 0x2 ;  /* 0x00000002ff0c7424 */ /* 0x000fe400078e00ff */
[----:B------:R-:W-:-:S08]  /*188e0*/  IMAD.MOV.U32 R5, RZ, RZ, R14 ;  /* 0x000000ffff057224 */ /* 0x000fd000078e000e */
[----:B0-----:R-:W-:Y:S05]  /*188f0*/  WARPSYNC.COLLECTIVE R15, `(.L_x_1419) ;  /* 0x000000000f087348 */ /* 0x001fea0003c00000 */
[----:B------:R1:W2:Y:S02]  /*18900*/  SHFL.IDX P6, R14, R13, R12, R11 ;  /* 0x0000000c0d0e7389 */ /* 0x0002a400000c000b */
[----:B012---:R-:W-:Y:S01]  /*18910*/  ENDCOLLECTIVE ;  /* 0x000000000000791b */ /* 0x007fe20003800000 */
.L_x_1419:
[----:B------:R-:W-:Y:S01]  /*18920*/  @!P2 LEA R7, P3, R10, R5, 0x1 ;  /* 0x000000050a07a211 */ /* 0x000fe200078608ff */
[----:B------:R-:W-:-:S04]  /*18930*/  VIADD R5, R0, 0x20 ;  /* 0x0000002000057836 */ /* 0x000fc80000000000 */
[----:B------:R-:W-:-:S05]  /*18940*/  @!P2 IMAD.X R6, RZ, RZ, R8, P3 ;  /* 0x000000ffff06a224 */ /* 0x000fca00018e0608 */
[----:B------:R-:W-:Y:S01]  /*18950*/  @!P2 LOP3.LUT R7, R7, R6, RZ, 0x3c, !PT ;  /* 0x000000060707a212 */ /* 0x000fe200078e3cff */
[----:B------:R-:W-:-:S03]  /*18960*/  IMAD.MOV.U32 R13, RZ, RZ, R4 ;  /* 0x000000ffff0d7224 */ /* 0x000fc600078e0004 */
[----:B------:R-:W-:-:S04]  /*18970*/  @!P2 LOP3.LUT R6, R7, R6, RZ, 0x3c, !PT ;  /* 0x000000060706a212 */ /* 0x000fc800078e3cff */
[----:B------:R-:W-:-:S05]  /*18980*/  @!P2 LOP3.LUT R7, R7, R6, RZ, 0x3c, !PT ;  /* 0x000000060707a212 */ /* 0x000fca00078e3cff */
[----:B------:R-:W-:Y:S01]  /*18990*/  @!PT LDS RZ, [RZ] ;  /* 0x00000000fffff984 */ /* 0x000fe20000000800 */
[----:B------:R-:W-:Y:S01]  /*189a0*/  @!PT LDS RZ, [RZ] ;  /* 0x00000000fffff984 */ /* 0x000fe20000000800 */
[----:B------:R-:W-:Y:S01]  /*189b0*/  @!PT LDS RZ, [RZ] ;  /* 0x00000000fffff984 */ /* 0x000fe20000000800 */
[----:B------:R-:W-:Y:S04]  /*189c0*/  @!P2 LDGSTS.E.BYPASS.LTC128B.128 [R9+0x10c00], desc[UR52][R6.64], !P0 ;  /* 0x10c000000609afae */ /* 0x000fe8000c101d74 */
[----:B------:R0:W-:Y:S01]  /*189d0*/  @!P2 LDGSTS.E.BYPASS.LTC128B.128 [R9+0x14c00], desc[UR52][R6.64+0x80], !P1 ;  /* 0x14c000800609afae */ /* 0x0001e2000c901d74 */
[----:B------:R-:W-:Y:S01]  /*189e0*/  ISETP.GE.AND P2, PT, R5, R2, PT ;  /* 0x000000020500720c */ /* 0x000fe20003f46270 */
[----:B0-----:R-:W-:-:S12]  /*189f0*/  IMAD.MOV.U32 R6, RZ, RZ, R14 ;  /* 0x000000ffff067224 */ /* 0x001fd800078e000e */
[----:B------:R-:W-:Y:S05]  /*18a00*/  WARPSYNC.COLLECTIVE R15, `(.L_x_1420) ;  /* 0x000000000f087348 */ /* 0x000fea0003c00000 */
[----:B------:R0:W1:Y:S02]  /*18a10*/  SHFL.IDX P6, R14, R13, R12, R11 ;  /* 0x0000000c0d0e7389 */ /* 0x00006400000c000b */
[----:B01----:R-:W-:Y:S01]  /*18a20*/  ENDCOLLECTIVE ;  /* 0x000000000000791b */ /* 0x003fe20003800000 */
.L_x_1420:
[----:B------:R-:W-:Y:S02]  /*18a30*/  IMAD.MOV.U32 R13, RZ, RZ, R3 ;  /* 0x000000ffff0d7224 */ /* 0x000fe400078e0003 */
[----:B------:R-:W-:Y:S02]  /*18a40*/  IMAD.MOV.U32 R12, RZ, RZ, 0x3 ;  /* 0x00000003ff0c7424 */ /* 0x000fe400078e00ff */
[----:B------:R-:W-:-:S07]  /*18a50*/  IMAD.MOV.U32 R5, RZ, RZ, R14 ;  /* 0x000000ffff057224 */ /* 0x000fce00078e000e */
[----:B------:R-:W-:Y:S05]  /*18a60*/  WARPSYNC.COLLECTIVE R15, `(.L_x_1421) ;  /* 0x000000000f087348 */ /* 0x000fea0003c00000 */
[----:B------:R0:W1:Y:S02]  /*18a70*/  SHFL.IDX P6, R14, R13, R12, R11 ;  /* 0x0000000c0d0e7389 */ /* 0x00006400000c000b */
[----:B01----:R-:W-:Y:S01]  /*18a80*/  ENDCOLLECTIVE ;  /* 0x000000000000791b */ /* 0x003fe20003800000 */
.L_x_1421:
[----:B------:R-:W-:-:S05]  /*18a90*/  @!P2 LEA R5, P3, R10, R5, 0x1 ;  /* 0x000000050a05a211 */ /* 0x000fca00078608ff */
[----:B------:R-:W-:-:S04]  /*18aa0*/  @!P2 IMAD.X R6, RZ, RZ, R6, P3 ;  /* 0x000000ffff06a224 */ /* 0x000fc800018e0606 */
[----:B------:R-:W-:Y:S02]  /*18ab0*/  @!P2 IMAD.MOV.U32 R7, RZ, RZ, R6 ;  /* 0x000000ffff07a224 */ /* 0x000fe400078e0006 */
[----:B------:R-:W-:Y:S02]  /*18ac0*/  @!P2 IMAD.MOV.U32 R6, RZ, RZ, R5 ;  /* 0x000000ffff06a224 */ /* 0x000fe400078e0005 */
[----:B------:R-:W-:Y:S02]  /*18ad0*/  IMAD.MOV.U32 R13, RZ, RZ, R4 ;  /* 0x000000ffff0d7224 */ /* 0x000fe400078e0004 */
[----:B------:R-:W-:Y:S01]  /*18ae0*/  VIADD R5, R0, 0x30 ;  /* 0x0000003000057836 */ /* 0x000fe20000000000 */
        /* <DEDUP_REMOVED lines=10> */
.L_x_1422:
[----:B------:R-:W-:Y:S02]  /*18b90*/  IMAD.MOV.U32 R13, RZ, RZ, R3 ;  /* 0x000000ffff0d7224 */ /* 0x000fe400078e0003 */
[----:B------:R-:W-:Y:S02]  /*18ba0*/  IMAD.MOV.U32 R12, RZ, RZ, 0x4 ;  /* 0x00000004ff0c7424 */ /* 0x000fe400078e00ff */
[----:B------:R-:W-:-:S07]  /*18bb0*/  IMAD.MOV.U32 R5, RZ, RZ, R14 ;  /* 0x000000ffff057224 */ /* 0x000fce00078e000e */
[----:B------:R-:W-:Y:S05]  /*18bc0*/  WARPSYNC.COLLECTIVE R15, `(.L_x_1423) ;  /* 0x000000000f087348 */ /* 0x000fea0003c00000 */
[----:B------:R0:W1:Y:S02]  /*18bd0*/  SHFL.IDX P6, R14, R13, R12, R11 ;  /* 0x0000000c0d0e7389 */ /* 0x00006400000c000b */
[----:B01----:R-:W-:Y:S01]  /*18be0*/  ENDCOLLECTIVE ;  /* 0x000000000000791b */ /* 0x003fe20003800000 */
.L_x_1423:
        /* <DEDUP_REMOVED lines=16> */
.L_x_1424:
[----:B------:R-:W-:Y:S02]  /*18cf0*/  IMAD.MOV.U32 R13, RZ, RZ, R3 ;  /* 0x000000ffff0d7224 */ /* 0x000fe400078e0003 */
[----:B------:R-:W-:Y:S02]  /*18d00*/  IMAD.MOV.U32 R12, RZ, RZ, 0x5 ;  /* 0x00000005ff0c7424 */ /* 0x000fe400078e00ff */
[----:B------:R-:W-:-:S07]  /*18d10*/  IMAD.MOV.U32 R5, RZ, RZ, R14 ;  /* 0x000000ffff057224 */ /* 0x000fce00078e000e */
[----:B------:R-:W-:Y:S05]  /*18d20*/  WARPSYNC.COLLECTIVE R15, `(.L_x_1425) ;  /* 0x000000000f087348 */ /* 0x000fea0003c00000 */
[----:B------:R0:W1:Y:S02]  /*18d30*/  SHFL.IDX P6, R14, R13, R12, R11 ;  /* 0x0000000c0d0e7389 */ /* 0x00006400000c000b */
[----:B01----:R-:W-:Y:S01]  /*18d40*/  ENDCOLLECTIVE ;  /* 0x000000000000791b */ /* 0x003fe20003800000 */
.L_x_1425:
        /* <DEDUP_REMOVED lines=16> */
.L_x_1426:
[----:B------:R-:W-:Y:S02]  /*18e50*/  IMAD.MOV.U32 R13, RZ, RZ, R3 ;  /* 0x000000ffff0d7224 */ /* 0x000fe400078e0003 */
[----:B------:R-:W-:Y:S02]  /*18e60*/  IMAD.MOV.U32 R12, RZ, RZ, 0x6 ;  /* 0x00000006ff0c7424 */ /* 0x000fe400078e00ff */
[----:B------:R-:W-:-:S07]  /*18e70*/  IMAD.MOV.U32 R5, RZ, RZ, R14 ;  /* 0x000000ffff057224 */ /* 0x000fce00078e000e */
[----:B------:R-:W-:Y:S05]  /*18e80*/  WARPSYNC.COLLECTIVE R15, `(.L_x_1427) ;  /* 0x000000000f087348 */ /* 0x000fea0003c00000 */
[----:B------:R0:W1:Y:S02]  /*18e90*/  SHFL.IDX P6, R14, R13, R12, R11 ;  /* 0x0000000c0d0e7389 */ /* 0x00006400000c000b */
[----:B01----:R-:W-:Y:S01]  /*18ea0*/  ENDCOLLECTIVE ;  /* 0x000000000000791b */ /* 0x003fe20003800000 */
.L_x_1427:
[----:B------:R-:W-:-:S05]  /*18eb0*/  @!P2 LEA R5, P3, R10, R5, 0x1 ;  /* 0x000000050a05a211 */ /* 0x000fca00078608ff */
[----:B------:R-:W-:-:S04]  /*18ec0*/  @!P2 IMAD.X R6, RZ, RZ, R6, P3 ;  /* 0x000000ffff06a224 */ /* 0x000fc800018e0606 */
[----:B------:R-:W-:Y:S02]  /*18ed0*/  @!P2 IMAD.MOV.U32 R7, RZ, RZ, R6 ;  /* 0x000000ffff07a224 */ /* 0x000fe400078e0006 */
[----:B------:R-:W-:Y:S02]  /*18ee0*/  @!P2 IMAD.MOV.U32 R6, RZ, RZ, R5 ;  /* 0x000000ffff06a224 */ /* 0x000fe400078e0005 */
[----:B------:R-:W-:-:S03]  /*18ef0*/  IMAD.MOV.U32 R13, RZ, RZ, R4 ;  /* 0x000000ffff0d7224 */ /* 0x000fc600078e0004 */
[----:B------:R-:W-:Y:S01]  /*18f00*/  @!PT LDS RZ, [RZ] ;  /* 0x00000000fffff984 */ /* 0x000fe20000000800 */
[----:B------:R-:W-:Y:S01]  /*18f10*/  @!PT LDS RZ, [RZ] ;  /* 0x00000000fffff984 */ /* 0x000fe20000000800 */
[----:B------:R-:W-:Y:S01]  /*18f20*/  @!PT LDS RZ, [RZ] ;  /* 0x00000000fffff984 */ /* 0x000fe20000000800 */
[----:B------:R-:W-:Y:S04]  /*18f30*/  @!P2 LDGSTS.E.BYPASS.LTC128B.128 [R9+0x12c00], desc[UR52][R6.64], !P0 ;  /* 0x12c000000609afae */ /* 0x000fe8000c101d74 */
[----:B------:R0:W-:Y:S02]  /*18f40*/  @!P2 LDGSTS.E.BYPASS.LTC128B.128 [R9+0x16c00], desc[UR52][R6.64+0x80], !P1 ;  /* 0x16c000800609afae */ /* 0x0001e4000c901d74 */
[----:B0-----:R-:W-:-:S07]  /*18f50*/  IMAD.MOV.U32 R6, RZ, RZ, R14 ;  /* 0x000000ffff067224 */ /* 0x001fce00078e000e */
[----:B------:R-:W-:Y:S05]  /*18f60*/  WARPSYNC.COLLECTIVE R15, `(.L_x_1428) ;  /* 0x000000000f087348 */ /* 0x000fea0003c00000 */
[----:B------:R0:W1:Y:S02]  /*18f70*/  SHFL.IDX P6, R14, R13, R12, R11 ;  /* 0x0000000c0d0e7389 */ /* 0x00006400000c000b */
[----:B01----:R-:W-:Y:S01]  /*18f80*/  ENDCOLLECTIVE ;  /* 0x000000000000791b */ /* 0x003fe20003800000 */
.L_x_1428:
[----:B------:R-:W-:-:S05]  /*18f90*/  VIADD R7, R0, 0x60 ;  /* 0x0000006000077836 */ /* 0x000fca0000000000 */
[----:B------:R-:W-:Y:S01]  /*18fa0*/  ISETP.GE.AND P2, PT, R7, R2, PT ;  /* 0x000000020700720c */ /* 0x000fe20003f46270 */
[----:B------:R-:W-:Y:S02]  /*18fb0*/  IMAD.MOV.U32 R13, RZ, RZ, R3 ;  /* 0x000000ffff0d7224 */ /* 0x000fe400078e0003 */
[----:B------:R-:W-:Y:S02]  /*18fc0*/  IMAD.MOV.U32 R12, RZ, RZ, 0x7 ;  /* 0x00000007ff0c7424 */ /* 0x000fe400078e00ff */
[----:B------:R-:W-:-:S08]  /*18fd0*/  IMAD.MOV.U32 R5, RZ, RZ, R14 ;  /* 0x000000ffff057224 */ /* 0x000fd000078e000e */
[----:B------:R-:W-:Y:S05]  /*18fe0*/  WARPSYNC.COLLECTIVE R15, `(.L_x_1429) ;  /* 0x000000000f087348 */ /* 0x000fea0003c00000 */
[----:B------:R0:W1:Y:S02]  /*18ff0*/  SHFL.IDX P6, R14, R13, R12, R11 ;  /* 0x0000000c0d0e7389 */ /* 0x00006400000c000b */
[----:B01----:R-:W-:Y:S01]  /*19000*/  ENDCOLLECTIVE ;  /* 0x000000000000791b */ /* 0x003fe20003800000 */
.L_x_1429:
[----:B------:R-:W-:-:S05]  /*19010*/  @!P2 LEA R5, P3, R10, R5, 0x1 ;  /* 0x000000050a05a211 */ /* 0x000fca00078608ff */
[----:B------:R-:W-:-:S04]  /*19020*/  @!P2 IMAD.X R6, RZ, RZ, R6, P3 ;  /* 0x000000ffff06a224 */ /* 0x000fc800018e0606 */
[----:B------:R-:W-:Y:S02]  /*19030*/  @!P2 IMAD.MOV.U32 R7, RZ, RZ, R6 ;  /* 0x000000ffff07a224 */ /* 0x000fe400078e0006 */
[----:B------:R-:W-:Y:S02]  /*19040*/  IMAD.MOV.U32 R13, RZ, RZ, R4 ;  /* 0x000000ffff0d7224 */ /* 0x000fe400078e0004 */
[----:B------:R-:W-:-:S05]  /*19050*/  @!P2 IMAD.MOV.U32 R6, RZ, RZ, R5 ;  /* 0x000000ffff06a224 */ /* 0x000fca00078e0005 */
[----:B------:R-:W-:Y:S01]  /*19060*/  @!PT LDS RZ, [RZ] ;  /* 0x00000000fffff984 */ /* 0x000fe20000000800 */
[----:B------:R-:W-:Y:S01]  /*19070*/  @!PT LDS RZ, [RZ] ;  /* 0x00000000fffff984 */ /* 0x000fe20000000800 */
[----:B------:R-:W-:Y:S01]  /*19080*/  @!PT LDS RZ, [RZ] ;  /* 0x00000000fffff984 */ /* 0x000fe20000000800 */
[----:B------:R0:W-:Y:S01]  /*19090*/  @!P2 LDGSTS.E.BYPASS.LTC128B.128 [R9+0x13400], desc[UR52][R6.64], !P0 ;  /* 0x134000000609afae */ /* 0x0001e2000c101d74 */
[----:B------:R-:W-:-:S03]  /*190a0*/  IMAD.MOV.U32 R5, RZ, RZ, R14 ;  /* 0x000000ffff057224 */ /* 0x000fc600078e000e */
[----:B------:R0:W-:Y:S04]  /*190b0*/  @!P2 LDGSTS.E.BYPASS.LTC128B.128 [R9+0x17400], desc[UR52][R6.64+0x80], !P1 ;  /* 0x174000800609afae */ /* 0x0001e8000c901d74 */
[----:B0-----:R-:W-:Y:S05]  /*190c0*/  WARPSYNC.COLLECTIVE R15, `(.L_x_1430) ;  /* 0x000000000f087348 */ /* 0x001fea0003c00000 */
[----:B------:R1:W2:Y:S02]  /*190d0*/  SHFL.IDX P6, R14, R13, R12, R11 ;  /* 0x0000000c0d0e7389 */ /* 0x0002a400000c000b */
[----:B012---:R-:W-:Y:S01]  /*190e0*/  ENDCOLLECTIVE ;  /* 0x000000000000791b */ /* 0x007fe20003800000 */
.L_x_1430:
[----:B------:R-:W-:Y:S01]  /*190f0*/  IMAD.MOV.U32 R3, RZ, RZ, R14 ;  /* 0x000000ffff037224 */ /* 0x000fe200078e000e */
[----:B------:R-:W-:Y:S06]  /*19100*/  BRA `(.L_x_1431) ;  /* 0xffffffb400087947 */ /* 0x000fec000383ffff */
.L_x_1320:
[----:B0-----:R0:W3:Y:S02]  /*19110*/  SYNCS.PHASECHK.TRANS64.TRYWAIT P0, [R18+URZ+0x28820], R0 ;  /* 0x02882000120075a7 */ /* 0x0010e4000800017f */
[----:B---3--:R-:W-:Y:S05]  /*19120*/  @!P0 NANOSLEEP.SYNCS 0x989680 ;  /* 0x009896800000895d */ /* 0x008fea0003900000 */
[----:B------:R-:W3:Y:S02]  /*19130*/  @!P0 SYNCS.PHASECHK.TRANS64 P0, [R18+URZ+0x28820], R0 ;  /* 0x02882000120085a7 */ /* 0x000ee4000800007f */
[----:B---3--:R-:W-:Y:S05]  /*19140*/  @!P0 BRA `(.L_x_1320) ;  /* 0xfffffffc00f08947 */ /* 0x008fea000383ffff */
[----:B------:R-:W-:Y:S05]  /*19150*/  BRA `(.L_x_1432) ;  /* 0xffffffb400787947 */ /* 0x000fea000383ffff */
.L_x_1329:
[----:B-1----:R1:W2:Y:S02]  /*19160*/  SYNCS.PHASECHK.TRANS64.TRYWAIT P0, [R3+URZ+0x28840], R2 ;  /* 0x02884002030075a7 */ /* 0x0022a4000800017f */
[----:B--2---:R-:W-:Y:S05]  /*19170*/  @!P0 NANOSLEEP.SYNCS 0x989680 ;  /* 0x009896800000895d */ /* 0x004fea0003900000 */
[----:B------:R-:W2:Y:S02]  /*19180*/  @!P0 SYNCS.PHASECHK.TRANS64 P0, [R3+URZ+0x28840], R2 ;  /* 0x02884002030085a7 */ /* 0x000ea4000800007f */
[----:B--2---:R-:W-:Y:S05]  /*19190*/  @!P0 BRA `(.L_x_1329) ;  /* 0xfffffffc00f08947 */ /* 0x004fea000383ffff */
[----:B------:R-:W-:Y:S05]  /*191a0*/  BRA `(.L_x_1433) ;  /* 0xffffffb8006c7947 */ /* 0x000fea000383ffff */
.L_x_1335:
[----:B0-----:R0:W1:Y:S02]  /*191b0*/  SYNCS.PHASECHK.TRANS64.TRYWAIT P0, [R3+URZ+0x60], R2 ;  /* 0x00006002030075a7 */ /* 0x001064000800017f */
[----:B-1----:R-:W-:Y:S05]  /*191c0*/  @!P0 NANOSLEEP.SYNCS 0x989680 ;  /* 0x009896800000895d */ /* 0x002fea0003900000 */
[----:B------:R-:W1:Y:S02]  /*191d0*/  @!P0 SYNCS.PHASECHK.TRANS64 P0, [R3+URZ+0x60], R2 ;  /* 0x00006002030085a7 */ /* 0x000e64000800007f */
[----:B-1----:R-:W-:Y:S05]  /*191e0*/  @!P0 BRA `(.L_x_1335) ;  /* 0xfffffffc00f08947 */ /* 0x002fea000383ffff */
[----:B------:R-:W-:Y:S05]  /*191f0*/  BRA `(.L_x_1434) ;  /* 0xffffffbc00407947 */ /* 0x000fea000383ffff */
.L_x_1344:
[----:B-1----:R1:W2:Y:S02]  /*19200*/  SYNCS.PHASECHK.TRANS64.TRYWAIT P0, [R3+URZ+0x28840], R2 ;  /* 0x02884002030075a7 */ /* 0x0022a4000800017f */
[----:B--2---:R-:W-:Y:S05]  /*19210*/  @!P0 NANOSLEEP.SYNCS 0x989680 ;  /* 0x009896800000895d */ /* 0x004fea0003900000 */
[----:B------:R-:W2:Y:S02]  /*19220*/  @!P0 SYNCS.PHASECHK.TRANS64 P0, [R3+URZ+0x28840], R2 ;  /* 0x02884002030085a7 */ /* 0x000ea4000800007f */
[----:B--2---:R-:W-:Y:S05]  /*19230*/  @!P0 BRA `(.L_x_1344) ;  /* 0xfffffffc00f08947 */ /* 0x004fea000383ffff */
[----:B------:R-:W-:Y:S05]  /*19240*/  BRA `(.L_x_1435) ;  /* 0xffffffc000cc7947 */ /* 0x000fea000383ffff */
.L_x_1350:
[----:B0-----:R0:W1:Y:S02]  /*19250*/  SYNCS.PHASECHK.TRANS64.TRYWAIT P0, [R2+URZ+0x60], R3 ;  /* 0x00006003020075a7 */ /* 0x001064000800017f */
[----:B-1----:R-:W-:Y:S05]  /*19260*/  @!P0 NANOSLEEP.SYNCS 0x989680 ;  /* 0x009896800000895d */ /* 0x002fea0003900000 */
[----:B------:R-:W1:Y:S02]  /*19270*/  @!P0 SYNCS.PHASECHK.TRANS64 P0, [R2+URZ+0x60], R3 ;  /* 0x00006003020085a7 */ /* 0x000e64000800007f */
[----:B-1----:R-:W-:Y:S05]  /*19280*/  @!P0 BRA `(.L_x_1350) ;  /* 0xfffffffc00f08947 */ /* 0x002fea000383ffff */
[----:B------:R-:W-:Y:S05]  /*19290*/  BRA `(.L_x_1436) ;  /* 0xffffffc400a07947 */ /* 0x000fea000383ffff */
.L_x_1359:
[----:B--2---:R2:W3:Y:S02]  /*192a0*/  SYNCS.PHASECHK.TRANS64.TRYWAIT P0, [R2+URZ+0x28840], R3 ;  /* 0x02884003020075a7 */ /* 0x0044e4000800017f */
[----:B---3--:R-:W-:Y:S05]  /*192b0*/  @!P0 NANOSLEEP.SYNCS 0x989680 ;  /* 0x009896800000895d */ /* 0x008fea0003900000 */
[----:B------:R-:W3:Y:S02]  /*192c0*/  @!P0 SYNCS.PHASECHK.TRANS64 P0, [R2+URZ+0x28840], R3 ;  /* 0x02884003020085a7 */ /* 0x000ee4000800007f */
[----:B---3--:R-:W-:Y:S05]  /*192d0*/  @!P0 BRA `(.L_x_1359) ;  /* 0xfffffffc00f08947 */ /* 0x008fea000383ffff */
[----:B------:R-:W-:Y:S05]  /*192e0*/  BRA `(.L_x_1437) ;  /* 0xffffffcc00007947 */ /* 0x000fea000383ffff */
.L_x_1365:
[----:B0-----:R0:W1:Y:S02]  /*192f0*/  SYNCS.PHASECHK.TRANS64.TRYWAIT P0, [R2+URZ+0x60], R5 ;  /* 0x00006005020075a7 */ /* 0x001064000800017f */
[----:B-1----:R-:W-:Y:S05]  /*19300*/  @!P0 NANOSLEEP.SYNCS 0x989680 ;  /* 0x009896800000895d */ /* 0x002fea0003900000 */
[----:B------:R-:W1:Y:S02]  /*19310*/  @!P0 SYNCS.PHASECHK.TRANS64 P0, [R2+URZ+0x60], R5 ;  /* 0x00006005020085a7 */ /* 0x000e64000800007f */
[----:B-1----:R-:W-:Y:S05]  /*19320*/  @!P0 BRA `(.L_x_1365) ;  /* 0xfffffffc00f08947 */ /* 0x002fea000383ffff */
[----:B------:R-:W-:Y:S05]  /*19330*/  BRA `(.L_x_1438) ;  /* 0xffffffcc00d47947 */ /* 0x000fea000383ffff */
.L_x_1376:
[----:B--2---:R2:W3:Y:S02]  /*19340*/  SYNCS.PHASECHK.TRANS64.TRYWAIT P0, [R0+URZ+0x28860], R3 ;  /* 0x02886003000075a7 */ /* 0x0044e4000800017f */
[----:B---3--:R-:W-:Y:S05]  /*19350*/  @!P0 NANOSLEEP.SYNCS 0x989680 ;  /* 0x009896800000895d */ /* 0x008fea0003900000 */
[----:B------:R-:W3:Y:S02]  /*19360*/  @!P0 SYNCS.PHASECHK.TRANS64 P0, [R0+URZ+0x28860], R3 ;  /* 0x02886003000085a7 */ /* 0x000ee4000800007f */
[----:B---3--:R-:W-:Y:S05]  /*19370*/  @!P0 BRA `(.L_x_1376) ;  /* 0xfffffffc00f08947 */ /* 0x008fea000383ffff */
[----:B------:R-:W-:Y:S05]  /*19380*/  BRA `(.L_x_1439) ;  /* 0xffffffd400207947 */ /* 0x000fea000383ffff */
.L_x_1383:
[----:B--2---:R-:W2:Y:S01]  /*19390*/  LDL R3, [R1] ;  /* 0x0000000001037983 */ /* 0x004ea20000100800 */
[----:B------:R-:W-:Y:S01]  /*193a0*/  BSSY B0, `(.L_x_1440) ;  /* 0x0000008000007945 */ /* 0x000fe20003800000 */
[----:B0-----:R-:W-:Y:S02]  /*193b0*/  IMAD.MOV.U32 R12, RZ, RZ, RZ ;  /* 0x000000ffff0c7224 */ /* 0x001fe400078e00ff */
[----:B------:R-:W-:Y:S02]  /*193c0*/  IMAD.MOV.U32 R11, RZ, RZ, 0x1f ;  /* 0x0000001fff0b7424 */ /* 0x000fe400078e00ff */
[----:B------:R-:W-:Y:S02]  /*193d0*/  IMAD.MOV.U32 R15, RZ, RZ, -0x1 ;  /* 0xffffffffff0f7424 */ /* 0x000fe400078e00ff */
[----:B--2---:R-:W-:-:S07]  /*193e0*/  IMAD.MOV.U32 R13, RZ, RZ, R3 ;  /* 0x000000ffff0d7224 */ /* 0x004fce00078e0003 */
[----:B-1-3--:R-:W-:Y:S05]  /*193f0*/  WARPSYNC.COLLECTIVE R15, `(.L_x_1441) ;  /* 0x000000000f087348 */ /* 0x00afea0003c00000 */
[----:B------:R0:W2:Y:S02]  /*19400*/  SHFL.IDX P6, R14, R13, R12, R11 ;  /* 0x0000000c0d0e7389 */ /* 0x0000a400000c000b */
[----:B0123--:R-:W-:Y:S01]  /*19410*/  ENDCOLLECTIVE ;  /* 0x000000000000791b */ /* 0x00ffe20003800000 */
.L_x_1441:
[----:B------:R-:W-:Y:S05]  /*19420*/  BSYNC B0 ;  /* 0x0000000000007941 */ /* 0x000fea0003800000 */
.L_x_1440:
        /* <DEDUP_REMOVED lines=9> */
.L_x_1442:
[----:B------:R-:W-:Y:S01]  /*194c0*/  ULDC UR4, c[0x0][0xc3c] ;  /* 0x00030f0000047ab9 */ /* 0x000fe20000000800 */
        /* <DEDUP_REMOVED lines=24> */
.L_x_1443:
[----:B------:R-:W-:Y:S01]  /*19650*/  IMAD.MOV.U32 R12, RZ, RZ, 0x2 ;  /* 0x00000002ff0c7424 */ /* 0x000fe200078e00ff */
[----:B------:R-:W-:-:S05]  /*19660*/  SEL R3, R14, RZ, P1 ;  /* 0x000000ff0e037207 */ /* 0x000fca0000800000 */
[----:B------:R-:W-:-:S04]  /*19670*/  IMAD.IADD R2, R2, 0x1, R3 ;  /* 0x0000000102027824 */ /* 0x000fc800078e0203 */
[----:B------:R-:W-:-:S07]  /*19680*/  IMAD.MOV.U32 R13, RZ, RZ, R2 ;  /* 0x000000ffff0d7224 */ /* 0x000fce00078e0002 */
[----:B------:R-:W-:Y:S05]  /*19690*/  WARPSYNC.COLLECTIVE R15, `(.L_x_1444) ;  /* 0x000000000f087348 */ /* 0x000fea0003c00000 */
[----:B------:R0:W1:Y:S02]  /*196a0*/  SHFL.UP P6, R14, R13, R12, R11 ;  /* 0x0400000c0d0e7389 */ /* 0x00006400000c000b */
[----:B01----:R-:W-:Y:S01]  /*196b0*/  ENDCOLLECTIVE ;  /* 0x000000000000791b */ /* 0x003fe20003800000 */
.L_x_1444:
[----:B------:R-:W-:Y:S01]  /*196c0*/  IMAD.MOV.U32 R12, RZ, RZ, 0x4 ;  /* 0x00000004ff0c7424 */ /* 0x000fe200078e00ff */
[----:B------:R-:W-:-:S05]  /*196d0*/  SEL R3, R14, RZ, P2 ;  /* 0x000000ff0e037207 */ /* 0x000fca0001000000 */
[----:B------:R-:W-:-:S04]  /*196e0*/  IMAD.IADD R2, R2, 0x1, R3 ;  /* 0x0000000102027824 */ /* 0x000fc800078e0203 */
[----:B------:R-:W-:-:S07]  /*196f0*/  IMAD.MOV.U32 R13, RZ, RZ, R2 ;  /* 0x000000ffff0d7224 */ /* 0x000fce00078e0002 */
[----:B------:R-:W-:Y:S05]  /*19700*/  WARPSYNC.COLLECTIVE R15, `(.L_x_1445) ;  /* 0x000000000f087348 */ /* 0x000fea0003c00000 */
[----:B------:R0:W1:Y:S02]  /*19710*/  SHFL.UP P6, R14, R13, R12, R11 ;  /* 0x0400000c0d0e7389 */ /* 0x00006400000c000b */
[----:B01----:R-:W-:Y:S01]  /*19720*/  ENDCOLLECTIVE ;  /* 0x000000000000791b */ /* 0x003fe20003800000 */
.L_x_1445:
[----:B------:R-:W-:Y:S01]  /*19730*/  IMAD.MOV.U32 R12, RZ, RZ, 0x8 ;  /* 0x00000008ff0c7424 */ /* 0x000fe200078e00ff */
[----:B------:R-:W-:-:S05]  /*19740*/  SEL R3, R14, RZ, P3 ;  /* 0x000000ff0e037207 */ /* 0x000fca0001800000 */
[----:B------:R-:W-:-:S04]  /*19750*/  IMAD.IADD R2, R2, 0x1, R3 ;  /* 0x0000000102027824 */ /* 0x000fc800078e0203 */
[----:B------:R-:W-:-:S07]  /*19760*/  IMAD.MOV.U32 R13, RZ, RZ, R2 ;  /* 0x000000ffff0d7224 */ /* 0x000fce00078e0002 */
[----:B------:R-:W-:Y:S05]  /*19770*/  WARPSYNC.COLLECTIVE R15, `(.L_x_1446) ;  /* 0x000000000f087348 */ /* 0x000fea0003c00000 */
[----:B------:R0:W1:Y:S02]  /*19780*/  SHFL.UP P6, R14, R13, R12, R11 ;  /* 0x0400000c0d0e7389 */ /* 0x00006400000c000b */
[----:B01----:R-:W-:Y:S01]  /*19790*/  ENDCOLLECTIVE ;  /* 0x000000000000791b */ /* 0x003fe20003800000 */
.L_x_1446:
[----:B------:R-:W-:Y:S01]  /*197a0*/  IMAD.MOV.U32 R12, RZ, RZ, 0x10 ;  /* 0x00000010ff0c7424 */ /* 0x000fe200078e00ff */
[----:B------:R-:W-:-:S05]  /*197b0*/  SEL R3, R14, RZ, P4 ;  /* 0x000000ff0e037207 */ /* 0x000fca0002000000 */
[----:B------:R-:W-:-:S04]  /*197c0*/  IMAD.IADD R2, R2, 0x1, R3 ;  /* 0x0000000102027824 */ /* 0x000fc800078e0203 */
[----:B------:R-:W-:-:S07]  /*197d0*/  IMAD.MOV.U32 R13, RZ, RZ, R2 ;  /* 0x000000ffff0d7224 */ /* 0x000fce00078e0002 */
[----:B------:R-:W-:Y:S05]  /*197e0*/  WARPSYNC.COLLECTIVE R15, `(.L_x_1447) ;  /* 0x000000000f087348 */ /* 0x000fea0003c00000 */
[----:B------:R0:W1:Y:S02]  /*197f0*/  SHFL.UP P6, R14, R13, R12, R11 ;  /* 0x0400000c0d0e7389 */ /* 0x00006400000c000b */
[----:B01----:R-:W-:Y:S01]  /*19800*/  ENDCOLLECTIVE ;  /* 0x000000000000791b */ /* 0x003fe20003800000 */
.L_x_1447:
[----:B------:R-:W-:Y:S02]  /*19810*/  IMAD.MOV.U32 R12, RZ, RZ, 0x1f ;  /* 0x0000001fff0c7424 */ /* 0x000fe400078e00ff */
[----:B------:R-:W-:Y:S01]  /*19820*/  IMAD.MOV.U32 R11, RZ, RZ, 0x1f ;  /* 0x0000001fff0b7424 */ /* 0x000fe200078e00ff */
[----:B------:R-:W-:-:S05]  /*19830*/  SEL R3, R14, RZ, P5 ;  /* 0x000000ff0e037207 */ /* 0x000fca0002800000 */
[----:B------:R-:W-:-:S04]  /*19840*/  IMAD.IADD R2, R2, 0x1, R3 ;  /* 0x0000000102027824 */ /* 0x000fc800078e0203 */
[----:B------:R-:W-:-:S07]  /*19850*/  IMAD.MOV.U32 R13, RZ, RZ, R2 ;  /* 0x000000ffff0d7224 */ /* 0x000fce00078e0002 */
[----:B------:R-:W-:Y:S05]  /*19860*/  WARPSYNC.COLLECTIVE R15, `(.L_x_1448) ;  /* 0x000000000f087348 */ /* 0x000fea0003c00000 */
[----:B------:R0:W1:Y:S02]  /*19870*/  SHFL.IDX P6, R14, R13, R12, R11 ;  /* 0x0000000c0d0e7389 */ /* 0x00006400000c000b */
[----:B01----:R-:W-:Y:S01]  /*19880*/  ENDCOLLECTIVE ;  /* 0x000000000000791b */ /* 0x003fe20003800000 */
.L_x_1448:
[----:B------:R-:W-:Y:S01]  /*19890*/  IMAD.MOV.U32 R10, RZ, RZ, R14 ;  /* 0x000000ffff0a7224 */ /* 0x000fe200078e000e */
[----:B------:R-:W-:Y:S06]  /*198a0*/  BRA `(.L_x_1449) ;  /* 0xffffffd400a87947 */ /* 0x000fec000383ffff */
.L_x_1386:
[----:B------:R-:W-:Y:S01]  /*198b0*/  BSSY B0, `(.L_x_1450) ;  /* 0x0000008000007945 */ /* 0x000fe20003800000 */
[----:B------:R-:W-:Y:S02]  /*198c0*/  IMAD.MOV.U32 R13, RZ, RZ, R2 ;  /* 0x000000ffff0d7224 */ /* 0x000fe400078e0002 */
[----:B------:R-:W-:Y:S02]  /*198d0*/  IMAD.MOV.U32 R12, RZ, RZ, 0x1 ;  /* 0x00000001ff0c7424 */ /* 0x000fe400078e00ff */
[----:B------:R-:W-:Y:S02]  /*198e0*/  IMAD.MOV.U32 R11, RZ, RZ, RZ ;  /* 0x000000ffff0b7224 */ /* 0x000fe400078e00ff */
[----:B------:R-:W-:-:S07]  /*198f0*/  IMAD.MOV.U32 R15, RZ, RZ, -0x1 ;  /* 0xffffffffff0f7424 */ /* 0x000fce00078e00ff */
[----:B------:R-:W-:Y:S05]  /*19900*/  WARPSYNC.COLLECTIVE R15, `(.L_x_1451) ;  /* 0x000000000f087348 */ /* 0x000fea0003c00000 */
[----:B------:R0:W1:Y:S02]  /*19910*/  SHFL.UP P6, R14, R13, R12, R11 ;  /* 0x0400000c0d0e7389 */ /* 0x00006400000c000b */
[----:B01----:R-:W-:Y:S01]  /*19920*/  ENDCOLLECTIVE ;  /* 0x000000000000791b */ /* 0x003fe20003800000 */
.L_x_1451:
[----:B------:R-:W-:Y:S05]  /*19930*/  BSYNC B0 ;  /* 0x0000000000007941 */ /* 0x000fea0003800000 */
.L_x_1450:
[----:B------:R-:W-:Y:S01]  /*19940*/  SEL R3, R14, RZ, P1 ;  /* 0x000000ff0e037207 */ /* 0x000fe20000800000 */
[----:B------:R-:W-:Y:S02]  /*19950*/  IMAD.MOV.U32 R12, RZ, RZ, 0x2 ;  /* 0x00000002ff0c7424 */ /* 0x000fe400078e00ff */
[----:B------:R-:W-:Y:S02]  /*19960*/  IMAD.MOV.U32 R11, RZ, RZ, RZ ;  /* 0x000000ffff0b7224 */ /* 0x000fe400078e00ff */
[----:B------:R-:W-:Y:S02]  /*19970*/  IMAD.IADD R2, R2, 0x1, R3 ;  /* 0x0000000102027824 */ /* 0x000fe400078e0203 */
[----:B------:R-:W-:Y:S02]  /*19980*/  IMAD.MOV.U32 R15, RZ, RZ, -0x1 ;  /* 0xffffffffff0f7424 */ /* 0x000fe400078e00ff */
[----:B------:R-:W-:-:S07]  /*19990*/  IMAD.MOV.U32 R13, RZ, RZ, R2 ;  /* 0x000000ffff0d7224 */ /* 0x000fce00078e0002 */
[----:B------:R-:W-:Y:S05]  /*199a0*/  WARPSYNC.COLLECTIVE R15, `(.L_x_1452) ;  /* 0x000000000f087348 */ /* 0x000fea0003c00000 */
[----:B------:R0:W1:Y:S02]  /*199b0*/  SHFL.UP P6, R14, R13, R12, R11 ;  /* 0x0400000c0d0e7389 */ /* 0x00006400000c000b */
[----:B01----:R-:W-:Y:S01]  /*199c0*/  ENDCOLLECTIVE ;  /* 0x000000000000791b */ /* 0x003fe20003800000 */
.L_x_1452:
[----:B------:R-:W-:Y:S01]  /*199d0*/  IMAD.MOV.U32 R12, RZ, RZ, 0x4 ;  /* 0x00000004ff0c7424 */ /* 0x000fe200078e00ff */
[----:B------:R-:W-:-:S05]  /*199e0*/  SEL R3, R14, RZ, P2 ;  /* 0x000000ff0e037207 */ /* 0x000fca0001000000 */
[----:B------:R-:W-:-:S04]  /*199f0*/  IMAD.IADD R2, R2, 0x1, R3 ;  /* 0x0000000102027824 */ /* 0x000fc800078e0203 */
[----:B------:R-:W-:-:S07]  /*19a00*/  IMAD.MOV.U32 R13, RZ, RZ, R2 ;  /* 0x000000ffff0d7224 */ /* 0x000fce00078e0002 */
[----:B------:R-:W-:Y:S05]  /*19a10*/  WARPSYNC.COLLECTIVE R15, `(.L_x_1453) ;  /* 0x000000000f087348 */ /* 0x000fea0003c00000 */
[----:B------:R0:W1:Y:S02]  /*19a20*/  SHFL.UP P6, R14, R13, R12, R11 ;  /* 0x0400000c0d0e7389 */ /* 0x00006400000c000b */
[----:B01----:R-:W-:Y:S01]  /*19a30*/  ENDCOLLECTIVE ;  /* 0x000000000000791b */ /* 0x003fe20003800000 */
.L_x_1453:
[----:B------:R-:W-:Y:S01]  /*19a40*/  IMAD.MOV.U32 R12, RZ, RZ, 0x8 ;  /* 0x00000008ff0c7424 */ /* 0x000fe200078e00ff */
[----:B------:R-:W-:-:S05]  /*19a50*/  SEL R3, R14, RZ, P3 ;  /* 0x000000ff0e037207 */ /* 0x000fca0001800000 */
[----:B------:R-:W-:-:S04]  /*19a60*/  IMAD.IADD R2, R2, 0x1, R3 ;  /* 0x0000000102027824 */ /* 0x000fc800078e0203 */
[----:B------:R-:W-:-:S07]  /*19a70*/  IMAD.MOV.U32 R13, RZ, RZ, R2 ;  /* 0x000000ffff0d7224 */ /* 0x000fce00078e0002 */
[----:B------:R-:W-:Y:S05]  /*19a80*/  WARPSYNC.COLLECTIVE R15, `(.L_x_1454) ;  /* 0x000000000f087348 */ /* 0x000fea0003c00000 */
[----:B------:R0:W1:Y:S02]  /*19a90*/  SHFL.UP P6, R14, R13, R12, R11 ;  /* 0x0400000c0d0e7389 */ /* 0x00006400000c000b */
[----:B01----:R-:W-:Y:S01]  /*19aa0*/  ENDCOLLECTIVE ;  /* 0x000000000000791b */ /* 0x003fe20003800000 */
.L_x_1454:
[----:B------:R-:W-:Y:S01]  /*19ab0*/  IMAD.MOV.U32 R12, RZ, RZ, 0x10 ;  /* 0x00000010ff0c7424 */ /* 0x000fe200078e00ff */
[----:B------:R-:W-:-:S05]  /*19ac0*/  SEL R3, R14, RZ, P4 ;  /* 0x000000ff0e037207 */ /* 0x000fca0002000000 */
[----:B------:R-:W-:-:S04]  /*19ad0*/  IMAD.IADD R2, R2, 0x1, R3 ;  /* 0x0000000102027824 */ /* 0x000fc800078e0203 */
[----:B------:R-:W-:-:S07]  /*19ae0*/  IMAD.MOV.U32 R13, RZ, RZ, R2 ;  /* 0x000000ffff0d7224 */ /* 0x000fce00078e0002 */
[----:B------:R-:W-:Y:S05]  /*19af0*/  WARPSYNC.COLLECTIVE R15, `(.L_x_1455) ;  /* 0x000000000f087348 */ /* 0x000fea0003c00000 */
[----:B------:R0:W1:Y:S02]  /*19b00*/  SHFL.UP P6, R14, R13, R12, R11 ;  /* 0x0400000c0d0e7389 */ /* 0x00006400000c000b */
[----:B01----:R-:W-:Y:S01]  /*19b10*/  ENDCOLLECTIVE ;  /* 0x000000000000791b */ /* 0x003fe20003800000 */
.L_x_1455:
        /* <DEDUP_REMOVED lines=8> */
.L_x_1456:
[----:B------:R-:W-:Y:S01]  /*19ba0*/  IMAD.MOV.U32 R10, RZ, RZ, R14 ;  /* 0x000000ffff0a7224 */ /* 0x000fe200078e000e */
[----:B------:R-:W-:Y:S06]  /*19bb0*/  BRA `(.L_x_1457) ;  /* 0xffffffd400907947 */ /* 0x000fec000383ffff */
.L_x_1388:
[----:B------:R-:W-:Y:S01]  /*19bc0*/  BSSY B0, `(.L_x_1458) ;  /* 0x0000006000007945 */ /* 0x000fe20003800000 */
[----:B------:R-:W-:Y:S01]  /*19bd0*/  PLOP3.LUT P6, PT, P6, PT, PT, 0x8, 0x0 ;  /* 0x000000000000781c */ /* 0x000fe200037ce170 */
[----:B------:R-:W-:-:S12]  /*19be0*/  IMAD.MOV.U32 R15, RZ, RZ, -0x1 ;  /* 0xffffffffff0f7424 */ /* 0x000fd800078e00ff */
[----:B0-----:R-:W-:Y:S05]  /*19bf0*/  WARPSYNC.COLLECTIVE R15, `(.L_x_1459) ;  /* 0x000000000f087348 */ /* 0x001fea0003c00000 */
[----:B------:R-:W-:Y:S01]  /*19c00*/  VOTE.ANY R14, PT, P6 ;  /* 0x00000000000e7806 */ /* 0x000fe200030e0100 */
[----:B0-----:R-:W-:Y:S06]  /*19c10*/  ENDCOLLECTIVE ;  /* 0x000000000000791b */ /* 0x001fec0003800000 */
.L_x_1459:
[----:B------:R-:W-:Y:S05]  /*19c20*/  BSYNC B0 ;  /* 0x0000000000007941 */ /* 0x000fea0003800000 */
.L_x_1458:
[----:B------:R0:W5:Y:S01]  /*19c30*/  LDL.LU R16, [R1+0xc] ;  /* 0x00000c0001107983 */ /* 0x0001620000300800 */
[----:B------:R-:W-:Y:S02]  /*19c40*/  IMAD.MOV.U32 R3, RZ, RZ, R14 ;  /* 0x000000ffff037224 */ /* 0x000fe400078e000e */
[----:B------:R-:W-:Y:S02]  /*19c50*/  IMAD.MOV.U32 R13, RZ, RZ, R5 ;  /* 0x000000ffff0d7224 */ /* 0x000fe400078e0005 */
[----:B------:R-:W1:Y:S01]  /*19c60*/  POPC R9, R3 ;  /* 0x0000000300097309 */ /* 0x000e620000000000 */
[----:B------:R-:W-:Y:S02]  /*19c70*/  IMAD.MOV.U32 R11, RZ, RZ, 0x1f ;  /* 0x0000001fff0b7424 */ /* 0x000fe400078e00ff */
[----:B------:R-:W-:Y:S02]  /*19c80*/  IMAD.MOV.U32 R15, RZ, RZ, -0x1 ;  /* 0xffffffffff0f7424 */ /* 0x000fe400078e00ff */
[----:B01----:R-:W-:-:S07]  /*19c90*/  IMAD.MOV.U32 R12, RZ, RZ, R9 ;  /* 0x000000ffff0c7224 */ /* 0x003fce00078e0009 */
[----:B-----5:R-:W-:Y:S05]  /*19ca0*/  WARPSYNC.COLLECTIVE R15, `(.L_x_1460) ;  /* 0x000000000f087348 */ /* 0x020fea0003c00000 */
[----:B------:R0:W1:Y:S02]  /*19cb0*/  SHFL.IDX P6, R14, R13, R12, R11 ;  /* 0x0000000c0d0e7389 */ /* 0x00006400000c000b */
[----:B01---5:R-:W-:Y:S01]  /*19cc0*/  ENDCOLLECTIVE ;  /* 0x000000000000791b */ /* 0x023fe20003800000 */
.L_x_1460:
[----:B------:R-:W-:Y:S02]  /*19cd0*/  IMAD.MOV.U32 R13, RZ, RZ, R7 ;  /* 0x000000ffff0d7224 */ /* 0x000fe400078e0007 */
[----:B------:R-:W-:-:S07]  /*19ce0*/  IMAD.MOV.U32 R4, RZ, RZ, R14 ;  /* 0x000000ffff047224 */ /* 0x000fce00078e000e */
[----:B------:R-:W-:Y:S05]  /*19cf0*/  WARPSYNC.COLLECTIVE R15, `(.L_x_1461) ;  /* 0x000000000f087348 */ /* 0x000fea0003c00000 */
[----:B------:R0:W1:Y:S02]  /*19d00*/  SHFL.IDX P6, R14, R13, R12, R11 ;  /* 0x0000000c0d0e7389 */ /* 0x00006400000c000b */
[----:B01----:R-:W-:Y:S01]  /*19d10*/  ENDCOLLECTIVE ;  /* 0x000000000000791b */ /* 0x003fe20003800000 */
.L_x_1461:
[----:B------:R-:W-:Y:S02]  /*19d20*/  IMAD.MOV.U32 R7, RZ, RZ, R14 ;  /* 0x000000ffff077224 */ /* 0x000fe400078e000e */
[----:B------:R-:W-:-:S05]  /*19d30*/  IMAD.IADD R5, R9, 0x1, R16 ;  /* 0x0000000109057824 */ /* 0x000fca00078e0210 */
[----:B------:R0:W-:Y:S01]  /*19d40*/  STL [R1+0xc], R5 ;  /* 0x00000c0501007387 */ /* 0x0001e20000100800 */
[----:B------:R-:W-:Y:S05]  /*19d50*/  BRA `(.L_x_1462) ;  /* 0xffffffd400707947 */ /* 0x000fea000383ffff */
.L_x_1390:
[----:B------:R-:W-:Y:S01]  /*19d60*/  BSSY B0, `(.L_x_1463) ;  /* 0x0000008000007945 */ /* 0x000fe20003800000 */
[----:B------:R-:W-:Y:S02]  /*19d70*/  IMAD.MOV.U32 R13, RZ, RZ, R2 ;  /* 0x000000ffff0d7224 */ /* 0x000fe400078e0002 */
[----:B------:R-:W-:Y:S02]  /*19d80*/  IMAD.MOV.U32 R12, RZ, RZ, R9 ;  /* 0x000000ffff0c7224 */ /* 0x000fe400078e0009 */
[----:B------:R-:W-:Y:S02]  /*19d90*/  IMAD.MOV.U32 R11, RZ, RZ, 0x1f ;  /* 0x0000001fff0b7424 */ /* 0x000fe400078e00ff */
[----:B------:R-:W-:-:S07]  /*19da0*/  IMAD.MOV.U32 R15, RZ, RZ, -0x1 ;  /* 0xffffffffff0f7424 */ /* 0x000fce00078e00ff */
[----:B0-----:R-:W-:Y:S05]  /*19db0*/  WARPSYNC.COLLECTIVE R15, `(.L_x_1464) ;  /* 0x000000000f087348 */ /* 0x001fea0003c00000 */
[----:B------:R1:W2:Y:S02]  /*19dc0*/  SHFL.IDX P6, R14, R13, R12, R11 ;  /* 0x0000000c0d0e7389 */ /* 0x0002a400000c000b */
[----:B012---:R-:W-:Y:S01]  /*19dd0*/  ENDCOLLECTIVE ;  /* 0x000000000000791b */ /* 0x007fe20003800000 */
.L_x_1464:
[----:B------:R-:W-:Y:S05]  /*19de0*/  BSYNC B0 ;  /* 0x0000000000007941 */ /* 0x000fea0003800000 */
.L_x_1463:
[----:B------:R-:W-:Y:S01]  /*19df0*/  IMAD.MOV.U32 R6, RZ, RZ, R14 ;  /* 0x000000ffff067224 */ /* 0x000fe200078e000e */
[----:B------:R-:W-:Y:S06]  /*19e00*/  BRA `(.L_x_1389) ;  /* 0xffffffd4005c7947 */ /* 0x000fec000383ffff */
.L_x_1396:
[----:B0-----:R0:W1:Y:S02]  /*19e10*/  SYNCS.PHASECHK.TRANS64.TRYWAIT P0, [R0+URZ+0x28820], R3 ;  /* 0x02882003000075a7 */ /* 0x001064000800017f */
[----:B-1----:R-:W-:Y:S05]  /*19e20*/  @!P0 NANOSLEEP.SYNCS 0x989680 ;  /* 0x009896800000895d */ /* 0x002fea0003900000 */
[----:B------:R-:W1:Y:S02]  /*19e30*/  @!P0 SYNCS.PHASECHK.TRANS64 P0, [R0+URZ+0x28820], R3 ;  /* 0x02882003000085a7 */ /* 0x000e64000800007f */
[----:B-1----:R-:W-:Y:S05]  /*19e40*/  @!P0 BRA `(.L_x_1396) ;  /* 0xfffffffc00f08947 */ /* 0x002fea000383ffff */
[----:B------:R-:W-:Y:S05]  /*19e50*/  BRA `(.L_x_1465) ;  /* 0xffffffdc00f87947 */ /* 0x000fea000383ffff */
.L_x_1397:
[----:B------:R-:W1:Y:S01]  /*19e60*/  S2R R2, SR_TID.X ;  /* 0x0000000000027919 */ /* 0x000e620000002100 */
[----:B------:R-:W-:Y:S01]  /*19e70*/  BSSY B0, `(.L_x_1466) ;  /* 0x000000a000007945 */ /* 0x000fe20003800000 */
[----:B------:R-:W-:Y:S02]  /*19e80*/  IMAD.MOV.U32 R12, RZ, RZ, RZ ;  /* 0x000000ffff0c7224 */ /* 0x000fe400078e00ff */
[----:B---3--:R-:W-:Y:S02]  /*19e90*/  IMAD.MOV.U32 R11, RZ, RZ, 0x1f ;  /* 0x0000001fff0b7424 */ /* 0x008fe400078e00ff */
[----:B------:R-:W-:Y:S01]  /*19ea0*/  IMAD.MOV.U32 R15, RZ, RZ, -0x1 ;  /* 0xffffffffff0f7424 */ /* 0x000fe200078e00ff */
[----:B-1----:R-:W-:-:S04]  /*19eb0*/  SHF.R.U32.HI R2, RZ, 0x5, R2 ;  /* 0x00000005ff027819 */ /* 0x002fc80000011602 */
[----:B------:R-:W-:-:S05]  /*19ec0*/  LOP3.LUT R2, R2, 0x3, RZ, 0xc0, !PT ;  /* 0x0000000302027812 */ /* 0x000fca00078ec0ff */
[----:B------:R-:W-:-:S07]  /*19ed0*/  IMAD.MOV.U32 R13, RZ, RZ, R2 ;  /* 0x000000ffff0d7224 */ /* 0x000fce00078e0002 */
[----:B0-----:R-:W-:Y:S05]  /*19ee0*/  WARPSYNC.COLLECTIVE R15, `(.L_x_1467) ;  /* 0x000000000f087348 */ /* 0x001fea0003c00000 */
[----:B------:R1:W2:Y:S02]  /*19ef0*/  SHFL.IDX P6, R14, R13, R12, R11 ;  /* 0x0000000c0d0e7389 */ /* 0x0002a400000c000b */
[----:B012---:R-:W-:Y:S01]  /*19f00*/  ENDCOLLECTIVE ;  /* 0x000000000000791b */ /* 0x007fe20003800000 */
.L_x_1467:
[----:B------:R-:W-:Y:S05]  /*19f10*/  BSYNC B0 ;  /* 0x0000000000007941 */ /* 0x000fea0003800000 */
.L_x_1466:
[----:B------:R-:W-:Y:S05]  /*19f20*/  BRA `(.L_x_1468) ;  /* 0xffffffdc00e07947 */ /* 0x000fea000383ffff */
.L_x_1400:
[----:B------:R-:W-:Y:S01]  /*19f30*/  BSSY B1, `(.L_x_1469) ;  /* 0x0000006000017945 */ /* 0x000fe20003800000 */
[----:B------:R-:W-:-:S07]  /*19f40*/  IMAD.MOV.U32 R15, RZ, RZ, -0x1 ;  /* 0xffffffffff0f7424 */ /* 0x000fce00078e00ff */
[----:B01-3--:R-:W-:Y:S05]  /*19f50*/  WARPSYNC.COLLECTIVE R15, `(.L_x_1470) ;  /* 0x000000000f0c7348 */ /* 0x00bfea0003c00000 */
[----:B------:R-:W-:Y:S02]  /*19f60*/  ELECT P6, UR62, PT ;  /* 0x00000000003e782f */ /* 0x000fe400038c0000 */
[----:B------:R-:W-:Y:S01]  /*19f70*/  MOV R14, UR62 ;  /* 0x0000003e000e7c02 */ /* 0x000fe20008000f00 */
[----:B01-3--:R-:W-:Y:S10]  /*19f80*/  ENDCOLLECTIVE ;  /* 0x000000000000791b */ /* 0x00bff40003800000 */
.L_x_1470:
[----:B------:R-:W-:Y:S05]  /*19f90*/  BSYNC B1 ;  /* 0x0000000000017941 */ /* 0x000fea0003800000 */
.L_x_1469:
[----:B------:R-:W-:Y:S05]  /*19fa0*/  BRA `(.L_x_1471) ;  /* 0xffffffdc00d87947 */ /* 0x000fea000383ffff */
.L_x_1402:
[----:B0-----:R0:W1:Y:S02]  /*19fb0*/  SYNCS.PHASECHK.TRANS64.TRYWAIT P0, [R6+URZ], R5 ;  /* 0x00000005060075a7 */ /* 0x001064000800017f */
[----:B-1----:R-:W-:Y:S05]  /*19fc0*/  @!P0 NANOSLEEP.SYNCS 0x989680 ;  /* 0x009896800000895d */ /* 0x002fea0003900000 */
[----:B------:R-:W1:Y:S02]  /*19fd0*/  @!P0 SYNCS.PHASECHK.TRANS64 P0, [R6+URZ], R5 ;  /* 0x00000005060085a7 */ /* 0x000e64000800007f */
[----:B-1----:R-:W-:Y:S05]  /*19fe0*/  @!P0 BRA `(.L_x_1402) ;  /* 0xfffffffc00f08947 */ /* 0x002fea000383ffff */
[----:B------:R-:W-:Y:S05]  /*19ff0*/  BRA `(.L_x_1472) ;  /* 0xffffffe000107947 */ /* 0x000fea000383ffff */
.L_x_1403:
[----:B-1----:R1:W2:Y:S02]  /*1a000*/  SYNCS.PHASECHK.TRANS64.TRYWAIT P0, [R7+URZ], R2 ;  /* 0x00000002070075a7 */ /* 0x0022a4000800017f */
[----:B--2---:R-:W-:Y:S05]  /*1a010*/  @!P0 NANOSLEEP.SYNCS 0x989680 ;  /* 0x009896800000895d */ /* 0x004fea0003900000 */
[----:B------:R-:W2:Y:S02]  /*1a020*/  @!P0 SYNCS.PHASECHK.TRANS64 P0, [R7+URZ], R2 ;  /* 0x00000002070085a7 */ /* 0x000ea4000800007f */
[----:B--2---:R-:W-:Y:S05]  /*1a030*/  @!P0 BRA `(.L_x_1403) ;  /* 0xfffffffc00f08947 */ /* 0x004fea000383ffff */
[----:B------:R-:W-:Y:S05]  /*1a040*/  BRA `(.L_x_1473) ;  /* 0xffffffe000047947 */ /* 0x000fea000383ffff */
.L_x_1405:
[----:B--2---:R2:W4:Y:S02]  /*1a050*/  SYNCS.PHASECHK.TRANS64.TRYWAIT P0, [R4+URZ], R5 ;  /* 0x00000005040075a7 */ /* 0x004524000800017f */
[----:B----4-:R-:W-:Y:S05]  /*1a060*/  @!P0 NANOSLEEP.SYNCS 0x989680 ;  /* 0x009896800000895d */ /* 0x010fea0003900000 */
[----:B------:R-:W4:Y:S02]  /*1a070*/  @!P0 SYNCS.PHASECHK.TRANS64 P0, [R4+URZ], R5 ;  /* 0x00000005040085a7 */ /* 0x000f24000800007f */
[----:B----4-:R-:W-:Y:S05]  /*1a080*/  @!P0 BRA `(.L_x_1405) ;  /* 0xfffffffc00f08947 */ /* 0x010fea000383ffff */
[----:B------:R-:W-:Y:S05]  /*1a090*/  BRA `(.L_x_1474) ;  /* 0xffffffe000087947 */ /* 0x000fea000383ffff */
.L_x_1475:
        /* <DEDUP_REMOVED lines=14> */
.L_x_3095:


//--------------------- .text._ZN7cutlass13device_kernelIN5flash11enable_sm90INS1_16FlashAttnFwdSm90INS1_25CollectiveMainloopFwdSm90ILi2EN4cute5tupleIJNS5_1CILi1EEES8_S8_EEENS6_IJNS7_ILi128EEESA_SA_EEELi128ENS_10bfloat16_tEfNS_4arch4Sm90ELb0ELb1ELb0ELb1ELb0ELb1ELb0ELb1ELb1ELb1ELb1ELb0EEENS1_21CollectiveEpilogueFwdISB_S9_SC_SE_Li256ELb1ELb1ELb1ELb0EEENS1_36VarlenDynamicPersistentTileSchedulerILi128ELi128ELi256ELi128ELb1ELb1ELb1ELb1ELb0ELb1EEEEEEEEEvNT_6ParamsE --------------------------
	.section	.text._ZN7cutlass13device_kernelIN5flash11enable_sm90INS1_16FlashAttnFwdSm90INS1_25CollectiveMainloopFwdSm90ILi2EN4cute5tupleIJNS5_1CILi1EEES8_S8_EEENS6_IJNS7_ILi128EEESA_SA_EEELi128ENS_10bfloat16_tEfNS_4arch4Sm90ELb0ELb1ELb0ELb1ELb0ELb1ELb0ELb1ELb1ELb1ELb1ELb0EEENS1_21CollectiveEpilogueFwdISB_S9_SC_SE_Li256ELb1ELb1ELb1ELb0EEENS1_36VarlenDynamicPersistentTileSchedulerILi128ELi128ELi256ELi128ELb1ELb1ELb1ELb1ELb0ELb1EEEEEEEEEvNT_6ParamsE,"ax",@progbits
	.align	128
.text._ZN7cutlass13device_kernelIN5flash11enable_sm90INS1_16FlashAttnFwdSm90INS1_25CollectiveMainloopFwdSm90ILi2EN4cute5tupleIJNS5_1CILi1EEES8_S8_EEENS6_IJNS7_ILi128EEESA_SA_EEELi128ENS_10bfloat16_tEfNS_4arch4Sm90ELb0ELb1ELb0ELb1ELb0ELb1ELb0ELb1ELb1ELb1ELb1ELb0EEENS1_21CollectiveEpilogueFwdISB_S9_SC_SE_Li256ELb1ELb1ELb1ELb0EEENS1_36VarlenDynamicPersistentTileSchedulerILi128ELi128ELi256ELi128ELb1ELb1ELb1ELb1ELb0ELb1EEEEEEEEEvNT_6ParamsE:
        .type           _ZN7cutlass13device_kernelIN5flash11enable_sm90INS1_16FlashAttnFwdSm90INS1_25CollectiveMainloopFwdSm90ILi2EN4cute5tupleIJNS5_1CILi1EEES8_S8_EEENS6_IJNS7_ILi128EEESA_SA_EEELi128ENS_10bfloat16_tEfNS_4arch4Sm90ELb0ELb1ELb0ELb1ELb0ELb1ELb0ELb1ELb1ELb1ELb1ELb0EEENS1_21CollectiveEpilogueFwdISB_S9_SC_SE_Li256ELb1ELb1ELb1ELb0EEENS1_36VarlenDynamicPersistentTileSchedulerILi128ELi128ELi256ELi128ELb1ELb1ELb1ELb1ELb0ELb1EEEEEEEEEvNT_6ParamsE,@function
        .size           _ZN7cutlass13device_kernelIN5flash11enable_sm90INS1_16FlashAttnFwdSm90INS1_25CollectiveMainloopFwdSm90ILi2EN4cute5tupleIJNS5_1CILi1EEES8_S8_EEENS6_IJNS7_ILi128EEESA_SA_EEELi128ENS_10bfloat16_tEfNS_4arch4Sm90ELb0ELb1ELb0ELb1ELb0ELb1ELb0ELb1ELb1ELb1ELb1ELb0EEENS1_21CollectiveEpilogueFwdISB_S9_SC_SE_Li256ELb1ELb1ELb1ELb0EEENS1_36VarlenDynamicPersistentTileSchedulerILi128ELi128ELi256ELi128ELb1ELb1ELb1ELb1ELb0ELb1EEEEEEEEEvNT_6ParamsE,(.L_x_3096 - _ZN7cutlass13device_kernelIN5flash11enable_sm90INS1_16FlashAttnFwdSm90INS1_25CollectiveMainloopFwdSm90ILi2EN4cute5tupleIJNS5_1CILi1EEES8_S8_EEENS6_IJNS7_ILi128EEESA_SA_EEELi128ENS_10bfloat16_tEfNS_4arch4Sm90ELb0ELb1ELb0ELb1ELb0ELb1ELb0ELb1ELb1ELb1ELb1ELb0EEENS1_21CollectiveEpilogueFwdISB_S9_SC_SE_Li256ELb1ELb1ELb1ELb0EEENS1_36VarlenDynamicPersistentTileSchedulerILi128ELi128ELi256ELi128ELb1ELb1ELb1ELb1ELb0ELb1EEEEEEEEEvNT_6ParamsE)
        .other          _ZN7cutlass13device_kernelIN5flash11enable_sm90INS1_16FlashAttnFwdSm90INS1_25CollectiveMainloopFwdSm90ILi2EN4cute5tupleIJNS5_1CILi1EEES8_S8_EEENS6_IJNS7_ILi128EEESA_SA_EEELi128ENS_10bfloat16_tEfNS_4arch4Sm90ELb0ELb1ELb0ELb1ELb0ELb1ELb0ELb1ELb1ELb1ELb1ELb0EEENS1_21CollectiveEpilogueFwdISB_S9_SC_SE_Li256ELb1ELb1ELb1ELb0EEENS1_36VarlenDynamicPersistentTileSchedulerILi128ELi128ELi256ELi128ELb1ELb1ELb1ELb1ELb0ELb1EEEEEEEEEvNT_6ParamsE,@"STO_CUDA_ENTRY STV_DEFAULT"
_ZN7cutlass13device_kernelIN5flash11enable_sm90INS1_16FlashAttnFwdSm90INS1_25CollectiveMainloopFwdSm90ILi2EN4cute5tupleIJNS5_1CILi1EEES8_S8_EEENS6_IJNS7_ILi128EEESA_SA_EEELi128ENS_10bfloat16_tEfNS_4arch4Sm90ELb0ELb1ELb0ELb1ELb0ELb1ELb0ELb1ELb1ELb1ELb1ELb0EEENS1_21CollectiveEpilogueFwdISB_S9_SC_SE_Li256ELb1ELb1ELb1ELb0EEENS1_36VarlenDynamicPersistentTileSchedulerILi128ELi128ELi256ELi128ELb1ELb1ELb1ELb1ELb0ELb1EEEEEEEEEvNT_6ParamsE:
        /* <DEDUP_REMOVED lines=24> */
.L_x_1477:
[----:B------:R-:W-:Y:S05]  /*0180*/  BSYNC B0 ;  /* 0x0000000000007941 */ /* 0x000fea0003800000 */
.L_x_1476:
        /* <DEDUP_REMOVED lines=41> */
.L_x_1478:
        /* <DEDUP_REMOVED lines=22> */
.L_x_1479:
        /* <DEDUP_REMOVED lines=18> */
.L_x_1480:
        /* <DEDUP_REMOVED lines=22> */
.L_x_1481:
        /* <DEDUP_REMOVED lines=22> */
.L_x_1482:
[----:B------:R-:W-:Y:S01]  /*0960*/  PLOP3.LUT P0, PT, PT, PT, UP0, 0x80, 0x0 ;  /* 0x000000000000781c */ /* 0x000fe20003f0f008 */
[----:B------:R-:W-:Y:S01]  /*0970*/  UMOV UR40, 0x1 ;  /* 0x0000000100287882 */ /* 0x000fe20000000000 */
[----:B------:R-:W-:Y:S01]  /*0980*/  NOP ;  /* 0x0000000000007918 */ /* 0x000fe20000000000 */
[----:B------:R-:W-:Y:S01]  /*0990*/  USEL UR40, UR40, 0x2, !UP0 ;  /* 0x0000000228287887 */ /* 0x000fe2000c000000 */
[----:B------:R-:W-:Y:S01]  /*09a0*/  BSSY B9, `(.L_x_1483) ;  /* 0x00026ab000097945 */ /* 0x000fe20003800000 */
[----:B------:R-:W-:Y:S01]  /*09b0*/  ULDC.64 UR42, c[0x0][0x208] ;  /* 0x00008200002a7ab9 */ /* 0x000fe20000000a00 */
[----:B012-4-:R-:W-:Y:S07]  /*09c0*/  BAR.SYNC.DEFER_BLOCKING 0x0 ;  /* 0x0000000000007b1d */ /* 0x017fee0000010000 */
[----:B------:R-:W-:Y:S05]  /*09d0*/  @!P0 BRA `(.L_x_1484) ;  /* 0x000001e0002c8947 */ /* 0x000fea0003800000 */
.L_x_1485:
[----:B------:R-:W-:-:S08]  /*09e0*/  NOP ;  /* 0x0000000000007918 */ /* 0x000fd00000000000 */
[----:B------:R-:W0:Y:S02]  /*09f0*/  USETMAXREG.TRY_ALLOC.CTAPOOL UP0, 0xf0 ;  /* 0x000000f0000079c8 */ /* 0x000e240008000600 */
[----:B0-----:R-:W-:-:S13]  /*0a00*/  PLOP3.LUT P0, PT, PT, PT, UP0, 0x80, 0x0 ;  /* 0x000000000000781c */ /* 0x001fda0003f0f008 */
[----:B------:R-:W-:Y:S05]  /*0a10*/  @!P0 BRA `(.L_x_1485) ;  /* 0xfffffffc00f08947 */ /* 0x000fea000383ffff */
[----:B------:R-:W2:Y:S01]  /*0a20*/  LDL.LU R0, [R1+0x10] ;  /* 0x0000100001007983 */ /* 0x000ea20000300800 */
[----:B------:R-:W-:Y:S01]  /*0a30*/  SHF.R.U32.HI R2, RZ, 0x7, R6 ;  /* 0x00000007ff027819 */ /* 0x000fe20000011606 */
        /* <DEDUP_REMOVED lines=11> */
[----:B--2---:R-:W-:-:S04]  /*0af0*/  LOP3.LUT R0, R0, 0xbfffffff, RZ, 0xc0, !PT ;  /* 0xbfffffff00007812 */ /* 0x004fc800078ec0ff */
[----:B------:R-:W-:Y:S02]  /*0b00*/  @P0 LOP3.LUT R0, R0, 0x40000000, RZ, 0xfc, !PT ;  /* 0x4000000000000812 */ /* 0x000fe400078efcff */
[----:B0-----:R-:W-:-:S03]  /*0b10*/  ISETP.GE.AND P0, PT, R27, UR4, PT ;  /* 0x000000041b007c0c */ /* 0x001fc6000bf06270 */
[----:B------:R0:W-:Y:S10]  /*0b20*/  STL [R1+0x10], R0 ;  /* 0x0000100001007387 */ /* 0x0001f40000100800 */
[----:B0-----:R-:W-:Y:S05]  /*0b30*/  @P0 BRA `(.L_x_1486) ;  /* 0x0000026800440947 */ /* 0x001fea0003800000 */
[----:B------:R-:W-:Y:S01]  /*0b40*/  VIADD R13, R6, 0xffffff80 ;  /* 0xffffff80060d7836 */ /* 0x000fe20000000000 */
[----:B------:R-:W-:Y:S01]  /*0b50*/  R2UR UR44, R2 ;  /* 0x00000000022c72ca */ /* 0x000fe200000e0000 */
[----:B------:R-:W-:Y:S01]  /*0b60*/  IMAD.MOV.U32 R213, RZ, RZ, RZ ;  /* 0x000000ffffd57224 */ /* 0x000fe200078e00ff */
[----:B------:R-:W-:Y:S01]  /*0b70*/  ULOP3.LUT UR45, UR40, 0x1, URZ, 0xfc, !UPT ;  /* 0x00000001282d7892 */ /* 0x000fe2000f8efc3f */
[----:B------:R-:W-:Y:S01]  /*0b80*/  IMAD.MOV.U32 R184, RZ, RZ, RZ ;  /* 0x000000ffffb87224 */ /* 0x000fe200078e00ff */
[----:B------:R-:W-:Y:S01]  /*0b90*/  SHF.R.S32.HI R0, RZ, 0x1f, R13 ;  /* 0x0000001fff007819 */ /* 0x000fe2000001140d */
[----:B------:R-:W-:Y:S02]  /*0ba0*/  IMAD.MOV.U32 R191, RZ, RZ, RZ ;  /* 0x000000ffffbf7224 */ /* 0x000fe400078e00ff */
[----:B------:R-:W-:Y:S01]  /*0bb0*/  IMAD.MOV.U32 R186, RZ, RZ, RZ ;  /* 0x000000ffffba7224 */ /* 0x000fe200078e00ff */
[CC--:B------:R-:W-:Y:S01]  /*0bc0*/  LEA.HI R3, R0.reuse, R13.reuse, RZ, 0x7 ;  /* 0x0000000d00037211 */ /* 0x0c0fe200078f38ff */
[----:B------:R-:W-:Y:S01]  /*0bd0*/  IMAD.MOV.U32 R22, RZ, RZ, RZ ;  /* 0x000000ffff167224 */ /* 0x000fe200078e00ff */
[----:B------:R-:W-:-:S02]  /*0be0*/  LEA.HI R5, R0, R13, RZ, 0x5 ;  /* 0x0000000d00057211 */ /* 0x000fc400078f28ff */
[----:B------:R-:W-:Y:S01]  /*0bf0*/  LOP3.LUT R233, R3, 0xffffff80, RZ, 0xc0, !PT ;  /* 0xffffff8003e97812 */ /* 0x000fe200078ec0ff */
[----:B------:R-:W-:Y:S01]  /*0c00*/  UIADD3 UR44, UR44, 0x10400, URZ ;  /* 0x000104002c2c7890 */ /* 0x000fe2000fffe03f */
[----:B------:R-:W-:Y:S01]  /*0c10*/  LEA.HI R4, R0, R13, RZ, 0x4 ;  /* 0x0000000d00047211 */ /* 0x000fe200078f20ff */
[----:B------:R-:W-:Y:S01]  /*0c20*/  IMAD.SHL.U32 R6, R5, 0x20, RZ ;  /* 0x0000002005067824 */ /* 0x000fe200078e00ff */
[----:B------:R-:W-:Y:S01]  /*0c30*/  SHF.R.S32.HI R14, RZ, 0x7, R3 ;  /* 0x00000007ff0e7819 */ /* 0x000fe20000011403 */
[C---:B------:R-:W-:Y:S01]  /*0c40*/  IMAD.IADD R233, R13.reuse, 0x1, -R233 ;  /* 0x000000010de97824 */ /* 0x040fe200078e0ae9 */
[----:B------:R-:W-:Y:S02]  /*0c50*/  LOP3.LUT R5, R4, 0x3fffff0, RZ, 0xc0, !PT ;  /* 0x03fffff004057812 */ /* 0x000fe400078ec0ff */
[----:B------:R-:W-:Y:S02]  /*0c60*/  LOP3.LUT R6, R6, 0xfffffc00, RZ, 0xc0, !PT ;  /* 0xfffffc0006067812 */ /* 0x000fe400078ec0ff */
[----:B------:R-:W-:Y:S01]  /*0c70*/  SHF.R.S32.HI R8, RZ, 0x1f, R233 ;  /* 0x0000001fff087819 */ /* 0x000fe200000114e9 */
[----:B------:R-:W-:Y:S01]  /*0c80*/  IMAD.IADD R5, R13, 0x1, -R5 ;  /* 0x000000010d057824 */ /* 0x000fe200078e0a05 */
[----:B------:R-:W-:-:S02]  /*0c90*/  LEA.HI R3, R3, R14, RZ, 0x1 ;  /* 0x0000000e03037211 */ /* 0x000fc400078f08ff */
[CC--:B------:R-:W-:Y:S02]  /*0ca0*/  LEA.HI R9, R8.reuse, R233.reuse, RZ, 0x2 ;  /* 0x000000e908097211 */ /* 0x0c0fe400078f10ff */
[----:B------:R-:W-:Y:S02]  /*0cb0*/  LEA.HI R8, R8, R233, RZ, 0x5 ;  /* 0x000000e908087211 */ /* 0x000fe400078f28ff */
[--C-:B------:R-:W-:Y:S02]  /*0cc0*/  SHF.R.S32.HI R10, RZ, 0x2, R9.reuse ;  /* 0x00000002ff0a7819 */ /* 0x100fe40000011409 */
[----:B------:R-:W-:Y:S02]  /*0cd0*/  SHF.R.S32.HI R7, RZ, 0x1f, R9 ;  /* 0x0000001fff077819 */ /* 0x000fe40000011409 */
[----:B------:R-:W-:Y:S02]  /*0ce0*/  LEA.HI R23, R0, R13, RZ, 0x3 ;  /* 0x0000000d00177211 */ /* 0x000fe400078f18ff */
[----:B------:R-:W-:-:S02]  /*0cf0*/  LEA.HI R7, R7, R10, RZ, 0x3 ;  /* 0x0000000a07077211 */ /* 0x000fc400078f18ff */
[----:B------:R-:W-:Y:S02]  /*0d00*/  SHF.R.S32.HI R8, RZ, 0x5, R8 ;  /* 0x00000005ff087819 */ /* 0x000fe40000011408 */
[----:B------:R-:W-:Y:S01]  /*0d10*/  LOP3.LUT R11, R7, 0xfffffff8, RZ, 0xc0, !PT ;  /* 0xfffffff8070b7812 */ /* 0x000fe200078ec0ff */
[----:B------:R-:W-:Y:S01]  /*0d20*/  IMAD R7, R5, 0x40, R6 ;  /* 0x0000004005077824 */ /* 0x000fe200078e0206 */
[----:B------:R-:W-:Y:S02]  /*0d30*/  SHF.R.S32.HI R5, RZ, 0x4, R4 ;  /* 0x00000004ff057819 */ /* 0x000fe40000011404 */
[----:B------:R-:W-:Y:S01]  /*0d40*/  LOP3.LUT R3, R3, 0x3fffffe, RZ, 0xc0, !PT ;  /* 0x03fffffe03037812 */ /* 0x000fe200078ec0ff */
[----:B------:R-:W-:Y:S01]  /*0d50*/  IMAD.IADD R11, R10, 0x1, -R11 ;  /* 0x000000010a0b7824 */ /* 0x000fe200078e0a0b */
[----:B------:R-:W-:Y:S02]  /*0d60*/  LEA.HI R4, R4, R5, RZ, 0x1 ;  /* 0x0000000504047211 */ /* 0x000fe400078f08ff */
[----:B------:R-:W-:Y:S01]  /*0d70*/  LOP3.LUT R207, R23, 0xfffffff8, RZ, 0xc0, !PT ;  /* 0xfffffff817cf7812 */ /* 0x000fe200078ec0ff */
[----:B------:R-:W-:Y:S01]  /*0d80*/  IMAD R8, R8, 0x10, R11 ;  /* 0x0000001008087824 */ /* 0x000fe200078e020b */
[----:B------:R-:W-:Y:S01]  /*0d90*/  LOP3.LUT R4, R4, 0x1ffffffe, RZ, 0xc0, !PT ;  /* 0x1ffffffe04047812 */ /* 0x000fe200078ec0ff */
[----:B------:R-:W-:Y:S01]  /*0da0*/  IMAD.IADD R3, R14, 0x1, -R3 ;  /* 0x000000010e037824 */ /* 0x000fe200078e0a03 */
[----:B------:R-:W-:Y:S01]  /*0db0*/  SHF.R.S32.HI R23, RZ, 0x3, R23 ;  /* 0x00000003ff177819 */ /* 0x000fe20000011417 */
[----:B------:R-:W-:Y:S01]  /*0dc0*/  IMAD.IADD R207, R13, 0x1, -R207 ;  /* 0x000000010dcf7824 */ /* 0x000fe200078e0acf */
[CC--:B------:R-:W-:Y:S01]  /*0dd0*/  LEA.HI R12, R0.reuse, R13.reuse, RZ, 0x2 ;  /* 0x0000000d000c7211 */ /* 0x0c0fe200078f10ff */
[----:B------:R-:W-:Y:S01]  /*0de0*/  IMAD.IADD R4, R5, 0x1, -R4 ;  /* 0x0000000105047824 */ /* 0x000fe200078e0a04 */
[----:B------:R-:W-:Y:S01]  /*0df0*/  LEA.HI R0, R0, R13, RZ, 0x6 ;  /* 0x0000000d00007211 */ /* 0x000fe200078f30ff */
[----:B------:R-:W-:Y:S01]  /*0e00*/  VIADD R212, R23, 0x20 ;  /* 0x0000002017d47836 */ /* 0x000fe20000000000 */
[----:B------:R-:W-:Y:S01]  /*0e10*/  LOP3.LUT R12, R12, 0xfffffffc, RZ, 0xc0, !PT ;  /* 0xfffffffc0c0c7812 */ /* 0x000fe200078ec0ff */
[----:B------:R-:W-:Y:S01]  /*0e20*/  IMAD R8, R3, 0x40, R8 ;  /* 0x0000004003087824 */ /* 0x000fe200078e0208 */
[----:B------:R-:W-:Y:S01]  /*0e30*/  SHF.R.S32.HI R216, RZ, 0x1f, R23 ;  /* 0x0000001fffd87819 */ /* 0x000fe20000011417 */
[----:B------:R-:W-:Y:S01]  /*0e40*/  IMAD R4, R4, 0x8, R7 ;  /* 0x0000000804047824 */ /* 0x000fe200078e0207 */
[----:B------:R-:W-:Y:S01]  /*0e50*/  SHF.R.S32.HI R7, RZ, 0x1f, R212 ;  /* 0x0000001fff077819 */ /* 0x000fe200000114d4 */
[----:B------:R-:W-:-:S02]  /*0e60*/  IMAD.SHL.U32 R0, R0, 0x8, RZ ;  /* 0x0000000800007824 */ /* 0x000fc400078e00ff */
[----:B------:R-:W-:Y:S01]  /*0e70*/  IMAD.SHL.U32 R3, R23, 0x40, RZ ;  /* 0x0000004017037824 */ /* 0x000fe200078e00ff */
[----:B------:R-:W-:Y:S01]  /*0e80*/  LEA.HI R7, R7, R212, RZ, 0x3 ;  /* 0x000000d407077211 */ /* 0x000fe200078f18ff */
[C---:B------:R-:W-:Y:S01]  /*0e90*/  VIADD R211, R23.reuse, 0x40 ;  /* 0x0000004017d37836 */ /* 0x040fe20000000000 */
[----:B------:R-:W-:Y:S01]  /*0ea0*/  LOP3.LUT R203, R0, 0xfffffe00, RZ, 0xc0, !PT ;  /* 0xfffffe0000cb7812 */ /* 0x000fe200078ec0ff */
[----:B------:R-:W-:Y:S01]  /*0eb0*/  VIADD R210, R23, 0x60 ;  /* 0x0000006017d27836 */ /* 0x000fe20000000000 */
[----:B------:R-:W-:Y:S01]  /*0ec0*/  LOP3.LUT R3, R3, 0x1c0, RZ, 0xc0, !PT ;  /* 0x000001c003037812 */ /* 0x000fe200078ec0ff */
[----:B------:R-:W-:Y:S01]  /*0ed0*/  IMAD.SHL.U32 R16, R207, 0x8, RZ ;  /* 0x00000008cf107824 */ /* 0x000fe200078e00ff */
[----:B------:R-:W-:Y:S01]  /*0ee0*/  SHF.R.S32.HI R0, RZ, 0x1f, R211 ;  /* 0x0000001fff007819 */ /* 0x000fe200000114d3 */
[----:B------:R-:W-:Y:S01]  /*0ef0*/  IMAD.IADD R12, R13, 0x1, -R12 ;  /* 0x000000010d0c7824 */ /* 0x000fe200078e0a0c */
[----:B------:R-:W-:Y:S01]  /*0f00*/  SHF.R.S32.HI R11, RZ, 0x1f, R210 ;  /* 0x0000001fff0b7819 */ /* 0x000fe200000114d2 */
[----:B------:R-:W-:Y:S01]  /*0f10*/  IMAD.SHL.U32 R198, R212, 0x40, RZ ;  /* 0x00000040d4c67824 */ /* 0x000fe200078e00ff */
[----:B------:R-:W-:Y:S01]  /*0f20*/  SHF.R.U32.HI R202, RZ, 0x3, R3 ;  /* 0x00000003ffca7819 */ /* 0x000fe20000011603 */
[----:B------:R-:W-:Y:S01]  /*0f30*/  IMAD.SHL.U32 R7, R7, 0x40, RZ ;  /* 0x0000004007077824 */ /* 0x000fe200078e00ff */
[----:B------:R-:W-:Y:S01]  /*0f40*/  LOP3.LUT R205, R3, 0x38, R16, 0xf8, !PT ;  /* 0x0000003803cd7812 */ /* 0x000fe200078ef810 */
[----:B------:R-:W-:Y:S01]  /*0f50*/  IMAD.SHL.U32 R197, R211, 0x40, RZ ;  /* 0x00000040d3c57824 */ /* 0x000fe200078e00ff */
[----:B------:R-:W-:Y:S01]  /*0f60*/  LEA.HI R6, R12, R12, RZ, 0x1 ;  /* 0x0000000c0c067211 */ /* 0x000fe200078f08ff */
[----:B------:R-:W-:Y:S01]  /*0f70*/  IMAD.SHL.U32 R196, R210, 0x40, RZ ;  /* 0x00000040d2c47824 */ /* 0x000fe200078e00ff */
[----:B------:R-:W-:Y:S01]  /*0f80*/  LEA.HI R3, R0, R211, RZ, 0x3 ;  /* 0x000000d300037211 */ /* 0x000fe200078f18ff */
[----:B------:R0:W-:Y:S01]  /*0f90*/  STL [R1+0x4c], R4 ;  /* 0x00004c0401007387 */ /* 0x0001e20000100800 */
[----:B------:R-:W-:Y:S01]  /*0fa0*/  LEA.HI R11, R11, R210, RZ, 0x3 ;  /* 0x000000d20b0b7211 */ /* 0x000fe200078f18ff */
[----:B------:R-:W-:Y:S01]  /*0fb0*/  IMAD.SHL.U32 R18, R207, 0x4, RZ ;  /* 0x00000004cf127824 */ /* 0x000fe200078e00ff */
[----:B------:R-:W-:Y:S01]  /*0fc0*/  LOP3.LUT R198, R198, 0x1c0, RZ, 0xc0, !PT ;  /* 0x000001c0c6c67812 */ /* 0x000fe200078ec0ff */
[----:B------:R-:W-:Y:S01]  /*0fd0*/  IMAD.SHL.U32 R3, R3, 0x40, RZ ;  /* 0x0000004003037824 */ /* 0x000fe200078e00ff */
[----:B------:R-:W-:Y:S01]  /*0fe0*/  LOP3.LUT R5, R6, 0x1ffffffe, RZ, 0xc0, !PT ;  /* 0x1ffffffe06057812 */ /* 0x000fe200078ec0ff */
[----:B------:R-:W-:Y:S01]  /*0ff0*/  IMAD.SHL.U32 R11, R11, 0x40, RZ ;  /* 0x000000400b0b7824 */ /* 0x000fe200078e00ff */
[----:B------:R-:W-:Y:S01]  /*1000*/  SHF.R.U32.HI R13, RZ, 0x3, R198 ;  /* 0x00000003ff0d7819 */ /* 0x000fe200000116c6 */
[----:B------:R-:W-:Y:S01]  /*1010*/  STL [R1+0x48], R8 ;  /* 0x0000480801007387 */ /* 0x000fe20000100800 */
[----:B------:R-:W-:Y:S01]  /*1020*/  LOP3.LUT R201, R7, 0xfffffe00, RZ, 0xc0, !PT ;  /* 0xfffffe0007c97812 */ /* 0x000fe200078ec0ff */
[----:B------:R-:W-:Y:S01]  /*1030*/  IMAD.IADD R5, R12, 0x1, -R5 ;  /* 0x000000010c057824 */ /* 0x000fe200078e0a05 */
[----:B0-----:R-:W-:Y:S01]  /*1040*/  LOP3.LUT R4, R198, 0x38, R16, 0xf8, !PT ;  /* 0x00000038c6047812 */ /* 0x001fe200078ef810 */
[----:B------:R-:W-:Y:S01]  /*1050*/  VIADD R185, R18, 0x20 ;  /* 0x0000002012b97836 */ /* 0x000fe20000000000 */
[----:B------:R-:W-:Y:S01]  /*1060*/  LOP3.LUT R197, R197, 0x1c0, RZ, 0xc0, !PT ;  /* 0x000001c0c5c57812 */ /* 0x000fe200078ec0ff */
[----:B------:R-:W-:Y:S01]  /*1070*/  VIADD R190, R16, 0x40 ;  /* 0x0000004010be7836 */ /* 0x000fe20000000000 */
[----:B------:R-:W-:Y:S01]  /*1080*/  LOP3.LUT R196, R196, 0x1c0, RZ, 0xc0, !PT ;  /* 0x000001c0c4c47812 */ /* 0x000fe200078ec0ff */
[----:B------:R-:W-:Y:S01]  /*1090*/  IMAD R195, R5, 0x8, R8 ;  /* 0x0000000805c37824 */ /* 0x000fe200078e0208 */
[----:B------:R-:W-:-:S02]  /*10a0*/  LOP3.LUT R0, R9, 0x7ffffffc, RZ, 0xc0, !PT ;  /* 0x7ffffffc09007812 */ /* 0x000fc400078ec0ff */
[----:B------:R-:W-:Y:S02]  /*10b0*/  LOP3.LUT R4, R201, R4, R13, 0xf6, !PT ;  /* 0x00000004c9047212 */ /* 0x000fe400078ef60d */
[----:B------:R-:W-:Y:S01]  /*10c0*/  SHF.R.U32.HI R12, RZ, 0x3, R197 ;  /* 0x00000003ff0c7819 */ /* 0x000fe200000116c5 */
[----:B------:R-:W-:Y:S01]  /*10d0*/  IMAD.IADD R0, R233, 0x1, -R0 ;  /* 0x00000001e9007824 */ /* 0x000fe200078e0a00 */
[----:B------:R-:W-:Y:S02]  /*10e0*/  LOP3.LUT R9, R197, 0x38, R16, 0xf8, !PT ;  /* 0x00000038c5097812 */ /* 0x000fe400078ef810 */
[----:B------:R-:W-:Y:S01]  /*10f0*/  LOP3.LUT R200, R3, 0xfffffe00, RZ, 0xc0, !PT ;  /* 0xfffffe0003c87812 */ /* 0x000fe200078ec0ff */
[----:B------:R-:W-:Y:S01]  /*1100*/  IMAD.SHL.U32 R188, R0, 0x2, RZ ;  /* 0x0000000200bc7824 */ /* 0x000fe200078e00ff */
[----:B------:R-:W-:Y:S02]  /*1110*/  SHF.R.U32.HI R10, RZ, 0x3, R196 ;  /* 0x00000003ff0a7819 */ /* 0x000fe400000116c4 */
[----:B------:R-:W-:Y:S01]  /*1120*/  LOP3.LUT R6, R196, 0x38, R16, 0xf8, !PT ;  /* 0x00000038c4067812 */ /* 0x000fe200078ef810 */
[C---:B------:R-:W-:Y:S01]  /*1130*/  VIADD R231, R188.reuse, 0x8 ;  /* 0x00000008bce77836 */ /* 0x040fe20000000000 */
[----:B------:R-:W-:Y:S01]  /*1140*/  LOP3.LUT R199, R11, 0xfffffe00, RZ, 0xc0, !PT ;  /* 0xfffffe000bc77812 */ /* 0x000fe200078ec0ff */
[----:B------:R-:W-:Y:S01]  /*1150*/  VIADD R230, R188, 0x10 ;  /* 0x00000010bce67836 */ /* 0x000fe20000000000 */
[----:B------:R-:W-:Y:S01]  /*1160*/  LEA R3, R4, UR44, 0x1 ;  /* 0x0000002c04037c11 */ /* 0x000fe2000f8e08ff */
[----:B------:R-:W-:Y:S01]  /*1170*/  VIADD R229, R188, 0x18 ;  /* 0x00000018bce57836 */ /* 0x000fe20000000000 */
[----:B------:R-:W-:Y:S01]  /*1180*/  LOP3.LUT R9, R200, R9, R12, 0xf6, !PT ;  /* 0x00000009c8097212 */ /* 0x000fe200078ef60c */
[C---:B------:R-:W-:Y:S01]  /*1190*/  VIADD R228, R188.reuse, 0x20 ;  /* 0x00000020bce47836 */ /* 0x040fe20000000000 */
[----:B------:R-:W-:Y:S01]  /*11a0*/  LOP3.LUT R6, R199, R6, R10, 0xf6, !PT ;  /* 0x00000006c7067212 */ /* 0x000fe200078ef60a */
[----:B------:R0:W-:Y:S01]  /*11b0*/  STL [R1+0x40], R3 ;  /* 0x0000400301007387 */ /* 0x0001e20000100800 */
[----:B------:R-:W-:Y:S01]  /*11c0*/  LEA R0, R9, UR44, 0x1 ;  /* 0x0000002c09007c11 */ /* 0x000fe2000f8e08ff */
[C---:B------:R-:W-:Y:S01]  /*11d0*/  VIADD R227, R188.reuse, 0x28 ;  /* 0x00000028bce37836 */ /* 0x040fe20000000000 */
[----:B------:R-:W-:Y:S01]  /*11e0*/  LOP3.LUT R205, R203, R205, R202, 0xf6, !PT ;  /* 0x000000cdcbcd7212 */ /* 0x000fe200078ef6ca */
[C---:B------:R-:W-:Y:S01]  /*11f0*/  VIADD R226, R188.reuse, 0x30 ;  /* 0x00000030bce27836 */ /* 0x040fe20000000000 */
[----:B------:R-:W-:Y:S01]  /*1200*/  SHF.R.S32.HI R4, RZ, 0x1f, R229 ;  /* 0x0000001fff047819 */ /* 0x000fe200000114e5 */
[C---:B------:R-:W-:Y:S01]  /*1210*/  VIADD R225, R188.reuse, 0x38 ;  /* 0x00000038bce17836 */ /* 0x040fe20000000000 */
[----:B------:R1:W-:Y:S01]  /*1220*/  STL [R1+0x3c], R0 ;  /* 0x00003c0001007387 */ /* 0x0003e20000100800 */
[C---:B------:R-:W-:Y:S01]  /*1230*/  VIADD R224, R188.reuse, 0x40 ;  /* 0x00000040bce07836 */ /* 0x040fe20000000000 */
[----:B------:R-:W-:Y:S01]  /*1240*/  SHF.R.S32.HI R4, RZ, 0x1f, R226 ;  /* 0x0000001fff047819 */ /* 0x000fe200000114e2 */
[----:B------:R-:W-:Y:S01]  /*1250*/  VIADD R223, R188, 0x48 ;  /* 0x00000048bcdf7836 */ /* 0x000fe20000000000 */
[----:B0-----:R-:W-:Y:S01]  /*1260*/  LEA R3, R6, UR44, 0x1 ;  /* 0x0000002c06037c11 */ /* 0x001fe2000f8e08ff */
[C---:B------:R-:W-:Y:S01]  /*1270*/  VIADD R222, R188.reuse, 0x50 ;  /* 0x00000050bcde7836 */ /* 0x040fe20000000000 */
[----:B------:R-:W-:Y:S01]  /*1280*/  SHF.R.S32.HI R17, RZ, 0x1f, R16 ;  /* 0x0000001fff117819 */ /* 0x000fe20000011410 */
[C---:B------:R-:W-:Y:S01]  /*1290*/  VIADD R221, R188.reuse, 0x58 ;  /* 0x00000058bcdd7836 */ /* 0x040fe20000000000 */
[----:B------:R-:W-:Y:S01]  /*12a0*/  SHF.R.S32.HI R19, RZ, 0x1f, R18 ;  /* 0x0000001fff137819 */ /* 0x000fe20000011412 */
[C---:B------:R-:W-:Y:S01]  /*12b0*/  VIADD R220, R188.reuse, 0x60 ;  /* 0x00000060bcdc7836 */ /* 0x040fe20000000000 */
[----:B-1----:R-:W-:Y:S01]  /*12c0*/  SHF.R.S32.HI R0, RZ, 0x1f, R188 ;  /* 0x0000001fff007819 */ /* 0x002fe200000114bc */
[C---:B------:R-:W-:Y:S01]  /*12d0*/  VIADD R219, R188.reuse, 0x68 ;  /* 0x00000068bcdb7836 */ /* 0x040fe20000000000 */
[----:B------:R0:W-:Y:S01]  /*12e0*/  STL [R1+0x38], R3 ;  /* 0x0000380301007387 */ /* 0x0001e20000100800 */
[C---:B------:R-:W-:Y:S01]  /*12f0*/  VIADD R218, R188.reuse, 0x70 ;  /* 0x00000070bcda7836 */ /* 0x040fe20000000000 */
[----:B------:R-:W-:Y:S01]  /*1300*/  SHF.R.S32.HI R0, RZ, 0x1f, R230 ;  /* 0x0000001fff007819 */ /* 0x000fe200000114e6 */
[----:B------:R-:W-:Y:S01]  /*1310*/  VIADD R217, R188, 0x78 ;  /* 0x00000078bcd97836 */ /* 0x000fe20000000000 */
[----:B------:R-:W-:-:S02]  /*1320*/  SHF.R.S32.HI R0, RZ, 0x1f, R227 ;  /* 0x0000001fff007819 */ /* 0x000fc400000114e3 */
[----:B------:R-:W-:Y:S02]  /*1330*/  SHF.R.S32.HI R0, RZ, 0x1f, R224 ;  /* 0x0000001fff007819 */ /* 0x000fe400000114e0 */
[----:B------:R-:W-:Y:S02]  /*1340*/  SHF.R.S32.HI R232, RZ, 0x1f, R185 ;  /* 0x0000001fffe87819 */ /* 0x000fe400000114b9 */
[----:B0-----:R-:W-:Y:S02]  /*1350*/  SHF.R.S32.HI R3, RZ, 0x1f, R231 ;  /* 0x0000001fff037819 */ /* 0x001fe400000114e7 */
[----:B------:R-:W-:Y:S02]  /*1360*/  SHF.R.S32.HI R3, RZ, 0x1f, R228 ;  /* 0x0000001fff037819 */ /* 0x000fe400000114e4 */
[----:B------:R-:W-:Y:S02]  /*1370*/  SHF.R.S32.HI R3, RZ, 0x1f, R225 ;  /* 0x0000001fff037819 */ /* 0x000fe400000114e1 */
[----:B------:R-:W-:-:S02]  /*1380*/  SHF.R.S32.HI R214, RZ, 0x1f, R190 ;  /* 0x0000001fffd67819 */ /* 0x000fc400000114be */
[----:B------:R-:W-:Y:S02]  /*1390*/  LEA R204, R205, UR44, 0x1 ;  /* 0x0000002ccdcc7c11 */ /* 0x000fe4000f8e08ff */
[----:B------:R-:W-:Y:S02]  /*13a0*/  SHF.R.S32.HI R4, RZ, 0x1f, R223 ;  /* 0x0000001fff047819 */ /* 0x000fe400000114df */
[----:B------:R-:W-:Y:S02]  /*13b0*/  SHF.R.S32.HI R3, RZ, 0x1f, R222 ;  /* 0x0000001fff037819 */ /* 0x000fe400000114de */
[----:B------:R-:W-:Y:S02]  /*13c0*/  SHF.R.S32.HI R0, RZ, 0x1f, R221 ;  /* 0x0000001fff007819 */ /* 0x000fe400000114dd */
[----:B------:R-:W-:Y:S02]  /*13d0*/  SHF.R.S32.HI R237, RZ, 0x1f, R220 ;  /* 0x0000001fffed7819 */ /* 0x000fe400000114dc */
[----:B------:R-:W-:-:S02]  /*13e0*/  SHF.R.S32.HI R236, RZ, 0x1f, R219 ;  /* 0x0000001fffec7819 */ /* 0x000fc400000114db */
[----:B------:R-:W-:Y:S02]  /*13f0*/  SHF.R.S32.HI R235, RZ, 0x1f, R218 ;  /* 0x0000001fffeb7819 */ /* 0x000fe400000114da */
[----:B------:R-:W-:-:S07]  /*1400*/  SHF.R.S32.HI R234, RZ, 0x1f, R217 ;  /* 0x0000001fffea7819 */ /* 0x000fce00000114d9 */
.L_x_1761:
[----:B------:R-:W-:Y:S05]  /*1410*/  YIELD ;  /* 0x0000000000007946 */ /* 0x000fea0003800000 */
[----:B------:R-:W-:Y:S01]  /*1420*/  ULDC.64 UR4, c[0x0][0xa28] ;  /* 0x00028a0000047ab9 */ /* 0x000fe20000000a00 */
[----:B0-2---:R-:W0:Y:S01]  /*1430*/  LDC.64 R6, c[0x0][0xa08] ;  /* 0x00028200ff067b82 */ /* 0x005e220000000a00 */
[----:B------:R-:W-:Y:S01]  /*1440*/  ISETP.NE.U32.AND P1, PT, RZ, UR4, PT ;  /* 0x00000004ff007c0c */ /* 0x000fe2000bf25070 */
[----:B------:R-:W-:Y:S02]  /*1450*/  IMAD.MOV.U32 R12, RZ, RZ, RZ ;  /* 0x000000ffff0c7224 */ /* 0x000fe400078e00ff */
[----:B------:R-:W-:Y:S01]  /*1460*/  IMAD.MOV.U32 R28, RZ, RZ, RZ ;  /* 0x000000ffff1c7224 */ /* 0x000fe200078e00ff */
[----:B------:R-:W-:Y:S01]  /*1470*/  ISETP.NE.AND.EX P1, PT, RZ, UR5, PT, P1 ;  /* 0x00000005ff007c0c */ /* 0x000fe2000bf25310 */
[----:B------:R-:W-:-:S02]  /*1480*/  ULDC.64 UR4, c[0x0][0xa18] ;  /* 0x0002860000047ab9 */ /* 0x000fc40000000a00 */
[----:B------:R-:W-:-:S04]  /*1490*/  ISETP.NE.U32.AND P2, PT, RZ, UR4, PT ;  /* 0x00000004ff007c0c */ /* 0x000fc8000bf45070 */
[----:B------:R-:W-:Y:S01]  /*14a0*/  ISETP.NE.AND.EX P2, PT, RZ, UR5, PT, P2 ;  /* 0x00000005ff007c0c */ /* 0x000fe2000bf45320 */
[----:B------:R-:W-:Y:S02]  /*14b0*/  ULDC.64 UR4, c[0x0][0xa08] ;  /* 0x0002820000047ab9 */ /* 0x000fe40000000a00 */
[----:B------:R-:W-:-:S03]  /*14c0*/  ISETP.NE.U32.AND P0, PT, RZ, UR4, PT ;  /* 0x00000004ff007c0c */ /* 0x000fc6000bf05070 */
[----:B---3--:R-:W1:Y:S01]  /*14d0*/  @P1 LDC.64 R4, c[0x0][0xa28] ;  /* 0x00028a00ff041b82 */ /* 0x008e620000000a00 */
[----:B------:R-:W-:Y:S01]  /*14e0*/  ISETP.NE.AND.EX P0, PT, RZ, UR5, PT, P0 ;  /* 0x00000005ff007c0c */ /* 0x000fe2000bf05300 */
[----:B0-----:R-:W-:-:S06]  /*14f0*/  IMAD.WIDE R10, R27, 0x4, R6 ;  /* 0x000000041b0a7825 */ /* 0x001fcc00078e0206 */
[----:B------:R-:W0:Y:S01]  /*1500*/  @P2 LDC.64 R8, c[0x0][0xa18] ;  /* 0x00028600ff082b82 */ /* 0x000e220000000a00 */
[----:B------:R-:W-:Y:S02]  /*1510*/  ULDC UR4, c[0x0][0x288] ;  /* 0x0000a20000047ab9 */ /* 0x000fe40000000800 */
[----:B------:R-:W-:Y:S01]  /*1520*/  IMAD.U32 R187, RZ, RZ, UR4 ;  /* 0x00000004ffbb7e24 */ /* 0x000fe2000f8e00ff */
[----:B------:R-:W-:Y:S02]  /*1530*/  ULDC.64 UR4, c[0x0][0x418] ;  /* 0x0001060000047ab9 */ /* 0x000fe40000000a00 */
[----:B------:R2:W5:Y:S01]  /*1540*/  @P0 LDG.E R28, desc[UR42][R10.64] ;  /* 0x0000002a0a1c0981 */ /* 0x000562000c1e1900 */
[----:B-1----:R-:W-:-:S05]  /*1550*/  @P1 IMAD.WIDE R4, R27, 0x4, R4 ;  /* 0x000000041b041825 */ /* 0x002fca00078e0204 */
[----:B------:R2:W5:Y:S01]  /*1560*/  @P1 LDG.E R12, desc[UR42][R4.64] ;  /* 0x0000002a040c1981 */ /* 0x000562000c1e1900 */
[----:B0-----:R-:W-:-:S05]  /*1570*/  @P2 IMAD.WIDE R6, R27, 0x4, R8 ;  /* 0x000000041b062825 */ /* 0x001fca00078e0208 */
[----:B------:R2:W5:Y:S01]  /*1580*/  @P2 LDG.E R187, desc[UR42][R6.64] ;  /* 0x0000002a06bb2981 */ /* 0x000562000c1e1900 */
[----:B------:R-:W-:-:S03]  /*1590*/  UISETP.NE.U32.AND UP0, UPT, UR4, URZ, UPT ;  /* 0x0000003f0400728c */ /* 0x000fc6000bf05070 */
[----:B------:R-:W-:Y:S01]  /*15a0*/  ULDC UR4, c[0x0][0x424] ;  /* 0x0001090000047ab9 */ /* 0x000fe20000000800 */
[----:B------:R-:W-:-:S03]  /*15b0*/  UISETP.NE.AND.EX UP0, UPT, UR5, URZ, UPT, UP0 ;  /* 0x0000003f0500728c */ /* 0x000fc6000bf05300 */
[----:B------:R-:W-:Y:S01]  /*15c0*/  ULDC UR5, c[0x0][0x2f0] ;  /* 0x0000bc0000057ab9 */ /* 0x000fe20000000800 */
[----:B------:R-:W-:-:S04]  /*15d0*/  USEL UR4, UR4, 0x1, UP0 ;  /* 0x0000000104047887 */ /* 0x000fc80008000000 */
[----:B------:R-:W-:-:S03]  /*15e0*/  UIMAD UR4, UR4, UR5, URZ ;  /* 0x00000005040472a4 */ /* 0x000fc6000f8e023f */
[----:B------:R-:W-:Y:S02]  /*15f0*/  ULDC UR5, c[0x0][0x348] ;  /* 0x0000d20000057ab9 */ /* 0x000fe40000000800 */
[----:B------:R-:W-:Y:S02]  /*1600*/  IMAD.U32 R24, RZ, RZ, UR5 ;  /* 0x00000005ff187e24 */ /* 0x000fe4000f8e00ff */
[----:B------:R-:W-:Y:S01]  /*1610*/  IMAD.U32 R29, RZ, RZ, UR4 ;  /* 0x00000004ff1d7e24 */ /* 0x000fe2000f8e00ff */
[----:B--2-4-:R-:W-:Y:S06]  /*1620*/  @P2 BRA `(.L_x_1487) ;  /* 0x0000000000242947 */ /* 0x014fec0003800000 */
[----:B------:R-:W-:Y:S02]  /*1630*/  ULDC.64 UR4, c[0x0][0xa00] ;  /* 0x0002800000047ab9 */ /* 0x000fe40000000a00 */
[----:B------:R-:W-:-:S04]  /*1640*/  ISETP.NE.U32.AND P1, PT, RZ, UR4, PT ;  /* 0x00000004ff007c0c */ /* 0x000fc8000bf25070 */
[----:B------:R-:W-:-:S13]  /*1650*/  ISETP.NE.AND.EX P1, PT, RZ, UR5, PT, P1 ;  /* 0x00000005ff007c0c */ /* 0x000fda000bf25310 */
[----:B------:R-:W-:Y:S05]  /*1660*/  @!P1 BRA `(.L_x_1487) ;  /* 0x0000000000149947 */ /* 0x000fea0003800000 */
[----:B------:R-:W0:Y:S02]  /*1670*/  LDC.64 R4, c[0x0][0xa00] ;  /* 0x00028000ff047b82 */ /* 0x000e240000000a00 */
[----:B0-----:R-:W-:-:S05]  /*1680*/  IMAD.WIDE R4, R27, 0x4, R4 ;  /* 0x000000041b047825 */ /* 0x001fca00078e0204 */
[----:B-----5:R-:W2:Y:S04]  /*1690*/  LDG.E R187, desc[UR42][R4.64] ;  /* 0x0000002a04bb7981 */ /* 0x020ea8000c1e1900 */
[----:B------:R-:W2:Y:S02]  /*16a0*/  LDG.E R0, desc[UR42][R4.64+0x4] ;  /* 0x0000042a04007981 */ /* 0x000ea4000c1e1900 */
[----:B--2---:R-:W-:-:S07]  /*16b0*/  IMAD.IADD R187, R0, 0x1, -R187 ;  /* 0x0000000100bb7824 */ /* 0x004fce00078e0abb */
.L_x_1487:
[----:B------:R-:W-:Y:S01]  /*16c0*/  ULDC.64 UR4, c[0x0][0xa20] ;  /* 0x0002880000047ab9 */ /* 0x000fe20000000a00 */
[C---:B------:R-:W-:Y:S01]  /*16d0*/  LOP3.LUT R3, R26.reuse, 0xff000000, RZ, 0xc0, !PT ;  /* 0xff0000001a037812 */ /* 0x040fe200078ec0ff */
[----:B------:R-:W-:Y:S01]  /*16e0*/  IMAD.MOV.U32 R209, RZ, RZ, R27 ;  /* 0x000000ffffd17224 */ /* 0x000fe200078e001b */
[----:B------:R-:W-:Y:S02]  /*16f0*/  ISETP.NE.U32.AND P1, PT, RZ, UR4, PT ;  /* 0x00000004ff007c0c */ /* 0x000fe4000bf25070 */
[C---:B------:R-:W-:Y:S02]  /*1700*/  LOP3.LUT R0, R26.reuse, 0xff0000, RZ, 0xc0, !PT ;  /* 0x00ff00001a007812 */ /* 0x040fe400078ec0ff */
[----:B------:R-:W-:Y:S02]  /*1710*/  ISETP.NE.AND.EX P1, PT, RZ, UR5, PT, P1 ;  /* 0x00000005ff007c0c */ /* 0x000fe4000bf25310 */
[----:B------:R-:W-:Y:S02]  /*1720*/  SHF.R.U32.HI R3, RZ, 0x8, R3 ;  /* 0x00000008ff037819 */ /* 0x000fe40000011603 */
[----:B------:R-:W-:-:S02]  /*1730*/  LOP3.LUT R206, R26, 0xffff, RZ, 0xc0, !PT ;  /* 0x0000ffff1ace7812 */ /* 0x000fc400078ec0ff */
[----:B------:R-:W-:-:S07]  /*1740*/  LEA.HI R208, R0, R3, RZ, 0x10 ;  /* 0x0000000300d07211 */ /* 0x000fce00078f80ff */
[----:B------:R-:W-:Y:S05]  /*1750*/  @!P1 BRA `(.L_x_1488) ;  /* 0x0000000000109947 */ /* 0x000fea0003800000 */
[----:B------:R-:W0:Y:S02]  /*1760*/  LDC.64 R4, c[0x0][0xa20] ;  /* 0x00028800ff047b82 */ /* 0x000e240000000a00 */
[----:B0-----:R-:W-:-:S05]  /*1770*/  IMAD.WIDE R4, R27, 0x4, R4 ;  /* 0x000000041b047825 */ /* 0x001fca00078e0204 */
[----:B------:R0:W5:Y:S01]  /*1780*/  LDG.E R29, desc[UR42][R4.64] ;  /* 0x0000002a041d7981 */ /* 0x000162000c1e1900 */
[----:B------:R-:W-:Y:S05]  /*1790*/  BRA `(.L_x_1489) ;  /* 0x0000000000107947 */ /* 0x000fea0003800000 */
.L_x_1488:
[----:B------:R-:W-:Y:S05]  /*17a0*/  @!P0 BRA `(.L_x_1489) ;  /* 0x00000000000c8947 */ /* 0x000fea0003800000 */
[----:B------:R-:W2:Y:S04]  /*17b0*/  LDG.E R0, desc[UR42][R10.64] ;  /* 0x0000002a0a007981 */ /* 0x000ea8000c1e1900 */
[----:B------:R-:W2:Y:S02]  /*17c0*/  LDG.E R29, desc[UR42][R10.64+0x4] ;  /* 0x0000042a0a1d7981 */ /* 0x000ea4000c1e1900 */
[----:B--2---:R-:W-:-:S07]  /*17d0*/  IMAD.IADD R29, R29, 0x1, -R0 ;  /* 0x000000011d1d7824 */ /* 0x004fce00078e0a00 */
.L_x_1489:
[----:B------:R-:W-:Y:S01]  /*17e0*/  ULDC.64 UR4, c[0x0][0xa10] ;  /* 0x0002840000047ab9 */ /* 0x000fe20000000a00 */
[----:B0-----:R-:W0:Y:S01]  /*17f0*/  LDC R4, c[0x0][0x448] ;  /* 0x00011200ff047b82 */ /* 0x001e220000000800 */
[----:B------:R-:W-:-:S04]  /*1800*/  ISETP.NE.U32.AND P0, PT, RZ, UR4, PT ;  /* 0x00000004ff007c0c */ /* 0x000fc8000bf05070 */
[----:B------:R-:W-:Y:S01]  /*1810*/  ISETP.NE.AND.EX P0, PT, RZ, UR5, PT, P0 ;  /* 0x00000005ff007c0c */ /* 0x000fe2000bf05300 */
[----:B------:R-:W-:Y:S02]  /*1820*/  ULDC.64 UR4, c[0x0][0xa30] ;  /* 0x00028c0000047ab9 */ /* 0x000fe40000000a00 */
[----:B------:R-:W-:-:S04]  /*1830*/  ISETP.NE.U32.AND P1, PT, RZ, UR4, PT ;  /* 0x00000004ff007c0c */ /* 0x000fc8000bf25070 */
[----:B------:R-:W-:-:S06]  /*1840*/  ISETP.NE.AND.EX P1, PT, RZ, UR5, PT, P1 ;  /* 0x00000005ff007c0c */ /* 0x000fcc000bf25310 */
[----:B------:R-:W1:Y:S08]  /*1850*/  @P0 LDC.64 R6, c[0x0][0xa10] ;  /* 0x00028400ff060b82 */ /* 0x000e700000000a00 */
[----:B------:R-:W2:Y:S01]  /*1860*/  @P1 LDC.64 R8, c[0x0][0xa30] ;  /* 0x00028c00ff081b82 */ /* 0x000ea20000000a00 */
[----:B-1----:R-:W-:-:S05]  /*1870*/  @P0 IMAD.WIDE R6, R27, 0x4, R6 ;  /* 0x000000041b060825 */ /* 0x002fca00078e0206 */
[----:B------:R-:W3:Y:S04]  /*1880*/  @P0 LDG.E R0, desc[UR42][R6.64] ;  /* 0x0000002a06000981 */ /* 0x000ee8000c1e1900 */
[----:B------:R-:W3:Y:S01]  /*1890*/  @P0 LDG.E R3, desc[UR42][R6.64+0x4] ;  /* 0x0000042a06030981 */ /* 0x000ee2000c1e1900 */
[----:B-----5:R-:W-:Y:S02]  /*18a0*/  IMAD.MOV.U32 R112, RZ, RZ, R29 ;  /* 0x000000ffff707224 */ /* 0x020fe400078e001d */
[----:B--2---:R-:W-:-:S05]  /*18b0*/  @P1 IMAD.WIDE R8, R27, 0x4, R8 ;  /* 0x000000041b081825 */ /* 0x004fca00078e0208 */
[----:B------:R1:W5:Y:S01]  /*18c0*/  @P1 LDG.E R112, desc[UR42][R8.64] ;  /* 0x0000002a08701981 */ /* 0x000362000c1e1900 */
[----:B0-----:R-:W-:Y:S01]  /*18d0*/  ISETP.NE.AND P1, PT, R4, 0x1, PT ;  /* 0x000000010400780c */ /* 0x001fe20003f25270 */
[----:B------:R-:W-:Y:S01]  /*18e0*/  IMAD.SHL.U32 R192, R25, 0x80, RZ ;  /* 0x0000008019c07824 */ /* 0x000fe200078e00ff */
[----:B------:R-:W0:Y:S01]  /*18f0*/  LDC.64 R4, c[0x0][0x9e0] ;  /* 0x00027800ff047b82 */ /* 0x000e220000000a00 */
[----:B------:R-:W-:-:S10]  /*1900*/  IMAD.IADD R13, R29, 0x1, -R12 ;  /* 0x000000011d0d7824 */ /* 0x000fd400078e0a0c */
[----:B------:R-:W2:Y:S08]  /*1910*/  @P1 LDC R11, c[0x0][0x44c] ;  /* 0x00011300ff0b1b82 */ /* 0x000eb00000000800 */
[----:B------:R-:W4:Y:S01]  /*1920*/  @P1 LDC R10, c[0x0][0x450] ;  /* 0x00011400ff0a1b82 */ /* 0x000f220000000800 */
[----:B0-----:R-:W-:Y:S01]  /*1930*/  ISETP.GE.AND P2, PT, R5, 0x1, PT ;  /* 0x000000010500780c */ /* 0x001fe20003f46270 */
[----:B---3--:R-:W-:-:S02]  /*1940*/  @P0 IMAD.IADD R24, R3, 0x1, -R0 ;  /* 0x0000000103180824 */ /* 0x008fc400078e0a00 */
[----:B------:R-:W-:Y:S02]  /*1950*/  VIADD R0, R192, 0x7f ;  /* 0x0000007fc0007836 */ /* 0x000fe40000000000 */
[----:B------:R-:W-:Y:S02]  /*1960*/  IMAD.IADD R189, R13, 0x1, R24 ;  /* 0x000000010dbd7824 */ /* 0x000fe400078e0218 */
[----:B--2---:R-:W-:-:S03]  /*1970*/  @P1 IMAD.HI.U32 R3, R0, R11, RZ ;  /* 0x0000000b00031227 */ /* 0x004fc600078e00ff */
[C---:B------:R-:W-:Y:S01]  /*1980*/  IADD3 R7, R189.reuse, 0x1, -R187 ;  /* 0x00000001bd077810 */ /* 0x040fe20007ffe8bb */
[----:B------:R-:W-:Y:S01]  /*1990*/  IMAD.MOV.U32 R6, RZ, RZ, R0 ;  /* 0x000000ffff067224 */ /* 0x000fe200078e0000 */
[----:B----4-:R-:W-:Y:S01]  /*19a0*/  @P1 SHF.R.U32.HI R6, RZ, R10, R3 ;  /* 0x0000000aff061219 */ /* 0x010fe20000011603 */
[----:B------:R-:W-:-:S04]  /*19b0*/  VIADD R0, R189, 0x7f ;  /* 0x0000007fbd007836 */ /* 0x000fc80000000000 */
[----:B-1----:R-:W-:Y:S01]  /*19c0*/  IMAD.IADD R9, R7, 0x1, R6 ;  /* 0x0000000107097824 */ /* 0x002fe200078e0206 */
[----:B------:R-:W-:-:S03]  /*19d0*/  SHF.R.S32.HI R3, RZ, 0x1f, R0 ;  /* 0x0000001fff037819 */ /* 0x000fc60000011400 */
[----:B------:R-:W-:Y:S01]  /*19e0*/  IMAD.IADD R4, R9, 0x1, R4 ;  /* 0x0000000109047824 */ /* 0x000fe200078e0204 */
[----:B------:R-:W-:-:S04]  /*19f0*/  LEA.HI R3, R3, R0, RZ, 0x7 ;  /* 0x0000000003037211 */ /* 0x000fc800078f38ff */
[----:B------:R-:W-:Y:S01]  /*1a00*/  SHF.R.S32.HI R126, RZ, 0x7, R3 ;  /* 0x00000007ff7e7819 */ /* 0x000fe20000011403 */
[----:B------:R-:W-:Y:S06]  /*1a10*/  @!P2 BRA `(.L_x_1490) ;  /* 0x000000000048a947 */ /* 0x000fec0003800000 */
[C---:B------:R-:W-:Y:S01]  /*1a20*/  ISETP.GT.AND P0, PT, R9.reuse, RZ, PT ;  /* 0x000000ff0900720c */ /* 0x040fe20003f04270 */
[----:B------:R-:W-:Y:S01]  /*1a30*/  BSSY B0, `(.L_x_1491) ;  /* 0x000000e000007945 */ /* 0x000fe20003800000 */
[----:B------:R-:W-:-:S11]  /*1a40*/  VIADD R0, R9, 0xffffffff ;  /* 0xffffffff09007836 */ /* 0x000fd60000000000 */
        /* <DEDUP_REMOVED lines=8> */
.L_x_1492:
[----:B------:R-:W-:-:S13]  /*1ad0*/  ISETP.NE.AND P0, PT, R5, 0x1, PT ;  /* 0x000000010500780c */ /* 0x000fda0003f05270 */
[----:B------:R-:W0:Y:S02]  /*1ae0*/  @P0 LDC.64 R6, c[0x0][0x9e8] ;  /* 0x00027a00ff060b82 */ /* 0x000e240000000a00 */
[----:B0-----:R-:W-:-:S05]  /*1af0*/  @P0 IMAD.HI.U32 R6, R0, R6, RZ ;  /* 0x0000000600060227 */ /* 0x001fca00078e00ff */
[----:B------:R-:W-:-:S07]  /*1b00*/  @P0 SHF.R.U32.HI R0, RZ, R7, R6 ;  /* 0x00000007ff000219 */ /* 0x000fce0000011606 */
.L_x_1493:
[----:B------:R-:W-:Y:S05]  /*1b10*/  BSYNC B0 ;  /* 0x0000000000007941 */ /* 0x000fea0003800000 */
.L_x_1491:
[----:B------:R-:W-:-:S05]  /*1b20*/  IMAD R3, R0, R5, R5 ;  /* 0x0000000500037224 */ /* 0x000fca00078e0205 */
[----:B------:R-:W-:-:S07]  /*1b30*/  VIMNMX R4, R4, R3, PT ;  /* 0x0000000304047248 */ /* 0x000fce0003fe0100 */
.L_x_1490:
[----:B------:R-:W0:Y:S01]  /*1b40*/  @P1 LDC R7, c[0x0][0x44c] ;  /* 0x00011300ff071b82 */ /* 0x000e220000000800 */
[----:B------:R-:W-:Y:S01]  /*1b50*/  VIADD R4, R4, 0x7f ;  /* 0x0000007f04047836 */ /* 0x000fe20000000000 */
[----:B------:R-:W-:Y:S01]  /*1b60*/  ULDC UR4, c[0x0][0x9dc] ;  /* 0x0002770000047ab9 */ /* 0x000fe20000000800 */
[----:B------:R-:W-:Y:S02]  /*1b70*/  IMAD.MOV.U32 R0, RZ, RZ, R192 ;  /* 0x000000ffff007224 */ /* 0x000fe400078e00c0 */
[----:B------:R-:W-:Y:S01]  /*1b80*/  IMAD.IADD R127, R189, 0x1, -R187 ;  /* 0x00000001bd7f7824 */ /* 0x000fe200078e0abb */
[----:B------:R-:W-:Y:S02]  /*1b90*/  SHF.R.S32.HI R3, RZ, 0x1f, R4 ;  /* 0x0000001fff037819 */ /* 0x000fe40000011404 */
[----:B------:R-:W1:Y:S02]  /*1ba0*/  @P1 LDC R9, c[0x0][0x450] ;  /* 0x00011400ff091b82 */ /* 0x000e640000000800 */
[----:B------:R-:W-:-:S04]  /*1bb0*/  LEA.HI R3, R3, R4, RZ, 0x7 ;  /* 0x0000000403037211 */ /* 0x000fc800078f38ff */
[----:B------:R-:W-:-:S04]  /*1bc0*/  SHF.R.S32.HI R3, RZ, 0x7, R3 ;  /* 0x00000007ff037819 */ /* 0x000fc80000011403 */
[----:B------:R-:W-:Y:S01]  /*1bd0*/  VIMNMX R8, R126, R3, PT ;  /* 0x000000037e087248 */ /* 0x000fe20003fe0100 */
[----:B0-----:R-:W-:-:S05]  /*1be0*/  @P1 IMAD.HI.U32 R6, R192, R7, RZ ;  /* 0x00000007c0061227 */ /* 0x001fca00078e00ff */
[----:B-1----:R-:W-:-:S05]  /*1bf0*/  @P1 SHF.R.U32.HI R0, RZ, R9, R6 ;  /* 0x00000009ff001219 */ /* 0x002fca0000011606 */
[----:B------:R-:W-:-:S04]  /*1c00*/  IMAD.IADD R0, R127, 0x1, R0 ;  /* 0x000000017f007824 */ /* 0x000fc800078e0200 */
[----:B------:R-:W-:Y:S01]  /*1c10*/  VIADD R3, R0, -UR4 ;  /* 0x8000000400037c36 */ /* 0x000fe20008000000 */
[----:B------:R-:W-:Y:S06]  /*1c20*/  @!P2 BRA `(.L_x_1494) ;  /* 0x000000000044a947 */ /* 0x000fec0003800000 */
[----:B------:R-:W-:Y:S01]  /*1c30*/  ISETP.GT.AND P0, PT, R0, -0x1, PT ;  /* 0xffffffff0000780c */ /* 0x000fe20003f04270 */
[----:B------:R-:W-:-:S12]  /*1c40*/  BSSY B0, `(.L_x_1495) ;  /* 0x000000d000007945 */ /* 0x000fd80003800000 */
        /* <DEDUP_REMOVED lines=8> */
.L_x_1496:
[----:B------:R-:W-:-:S13]  /*1cd0*/  ISETP.NE.AND P0, PT, R5, 0x1, PT ;  /* 0x000000010500780c */ /* 0x000fda0003f05270 */
[----:B------:R-:W0:Y:S02]  /*1ce0*/  @P0 LDC.64 R6, c[0x0][0x9e8] ;  /* 0x00027a00ff060b82 */ /* 0x000e240000000a00 */
[----:B0-----:R-:W-:-:S05]  /*1cf0*/  @P0 IMAD.HI.U32 R4, R0, R6, RZ ;  /* 0x0000000600040227 */ /* 0x001fca00078e00ff */
[----:B------:R-:W-:-:S07]  /*1d00*/  @P0 SHF.R.U32.HI R0, RZ, R7, R4 ;  /* 0x00000007ff000219 */ /* 0x000fce0000011604 */
.L_x_1497:
[----:B------:R-:W-:Y:S05]  /*1d10*/  BSYNC B0 ;  /* 0x0000000000007941 */ /* 0x000fea0003800000 */
.L_x_1495:
[----:B------:R-:W-:-:S05]  /*1d20*/  IMAD R0, R0, R5, RZ ;  /* 0x0000000500007224 */ /* 0x000fca00078e02ff */
[----:B------:R-:W-:-:S07]  /*1d30*/  VIMNMX R3, R3, R0, !PT ;  /* 0x0000000003037248 */ /* 0x000fce0007fe0100 */
.L_x_1494:
[----:B------:R-:W-:Y:S01]  /*1d40*/  SHF.R.S32.HI R0, RZ, 0x1f, R3 ;  /* 0x0000001fff007819 */ /* 0x000fe20000011403 */
[----:B------:R-:W-:Y:S01]  /*1d50*/  BSSY B0, `(.L_x_1498) ;  /* 0x0000028000007945 */ /* 0x000fe20003800000 */
[----:B------:R-:W-:Y:S02]  /*1d60*/  LOP3.LUT R215, R208, 0xff, RZ, 0xc0, !PT ;  /* 0x000000ffd0d77812 */ /* 0x000fe400078ec0ff */
[----:B------:R-:W-:Y:S02]  /*1d70*/  LEA.HI R0, R0, R3, RZ, 0x7 ;  /* 0x0000000300007211 */ /* 0x000fe400078f38ff */
[----:B------:R-:W-:Y:S02]  /*1d80*/  SHF.R.U32.HI R208, RZ, 0x10, R208 ;  /* 0x00000010ffd07819 */ /* 0x000fe400000116d0 */
[----:B------:R-:W-:-:S04]  /*1d90*/  SHF.R.S32.HI R0, RZ, 0x7, R0 ;  /* 0x00000007ff007819 */ /* 0x000fc80000011400 */
[----:B------:R-:W-:Y:S01]  /*1da0*/  VIMNMX R9, RZ, R0, !PT ;  /* 0x00000000ff097248 */ /* 0x000fe20007fe0100 */
[----:B------:R-:W-:-:S03]  /*1db0*/  IMAD.MOV.U32 R0, RZ, RZ, RZ ;  /* 0x000000ffff007224 */ /* 0x000fc600078e00ff */
[----:B------:R-:W-:-:S13]  /*1dc0*/  ISETP.GT.AND P0, PT, R8, R9, PT ;  /* 0x000000090800720c */ /* 0x000fda0003f04270 */
[----:B------:R-:W-:Y:S05]  /*1dd0*/  @!P0 BRA `(.L_x_1499) ;  /* 0x00000000007c8947 */ /* 0x000fea0003800000 */
[----:B------:R-:W-:Y:S01]  /*1de0*/  ISETP.NE.AND P0, PT, R208, RZ, PT ;  /* 0x000000ffd000720c */ /* 0x000fe20003f05270 */
[----:B------:R-:W-:-:S03]  /*1df0*/  ULDC UR4, c[0x0][0x9f0] ;  /* 0x00027c0000047ab9 */ /* 0x000fc60000000800 */
[----:B------:R-:W-:-:S04]  /*1e00*/  SEL R11, R208, UR4, P0 ;  /* 0x00000004d00b7c07 */ /* 0x000fc80008000000 */
[-C--:B------:R-:W-:Y:S02]  /*1e10*/  IABS R6, R11.reuse ;  /* 0x0000000b00067213 */ /* 0x080fe40000000000 */
[----:B------:R-:W-:Y:S02]  /*1e20*/  IADD3 R0, R11, -0x1, R8 ;  /* 0xffffffff0b007810 */ /* 0x000fe40007ffe008 */
[----:B------:R-:W0:Y:S01]  /*1e30*/  I2F.RP R3, R6 ;  /* 0x0000000600037306 */ /* 0x000e220000209400 */
[----:B------:R-:W-:Y:S02]  /*1e40*/  IABS R12, R11 ;  /* 0x0000000b000c7213 */ /* 0x000fe40000000000 */
[----:B------:R-:W-:-:S05]  /*1e50*/  IMAD.IADD R0, R0, 0x1, -R9 ;  /* 0x0000000100007824 */ /* 0x000fca00078e0a09 */
        /* <DEDUP_REMOVED lines=23> */
.L_x_1499:
[----:B------:R-:W-:Y:S05]  /*1fd0*/  BSYNC B0 ;  /* 0x0000000000007941 */ /* 0x000fea0003800000 */
.L_x_1498:
[----:B------:R-:W-:-:S05]  /*1fe0*/  IMAD R3, R215, R0, R9 ;  /* 0x00000000d7037224 */ /* 0x000fca00078e0209 */
[C---:B------:R-:W-:Y:S01]  /*1ff0*/  VIADDMNMX R0, R3.reuse, R0, R8, PT ;  /* 0x0000000003007246 */ /* 0x040fe20003800108 */
[----:B------:R-:W-:-:S04]  /*2000*/  IMAD R3, R3, 0x80, -R13 ;  /* 0x0000008003037824 */ /* 0x000fc800078e0a0d */
[----:B------:R-:W-:Y:S01]  /*2010*/  IMAD R5, R0, 0x80, -R13 ;  /* 0x0000008000057824 */ /* 0x000fe200078e0a0d */
[----:B------:R-:W-:-:S04]  /*2020*/  VIMNMX R3, RZ, R3, !PT ;  /* 0x00000003ff037248 */ /* 0x000fc80007fe0100 */
[----:B------:R-:W-:Y:S02]  /*2030*/  VIMNMX R0, R5, R24, PT ;  /* 0x0000001805007248 */ /* 0x000fe40003fe0100 */
[----:B------:R-:W-:Y:S02]  /*2040*/  SHF.R.U32.HI R25, RZ, 0x7, R3 ;  /* 0x00000007ff197819 */ /* 0x000fe40000011603 */
[----:B------:R-:W-:-:S03]  /*2050*/  ISETP.GT.AND P0, PT, R0, R3, PT ;  /* 0x000000030000720c */ /* 0x000fc60003f04270 */
[----:B------:R-:W-:-:S10]  /*2060*/  IMAD.MOV.U32 R26, RZ, RZ, R25 ;  /* 0x000000ffff1a7224 */ /* 0x000fd400078e0019 */
[----:B------:R-:W-:-:S05]  /*2070*/  @P0 VIADD R0, R0, 0x7f ;  /* 0x0000007f00000836 */ /* 0x000fca0000000000 */
[----:B------:R-:W-:-:S04]  /*2080*/  @P0 SHF.R.S32.HI R3, RZ, 0x1f, R0 ;  /* 0x0000001fff030819 */ /* 0x000fc80000011400 */
[----:B------:R-:W-:-:S04]  /*2090*/  @P0 LEA.HI R3, R3, R0, RZ, 0x7 ;  /* 0x0000000003030211 */ /* 0x000fc800078f38ff */
[----:B------:R-:W-:Y:S02]  /*20a0*/  @P0 SHF.R.S32.HI R26, RZ, 0x7, R3 ;  /* 0x00000007ff1a0819 */ /* 0x000fe40000011403 */
        /* <DEDUP_REMOVED lines=23> */
.L_x_1502:
[----:B------:R-:W-:Y:S05]  /*2220*/  BSYNC B6 ;  /* 0x0000000000067941 */ /* 0x000fea0003800000 */
.L_x_1501:
        /* <DEDUP_REMOVED lines=20> */
.L_x_1504:
[----:B------:R-:W-:Y:S05]  /*2370*/  BSYNC B6 ;  /* 0x0000000000067941 */ /* 0x000fea0003800000 */
.L_x_1503:
[----:B------:R-:W-:Y:S01]  /*2380*/  ULDC.64 UR4, c[0x0][0x9f8] ;  /* 0x00027e0000047ab9 */ /* 0x000fe20000000a00 */
[----:B------:R-:W2:Y:S01]  /*2390*/  LDL.LU R20, [R1+0x10] ;  /* 0x0000100001147983 */ /* 0x000ea20000300800 */
[----:B------:R-:W-:Y:S01]  /*23a0*/  ISETP.NE.U32.AND P0, PT, RZ, UR4, PT ;  /* 0x00000004ff007c0c */ /* 0x000fe2000bf05070 */
[----:B------:R-:W0:Y:S03]  /*23b0*/  LDC.64 R98, c[0x0][0x300] ;  /* 0x0000c000ff627b82 */ /* 0x000e260000000a00 */
[----:B------:R-:W-:Y:S01]  /*23c0*/  ISETP.NE.AND.EX P0, PT, RZ, UR5, PT, P0 ;  /* 0x00000005ff007c0c */ /* 0x000fe2000bf05300 */
[----:B------:R-:W1:Y:S01]  /*23d0*/  S2R R30, SR_TID.X ;  /* 0x00000000001e7919 */ /* 0x000e620000002100 */
[----:B------:R-:W-:Y:S01]  /*23e0*/  IMAD.IADD R28, R28, 0x1, R29 ;  /* 0x000000011c1c7824 */ /* 0x000fe200078e021d */
[----:B------:R-:W-:Y:S02]  /*23f0*/  ULDC.64 UR4, c[0x0][0xa08] ;  /* 0x0002820000047ab9 */ /* 0x000fe40000000a00 */
[----:B------:R-:W3:Y:S08]  /*2400*/  LDC R33, c[0x0][0x3f4] ;  /* 0x0000fd00ff217b82 */ /* 0x000ef00000000800 */
[----:B------:R-:W4:Y:S02]  /*2410*/  @P0 LDC.64 R4, c[0x0][0x9f8] ;  /* 0x00027e00ff040b82 */ /* 0x000f240000000a00 */
[----:B----4-:R-:W-:-:S05]  /*2420*/  @P0 IMAD.WIDE R4, R27, 0x4, R4 ;  /* 0x000000041b040825 */ /* 0x010fca00078e0204 */
[----:B------:R4:W2:Y:S01]  /*2430*/  @P0 LDG.E R27, desc[UR42][R4.64] ;  /* 0x0000002a041b0981 */ /* 0x0008a2000c1e1900 */
[----:B------:R-:W-:Y:S01]  /*2440*/  SHF.R.S32.HI R39, RZ, 0x1f, R28 ;  /* 0x0000001fff277819 */ /* 0x000fe2000001141c */
[-C--:B0-----:R-:W-:Y:S01]  /*2450*/  IMAD.WIDE.U32 R6, R28, R98.reuse, RZ ;  /* 0x000000621c067225 */ /* 0x081fe200078e00ff */
[----:B------:R-:W-:Y:S02]  /*2460*/  ISETP.NE.U32.AND P0, PT, RZ, UR4, PT ;  /* 0x00000004ff007c0c */ /* 0x000fe4000bf05070 */
[----:B-1----:R-:W-:Y:S01]  /*2470*/  SHF.R.U32.HI R30, RZ, 0x7, R30 ;  /* 0x00000007ff1e7819 */ /* 0x002fe2000001161e */
[-C--:B------:R-:W-:Y:S01]  /*2480*/  IMAD R0, R39, R98.reuse, RZ ;  /* 0x0000006227007224 */ /* 0x080fe200078e02ff */
[----:B------:R-:W-:Y:S01]  /*2490*/  ISETP.NE.AND.EX P0, PT, RZ, UR5, PT, P0 ;  /* 0x00000005ff007c0c */ /* 0x000fe2000bf05300 */
[----:B------:R-:W-:Y:S01]  /*24a0*/  ULDC.64 UR4, c[0x0][0x308] ;  /* 0x0000c20000047ab9 */ /* 0x000fe20000000a00 */
[----:B------:R-:W-:Y:S01]  /*24b0*/  ISETP.NE.AND P6, PT, R30, 0x1, PT ;  /* 0x000000011e00780c */ /* 0x000fe20003fc5270 */
[----:B------:R-:W-:Y:S01]  /*24c0*/  IMAD R3, R28, R99, R0 ;  /* 0x000000631c037224 */ /* 0x000fe200078e0200 */
[----:B---3--:R-:W-:Y:S01]  /*24d0*/  ISETP.GE.AND P1, PT, R16, R33, PT ;  /* 0x000000211000720c */ /* 0x008fe20003f26270 */
[----:B------:R-:W-:Y:S01]  /*24e0*/  IMAD.SHL.U32 R32, R23, 0x40, RZ ;  /* 0x0000004017207824 */ /* 0x000fe200078e00ff */
[----:B-----5:R-:W-:Y:S01]  /*24f0*/  SHF.R.S32.HI R29, RZ, 0x1f, R112 ;  /* 0x0000001fff1d7819 */ /* 0x020fe20000011470 */
[----:B------:R-:W-:Y:S01]  /*2500*/  IMAD.IADD R7, R7, 0x1, R3 ;  /* 0x0000000107077824 */ /* 0x000fe200078e0203 */
[----:B------:R-:W-:Y:S01]  /*2510*/  SHF.R.U32.HI R31, RZ, 0x3, R198 ;  /* 0x00000003ff1f7819 */ /* 0x000fe200000116c6 */
[----:B------:R-:W-:Y:S01]  /*2520*/  IMAD.SHL.U32 R88, R98, 0x20, RZ ;  /* 0x0000002062587824 */ /* 0x000fe200078e00ff */
[----:B------:R-:W-:Y:S01]  /*2530*/  SHF.R.U32.HI R21, RZ, 0x3, R197 ;  /* 0x00000003ff157819 */ /* 0x000fe200000116c5 */
[----:B----4-:R-:W-:Y:S01]  /*2540*/  IMAD.WIDE.U32 R4, R206, UR4, R6 ;  /* 0x00000004ce047c25 */ /* 0x010fe2000f8e0006 */
[----:B------:R-:W-:Y:S01]  /*2550*/  SHF.L.U64.HI R89, R98, 0x5, R99 ;  /* 0x0000000562597819 */ /* 0x000fe20000010263 */
[----:B------:R-:W0:Y:S01]  /*2560*/  LDC.64 R6, c[0x0][0x3f8] ;  /* 0x0000fe00ff067b82 */ /* 0x000e220000000a00 */
[----:B------:R-:W-:Y:S01]  /*2570*/  SHF.R.S32.HI R116, RZ, 0x1f, R212 ;  /* 0x0000001fff747819 */ /* 0x000fe200000114d4 */
[----:B------:R-:W-:Y:S01]  /*2580*/  IMAD R5, R206, UR5, R5 ;  /* 0x00000005ce057c24 */ /* 0x000fe2000f8e0205 */
[----:B------:R-:W-:Y:S01]  /*2590*/  ULDC.64 UR4, c[0x0][0x310] ;  /* 0x0000c40000047ab9 */ /* 0x000fe20000000a00 */
[----:B------:R-:W-:Y:S01]  /*25a0*/  IMAD.WIDE.U32 R128, R23, R98, R88 ;  /* 0x0000006217807225 */ /* 0x000fe200078e0058 */
[----:B------:R-:W-:-:S02]  /*25b0*/  SHF.R.S32.HI R115, RZ, 0x1f, R211 ;  /* 0x0000001fff737819 */ /* 0x000fc400000114d3 */
[----:B------:R-:W-:Y:S01]  /*25c0*/  SHF.R.S32.HI R114, RZ, 0x1f, R210 ;  /* 0x0000001fff727819 */ /* 0x000fe200000114d2 */
[----:B------:R-:W-:-:S04]  /*25d0*/  IMAD.WIDE.U32 R40, R23, R98, R16 ;  /* 0x0000006217287225 */ /* 0x000fc800078e0010 */
[----:B------:R-:W-:Y:S02]  /*25e0*/  VIADD R124, R30, 0x8 ;  /* 0x000000081e7c7836 */ /* 0x000fe40000000000 */
[----:B------:R-:W-:Y:S02]  /*25f0*/  IMAD.SHL.U32 R110, R33, 0x2, RZ ;  /* 0x00000002216e7824 */ /* 0x000fe400078e00ff */
[----:B------:R-:W-:Y:S02]  /*2600*/  IMAD.SHL.U32 R125, R98, 0x80, RZ ;  /* 0x00000080627d7824 */ /* 0x000fe400078e00ff */
[CC--:B0-----:R-:W-:Y:S01]  /*2610*/  IMAD.WIDE.U32 R92, R23.reuse, R6.reuse, R18 ;  /* 0x00000006175c7225 */ /* 0x0c1fe200078e0012 */
[C-C-:B------:R-:W-:Y:S02]  /*2620*/  SHF.L.U64.HI R15, R6.reuse, 0x6, R7.reuse ;  /* 0x00000006060f7819 */ /* 0x140fe40000010207 */
[----:B------:R-:W-:Y:S01]  /*2630*/  SHF.L.U64.HI R14, R6, 0x7, R7 ;  /* 0x00000007060e7819 */ /* 0x000fe20000010207 */
[----:B------:R-:W-:-:S04]  /*2640*/  IMAD.WIDE.U32 R90, R23, R6, R16 ;  /* 0x00000006175a7225 */ /* 0x000fc800078e0010 */
[----:B------:R-:W-:Y:S02]  /*2650*/  IMAD R12, R29, R6, RZ ;  /* 0x000000061d0c7224 */ /* 0x000fe400078e02ff */
[----:B------:R-:W-:Y:S02]  /*2660*/  IMAD.SHL.U32 R13, R6, 0x20, RZ ;  /* 0x00000020060d7824 */ /* 0x000fe400078e00ff */
[----:B------:R-:W-:Y:S02]  /*2670*/  IMAD R35, R112, R7, R12 ;  /* 0x0000000770237224 */ /* 0x000fe400078e020c */
[----:B------:R-:W-:Y:S01]  /*2680*/  IMAD.SHL.U32 R12, R6, 0x40, RZ ;  /* 0x00000040060c7824 */ /* 0x000fe200078e00ff */
[----:B--2---:R-:W-:-:S04]  /*2690*/  LOP3.LUT R20, R20, 0xfffffffe, RZ, 0xc0, !PT ;  /* 0xfffffffe14147812 */ /* 0x004fc800078ec0ff */
[----:B------:R-:W-:-:S05]  /*26a0*/  @P1 LOP3.LUT R20, R20, 0x1, RZ, 0xfc, !PT ;  /* 0x0000000114141812 */ /* 0x000fca00078efcff */
[----:B------:R0:W-:Y:S02]  /*26b0*/  STL [R1+0x10], R20 ;  /* 0x0000101401007387 */ /* 0x0001e40000100800 */
[----:B0-----:R-:W-:Y:S02]  /*26c0*/  SHF.R.U32.HI R20, RZ, 0x3, R196 ;  /* 0x00000003ff147819 */ /* 0x001fe400000116c4 */
[----:B------:R-:W-:Y:S02]  /*26d0*/  SHF.R.S32.HI R0, RZ, 0x1f, R27 ;  /* 0x0000001fff007819 */ /* 0x000fe4000001141b */
[----:B------:R-:W-:Y:S02]  /*26e0*/  SEL R27, R27, RZ, !P0 ;  /* 0x000000ff1b1b7207 */ /* 0x000fe40004000000 */
[----:B------:R-:W-:Y:S02]  /*26f0*/  SEL R3, R0, RZ, !P0 ;  /* 0x000000ff00037207 */ /* 0x000fe40004000000 */
[----:B------:R-:W-:Y:S01]  /*2700*/  IADD3 R42, P0, R23, R28, RZ ;  /* 0x0000001c172a7210 */ /* 0x000fe20007f1e0ff */
[----:B------:R-:W-:Y:S01]  /*2710*/  IMAD.WIDE.U32 R96, R27, UR4, R4 ;  /* 0x000000041b607c25 */ /* 0x000fe2000f8e0004 */
[----:B------:R-:W-:Y:S01]  /*2720*/  SHF.L.U64.HI R28, R98, 0x6, R99 ;  /* 0x00000006621c7819 */ /* 0x000fe20000010263 */
[----:B------:R-:W0:Y:S02]  /*2730*/  LDC.64 R4, c[0x0][0x408] ;  /* 0x00010200ff047b82 */ /* 0x000e240000000a00 */
[----:B------:R-:W-:-:S02]  /*2740*/  IMAD R0, R3, UR4, RZ ;  /* 0x0000000403007c24 */ /* 0x000fc4000f8e02ff */
[----:B------:R-:W-:Y:S01]  /*2750*/  IMAD.X R43, R216, 0x1, R39, P0 ;  /* 0x00000001d82b7824 */ /* 0x000fe200000e0627 */
[----:B------:R-:W-:Y:S01]  /*2760*/  IADD3 R39, P3, R96, 0x40, RZ ;  /* 0x0000004060277810 */ /* 0x000fe20007f7e0ff */
[----:B------:R-:W-:Y:S01]  /*2770*/  IMAD R37, R27, UR5, R0 ;  /* 0x000000051b257c24 */ /* 0x000fe2000f8e0200 */
[----:B------:R-:W-:Y:S05]  /*2780*/  @!P6 WARPSYNC.ALL ;  /* 0x000000000000e948 */ /* 0x000fea0003800000 */
[----:B------:R-:W-:Y:S01]  /*2790*/  ULDC.64 UR4, c[0x0][0x330] ;  /* 0x0000cc0000047ab9 */ /* 0x000fe20000000a00 */
[----:B------:R-:W-:Y:S01]  /*27a0*/  IMAD.IADD R36, R97, 0x1, R37 ;  /* 0x0000000161247824 */ /* 0x000fe200078e0225 */
[----:B------:R-:W-:Y:S01]  /*27b0*/  @!P6 BAR.SYNC.DEFER_BLOCKING 0x9, 0x100 ;  /* 0x024400000000eb1d */ /* 0x000fe20000010000 */
[----:B------:R-:W-:Y:S01]  /*27c0*/  IMAD.WIDE.U32 R8, R206, UR4, R16 ;  /* 0x00000004ce087c25 */ /* 0x000fe2000f8e0010 */
[----:B------:R-:W-:-:S03]  /*27d0*/  IADD3 R37, P0, R96, R40, RZ ;  /* 0x0000002860257210 */ /* 0x000fc60007f1e0ff */
[----:B------:R-:W-:Y:S01]  /*27e0*/  IMAD R9, R206, UR5, R9 ;  /* 0x00000005ce097c24 */ /* 0x000fe2000f8e0209 */
[----:B------:R-:W-:Y:S01]  /*27f0*/  ULDC.64 UR4, c[0x0][0x338] ;  /* 0x0000ce0000047ab9 */ /* 0x000fe20000000a00 */
[----:B------:R-:W-:Y:S02]  /*2800*/  IMAD.X R104, RZ, RZ, R36, P3 ;  /* 0x000000ffff687224 */ /* 0x000fe400018e0624 */
[----:B------:R-:W-:Y:S01]  /*2810*/  IMAD R0, R3, UR4, RZ ;  /* 0x0000000403007c24 */ /* 0x000fe2000f8e02ff */
[----:B------:R-:W-:Y:S01]  /*2820*/  SEL R3, R33, RZ, P1 ;  /* 0x000000ff21037207 */ /* 0x000fe20000800000 */
[C---:B------:R-:W-:Y:S01]  /*2830*/  IMAD.WIDE.U32 R94, R27.reuse, UR4, R8 ;  /* 0x000000041b5e7c25 */ /* 0x040fe2000f8e0008 */
[----:B------:R-:W-:Y:S02]  /*2840*/  ULDC UR4, c[0x0][0x2f4] ;  /* 0x0000bd0000047ab9 */ /* 0x000fe40000000800 */
[----:B------:R-:W-:Y:S01]  /*2850*/  ISETP.GE.AND P2, PT, R16, UR4, PT ;  /* 0x0000000410007c0c */ /* 0x000fe2000bf46270 */
[----:B------:R-:W-:-:S02]  /*2860*/  IMAD R47, R27, UR5, R0 ;  /* 0x000000051b2f7c24 */ /* 0x000fc4000f8e0200 */
[----:B------:R-:W-:Y:S02]  /*2870*/  IMAD R0, R216, R6, RZ ;  /* 0x00000006d8007224 */ /* 0x000fe400078e02ff */
[----:B------:R-:W-:Y:S02]  /*2880*/  IMAD.IADD R3, R16, 0x1, R3 ;  /* 0x0000000110037824 */ /* 0x000fe400078e0203 */
[C---:B------:R-:W-:Y:S02]  /*2890*/  IMAD R9, R23.reuse, R7, R0 ;  /* 0x0000000717097224 */ /* 0x040fe400078e0200 */
[-C--:B0-----:R-:W-:Y:S02]  /*28a0*/  IMAD R0, R216, R4.reuse, RZ ;  /* 0x00000004d8007224 */ /* 0x081fe400078e02ff */
[----:B------:R-:W-:-:S04]  /*28b0*/  IMAD.WIDE.U32 R86, R23, R4, R18 ;  /* 0x0000000417567225 */ /* 0x000fc800078e0012 */
[C---:B------:R-:W-:Y:S01]  /*28c0*/  IMAD R11, R23.reuse, R5, R0 ;  /* 0x00000005170b7224 */ /* 0x040fe200078e0200 */
[----:B------:R-:W-:Y:S01]  /*28d0*/  SHF.R.S32.HI R0, RZ, 0x1f, R3 ;  /* 0x0000001fff007819 */ /* 0x000fe20000011403 */
[----:B------:R-:W-:-:S03]  /*28e0*/  IMAD.WIDE.U32 R84, R23, R4, R16 ;  /* 0x0000000417547225 */ /* 0x000fc600078e0010 */
[CC--:B------:R-:W-:Y:S01]  /*28f0*/  LEA.HI R45, R0.reuse, R3.reuse, RZ, 0x3 ;  /* 0x00000003002d7211 */ /* 0x0c0fe200078f18ff */
[----:B------:R-:W-:Y:S01]  /*2900*/  IMAD.IADD R93, R93, 0x1, R9 ;  /* 0x000000015d5d7824 */ /* 0x000fe200078e0209 */
[----:B------:R-:W-:Y:S01]  /*2910*/  LEA.HI R8, R0, R3, RZ, 0x6 ;  /* 0x0000000300087211 */ /* 0x000fe200078f30ff */
[----:B------:R-:W-:Y:S01]  /*2920*/  IMAD.IADD R91, R9, 0x1, R91 ;  /* 0x00000001095b7824 */ /* 0x000fe200078e025b */
[----:B------:R-:W-:Y:S01]  /*2930*/  LOP3.LUT R0, R45, 0x38, RZ, 0xc0, !PT ;  /* 0x000000382d007812 */ /* 0x000fe200078ec0ff */
[----:B------:R-:W-:Y:S01]  /*2940*/  IMAD.IADD R87, R87, 0x1, R11 ;  /* 0x0000000157577824 */ /* 0x000fe200078e020b */
[----:B------:R-:W-:Y:S01]  /*2950*/  LOP3.LUT R9, R198, 0x38, R45, 0xf8, !PT ;  /* 0x00000038c6097812 */ /* 0x000fe200078ef82d */
[----:B------:R-:W-:Y:S01]  /*2960*/  IMAD.IADD R85, R11, 0x1, R85 ;  /* 0x000000010b557824 */ /* 0x000fe200078e0255 */
[--C-:B------:R-:W-:Y:S01]  /*2970*/  LOP3.LUT R10, R197, 0x38, R45.reuse, 0xf8, !PT ;  /* 0x00000038c50a7812 */ /* 0x100fe200078ef82d */
[----:B------:R-:W-:Y:S01]  /*2980*/  IMAD.SHL.U32 R8, R8, 0x80, RZ ;  /* 0x0000008008087824 */ /* 0x000fe200078e00ff */
[----:B------:R-:W-:Y:S01]  /*2990*/  LOP3.LUT R11, R196, 0x38, R45, 0xf8, !PT ;  /* 0x00000038c40b7812 */ /* 0x000fe200078ef82d */
[----:B------:R-:W-:Y:S01]  /*29a0*/  IMAD R29, R29, R4, RZ ;  /* 0x000000041d1d7224 */ /* 0x000fe200078e02ff */
[----:B------:R-:W-:Y:S01]  /*29b0*/  LOP3.LUT R3, R0, 0x1c0, R32, 0xf8, !PT ;  /* 0x000001c000037812 */ /* 0x000fe200078ef820 */
[----:B------:R-:W-:Y:S01]  /*29c0*/  IMAD R0, R216, R98, RZ ;  /* 0x00000062d8007224 */ /* 0x000fe200078e02ff */
[----:B------:R-:W-:Y:S01]  /*29d0*/  LOP3.LUT R8, R8, 0xffffe000, RZ, 0xc0, !PT ;  /* 0xffffe00008087812 */ /* 0x000fe200078ec0ff */
[----:B------:R-:W-:Y:S01]  /*29e0*/  IMAD.WIDE.U32 R92, R112, R6, R92 ;  /* 0x00000006705c7225 */ /* 0x000fe200078e005c */
[----:B------:R-:W-:-:S02]  /*29f0*/  LOP3.LUT R9, R9, R31, RZ, 0x3c, !PT ;  /* 0x0000001f09097212 */ /* 0x000fc400078e3cff */
[----:B------:R-:W-:Y:S01]  /*2a00*/  LOP3.LUT R27, R10, R21, RZ, 0x3c, !PT ;  /* 0x000000150a1b7212 */ /* 0x000fe200078e3cff */
[----:B------:R-:W-:Y:S01]  /*2a10*/  IMAD R31, R23, R99, R0 ;  /* 0x00000063171f7224 */ /* 0x000fe200078e0200 */
[----:B------:R-:W-:Y:S01]  /*2a20*/  LOP3.LUT R11, R11, R20, RZ, 0x3c, !PT ;  /* 0x000000140b0b7212 */ /* 0x000fe200078e3cff */
[C---:B------:R-:W-:Y:S01]  /*2a30*/  IMAD.WIDE.U32 R90, R112.reuse, R6, R90 ;  /* 0x00000006705a7225 */ /* 0x040fe200078e005a */
[----:B------:R-:W-:Y:S02]  /*2a40*/  LOP3.LUT R3, R3, R202, RZ, 0x3c, !PT ;  /* 0x000000ca03037212 */ /* 0x000fe400078e3cff */
[-C--:B------:R-:W-:Y:S01]  /*2a50*/  IADD3 R108, R9, R8.reuse, R201 ;  /* 0x00000008096c7210 */ /* 0x080fe20007ffe0c9 */
[C---:B------:R-:W-:Y:S01]  /*2a60*/  IMAD R101, R112.reuse, R5, R29 ;  /* 0x0000000570657224 */ /* 0x040fe200078e021d */
[----:B------:R-:W-:Y:S01]  /*2a70*/  IADD3 R27, R27, R8, R200 ;  /* 0x000000081b1b7210 */ /* 0x000fe20007ffe0c8 */
[----:B------:R-:W-:Y:S01]  /*2a80*/  IMAD.WIDE.U32 R86, R112, R4, R86 ;  /* 0x0000000470567225 */ /* 0x000fe200078e0056 */
[----:B------:R-:W-:-:S02]  /*2a90*/  IADD3 R21, R11, R8, R199 ;  /* 0x000000080b157210 */ /* 0x000fc40007ffe0c7 */
[----:B------:R-:W-:Y:S01]  /*2aa0*/  IADD3 R109, R3, R8, R203 ;  /* 0x00000008036d7210 */ /* 0x000fe20007ffe0cb */
[C---:B------:R-:W-:Y:S01]  /*2ab0*/  IMAD.SHL.U32 R11, R6.reuse, 0x80, RZ ;  /* 0x00000080060b7824 */ /* 0x040fe200078e00ff */
[----:B------:R-:W-:Y:S01]  /*2ac0*/  SHF.L.U64.HI R20, R6, 0x5, R7 ;  /* 0x0000000506147819 */ /* 0x000fe20000010207 */
[C---:B------:R-:W-:Y:S01]  /*2ad0*/  IMAD.SHL.U32 R7, R4.reuse, 0x20, RZ ;  /* 0x0000002004077824 */ /* 0x040fe200078e00ff */
[C-C-:B------:R-:W-:Y:S01]  /*2ae0*/  SHF.L.U64.HI R10, R4.reuse, 0x5, R5.reuse ;  /* 0x00000005040a7819 */ /* 0x140fe20000010205 */
[C---:B------:R-:W-:Y:S01]  /*2af0*/  IMAD.SHL.U32 R6, R4.reuse, 0x40, RZ ;  /* 0x0000004004067824 */ /* 0x040fe200078e00ff */
[----:B------:R-:W-:Y:S01]  /*2b00*/  SHF.L.U64.HI R9, R4, 0x6, R5 ;  /* 0x0000000604097819 */ /* 0x000fe20000010205 */
[----:B------:R-:W-:Y:S01]  /*2b10*/  IMAD.WIDE.U32 R84, R112, R4, R84 ;  /* 0x0000000470547225 */ /* 0x000fe200078e0054 */
[----:B------:R-:W-:Y:S02]  /*2b20*/  SHF.L.U64.HI R8, R4, 0x7, R5 ;  /* 0x0000000704087819 */ /* 0x000fe40000010205 */
[----:B------:R-:W-:Y:S01]  /*2b30*/  IADD3 R3, P1, R88, R128, RZ ;  /* 0x0000008058037210 */ /* 0x000fe20007f3e0ff */
[----:B------:R-:W-:Y:S01]  /*2b40*/  IMAD.SHL.U32 R5, R4, 0x80, RZ ;  /* 0x0000008004057824 */ /* 0x000fe200078e00ff */
[----:B------:R-:W-:Y:S01]  /*2b50*/  SHF.L.U64.HI R0, R98, 0x7, R99 ;  /* 0x0000000762007819 */ /* 0x000fe20000010263 */
[----:B------:R-:W-:Y:S01]  /*2b60*/  IMAD.IADD R4, R31, 0x1, R129 ;  /* 0x000000011f047824 */ /* 0x000fe200078e0281 */
[----:B------:R-:W-:Y:S01]  /*2b70*/  LOP3.LUT R38, R45, 0xfffffff8, RZ, 0xc0, !PT ;  /* 0xfffffff82d267812 */ /* 0x000fe200078ec0ff */
[----:B------:R-:W-:Y:S01]  /*2b80*/  IMAD.IADD R31, R41, 0x1, R31 ;  /* 0x00000001291f7824 */ /* 0x000fe200078e021f */
[----:B------:R-:W-:Y:S01]  /*2b90*/  SHF.R.S32.HI R102, RZ, 0x3, R45 ;  /* 0x00000003ff667819 */ /* 0x000fe2000001142d */
[----:B------:R-:W-:Y:S01]  /*2ba0*/  IMAD.X R29, R4, 0x1, R89, P1 ;  /* 0x00000001041d7824 */ /* 0x000fe200008e0659 */
[----:B------:R-:W-:Y:S01]  /*2bb0*/  IADD3 R30, P1, R3, R88, RZ ;  /* 0x00000058031e7210 */ /* 0x000fe20007f3e0ff */
[----:B------:R-:W-:Y:S01]  /*2bc0*/  IMAD.X R99, R31, 0x1, R36, P0 ;  /* 0x000000011f637824 */ /* 0x000fe200000e0624 */
[----:B------:R-:W-:Y:S01]  /*2bd0*/  IADD3 R100, P0, R37, 0x40, RZ ;  /* 0x0000004025647810 */ /* 0x000fe20007f1e0ff */
[----:B------:R-:W-:Y:S01]  /*2be0*/  IMAD.IADD R33, R93, 0x1, R35 ;  /* 0x000000015d217824 */ /* 0x000fe200078e0223 */
[----:B------:R-:W-:Y:S01]  /*2bf0*/  SHF.R.S32.HI R103, RZ, 0x1f, R38 ;  /* 0x0000001fff677819 */ /* 0x000fe20000011426 */
[----:B------:R-:W-:-:S02]  /*2c00*/  IMAD.IADD R34, R35, 0x1, R91 ;  /* 0x0000000123227824 */ /* 0x000fc400078e025b */
[----:B------:R-:W-:Y:S01]  /*2c10*/  IMAD.X R32, R29, 0x1, R89, P1 ;  /* 0x000000011d207824 */ /* 0x000fe200008e0659 */
[----:B------:R-:W-:Y:S01]  /*2c20*/  ISETP.GE.AND P1, PT, R190, UR4, PT ;  /* 0x00000004be007c0c */ /* 0x000fe2000bf26270 */
[----:B------:R-:W-:Y:S02]  /*2c30*/  IMAD.IADD R35, R87, 0x1, R101 ;  /* 0x0000000157237824 */ /* 0x000fe400078e0265 */
[----:B------:R-:W-:Y:S02]  /*2c40*/  IMAD.IADD R101, R101, 0x1, R85 ;  /* 0x0000000165657824 */ /* 0x000fe400078e0255 */
[----:B------:R-:W-:Y:S02]  /*2c50*/  IMAD.X R105, RZ, RZ, R99, P0 ;  /* 0x000000ffff697224 */ /* 0x000fe400000e0663 */
[----:B------:R-:W-:-:S07]  /*2c60*/  IMAD.IADD R106, R95, 0x1, R47 ;  /* 0x000000015f6a7824 */ /* 0x000fce00078e022f */
.L_x_1590:
[----:B------:R-:W2:Y:S01]  /*2c70*/  LDL.LU R44, [R1+0x10] ;  /* 0x00001000012c7983 */ /* 0x000ea20000300800 */
[----:B------:R-:W-:Y:S01]  /*2c80*/  VIADD R26, R26, 0xffffffff ;  /* 0xffffffff1a1a7836 */ /* 0x000fe20000000000 */
[----:B------:R-:W0:Y:S01]  /*2c90*/  LDC R121, c[0x0][0x3f4] ;  /* 0x0000fd00ff797b82 */ /* 0x000e220000000800 */
[----:B------:R-:W-:Y:S01]  /*2ca0*/  IMAD R111, R184, 0x4000, R205 ;  /* 0x00004000b86f7824 */ /* 0x000fe200078e02cd */
[----:B------:R-:W-:Y:S05]  /*2cb0*/  YIELD ;  /* 0x0000000000007946 */ /* 0x000fea0003800000 */
[----:B------:R-:W-:Y:S01]  /*2cc0*/  ISETP.GT.AND P3, PT, R26, R25, PT ;  /* 0x000000191a00720c */ /* 0x000fe20003f64270 */
[----:B------:R-:W-:Y:S01]  /*2cd0*/  BSSY B0, `(.L_x_1505) ;  /* 0x00005e8000007945 */ /* 0x000fe20003800000 */
[----:B------:R-:W-:Y:S01]  /*2ce0*/  IMAD R111, R111, 0x2, R2 ;  /* 0x000000026f6f7824 */ /* 0x000fe200078e0202 */
[----:B0-----:R-:W-:-:S02]  /*2cf0*/  ISETP.GE.AND P0, PT, R121, 0x1, PT ;  /* 0x000000017900780c */ /* 0x001fc40003f06270 */
[----:B--2---:R-:W-:-:S08]  /*2d00*/  LOP3.LUT R44, R44, 0xfffffffb, RZ, 0xc0, !PT ;  /* 0xfffffffb2c2c7812 */ /* 0x004fd000078ec0ff */
[----:B------:R-:W-:-:S05]  /*2d10*/  @P3 LOP3.LUT R44, R44, 0x4, RZ, 0xfc, !PT ;  /* 0x000000042c2c3812 */ /* 0x000fca00078efcff */
[----:B------:R0:W-:Y:S01]  /*2d20*/  STL [R1+0x10], R44 ;  /* 0x0000102c01007387 */ /* 0x0001e20000100800 */
[----:B------:R-:W-:Y:S05]  /*2d30*/  @!P0 BRA `(.L_x_1506) ;  /* 0x0000005800048947 */ /* 0x000fea0003800000 */
[----:B------:R-:W-:Y:S01]  /*2d40*/  ULDC.U8 UR4, c[0x0][0x410] ;  /* 0x0001040000047ab9 */ /* 0x000fe20000000000 */
[----:B0-----:R-:W-:Y:S01]  /*2d50*/  SHF.R.S32.HI R44, RZ, 0x1f, R26 ;  /* 0x0000001fff2c7819 */ /* 0x001fe2000001141a */
[-C--:B------:R-:W-:Y:S01]  /*2d60*/  IMAD R45, R0, R26.reuse, RZ ;  /* 0x0000001a002d7224 */ /* 0x080fe200078e02ff */
[----:B------:R-:W-:Y:S01]  /*2d70*/  ISETP.NE.AND P0, PT, RZ, UR4, PT ;  /* 0x00000004ff007c0c */ /* 0x000fe2000bf05270 */
[-C--:B------:R-:W-:Y:S02]  /*2d80*/  IMAD R46, R14, R26.reuse, RZ ;  /* 0x0000001a0e2e7224 */ /* 0x080fe400078e02ff */
[----:B------:R-:W-:Y:S02]  /*2d90*/  IMAD R47, R8, R26, RZ ;  /* 0x0000001a082f7224 */ /* 0x000fe400078e02ff */
[----:B------:R-:W-:Y:S02]  /*2da0*/  IMAD R113, R26, -0x80, R24 ;  /* 0xffffff801a717824 */ /* 0x000fe400078e0218 */
[----:B------:R-:W-:-:S02]  /*2db0*/  IMAD R45, R44, R125, R45 ;  /* 0x0000007d2c2d7224 */ /* 0x000fc400078e022d */
[C---:B------:R-:W-:Y:S01]  /*2dc0*/  IMAD R117, R44.reuse, R11, R46 ;  /* 0x0000000b2c757224 */ /* 0x040fe200078e022e */
[----:B------:R-:W-:Y:S01]  /*2dd0*/  VIMNMX R113, R113, 0x80, PT ;  /* 0x0000008071717848 */ /* 0x000fe20003fe0100 */
[----:B------:R-:W-:Y:S02]  /*2de0*/  IMAD R47, R44, R5, R47 ;  /* 0x000000052c2f7224 */ /* 0x000fe400078e022f */
        /* <DEDUP_REMOVED lines=19> */
[----:B------:R-:W-:Y:S01]  /*2f20*/  IMAD.X R46, R117, 0x1, R33, P0 ;  /* 0x00000001752e7824 */ /* 0x000fe200000e0621 */
[----:B------:R-:W-:-:S04]  /*2f30*/  LEA R44, P0, R45, UR4, 0x1 ;  /* 0x000000042d2c7c11 */ /* 0x000fc8000f8008ff */
[----:B------:R-:W-:Y:S01]  /*2f40*/  LEA.HI.X R45, R45, UR5, R46, 0x1, P0 ;  /* 0x000000052d2d7c11 */ /* 0x000fe200080f0c2e */
[----:B------:R-:W-:Y:S01]  /*2f50*/  ULDC.64 UR4, c[0x0][0x400] ;  /* 0x0001000000047ab9 */ /* 0x000fe20000000a00 */
[----:B------:R-:W-:-:S05]  /*2f60*/  IADD3 R47, P0, R86, R76, RZ ;  /* 0x0000004c562f7210 */ /* 0x000fca0007f1e0ff */
[----:B------:R-:W-:Y:S01]  /*2f70*/  IMAD.X R48, R107, 0x1, R35, P0 ;  /* 0x000000016b307824 */ /* 0x000fe200000e0623 */
        /* <DEDUP_REMOVED lines=10> */
.L_x_1509:
[----:B------:R-:W-:Y:S05]  /*3020*/  BSYNC B1 ;  /* 0x0000000000017941 */ /* 0x000fea0003800000 */
.L_x_1508:
[----:B------:R-:W-:Y:S01]  /*3030*/  ISETP.GE.AND P4, PT, R212, R113, PT ;  /* 0x00000071d400720c */ /* 0x000fe20003f86270 */
[----:B0----5:R-:W-:Y:S01]  /*3040*/  IMAD.MOV.U32 R44, RZ, RZ, R72 ;  /* 0x000000ffff2c7224 */ /* 0x021fe200078e0048 */
[----:B------:R-:W-:Y:S01]  /*3050*/  BSSY B1, `(.L_x_1510) ;  /* 0x0000028000017945 */ /* 0x000fe20003800000 */
[----:B------:R-:W-:Y:S01]  /*3060*/  IMAD.MOV.U32 R45, RZ, RZ, R73 ;  /* 0x000000ffff2d7224 */ /* 0x000fe200078e0049 */
[----:B------:R-:W-:Y:S01]  /*3070*/  CS2R R68, SRZ ;  /* 0x0000000000447805 */ /* 0x000fe2000001ff00 */
        /* <DEDUP_REMOVED lines=16> */
[----:B------:R-:W-:Y:S06]  /*3180*/  @P4 BRA `(.L_x_1511) ;  /* 0x0000000000504947 */ /* 0x000fec0003800000 */
[----:B------:R-:W-:Y:S01]  /*3190*/  IADD3 R45, P0, P5, R92, R78, R13 ;  /* 0x0000004e5c2d7210 */ /* 0x000fe20007d1e00d */
[----:B------:R-:W-:Y:S01]  /*31a0*/  ULDC.64 UR4, c[0x0][0x3e8] ;  /* 0x0000fa0000047ab9 */ /* 0x000fe20000000a00 */
[----:B------:R-:W-:Y:S02]  /*31b0*/  CS2R R68, SRZ ;  /* 0x0000000000447805 */ /* 0x000fe4000001ff00 */
[----:B------:R-:W-:Y:S02]  /*31c0*/  CS2R R70, SRZ ;  /* 0x0000000000467805 */ /* 0x000fe4000001ff00 */
[----:B------:R-:W-:Y:S02]  /*31d0*/  IADD3.X R46, R33, R117, R20, P0, P5 ;  /* 0x00000075212e7210 */ /* 0x000fe400007ea414 */
        /* <DEDUP_REMOVED lines=15> */
.L_x_1511:
[----:B------:R-:W-:Y:S05]  /*32d0*/  BSYNC B1 ;  /* 0x0000000000017941 */ /* 0x000fea0003800000 */
.L_x_1510:
        /* <DEDUP_REMOVED lines=22> */
[----:B------:R-:W-:-:S02]  /*3440*/  CS2R R62, SRZ ;  /* 0x00000000003e7805 */ /* 0x000fc4000001ff00 */
[----:B------:R-:W-:Y:S02]  /*3450*/  CS2R R52, SRZ ;  /* 0x0000000000347805 */ /* 0x000fe4000001ff00 */
[----:B------:R-:W-:Y:S02]  /*3460*/  CS2R R50, SRZ ;  /* 0x0000000000327805 */ /* 0x000fe4000001ff00 */
[----:B------:R-:W-:Y:S02]  /*3470*/  CS2R R54, SRZ ;  /* 0x0000000000367805 */ /* 0x000fe4000001ff00 */
[----:B------:R-:W-:Y:S01]  /*3480*/  P2R R122, PR, RZ, 0x1 ;  /* 0x00000001ff7a7803 */ /* 0x000fe20000000000 */
        /* <DEDUP_REMOVED lines=21> */
.L_x_1513:
[----:B------:R-:W-:Y:S05]  /*35e0*/  BSYNC B1 ;  /* 0x0000000000017941 */ /* 0x000fea0003800000 */
.L_x_1512:
[----:B------:R-:W-:Y:S01]  /*35f0*/  ISETP.GE.AND P5, PT, R210, R113, PT ;  /* 0x00000071d200720c */ /* 0x000fe20003fa6270 */
[----:B------:R-:W-:-:S12]  /*3600*/  BSSY B1, `(.L_x_1514) ;  /* 0x000001e000017945 */ /* 0x000fd80003800000 */
[----:B------:R-:W-:Y:S05]  /*3610*/  @P5 BRA `(.L_x_1515) ;  /* 0x0000000000705947 */ /* 0x000fea0003800000 */
[----:B0-----:R-:W0:Y:S01]  /*3620*/  LDC.64 R44, c[0x0][0x3f8] ;  /* 0x0000fe00ff2c7b82 */ /* 0x001e220000000a00 */
[----:B------:R-:W-:Y:S01]  /*3630*/  IMAD.MOV.U32 R79, RZ, RZ, R117 ;  /* 0x000000ffff4f7224 */ /* 0x000fe200078e0075 */
[----:B------:R-:W-:Y:S01]  /*3640*/  ULDC.64 UR4, c[0x0][0x3e8] ;  /* 0x0000fa0000047ab9 */ /* 0x000fe20000000a00 */
[----:B------:R-:W-:Y:S01]  /*3650*/  IMAD.MOV.U32 R77, RZ, RZ, R107 ;  /* 0x000000ffff4d7224 */ /* 0x000fe200078e006b */
[----:B------:R-:W-:Y:S02]  /*3660*/  CS2R R52, SRZ ;  /* 0x0000000000347805 */ /* 0x000fe4000001ff00 */
[----:B------:R-:W-:Y:S01]  /*3670*/  CS2R R54, SRZ ;  /* 0x0000000000367805 */ /* 0x000fe2000001ff00 */
        /* <DEDUP_REMOVED lines=22> */
.L_x_1515:
[----:B------:R-:W-:Y:S05]  /*37e0*/  BSYNC B1 ;  /* 0x0000000000017941 */ /* 0x000fea0003800000 */
.L_x_1514:
[----:B01---5:R-:W-:Y:S01]  /*37f0*/  IMAD.MOV.U32 R44, RZ, RZ, R56 ;  /* 0x000000ffff2c7224 */ /* 0x023fe200078e0038 */
[----:B------:R-:W-:Y:S01]  /*3800*/  UISETP.NE.AND UP0, UPT, UR45, 0x3, UPT ;  /* 0x000000032d00788c */ /* 0x000fe2000bf05270 */
[----:B------:R-:W-:Y:S02]  /*3810*/  IMAD.MOV.U32 R45, RZ, RZ, R57 ;  /* 0x000000ffff2d7224 */ /* 0x000fe400078e0039 */
        /* <DEDUP_REMOVED lines=9> */
[----:B------:R-:W-:Y:S01]  /*38b0*/  PLOP3.LUT P0, PT, PT, PT, UP0, 0x80, 0x0 ;  /* 0x000000000000781c */ /* 0x000fe20003f0f008 */
        /* <DEDUP_REMOVED lines=18> */
[----:B------:R-:W-:Y:S02]  /*39e0*/  PRMT R134, R45, 0x7610, R134 ;  /* 0x000076102d867816 */ /* 0x000fe40000000086 */
[----:B------:R-:W-:Y:S02]  /*39f0*/  PRMT R140, R46, 0x7610, R140 ;  /* 0x000076102e8c7816 */ /* 0x000fe4000000008c */
[----:B------:R-:W-:Y:S01]  /*3a00*/  PRMT R139, R47, 0x7610, R139 ;  /* 0x000076102f8b7816 */ /* 0x000fe2000000008b */
[----:B------:R-:W-:Y:S06]  /*3a10*/  @!P0 BRA `(.L_x_1516) ;  /* 0x0000000000048947 */ /* 0x000fec0003800000 */
[----:B------:R-:W-:Y:S01]  /*3a20*/  BPT.TRAP 0x1 ;  /* 0x000000040000795c */ /* 0x000fe20000300000 */
.L_x_1516:
[----:B------:R-:W-:Y:S01]  /*3a30*/  IMAD R107, R184, 0x8, R2 ;  /* 0x00000008b86b7824 */ /* 0x000fe200078e0202 */
[----:B------:R-:W-:Y:S01]  /*3a40*/  SHF.L.U32 R117, R191, 0x1f, RZ ;  /* 0x0000001fbf757819 */ /* 0x000fe200000006ff */
[----:B------:R-:W-:Y:S03]  /*3a50*/  BSSY B1, `(.L_x_1517) ;  /* 0x0000003000017945 */ /* 0x000fe60003800000 */
[----:B------:R-:W0:Y:S02]  /*3a60*/  SYNCS.PHASECHK.TRANS64.TRYWAIT P6, [R107+URZ+0x28890], R117 ;  /* 0x028890756b0075a7 */ /* 0x000e2400080c017f */
[----:B0-----:R-:W-:Y:S05]  /*3a70*/  @!P6 BRA `(.L_x_1518) ;  /* 0x00000238007ce947 */ /* 0x001fea0003800000 */
.L_x_1937:
[----:B------:R-:W-:Y:S05]  /*3a80*/  BSYNC B1 ;  /* 0x0000000000017941 */ /* 0x000fea0003800000 */
.L_x_1517:
[----:B------:R-:W-:Y:S04]  /*3a90*/  BSSY B1, `(.L_x_1519) ;  /* 0x0000076000017945 */ /* 0x000fe80003800000 */
[----:B------:R-:W-:Y:S05]  /*3aa0*/  @P3 BRA `(.L_x_1520) ;  /* 0x0000000400d03947 */ /* 0x000fea0003800000 */
[----:B------:R-:W-:Y:S01]  /*3ab0*/  IADD3 R151, P3, R40, R118, RZ ;  /* 0x0000007628977210 */ /* 0x000fe20007f7e0ff */
[----:B------:R-:W-:Y:S04]  /*3ac0*/  BSSY B2, `(.L_x_1521) ;  /* 0x000003a000027945 */ /* 0x000fe80003800000 */
[----:B------:R-:W-:Y:S01]  /*3ad0*/  IMAD.X R153, R120, 0x1, R31, P3 ;  /* 0x0000000178997824 */ /* 0x000fe200018e061f */
[----:B------:R-:W-:Y:S07]  /*3ae0*/  @P2 BRA `(.L_x_1522) ;  /* 0x0000000000dc2947 */ /* 0x000fee0003800000 */
[----:B------:R1:W2:Y:S01]  /*3af0*/  LDS.128 R44, [R111+0x18400] ;  /* 0x018400006f2c7984 */ /* 0x0002a20000000c00 */
[----:B------:R-:W-:Y:S01]  /*3b00*/  IADD3 R77, P3, R151, R96, RZ ;  /* 0x00000060974d7210 */ /* 0x000fe20007f7e0ff */
[----:B------:R-:W-:Y:S04]  /*3b10*/  BSSY B3, `(.L_x_1523) ;  /* 0x0000030000037945 */ /* 0x000fe80003800000 */
[----:B------:R-:W-:Y:S01]  /*3b20*/  IMAD.X R152, R153, 0x1, R36, P3 ;  /* 0x0000000199987824 */ /* 0x000fe200018e0624 */
[----:B------:R-:W-:-:S13]  /*3b30*/  ISETP.GE.AND P3, PT, R18, R121, PT ;  /* 0x000000791200720c */ /* 0x000fda0003f66270 */
[----:B-1----:R-:W-:Y:S05]  /*3b40*/  @P3 BRA `(.L_x_1524) ;  /* 0x0000000000b03947 */ /* 0x002fea0003800000 */
[--C-:B------:R-:W-:Y:S02]  /*3b50*/  SHF.R.U64 R76, R80, 0x10, R81.reuse ;  /* 0x00000010504c7819 */ /* 0x100fe40000001251 */
[----:B------:R-:W-:Y:S02]  /*3b60*/  SHF.R.U32.HI R80, RZ, 0x10, R81 ;  /* 0x00000010ff507819 */ /* 0x000fe40000011651 */
[----:B------:R-:W-:Y:S02]  /*3b70*/  SHF.R.U64 R81, R82, 0x10, R83 ;  /* 0x0000001052517819 */ /* 0x000fe40000001253 */
[----:B------:R-:W-:Y:S01]  /*3b80*/  PRMT R157, R157, 0x5410, R76 ;  /* 0x000054109d9d7816 */ /* 0x000fe2000000004c */
[C---:B--2---:R-:W-:Y:S01]  /*3b90*/  IMAD.U32 R76, R45.reuse, 0x10000, RZ ;  /* 0x000100002d4c7824 */ /* 0x044fe200078e00ff */
[----:B------:R-:W-:Y:S02]  /*3ba0*/  PRMT R156, R156, 0x5410, R81 ;  /* 0x000054109c9c7816 */ /* 0x000fe40000000051 */
[----:B------:R-:W-:-:S02]  /*3bb0*/  LOP3.LUT R82, R45, 0xffff0000, RZ, 0xc0, !PT ;  /* 0xffff00002d527812 */ /* 0x000fc400078ec0ff */
[----:B------:R-:W-:Y:S02]  /*3bc0*/  LOP3.LUT R81, R156, 0xffff0000, RZ, 0xc0, !PT ;  /* 0xffff00009c517812 */ /* 0x000fe400078ec0ff */
[C---:B------:R-:W-:Y:S01]  /*3bd0*/  LOP3.LUT R159, R157.reuse, 0xffff0000, RZ, 0xc0, !PT ;  /* 0xffff00009d9f7812 */ /* 0x040fe200078ec0ff */
[----:B------:R-:W-:Y:S01]  /*3be0*/  IMAD.U32 R157, R157, 0x10000, RZ ;  /* 0x000100009d9d7824 */ /* 0x000fe200078e00ff */
[----:B------:R-:W-:Y:S01]  /*3bf0*/  SHF.R.U32.HI R83, RZ, 0x10, R83 ;  /* 0x00000010ff537819 */ /* 0x000fe20000011653 */
[C---:B------:R-:W-:Y:S01]  /*3c00*/  FMUL.FTZ R45, R82.reuse, R81 ;  /* 0x00000051522d7220 */ /* 0x040fe20000410000 */
[----:B------:R-:W-:Y:S01]  /*3c10*/  PRMT R155, R155, 0x5410, R80 ;  /* 0x000054109b9b7816 */ /* 0x000fe20000000050 */
[-C--:B------:R-:W-:Y:S01]  /*3c20*/  FMUL.FTZ R82, R82, R159.reuse ;  /* 0x0000009f52527220 */ /* 0x080fe20000410000 */
[----:B------:R-:W-:Y:S01]  /*3c30*/  PRMT R154, R154, 0x5410, R83 ;  /* 0x000054109a9a7816 */ /* 0x000fe20000000053 */
[----:B------:R-:W-:Y:S01]  /*3c40*/  FFMA.FTZ R45, R76, R159, -R45 ;  /* 0x0000009f4c2d7223 */ /* 0x000fe2000001082d */
[----:B------:R-:W-:-:S02]  /*3c50*/  IMAD.U32 R80, R47, 0x10000, RZ ;  /* 0x000100002f507824 */ /* 0x000fc400078e00ff */
[----:B------:R-:W-:Y:S01]  /*3c60*/  FFMA.FTZ R82, R76, R81, R82 ;  /* 0x000000514c527223 */ /* 0x000fe20000010052 */
[----:B------:R-:W-:Y:S01]  /*3c70*/  LOP3.LUT R76, R46, 0xffff0000, RZ, 0xc0, !PT ;  /* 0xffff00002e4c7812 */ /* 0x000fe200078ec0ff */
[----:B------:R-:W-:Y:S02]  /*3c80*/  IMAD.U32 R81, R154, 0x10000, RZ ;  /* 0x000100009a517824 */ /* 0x000fe400078e00ff */
[C---:B------:R-:W-:Y:S01]  /*3c90*/  IMAD.U32 R83, R155.reuse, 0x10000, RZ ;  /* 0x000100009b537824 */ /* 0x040fe200078e00ff */
[----:B------:R-:W-:Y:S01]  /*3ca0*/  LOP3.LUT R155, R155, 0xffff0000, RZ, 0xc0, !PT ;  /* 0xffff00009b9b7812 */ /* 0x000fe200078ec0ff */
[----:B------:R-:W-:Y:S01]  /*3cb0*/  FMUL.FTZ R159, R76, R81 ;  /* 0x000000514c9f7220 */ /* 0x000fe20000410000 */
[----:B------:R-:W-:Y:S02]  /*3cc0*/  IMAD.U32 R46, R46, 0x10000, RZ ;  /* 0x000100002e2e7824 */ /* 0x000fe400078e00ff */
[----:B------:R-:W-:Y:S01]  /*3cd0*/  FMUL.FTZ R76, R76, R83 ;  /* 0x000000534c4c7220 */ /* 0x000fe20000410000 */
[----:B------:R-:W-:Y:S01]  /*3ce0*/  F2FP.BF16.F32.PACK_AB R45, R82, R45 ;  /* 0x0000002d522d723e */ /* 0x000fe200000010ff */
[----:B------:R-:W-:-:S02]  /*3cf0*/  FFMA.FTZ R159, R46, R83, -R159 ;  /* 0x000000532e9f7223 */ /* 0x000fc4000001089f */
[----:B------:R-:W-:Y:S01]  /*3d00*/  FFMA.FTZ R76, R46, R81, R76 ;  /* 0x000000512e4c7223 */ /* 0x000fe2000001004c */
[----:B------:R-:W-:Y:S02]  /*3d10*/  LOP3.LUT R81, R154, 0xffff0000, RZ, 0xc0, !PT ;  /* 0xffff00009a517812 */ /* 0x000fe400078ec0ff */
[----:B------:R-:W-:-:S05]  /*3d20*/  LOP3.LUT R46, R47, 0xffff0000, RZ, 0xc0, !PT ;  /* 0xffff00002f2e7812 */ /* 0x000fca00078ec0ff */
[C---:B------:R-:W-:Y:S01]  /*3d30*/  FMUL.FTZ R47, R46.reuse, R81 ;  /* 0x000000512e2f7220 */ /* 0x040fe20000410000 */
[----:B------:R-:W-:-:S03]  /*3d40*/  FMUL.FTZ R46, R46, R155 ;  /* 0x0000009b2e2e7220 */ /* 0x000fc60000410000 */
[C---:B------:R-:W-:Y:S01]  /*3d50*/  FFMA.FTZ R47, R80.reuse, R155, -R47 ;  /* 0x0000009b502f7223 */ /* 0x040fe2000001082f */
[----:B------:R-:W-:Y:S01]  /*3d60*/  FFMA.FTZ R46, R80, R81, R46 ;  /* 0x00000051502e7223 */ /* 0x000fe2000001002e */
[----:B------:R-:W-:Y:S01]  /*3d70*/  LOP3.LUT R80, R44, 0xffff0000, RZ, 0xc0, !PT ;  /* 0xffff00002c507812 */ /* 0x000fe200078ec0ff */
[----:B------:R-:W-:Y:S02]  /*3d80*/  IMAD.U32 R81, R156, 0x10000, RZ ;  /* 0x000100009c517824 */ /* 0x000fe400078e00ff */
[----:B------:R-:W-:Y:S01]  /*3d90*/  IMAD.U32 R44, R44, 0x10000, RZ ;  /* 0x000100002c2c7824 */ /* 0x000fe200078e00ff */
[----:B------:R-:W-:Y:S01]  /*3da0*/  F2FP.BF16.F32.PACK_AB R47, R46, R47 ;  /* 0x0000002f2e2f723e */ /* 0x000fe200000010ff */
[C---:B------:R-:W-:Y:S01]  /*3db0*/  FMUL.FTZ R83, R80.reuse, R81 ;  /* 0x0000005150537220 */ /* 0x040fe20000410000 */
[----:B------:R-:W-:Y:S01]  /*3dc0*/  FMUL.FTZ R80, R80, R157 ;  /* 0x0000009d50507220 */ /* 0x000fe20000410000 */
[----:B------:R-:W-:Y:S02]  /*3dd0*/  F2FP.BF16.F32.PACK_AB R46, R76, R159 ;  /* 0x0000009f4c2e723e */ /* 0x000fe400000010ff */
[C---:B------:R-:W-:Y:S01]  /*3de0*/  FFMA.FTZ R83, R44.reuse, R157, -R83 ;  /* 0x0000009d2c537223 */ /* 0x040fe20000010853 */
[----:B------:R-:W-:-:S05]  /*3df0*/  FFMA.FTZ R80, R44, R81, R80 ;  /* 0x000000512c507223 */ /* 0x000fca0000010050 */
[----:B------:R-:W-:-:S07]  /*3e00*/  F2FP.BF16.F32.PACK_AB R44, R80, R83 ;  /* 0x00000053502c723e */ /* 0x000fce00000010ff */
.L_x_1524:
[----:B------:R-:W-:Y:S05]  /*3e10*/  BSYNC B3 ;  /* 0x0000000000037941 */ /* 0x000fea0003800000 */
.L_x_1523:
[----:B------:R-:W-:Y:S02]  /*3e20*/  ULDC.64 UR4, c[0x0][0x2e8] ;  /* 0x0000ba0000047ab9 */ /* 0x000fe40000000a00 */
[----:B------:R-:W-:-:S04]  /*3e30*/  LEA R76, P3, R77, UR4, 0x1 ;  /* 0x000000044d4c7c11 */ /* 0x000fc8000f8608ff */
[----:B------:R-:W-:-:S05]  /*3e40*/  LEA.HI.X R77, R77, UR5, R152, 0x1, P3 ;  /* 0x000000054d4d7c11 */ /* 0x000fca00098f0c98 */
[----:B--2---:R1:W-:Y:S04]  /*3e50*/  STG.E.128 desc[UR42][R76.64], R44 ;  /* 0x0000002c4c007986 */ /* 0x0043e8000c101d2a */
.L_x_1522:
[----:B------:R-:W-:Y:S05]  /*3e60*/  BSYNC B2 ;  /* 0x0000000000027941 */ /* 0x000fea0003800000 */
.L_x_1521:
[----:B------:R-:W-:Y:S05]  /*3e70*/  @P1 BRA `(.L_x_1520) ;  /* 0x0000000000dc1947 */ /* 0x000fea0003800000 */
[----:B-1----:R1:W2:Y:S01]  /*3e80*/  LDS.128 R44, [R111+0x1c400] ;  /* 0x01c400006f2c7984 */ /* 0x0022a20000000c00 */
[----:B------:R-:W-:Y:S01]  /*3e90*/  IADD3 R151, P3, R151, R39, RZ ;  /* 0x0000002797977210 */ /* 0x000fe20007f7e0ff */
[----:B------:R-:W-:Y:S04]  /*3ea0*/  BSSY B2, `(.L_x_1525) ;  /* 0x0000030000027945 */ /* 0x000fe80003800000 */
[----:B------:R-:W-:Y:S01]  /*3eb0*/  IMAD.X R76, R153, 0x1, R104, P3 ;  /* 0x00000001994c7824 */ /* 0x000fe200018e0668 */
[----:B------:R-:W-:-:S13]  /*3ec0*/  ISETP.GE.AND P3, PT, R185, R121, PT ;  /* 0x00000079b900720c */ /* 0x000fda0003f66270 */
[----:B-1----:R-:W-:Y:S05]  /*3ed0*/  @P3 BRA `(.L_x_1526) ;  /* 0x0000000000b03947 */ /* 0x002fea0003800000 */
[--C-:B------:R-:W-:Y:S01]  /*3ee0*/  SHF.R.U64 R77, R72, 0x10, R73.reuse ;  /* 0x00000010484d7819 */ /* 0x100fe20000001249 */
[----:B--2---:R-:W-:Y:S01]  /*3ef0*/  IMAD.U32 R82, R45, 0x10000, RZ ;  /* 0x000100002d527824 */ /* 0x004fe200078e00ff */
[----:B------:R-:W-:Y:S02]  /*3f00*/  SHF.R.U32.HI R72, RZ, 0x10, R73 ;  /* 0x00000010ff487819 */ /* 0x000fe40000011649 */
[--C-:B------:R-:W-:Y:S02]  /*3f10*/  SHF.R.U64 R73, R74, 0x10, R75.reuse ;  /* 0x000000104a497819 */ /* 0x100fe4000000124b */
[----:B------:R-:W-:Y:S01]  /*3f20*/  SHF.R.U32.HI R80, RZ, 0x10, R75 ;  /* 0x00000010ff507819 */ /* 0x000fe2000001164b */
[----:B------:R-:W-:Y:S01]  /*3f30*/  IMAD.U32 R75, R46, 0x10000, RZ ;  /* 0x000100002e4b7824 */ /* 0x000fe200078e00ff */
[----:B------:R-:W-:Y:S02]  /*3f40*/  PRMT R144, R144, 0x5410, R73 ;  /* 0x0000541090907816 */ /* 0x000fe40000000049 */
[----:B------:R-:W-:-:S02]  /*3f50*/  PRMT R146, R146, 0x5410, R77 ;  /* 0x0000541092927816 */ /* 0x000fc4000000004d */
[----:B------:R-:W-:Y:S01]  /*3f60*/  LOP3.LUT R81, R45, 0xffff0000, RZ, 0xc0, !PT ;  /* 0xffff00002d517812 */ /* 0x000fe200078ec0ff */
[----:B------:R-:W-:Y:S01]  /*3f70*/  IMAD.U32 R45, R44, 0x10000, RZ ;  /* 0x000100002c2d7824 */ /* 0x000fe200078e00ff */
[C---:B------:R-:W-:Y:S01]  /*3f80*/  LOP3.LUT R73, R144.reuse, 0xffff0000, RZ, 0xc0, !PT ;  /* 0xffff000090497812 */ /* 0x040fe200078ec0ff */
[----:B------:R-:W-:Y:S01]  /*3f90*/  IMAD.U32 R144, R144, 0x10000, RZ ;  /* 0x0001000090907824 */ /* 0x000fe200078e00ff */
[----:B------:R-:W-:Y:S02]  /*3fa0*/  PRMT R143, R143, 0x5410, R80 ;  /* 0x000054108f8f7816 */ /* 0x000fe40000000050 */
[----:B------:R-:W-:Y:S01]  /*3fb0*/  LOP3.LUT R83, R146, 0xffff0000, RZ, 0xc0, !PT ;  /* 0xffff000092537812 */ /* 0x000fe200078ec0ff */
[----:B------:R-:W-:Y:S01]  /*3fc0*/  FMUL.FTZ R153, R81, R73 ;  /* 0x0000004951997220 */ /* 0x000fe20000410000 */
[----:B------:R-:W-:Y:S01]  /*3fd0*/  PRMT R145, R145, 0x5410, R72 ;  /* 0x0000541091917816 */ /* 0x000fe20000000048 */
[----:B------:R-:W-:Y:S01]  /*3fe0*/  IMAD.U32 R77, R143, 0x10000, RZ ;  /* 0x000100008f4d7824 */ /* 0x000fe200078e00ff */
[----:B------:R-:W-:Y:S01]  /*3ff0*/  LOP3.LUT R46, R46, 0xffff0000, RZ, 0xc0, !PT ;  /* 0xffff00002e2e7812 */ /* 0x000fe200078ec0ff */
[-C--:B------:R-:W-:Y:S01]  /*4000*/  FMUL.FTZ R152, R81, R83.reuse ;  /* 0x0000005351987220 */ /* 0x080fe20000410000 */
[----:B------:R-:W-:Y:S01]  /*4010*/  FFMA.FTZ R72, R82, R83, -R153 ;  /* 0x0000005352487223 */ /* 0x000fe20000010899 */
[----:B------:R-:W-:Y:S01]  /*4020*/  IMAD.U32 R80, R145, 0x10000, RZ ;  /* 0x0001000091507824 */ /* 0x000fe200078e00ff */
[----:B------:R-:W-:Y:S01]  /*4030*/  LOP3.LUT R74, R47, 0xffff0000, RZ, 0xc0, !PT ;  /* 0xffff00002f4a7812 */ /* 0x000fe200078ec0ff */
[----:B------:R-:W-:Y:S01]  /*4040*/  FMUL.FTZ R154, R46, R77 ;  /* 0x0000004d2e9a7220 */ /* 0x000fe20000410000 */
[----:B------:R-:W-:Y:S01]  /*4050*/  FFMA.FTZ R73, R82, R73, R152 ;  /* 0x0000004952497223 */ /* 0x000fe20000010098 */
[-C--:B------:R-:W-:Y:S01]  /*4060*/  FMUL.FTZ R82, R46, R80.reuse ;  /* 0x000000502e527220 */ /* 0x080fe20000410000 */
[----:B------:R-:W-:Y:S01]  /*4070*/  LOP3.LUT R143, R143, 0xffff0000, RZ, 0xc0, !PT ;  /* 0xffff00008f8f7812 */ /* 0x000fe200078ec0ff */
[----:B------:R-:W-:Y:S01]  /*4080*/  IMAD.U32 R146, R146, 0x10000, RZ ;  /* 0x0001000092927824 */ /* 0x000fe200078e00ff */
[----:B------:R-:W-:Y:S01]  /*4090*/  LOP3.LUT R145, R145, 0xffff0000, RZ, 0xc0, !PT ;  /* 0xffff000091917812 */ /* 0x000fe200078ec0ff */
[C---:B------:R-:W-:Y:S01]  /*40a0*/  FFMA.FTZ R46, R75.reuse, R80, -R154 ;  /* 0x000000504b2e7223 */ /* 0x040fe2000001089a */
[----:B------:R-:W-:Y:S01]  /*40b0*/  LOP3.LUT R44, R44, 0xffff0000, RZ, 0xc0, !PT ;  /* 0xffff00002c2c7812 */ /* 0x000fe200078ec0ff */
[----:B------:R-:W-:Y:S01]  /*40c0*/  FFMA.FTZ R75, R75, R77, R82 ;  /* 0x0000004d4b4b7223 */ /* 0x000fe20000010052 */
[----:B------:R-:W-:-:S02]  /*40d0*/  IMAD.U32 R47, R47, 0x10000, RZ ;  /* 0x000100002f2f7824 */ /* 0x000fc400078e00ff */
        /* <DEDUP_REMOVED lines=11> */
[----:B------:R-:W-:-:S07]  /*4190*/  F2FP.BF16.F32.PACK_AB R44, R77, R74 ;  /* 0x0000004a4d2c723e */ /* 0x000fce00000010ff */
.L_x_1526:
[----:B------:R-:W-:Y:S05]  /*41a0*/  BSYNC B2 ;  /* 0x0000000000027941 */ /* 0x000fea0003800000 */
.L_x_1525:
[----:B------:R-:W-:Y:S02]  /*41b0*/  ULDC.64 UR4, c[0x0][0x2e8] ;  /* 0x0000ba0000047ab9 */ /* 0x000fe40000000a00 */
[----:B------:R-:W-:-:S04]  /*41c0*/  LEA R72, P3, R151, UR4, 0x1 ;  /* 0x0000000497487c11 */ /* 0x000fc8000f8608ff */
[----:B------:R-:W-:-:S05]  /*41d0*/  LEA.HI.X R73, R151, UR5, R76, 0x1, P3 ;  /* 0x0000000597497c11 */ /* 0x000fca00098f0c4c */
[----:B--2---:R2:W-:Y:S04]  /*41e0*/  STG.E.128 desc[UR42][R72.64], R44 ;  /* 0x0000002c48007986 */ /* 0x0045e8000c101d2a */
.L_x_1520:
[----:B------:R-:W-:Y:S05]  /*41f0*/  BSYNC B1 ;  /* 0x0000000000017941 */ /* 0x000fea0003800000 */
.L_x_1519:
[----:B------:R-:W-:Y:S04]  /*4200*/  BSSY B1, `(.L_x_1527) ;  /* 0x0000078000017945 */ /* 0x000fe80003800000 */
[----:B------:R-:W-:Y:S05]  /*4210*/  @P4 BRA `(.L_x_1528) ;  /* 0x0000000400d84947 */ /* 0x000fea0003800000 */
[----:B--2---:R-:W-:Y:S01]  /*4220*/  IADD3 R72, P3, P4, R128, R118, R16 ;  /* 0x0000007680487210 */ /* 0x004fe20007c7e010 */
[----:B------:R-:W-:Y:S03]  /*4230*/  BSSY B2, `(.L_x_1529) ;  /* 0x000003b000027945 */ /* 0x000fe60003800000 */
[----:B------:R-:W-:Y:S01]  /*4240*/  IADD3.X R73, R4, R120, R17, P3, P4 ;  /* 0x0000007804497210 */ /* 0x000fe20001fe8411 */
[----:B------:R-:W-:Y:S08]  /*4250*/  @P2 BRA `(.L_x_1530) ;  /* 0x0000000000e02947 */ /* 0x000ff00003800000 */
[----:B-1----:R1:W2:Y:S01]  /*4260*/  LDS.128 R44, [R111+0x19400] ;  /* 0x019400006f2c7984 */ /* 0x0022a20000000c00 */
[----:B------:R-:W-:Y:S01]  /*4270*/  IADD3 R74, P3, R72, R96, RZ ;  /* 0x00000060484a7210 */ /* 0x000fe20007f7e0ff */
[----:B------:R-:W-:Y:S04]  /*4280*/  BSSY B3, `(.L_x_1531) ;  /* 0x0000031000037945 */ /* 0x000fe80003800000 */
[----:B------:R-:W-:Y:S01]  /*4290*/  IMAD.X R75, R73, 0x1, R36, P3 ;  /* 0x00000001494b7824 */ /* 0x000fe200018e0624 */
[----:B------:R-:W-:-:S13]  /*42a0*/  ISETP.GE.AND P3, PT, R18, R121, PT ;  /* 0x000000791200720c */ /* 0x000fda0003f66270 */
[----:B-1----:R-:W-:Y:S05]  /*42b0*/  @P3 BRA `(.L_x_1532) ;  /* 0x0000000000b43947 */ /* 0x002fea0003800000 */
[----:B------:R-:W-:Y:S02]  /*42c0*/  SHF.R.U64 R77, R70, 0x10, R71 ;  /* 0x00000010464d7819 */ /* 0x000fe40000001247 */
[--C-:B------:R-:W-:Y:S01]  /*42d0*/  SHF.R.U64 R81, R68, 0x10, R69.reuse ;  /* 0x0000001044517819 */ /* 0x100fe20000001245 */
[----:B--2---:R-:W-:Y:S01]  /*42e0*/  IMAD.U32 R68, R46, 0x10000, RZ ;  /* 0x000100002e447824 */ /* 0x004fe200078e00ff */
[----:B------:R-:W-:Y:S02]  /*42f0*/  SHF.R.U32.HI R76, RZ, 0x10, R69 ;  /* 0x00000010ff4c7819 */ /* 0x000fe40000011645 */
[----:B------:R-:W-:Y:S01]  /*4300*/  PRMT R136, R136, 0x5410, R77 ;  /* 0x0000541088887816 */ /* 0x000fe2000000004d */
[----:B------:R-:W-:Y:S01]  /*4310*/  IMAD.U32 R77, R45, 0x10000, RZ ;  /* 0x000100002d4d7824 */ /* 0x000fe200078e00ff */
[----:B------:R-:W-:Y:S02]  /*4320*/  SHF.R.U32.HI R70, RZ, 0x10, R71 ;  /* 0x00000010ff467819 */ /* 0x000fe40000011647 */
[----:B------:R-:W-:-:S02]  /*4330*/  PRMT R138, R138, 0x5410, R81 ;  /* 0x000054108a8a7816 */ /* 0x000fc40000000051 */
[----:B------:R-:W-:Y:S02]  /*4340*/  PRMT R137, R137, 0x5410, R76 ;  /* 0x0000541089897816 */ /* 0x000fe4000000004c */
[----:B------:R-:W-:Y:S01]  /*4350*/  LOP3.LUT R71, R45, 0xffff0000, RZ, 0xc0, !PT ;  /* 0xffff00002d477812 */ /* 0x000fe200078ec0ff */
[----:B------:R-:W-:Y:S01]  /*4360*/  IMAD.U32 R45, R44, 0x10000, RZ ;  /* 0x000100002c2d7824 */ /* 0x000fe200078e00ff */
[C---:B------:R-:W-:Y:S01]  /*4370*/  LOP3.LUT R82, R136.reuse, 0xffff0000, RZ, 0xc0, !PT ;  /* 0xffff000088527812 */ /* 0x040fe200078ec0ff */
[----:B------:R-:W-:Y:S01]  /*4380*/  IMAD.U32 R80, R137, 0x10000, RZ ;  /* 0x0001000089507824 */ /* 0x000fe200078e00ff */
[----:B------:R-:W-:Y:S01]  /*4390*/  PRMT R135, R135, 0x5410, R70 ;  /* 0x0000541087877816 */ /* 0x000fe20000000046 */
[----:B------:R-:W-:Y:S01]  /*43a0*/  IMAD.U32 R136, R136, 0x10000, RZ ;  /* 0x0001000088887824 */ /* 0x000fe200078e00ff */
[----:B------:R-:W-:Y:S01]  /*43b0*/  LOP3.LUT R76, R138, 0xffff0000, RZ, 0xc0, !PT ;  /* 0xffff00008a4c7812 */ /* 0x000fe200078ec0ff */
[----:B------:R-:W-:Y:S01]  /*43c0*/  FMUL.FTZ R144, R71, R82 ;  /* 0x0000005247907220 */ /* 0x000fe20000410000 */
[----:B------:R-:W-:Y:S01]  /*43d0*/  LOP3.LUT R69, R46, 0xffff0000, RZ, 0xc0, !PT ;  /* 0xffff00002e457812 */ /* 0x000fe200078ec0ff */
[----:B------:R-:W-:Y:S01]  /*43e0*/  IMAD.U32 R70, R135, 0x10000, RZ ;  /* 0x0001000087467824 */ /* 0x000fe200078e00ff */
[----:B------:R-:W-:Y:S01]  /*43f0*/  LOP3.LUT R46, R47, 0xffff0000, RZ, 0xc0, !PT ;  /* 0xffff00002f2e7812 */ /* 0x000fe200078ec0ff */
[-C--:B------:R-:W-:Y:S01]  /*4400*/  FMUL.FTZ R81, R71, R76.reuse ;  /* 0x0000004c47517220 */ /* 0x080fe20000410000 */
[----:B------:R-:W-:Y:S01]  /*4410*/  LOP3.LUT R71, R44, 0xffff0000, RZ, 0xc0, !PT ;  /* 0xffff00002c477812 */ /* 0x000fe200078ec0ff */
[----:B------:R-:W-:Y:S01]  /*4420*/  FFMA.FTZ R44, R77, R76, -R144 ;  /* 0x0000004c4d2c7223 */ /* 0x000fe20000010890 */
[----:B------:R-:W-:Y:S01]  /*4430*/  FMUL.FTZ R83, R69, R70 ;  /* 0x0000004645537220 */ /* 0x000fe20000410000 */
[----:B------:R-:W-:Y:S01]  /*4440*/  FFMA.FTZ R77, R77, R82, R81 ;  /* 0x000000524d4d7223 */ /* 0x000fe20000010051 */
[-C--:B------:R-:W-:Y:S01]  /*4450*/  FMUL.FTZ R81, R69, R80.reuse ;  /* 0x0000005045517220 */ /* 0x080fe20000410000 */
[----:B------:R-:W-:Y:S01]  /*4460*/  LOP3.LUT R135, R135, 0xffff0000, RZ, 0xc0, !PT ;  /* 0xffff000087877812 */ /* 0x000fe200078ec0ff */
[----:B------:R-:W-:Y:S01]  /*4470*/  FFMA.FTZ R69, R68, R80, -R83 ;  /* 0x0000005044457223 */ /* 0x000fe20000010853 */
[----:B------:R-:W-:Y:S01]  /*4480*/  LOP3.LUT R137, R137, 0xffff0000, RZ, 0xc0, !PT ;  /* 0xffff000089897812 */ /* 0x000fe200078ec0ff */
[----:B------:R-:W-:-:S02]  /*4490*/  IMAD.U32 R138, R138, 0x10000, RZ ;  /* 0x000100008a8a7824 */ /* 0x000fc400078e00ff */
[----:B------:R-:W-:Y:S01]  /*44a0*/  FFMA.FTZ R68, R68, R70, R81 ;  /* 0x0000004644447223 */ /* 0x000fe20000010051 */
[C---:B------:R-:W-:Y:S01]  /*44b0*/  FMUL.FTZ R70, R46.reuse, R135 ;  /* 0x000000872e467220 */ /* 0x040fe20000410000 */
[----:B------:R-:W-:Y:S02]  /*44c0*/  IMAD.U32 R47, R47, 0x10000, RZ ;  /* 0x000100002f2f7824 */ /* 0x000fe400078e00ff */
        /* <DEDUP_REMOVED lines=11> */
[----:B------:R-:W-:-:S07]  /*4580*/  F2FP.BF16.F32.PACK_AB R47, R47, R70 ;  /* 0x000000462f2f723e */ /* 0x000fce00000010ff */
.L_x_1532:
[----:B------:R-:W-:Y:S05]  /*4590*/  BSYNC B3 ;  /* 0x0000000000037941 */ /* 0x000fea0003800000 */
.L_x_1531:
[----:B------:R-:W-:Y:S02]  /*45a0*/  ULDC.64 UR4, c[0x0][0x2e8] ;  /* 0x0000ba0000047ab9 */ /* 0x000fe40000000a00 */
[----:B------:R-:W-:-:S04]  /*45b0*/  LEA R68, P3, R74, UR4, 0x1 ;  /* 0x000000044a447c11 */ /* 0x000fc8000f8608ff */
[----:B------:R-:W-:-:S05]  /*45c0*/  LEA.HI.X R69, R74, UR5, R75, 0x1, P3 ;  /* 0x000000054a457c11 */ /* 0x000fca00098f0c4b */
[----:B--2---:R2:W-:Y:S04]  /*45d0*/  STG.E.128 desc[UR42][R68.64], R44 ;  /* 0x0000002c44007986 */ /* 0x0045e8000c101d2a */
.L_x_1530:
[----:B------:R-:W-:Y:S05]  /*45e0*/  BSYNC B2 ;  /* 0x0000000000027941 */ /* 0x000fea0003800000 */
.L_x_1529:
[----:B------:R-:W-:Y:S05]  /*45f0*/  @P1 BRA `(.L_x_1528) ;  /* 0x0000000000e01947 */ /* 0x000fea0003800000 */
[----:B-12---:R1:W2:Y:S01]  /*4600*/  LDS.128 R44, [R111+0x1d400] ;  /* 0x01d400006f2c7984 */ /* 0x0062a20000000c00 */
[----:B------:R-:W-:Y:S01]  /*4610*/  IADD3 R72, P3, R72, R39, RZ ;  /* 0x0000002748487210 */ /* 0x000fe20007f7e0ff */
[----:B------:R-:W-:Y:S04]  /*4620*/  BSSY B2, `(.L_x_1533) ;  /* 0x0000031000027945 */ /* 0x000fe80003800000 */
[----:B------:R-:W-:Y:S01]  /*4630*/  IMAD.X R73, R73, 0x1, R104, P3 ;  /* 0x0000000149497824 */ /* 0x000fe200018e0668 */
[----:B------:R-:W-:-:S13]  /*4640*/  ISETP.GE.AND P3, PT, R185, R121, PT ;  /* 0x00000079b900720c */ /* 0x000fda0003f66270 */
[----:B-1----:R-:W-:Y:S05]  /*4650*/  @P3 BRA `(.L_x_1534) ;  /* 0x0000000000b43947 */ /* 0x002fea0003800000 */
[----:B------:R-:W-:Y:S02]  /*4660*/  SHF.R.U64 R66, R66, 0x10, R67 ;  /* 0x0000001042427819 */ /* 0x000fe40000001243 */
[----:B------:R-:W-:Y:S02]  /*4670*/  SHF.R.U64 R68, R64, 0x10, R65 ;  /* 0x0000001040447819 */ /* 0x000fe40000001241 */
[----:B------:R-:W-:Y:S02]  /*4680*/  SHF.R.U32.HI R69, RZ, 0x10, R67 ;  /* 0x00000010ff457819 */ /* 0x000fe40000011643 */
[----:B------:R-:W-:Y:S02]  /*4690*/  PRMT R131, R131, 0x5410, R66 ;  /* 0x0000541083837816 */ /* 0x000fe40000000042 */
[----:B------:R-:W-:Y:S02]  /*46a0*/  PRMT R123, R123, 0x5410, R68 ;  /* 0x000054107b7b7816 */ /* 0x000fe40000000044 */
[----:B------:R-:W-:Y:S01]  /*46b0*/  SHF.R.U32.HI R71, RZ, 0x10, R65 ;  /* 0x00000010ff477819 */ /* 0x000fe20000011641 */
[----:B--2---:R-:W-:Y:S01]  /*46c0*/  IMAD.U32 R65, R46, 0x10000, RZ ;  /* 0x000100002e417824 */ /* 0x004fe200078e00ff */
[----:B------:R-:W-:-:S02]  /*46d0*/  PRMT R132, R132, 0x5410, R69 ;  /* 0x0000541084847816 */ /* 0x000fc40000000045 */
[----:B------:R-:W-:Y:S02]  /*46e0*/  LOP3.LUT R66, R45, 0xffff0000, RZ, 0xc0, !PT ;  /* 0xffff00002d427812 */ /* 0x000fe400078ec0ff */
[----:B------:R-:W-:Y:S01]  /*46f0*/  LOP3.LUT R69, R131, 0xffff0000, RZ, 0xc0, !PT ;  /* 0xffff000083457812 */ /* 0x000fe200078ec0ff */
[----:B------:R-:W-:Y:S01]  /*4700*/  IMAD.U32 R74, R132, 0x10000, RZ ;  /* 0x00010000844a7824 */ /* 0x000fe200078e00ff */
[----:B------:R-:W-:Y:S01]  /*4710*/  LOP3.LUT R68, R123, 0xffff0000, RZ, 0xc0, !PT ;  /* 0xffff00007b447812 */ /* 0x000fe200078ec0ff */
[----:B------:R-:W-:Y:S01]  /*4720*/  IMAD.U32 R131, R131, 0x10000, RZ ;  /* 0x0001000083837824 */ /* 0x000fe200078e00ff */
[----:B------:R-:W-:Y:S01]  /*4730*/  PRMT R130, R130, 0x5410, R71 ;  /* 0x0000541082827816 */ /* 0x000fe20000000047 */
[----:B------:R-:W-:Y:S01]  /*4740*/  FMUL.FTZ R76, R66, R69 ;  /* 0x00000045424c7220 */ /* 0x000fe20000410000 */
[----:B------:R-:W-:Y:S01]  /*4750*/  LOP3.LUT R67, R46, 0xffff0000, RZ, 0xc0, !PT ;  /* 0xffff00002e437812 */ /* 0x000fe200078ec0ff */
[C---:B------:R-:W-:Y:S01]  /*4760*/  IMAD.U32 R46, R47.reuse, 0x10000, RZ ;  /* 0x000100002f2e7824 */ /* 0x040fe200078e00ff */
[----:B------:R-:W-:Y:S01]  /*4770*/  LOP3.LUT R64, R47, 0xffff0000, RZ, 0xc0, !PT ;  /* 0xffff00002f407812 */ /* 0x000fe200078ec0ff */
[----:B------:R-:W-:-:S02]  /*4780*/  IMAD.U32 R47, R45, 0x10000, RZ ;  /* 0x000100002d2f7824 */ /* 0x000fc400078e00ff */
[----:B------:R-:W-:Y:S01]  /*4790*/  FMUL.FTZ R66, R66, R68 ;  /* 0x0000004442427220 */ /* 0x000fe20000410000 */
[----:B------:R-:W-:Y:S02]  /*47a0*/  IMAD.U32 R70, R130, 0x10000, RZ ;  /* 0x0001000082467824 */ /* 0x000fe400078e00ff */
[----:B------:R-:W-:Y:S01]  /*47b0*/  FMUL.FTZ R80, R67, R74 ;  /* 0x0000004a43507220 */ /* 0x000fe20000410000 */
[C---:B------:R-:W-:Y:S01]  /*47c0*/  FFMA.FTZ R76, R47.reuse, R68, -R76 ;  /* 0x000000442f4c7223 */ /* 0x040fe2000001084c */
[----:B------:R-:W-:Y:S01]  /*47d0*/  FFMA.FTZ R69, R47, R69, R66 ;  /* 0x000000452f457223 */ /* 0x000fe20000010042 */
[-C--:B------:R-:W-:Y:S01]  /*47e0*/  FMUL.FTZ R66, R67, R70.reuse ;  /* 0x0000004643427220 */ /* 0x080fe20000410000 */
[----:B------:R-:W-:Y:S01]  /*47f0*/  IMAD.U32 R45, R44, 0x10000, RZ ;  /* 0x000100002c2d7824 */ /* 0x000fe200078e00ff */
[----:B------:R-:W-:Y:S01]  /*4800*/  LOP3.LUT R67, R132, 0xffff0000, RZ, 0xc0, !PT ;  /* 0xffff000084437812 */ /* 0x000fe200078ec0ff */
[----:B------:R-:W-:Y:S01]  /*4810*/  FFMA.FTZ R80, R65, R70, -R80 ;  /* 0x0000004641507223 */ /* 0x000fe20000010850 */
[----:B------:R-:W-:Y:S01]  /*4820*/  LOP3.LUT R47, R130, 0xffff0000, RZ, 0xc0, !PT ;  /* 0xffff0000822f7812 */ /* 0x000fe200078ec0ff */
[----:B------:R-:W-:Y:S01]  /*4830*/  IMAD.U32 R123, R123, 0x10000, RZ ;  /* 0x000100007b7b7824 */ /* 0x000fe200078e00ff */
[----:B------:R-:W-:Y:S01]  /*4840*/  LOP3.LUT R44, R44, 0xffff0000, RZ, 0xc0, !PT ;  /* 0xffff00002c2c7812 */ /* 0x000fe200078ec0ff */
[----:B------:R-:W-:Y:S01]  /*4850*/  FFMA.FTZ R65, R65, R74, R66 ;  /* 0x0000004a41417223 */ /* 0x000fe20000010042 */
[C---:B------:R-:W-:Y:S01]  /*4860*/  FMUL.FTZ R71, R64.reuse, R67 ;  /* 0x0000004340477220 */ /* 0x040fe20000410000 */
[----:B------:R-:W-:Y:S01]  /*4870*/  FMUL.FTZ R66, R64, R47 ;  /* 0x0000002f40427220 */ /* 0x000fe20000410000 */
[----:B------:R-:W-:Y:S01]  /*4880*/  F2FP.BF16.F32.PACK_AB R69, R69, R76 ;  /* 0x0000004c4545723e */ /* 0x000fe200000010ff */
        /* <DEDUP_REMOVED lines=9> */
[----:B------:R-:W-:-:S07]  /*4920*/  IMAD.MOV.U32 R45, RZ, RZ, R69 ;  /* 0x000000ffff2d7224 */ /* 0x000fce00078e0045 */
.L_x_1534:
[----:B------:R-:W-:Y:S05]  /*4930*/  BSYNC B2 ;  /* 0x0000000000027941 */ /* 0x000fea0003800000 */
.L_x_1533:
[----:B------:R-:W-:Y:S02]  /*4940*/  ULDC.64 UR4, c[0x0][0x2e8] ;  /* 0x0000ba0000047ab9 */ /* 0x000fe40000000a00 */
[----:B------:R-:W-:-:S04]  /*4950*/  LEA R64, P3, R72, UR4, 0x1 ;  /* 0x0000000448407c11 */ /* 0x000fc8000f8608ff */
[----:B------:R-:W-:-:S05]  /*4960*/  LEA.HI.X R65, R72, UR5, R73, 0x1, P3 ;  /* 0x0000000548417c11 */ /* 0x000fca00098f0c49 */
[----:B--2---:R3:W-:Y:S04]  /*4970*/  STG.E.128 desc[UR42][R64.64], R44 ;  /* 0x0000002c40007986 */ /* 0x0047e8000c101d2a */
.L_x_1528:
[----:B------:R-:W-:Y:S05]  /*4980*/  BSYNC B1 ;  /* 0x0000000000017941 */ /* 0x000fea0003800000 */
.L_x_1527:
[----:B------:R-:W-:Y:S01]  /*4990*/  ISETP.NE.AND P3, PT, R122, RZ, PT ;  /* 0x000000ff7a00720c */ /* 0x000fe20003f65270 */
[----:B------:R-:W-:-:S12]  /*49a0*/  BSSY B1, `(.L_x_1535) ;  /* 0x000007a000017945 */ /* 0x000fd80003800000 */
[----:B------:R-:W-:Y:S05]  /*49b0*/  @P3 BRA `(.L_x_1536) ;  /* 0x0000000400e03947 */ /* 0x000fea0003800000 */
[----:B---3--:R-:W-:Y:S01]  /*49c0*/  IADD3 R64, P3, P4, R3, R118, R16 ;  /* 0x0000007603407210 */ /* 0x008fe20007c7e010 */
[----:B------:R-:W-:Y:S03]  /*49d0*/  BSSY B2, `(.L_x_1537) ;  /* 0x000003c000027945 */ /* 0x000fe60003800000 */
[----:B------:R-:W-:Y:S01]  /*49e0*/  IADD3.X R65, R29, R120, R17, P3, P4 ;  /* 0x000000781d417210 */ /* 0x000fe20001fe8411 */
[----:B------:R-:W-:Y:S08]  /*49f0*/  @P2 BRA `(.L_x_1538) ;  /* 0x0000000000e42947 */ /* 0x000ff00003800000 */
[----:B-12---:R1:W2:Y:S01]  /*4a00*/  LDS.128 R44, [R111+0x1a400] ;  /* 0x01a400006f2c7984 */ /* 0x0062a20000000c00 */
[----:B------:R-:W-:Y:S01]  /*4a10*/  IADD3 R66, P3, R64, R96, RZ ;  /* 0x0000006040427210 */ /* 0x000fe20007f7e0ff */
[----:B------:R-:W-:Y:S04]  /*4a20*/  BSSY B3, `(.L_x_1539) ;  /* 0x0000032000037945 */ /* 0x000fe80003800000 */
[----:B------:R-:W-:Y:S01]  /*4a30*/  IMAD.X R67, R65, 0x1, R36, P3 ;  /* 0x0000000141437824 */ /* 0x000fe200018e0624 */
[----:B------:R-:W-:-:S13]  /*4a40*/  ISETP.GE.AND P3, PT, R18, R121, PT ;  /* 0x000000791200720c */ /* 0x000fda0003f66270 */
[----:B-1----:R-:W-:Y:S05]  /*4a50*/  @P3 BRA `(.L_x_1540) ;  /* 0x0000000000b83947 */ /* 0x002fea0003800000 */
        /* <DEDUP_REMOVED lines=13> */
[C---:B------:R-:W-:Y:S01]  /*4b30*/  LOP3.LUT R70, R161.reuse, 0xffff0000, RZ, 0xc0, !PT ;  /* 0xffff0000a1467812 */ /* 0x040fe200078ec0ff */
        /* <DEDUP_REMOVED lines=20> */
[----:B------:R-:W-:Y:S01]  /*4c80*/  FMUL.FTZ R44, R44, R158 ;  /* 0x0000009e2c2c7220 */ /* 0x000fe20000410000 */
[----:B------:R-:W-:Y:S01]  /*4c90*/  FMUL.FTZ R63, R63, R160 ;  /* 0x000000a03f3f7220 */ /* 0x000fe20000410000 */
        /* <DEDUP_REMOVED lines=10> */
.L_x_1540:
[----:B------:R-:W-:Y:S05]  /*4d40*/  BSYNC B3 ;  /* 0x0000000000037941 */ /* 0x000fea0003800000 */
.L_x_1539:
[----:B------:R-:W-:Y:S02]  /*4d50*/  ULDC.64 UR4, c[0x0][0x2e8] ;  /* 0x0000ba0000047ab9 */ /* 0x000fe40000000a00 */
[----:B------:R-:W-:-:S04]  /*4d60*/  LEA R60, P3, R66, UR4, 0x1 ;  /* 0x00000004423c7c11 */ /* 0x000fc8000f8608ff */
[----:B------:R-:W-:-:S05]  /*4d70*/  LEA.HI.X R61, R66, UR5, R67, 0x1, P3 ;  /* 0x00000005423d7c11 */ /* 0x000fca00098f0c43 */
[----:B--2---:R3:W-:Y:S04]  /*4d80*/  STG.E.128 desc[UR42][R60.64], R44 ;  /* 0x0000002c3c007986 */ /* 0x0047e8000c101d2a */
.L_x_1538:
[----:B------:R-:W-:Y:S05]  /*4d90*/  BSYNC B2 ;  /* 0x0000000000027941 */ /* 0x000fea0003800000 */
.L_x_1537:
[----:B------:R-:W-:Y:S05]  /*4da0*/  @P1 BRA `(.L_x_1536) ;  /* 0x0000000000e41947 */ /* 0x000fea0003800000 */
[----:B-123--:R1:W2:Y:S01]  /*4db0*/  LDS.128 R44, [R111+0x1e400] ;  /* 0x01e400006f2c7984 */ /* 0x00e2a20000000c00 */
        /* <DEDUP_REMOVED lines=51> */
.L_x_1542:
[----:B------:R-:W-:Y:S05]  /*50f0*/  BSYNC B2 ;  /* 0x0000000000027941 */ /* 0x000fea0003800000 */
.L_x_1541:
[----:B------:R-:W-:Y:S02]  /*5100*/  ULDC.64 UR4, c[0x0][0x2e8] ;  /* 0x0000ba0000047ab9 */ /* 0x000fe40000000a00 */
[----:B------:R-:W-:-:S04]  /*5110*/  LEA R56, P3, R64, UR4, 0x1 ;  /* 0x0000000440387c11 */ /* 0x000fc8000f8608ff */
[----:B------:R-:W-:-:S05]  /*5120*/  LEA.HI.X R57, R64, UR5, R65, 0x1, P3 ;  /* 0x0000000540397c11 */ /* 0x000fca00098f0c41 */
[----:B--2---:R4:W-:Y:S04]  /*5130*/  STG.E.128 desc[UR42][R56.64], R44 ;  /* 0x0000002c38007986 */ /* 0x0049e8000c101d2a */
.L_x_1536:
[----:B------:R-:W-:Y:S05]  /*5140*/  BSYNC B1 ;  /* 0x0000000000017941 */ /* 0x000fea0003800000 */
.L_x_1535:
[----:B------:R-:W-:Y:S05]  /*5150*/  @P5 BRA `(.L_x_1543) ;  /* 0x00000038007c5947 */ /* 0x000fea0003800000 */
[----:B------:R-:W-:Y:S01]  /*5160*/  IADD3 R118, P3, P4, R30, R118, R16 ;  /* 0x000000761e767210 */ /* 0x000fe20007c7e010 */
[----:B------:R-:W-:Y:S03]  /*5170*/  BSSY B1, `(.L_x_1544) ;  /* 0x000003c000017945 */ /* 0x000fe60003800000 */
[----:B----4-:R-:W-:Y:S01]  /*5180*/  IADD3.X R57, R32, R120, R17, P3, P4 ;  /* 0x0000007820397210 */ /* 0x010fe20001fe8411 */
[----:B------:R-:W-:Y:S08]  /*5190*/  @P2 BRA `(.L_x_1545) ;  /* 0x0000000000e42947 */ /* 0x000ff00003800000 */
[----:B-123--:R1:W2:Y:S01]  /*51a0*/  LDS.128 R44, [R111+0x1b400] ;  /* 0x01b400006f2c7984 */ /* 0x00e2a20000000c00 */
[----:B------:R-:W-:Y:S01]  /*51b0*/  ISETP.GE.AND P4, PT, R18, R121, PT ;  /* 0x000000791200720c */ /* 0x000fe20003f86270 */
[----:B------:R-:W-:Y:S01]  /*51c0*/  BSSY B2, `(.L_x_1546) ;  /* 0x0000031000027945 */ /* 0x000fe20003800000 */
[----:B------:R-:W-:-:S11]  /*51d0*/  IADD3 R63, P3, R118, R96, RZ ;  /* 0x00000060763f7210 */ /* 0x000fd60007f7e0ff */
[----:B-1----:R-:W-:Y:S05]  /*51e0*/  @P4 BRA `(.L_x_1547) ;  /* 0x0000000000b84947 */ /* 0x002fea0003800000 */
[----:B------:R-:W-:Y:S01]  /*51f0*/  SHF.R.U64 R61, R52, 0x10, R53 ;  /* 0x00000010343d7819 */ /* 0x000fe20000001235 */
[----:B--2---:R-:W-:Y:S01]  /*5200*/  IMAD.U32 R52, R46, 0x10000, RZ ;  /* 0x000100002e347824 */ /* 0x004fe200078e00ff */
[--C-:B------:R-:W-:Y:S01]  /*5210*/  SHF.R.U64 R59, R54, 0x10, R55.reuse ;  /* 0x00000010363b7819 */ /* 0x100fe20000001237 */
[----:B------:R-:W-:Y:S01]  /*5220*/  IMAD.U32 R54, R47, 0x10000, RZ ;  /* 0x000100002f367824 */ /* 0x000fe200078e00ff */
[----:B------:R-:W-:Y:S02]  /*5230*/  SHF.R.U32.HI R56, RZ, 0x10, R55 ;  /* 0x00000010ff387819 */ /* 0x000fe40000011637 */
        /* <DEDUP_REMOVED lines=9> */
[C---:B------:R-:W-:Y:S01]  /*52d0*/  LOP3.LUT R59, R140.reuse, 0xffff0000, RZ, 0xc0, !PT ;  /* 0xffff00008c3b7812 */ /* 0x040fe200078ec0ff */
[----:B------:R-:W-:Y:S01]  /*52e0*/  IMAD.U32 R140, R140, 0x10000, RZ ;  /* 0x000100008c8c7824 */ /* 0x000fe200078e00ff */
[C---:B------:R-:W-:Y:S01]  /*52f0*/  LOP3.LUT R56, R142.reuse, 0xffff0000, RZ, 0xc0, !PT ;  /* 0xffff00008e387812 */ /* 0x040fe200078ec0ff */
[----:B------:R-:W-:Y:S01]  /*5300*/  IMAD.U32 R142, R142, 0x10000, RZ ;  /* 0x000100008e8e7824 */ /* 0x000fe200078e00ff */
[----:B------:R-:W-:Y:S01]  /*5310*/  LOP3.LUT R53, R46, 0xffff0000, RZ, 0xc0, !PT ;  /* 0xffff00002e357812 */ /* 0x000fe200078ec0ff */
[----:B------:R-:W-:Y:S01]  /*5320*/  FMUL.FTZ R61, R47, R59 ;  /* 0x0000003b2f3d7220 */ /* 0x000fe20000410000 */
[----:B------:R-:W-:-:S02]  /*5330*/  IMAD.U32 R46, R45, 0x10000, RZ ;  /* 0x000100002d2e7824 */ /* 0x000fc400078e00ff */
[----:B------:R-:W-:Y:S01]  /*5340*/  FMUL.FTZ R62, R47, R56 ;  /* 0x000000382f3e7220 */ /* 0x000fe20000410000 */
[----:B------:R-:W-:Y:S01]  /*5350*/  LOP3.LUT R139, R139, 0xffff0000, RZ, 0xc0, !PT ;  /* 0xffff00008b8b7812 */ /* 0x000fe200078ec0ff */
[C---:B------:R-:W-:Y:S01]  /*5360*/  FMUL.FTZ R47, R53.reuse, R60 ;  /* 0x0000003c352f7220 */ /* 0x040fe20000410000 */
[-C--:B------:R-:W-:Y:S01]  /*5370*/  FMUL.FTZ R53, R53, R58.reuse ;  /* 0x0000003a35357220 */ /* 0x080fe20000410000 */
[----:B------:R-:W-:Y:S01]  /*5380*/  LOP3.LUT R141, R141, 0xffff0000, RZ, 0xc0, !PT ;  /* 0xffff00008d8d7812 */ /* 0x000fe200078ec0ff */
[C---:B------:R-:W-:Y:S01]  /*5390*/  IMAD.U32 R45, R44.reuse, 0x10000, RZ ;  /* 0x000100002c2d7824 */ /* 0x040fe200078e00ff */
[----:B------:R-:W-:Y:S01]  /*53a0*/  LOP3.LUT R44, R44, 0xffff0000, RZ, 0xc0, !PT ;  /* 0xffff00002c2c7812 */ /* 0x000fe200078ec0ff */
[----:B------:R-:W-:Y:S01]  /*53b0*/  FFMA.FTZ R62, R46, R59, R62 ;  /* 0x0000003b2e3e7223 */ /* 0x000fe2000001003e */
[C---:B------:R-:W-:Y:S01]  /*53c0*/  FFMA.FTZ R58, R52.reuse, R58, -R47 ;  /* 0x0000003a343a7223 */ /* 0x040fe2000001082f */
[----:B------:R-:W-:Y:S01]  /*53d0*/  FFMA.FTZ R53, R52, R60, R53 ;  /* 0x0000003c34357223 */ /* 0x000fe20000010035 */
        /* <DEDUP_REMOVED lines=15> */
.L_x_1547:
[----:B------:R-:W-:Y:S05]  /*54d0*/  BSYNC B2 ;  /* 0x0000000000027941 */ /* 0x000fea0003800000 */
.L_x_1546:
[----:B------:R-:W-:Y:S01]  /*54e0*/  ULDC.64 UR4, c[0x0][0x2e8] ;  /* 0x0000ba0000047ab9 */ /* 0x000fe20000000a00 */
[----:B------:R-:W-:Y:S01]  /*54f0*/  IMAD.X R54, R57, 0x1, R36, P3 ;  /* 0x0000000139367824 */ /* 0x000fe200018e0624 */
[----:B------:R-:W-:-:S04]  /*5500*/  LEA R52, P3, R63, UR4, 0x1 ;  /* 0x000000043f347c11 */ /* 0x000fc8000f8608ff */
[----:B------:R-:W-:-:S05]  /*5510*/  LEA.HI.X R53, R63, UR5, R54, 0x1, P3 ;  /* 0x000000053f357c11 */ /* 0x000fca00098f0c36 */
[----:B--2---:R4:W-:Y:S04]  /*5520*/  STG.E.128 desc[UR42][R52.64], R44 ;  /* 0x0000002c34007986 */ /* 0x0049e8000c101d2a */
.L_x_1545:
[----:B------:R-:W-:Y:S05]  /*5530*/  BSYNC B1 ;  /* 0x0000000000017941 */ /* 0x000fea0003800000 */
.L_x_1544:
[----:B------:R-:W-:Y:S05]  /*5540*/  @P1 BRA `(.L_x_1543) ;  /* 0x0000003400801947 */ /* 0x000fea0003800000 */
[----:B-1234-:R1:W2:Y:S01]  /*5550*/  LDS.128 R44, [R111+0x1f400] ;  /* 0x01f400006f2c7984 */ /* 0x01e2a20000000c00 */
[----:B------:R-:W-:Y:S01]  /*5560*/  ISETP.GE.AND P4, PT, R185, R121, PT ;  /* 0x00000079b900720c */ /* 0x000fe20003f86270 */
[----:B------:R-:W-:Y:S01]  /*5570*/  BSSY B1, `(.L_x_1548) ;  /* 0x0000031000017945 */ /* 0x000fe20003800000 */
[----:B------:R-:W-:-:S11]  /*5580*/  IADD3 R56, P3, R118, R39, RZ ;  /* 0x0000002776387210 */ /* 0x000fd60007f7e0ff */
        /* <DEDUP_REMOVED lines=47> */
.L_x_1549:
[----:B------:R-:W-:Y:S05]  /*5880*/  BSYNC B1 ;  /* 0x0000000000017941 */ /* 0x000fea0003800000 */
.L_x_1548:
[----:B------:R-:W-:Y:S01]  /*5890*/  ULDC.64 UR4, c[0x0][0x2e8] ;  /* 0x0000ba0000047ab9 */ /* 0x000fe20000000a00 */
[----:B------:R-:W-:Y:S01]  /*58a0*/  IMAD.X R57, R57, 0x1, R104, P3 ;  /* 0x0000000139397824 */ /* 0x000fe200018e0668 */
[----:B------:R-:W-:-:S04]  /*58b0*/  LEA R48, P3, R56, UR4, 0x1 ;  /* 0x0000000438307c11 */ /* 0x000fc8000f8608ff */
[----:B------:R-:W-:-:S05]  /*58c0*/  LEA.HI.X R49, R56, UR5, R57, 0x1, P3 ;  /* 0x0000000538317c11 */ /* 0x000fca00098f0c39 */
[----:B--2---:R1:W-:Y:S01]  /*58d0*/  STG.E.128 desc[UR42][R48.64], R44 ;  /* 0x0000002c30007986 */ /* 0x0043e2000c101d2a */
[----:B------:R-:W-:Y:S05]  /*58e0*/  BRA `(.L_x_1543) ;  /* 0x0000003000987947 */ /* 0x000fea0003800000 */
.L_x_1507:
[----:B------:R-:W-:Y:S02]  /*58f0*/  ISETP.GE.AND P3, PT, R212, R113, PT ;  /* 0x00000071d400720c */ /* 0x000fe40003f66270 */
[----:B------:R-:W-:Y:S02]  /*5900*/  CS2R R50, SRZ ;  /* 0x0000000000327805 */ /* 0x000fe4000001ff00 */
[----:B------:R-:W-:-:S13]  /*5910*/  ISETP.GE.OR P3, PT, R16, R121, P3 ;  /* 0x000000791000720c */ /* 0x000fda0001f66670 */
[----:B------:R-:W-:Y:S01]  /*5920*/  @!P3 IADD3 R46, P0, P4, R90, R78, R13 ;  /* 0x0000004e5a2eb210 */ /* 0x000fe20007c1e00d */
[----:B------:R-:W0:Y:S03]  /*5930*/  @!P3 LDC.64 R60, c[0x0][0x3e8] ;  /* 0x0000fa00ff3cbb82 */ /* 0x000e260000000a00 */
[----:B------:R-:W-:Y:S02]  /*5940*/  @!P3 IADD3.X R47, R34, R117, R20, P0, P4 ;  /* 0x00000075222fb210 */ /* 0x000fe400007e8414 */
[----:B------:R-:W-:-:S03]  /*5950*/  @!P3 IADD3 R44, P0, P4, R84, R76, R7 ;  /* 0x0000004c542cb210 */ /* 0x000fc60007c1e007 */
[----:B------:R-:W1:Y:S01]  /*5960*/  @!P3 LDC.64 R62, c[0x0][0x400] ;  /* 0x00010000ff3ebb82 */ /* 0x000e620000000a00 */
[----:B------:R-:W-:Y:S02]  /*5970*/  @!P3 IADD3.X R45, R101, R107, R10, P0, P4 ;  /* 0x0000006b652db210 */ /* 0x000fe400007e840a */
[----:B------:R-:W-:-:S04]  /*5980*/  ISETP.GE.AND P0, PT, R211, R113, PT ;  /* 0x00000071d300720c */ /* 0x000fc80003f06270 */
[----:B------:R-:W-:-:S13]  /*5990*/  ISETP.GE.OR P0, PT, R16, R121, P0 ;  /* 0x000000791000720c */ /* 0x000fda0000706670 */
[----:B------:R-:W-:Y:S01]  /*59a0*/  @!P0 IADD3 R66, P4, P5, R90, R12, R78 ;  /* 0x0000000c5a428210 */ /* 0x000fe20007d9e04e */
[----:B------:R-:W2:Y:S03]  /*59b0*/  @!P0 LDC.64 R68, c[0x0][0x3e8] ;  /* 0x0000fa00ff448b82 */ /* 0x000ea60000000a00 */
[----:B------:R-:W-:Y:S02]  /*59c0*/  @!P0 IADD3.X R67, R34, R15, R117, P4, P5 ;  /* 0x0000000f22438210 */ /* 0x000fe400027ea475 */
[----:B------:R-:W-:-:S03]  /*59d0*/  @!P0 IADD3 R64, P4, P5, R84, R6, R76 ;  /* 0x0000000654408210 */ /* 0x000fc60007d9e04c */
[----:B------:R-:W3:Y:S01]  /*59e0*/  @!P0 LDC.64 R70, c[0x0][0x400] ;  /* 0x00010000ff468b82 */ /* 0x000ee20000000a00 */
[----:B------:R-:W-:Y:S02]  /*59f0*/  @!P0 IADD3.X R65, R101, R9, R107, P4, P5 ;  /* 0x0000000965418210 */ /* 0x000fe400027ea46b */
[----:B------:R-:W-:-:S04]  /*5a00*/  ISETP.GE.AND P4, PT, R23, R113, PT ;  /* 0x000000711700720c */ /* 0x000fc80003f86270 */
[----:B------:R-:W-:-:S13]  /*5a10*/  ISETP.GE.OR P4, PT, R16, R121, P4 ;  /* 0x000000791000720c */ /* 0x000fda0002786670 */
[----:B------:R-:W4:Y:S01]  /*5a20*/  @!P4 LDC.64 R52, c[0x0][0x3e8] ;  /* 0x0000fa00ff34cb82 */ /* 0x000f220000000a00 */
[----:B------:R-:W-:-:S05]  /*5a30*/  @!P4 IADD3 R48, P5, R90, R78, RZ ;  /* 0x0000004e5a30c210 */ /* 0x000fca0007fbe0ff */
[----:B------:R-:W-:Y:S02]  /*5a40*/  @!P4 IMAD.X R49, R117, 0x1, R34, P5 ;  /* 0x000000017531c824 */ /* 0x000fe400028e0622 */
[----:B------:R-:W0:Y:S01]  /*5a50*/  @!P4 LDC.64 R54, c[0x0][0x400] ;  /* 0x00010000ff36cb82 */ /* 0x000e220000000a00 */
[----:B----4-:R-:W-:-:S04]  /*5a60*/  @!P4 LEA R52, P5, R48, R52, 0x1 ;  /* 0x000000343034c211 */ /* 0x010fc800078a08ff */
[----:B------:R-:W-:Y:S02]  /*5a70*/  @!P4 LEA.HI.X R53, R48, R53, R49, 0x1, P5 ;  /* 0x000000353035c211 */ /* 0x000fe400028f0c31 */
[----:B------:R-:W-:-:S05]  /*5a80*/  @!P4 IADD3 R48, P5, R84, R76, RZ ;  /* 0x0000004c5430c210 */ /* 0x000fca0007fbe0ff */
[----:B------:R-:W-:Y:S01]  /*5a90*/  @!P4 IMAD.X R49, R107, 0x1, R101, P5 ;  /* 0x000000016b31c824 */ /* 0x000fe200028e0665 */
[----:B0-----:R-:W-:-:S04]  /*5aa0*/  @!P4 LEA R54, P5, R48, R54, 0x1 ;  /* 0x000000363036c211 */ /* 0x001fc800078a08ff */
[----:B------:R-:W-:Y:S02]  /*5ab0*/  @!P4 LEA.HI.X R55, R48, R55, R49, 0x1, P5 ;  /* 0x000000373037c211 */ /* 0x000fe400028f0c31 */
[----:B------:R-:W-:Y:S02]  /*5ac0*/  CS2R R48, SRZ ;  /* 0x0000000000307805 */ /* 0x000fe4000001ff00 */
[----:B------:R-:W-:-:S04]  /*5ad0*/  @!P3 LEA R60, P5, R46, R60, 0x1 ;  /* 0x0000003c2e3cb211 */ /* 0x000fc800078a08ff */
[----:B------:R-:W-:Y:S02]  /*5ae0*/  @!P3 LEA.HI.X R61, R46, R61, R47, 0x1, P5 ;  /* 0x0000003d2e3db211 */ /* 0x000fe400028f0c2f */
[----:B------:R-:W-:Y:S02]  /*5af0*/  CS2R R46, SRZ ;  /* 0x00000000002e7805 */ /* 0x000fe4000001ff00 */
[C---:B-1----:R-:W-:Y:S01]  /*5b00*/  @!P3 LEA R62, P5, R44.reuse, R62, 0x1 ;  /* 0x0000003e2c3eb211 */ /* 0x042fe200078a08ff */
[----:B------:R0:W5:Y:S03]  /*5b10*/  @!P4 LDG.E.128 R48, desc[UR42][R54.64] ;  /* 0x0000002a3630c981 */ /* 0x000166000c1e1d00 */
[----:B------:R-:W-:Y:S02]  /*5b20*/  @!P3 LEA.HI.X R63, R44, R63, R45, 0x1, P5 ;  /* 0x0000003f2c3fb211 */ /* 0x000fe400028f0c2d */
[----:B------:R-:W-:-:S02]  /*5b30*/  CS2R R44, SRZ ;  /* 0x00000000002c7805 */ /* 0x000fc4000001ff00 */
[----:B------:R-:W-:Y:S02]  /*5b40*/  CS2R R58, SRZ ;  /* 0x00000000003a7805 */ /* 0x000fe4000001ff00 */
[----:B------:R-:W-:Y:S02]  /*5b50*/  CS2R R56, SRZ ;  /* 0x0000000000387805 */ /* 0x000fe4000001ff00 */
[----:B------:R1:W5:Y:S01]  /*5b60*/  @!P4 LDG.E.128 R44, desc[UR42][R52.64] ;  /* 0x0000002a342cc981 */ /* 0x000362000c1e1d00 */
[----:B0-----:R-:W-:-:S03]  /*5b70*/  CS2R R54, SRZ ;  /* 0x0000000000367805 */ /* 0x001fc6000001ff00 */
[----:B------:R0:W5:Y:S01]  /*5b80*/  @!P3 LDG.E.128 R56, desc[UR42][R62.64] ;  /* 0x0000002a3e38b981 */ /* 0x000162000c1e1d00 */
[----:B-1----:R-:W-:-:S06]  /*5b90*/  CS2R R52, SRZ ;  /* 0x0000000000347805 */ /* 0x002fcc000001ff00 */
[----:B------:R1:W5:Y:S01]  /*5ba0*/  @!P3 LDG.E.128 R52, desc[UR42][R60.64] ;  /* 0x0000002a3c34b981 */ /* 0x000362000c1e1d00 */
[----:B--2---:R-:W-:-:S04]  /*5bb0*/  @!P0 LEA R68, P3, R66, R68, 0x1 ;  /* 0x0000004442448211 */ /* 0x004fc800078608ff */
[----:B------:R-:W-:Y:S02]  /*5bc0*/  @!P0 LEA.HI.X R69, R66, R69, R67, 0x1, P3 ;  /* 0x0000004542458211 */ /* 0x000fe400018f0c43 */
[C---:B---3--:R-:W-:Y:S02]  /*5bd0*/  @!P0 LEA R70, P3, R64.reuse, R70, 0x1 ;  /* 0x0000004640468211 */ /* 0x048fe400078608ff */
[----:B0-----:R-:W-:Y:S02]  /*5be0*/  CS2R R62, SRZ ;  /* 0x00000000003e7805 */ /* 0x001fe4000001ff00 */
[----:B------:R-:W-:Y:S02]  /*5bf0*/  CS2R R66, SRZ ;  /* 0x0000000000427805 */ /* 0x000fe4000001ff00 */
[----:B-1----:R-:W-:Y:S02]  /*5c00*/  CS2R R60, SRZ ;  /* 0x00000000003c7805 */ /* 0x002fe4000001ff00 */
[----:B------:R-:W-:-:S02]  /*5c10*/  @!P0 LEA.HI.X R71, R64, R71, R65, 0x1, P3 ;  /* 0x0000004740478211 */ /* 0x000fc400018f0c41 */
[----:B------:R-:W-:Y:S02]  /*5c20*/  CS2R R64, SRZ ;  /* 0x0000000000407805 */ /* 0x000fe4000001ff00 */
[----:B------:R0:W5:Y:S04]  /*5c30*/  @!P0 LDG.E.128 R60, desc[UR42][R68.64] ;  /* 0x0000002a443c8981 */ /* 0x000168000c1e1d00 */
[----:B------:R1:W5:Y:S01]  /*5c40*/  @!P0 LDG.E.128 R64, desc[UR42][R70.64] ;  /* 0x0000002a46408981 */ /* 0x000362000c1e1d00 */
[----:B------:R-:W-:-:S04]  /*5c50*/  ISETP.GE.AND P0, PT, R210, R113, PT ;  /* 0x00000071d200720c */ /* 0x000fc80003f06270 */
[CC--:B------:R-:W-:Y:S01]  /*5c60*/  ISETP.GE.OR P0, PT, R16.reuse, R121.reuse, P0 ;  /* 0x000000791000720c */ /* 0x0c0fe20000706670 */
[----:B------:R-:W-:Y:S01]  /*5c70*/  BSSY B1, `(.L_x_1550) ;  /* 0x000001c000017945 */ /* 0x000fe20003800000 */
[----:B------:R-:W-:Y:S02]  /*5c80*/  ISETP.GE.AND P3, PT, R16, R121, PT ;  /* 0x000000791000720c */ /* 0x000fe40003f66270 */
[----:B0-----:R-:W-:Y:S02]  /*5c90*/  CS2R R68, SRZ ;  /* 0x0000000000447805 */ /* 0x001fe4000001ff00 */
[----:B------:R-:W-:Y:S02]  /*5ca0*/  CS2R R74, SRZ ;  /* 0x00000000004a7805 */ /* 0x000fe4000001ff00 */
[----:B-1----:R-:W-:Y:S02]  /*5cb0*/  CS2R R70, SRZ ;  /* 0x0000000000467805 */ /* 0x002fe4000001ff00 */
[----:B------:R-:W-:-:S03]  /*5cc0*/  CS2R R72, SRZ ;  /* 0x0000000000487805 */ /* 0x000fc6000001ff00 */
[----:B------:R-:W-:Y:S05]  /*5cd0*/  @P0 BRA `(.L_x_1551) ;  /* 0x0000000000540947 */ /* 0x000fea0003800000 */
[----:B------:R-:W0:Y:S01]  /*5ce0*/  LDC.64 R68, c[0x0][0x3f8] ;  /* 0x0000fe00ff447b82 */ /* 0x000e220000000a00 */
[----:B------:R-:W-:Y:S01]  /*5cf0*/  IMAD.MOV.U32 R72, RZ, RZ, R78 ;  /* 0x000000ffff487224 */ /* 0x000fe200078e004e */
[----:B------:R-:W-:Y:S01]  /*5d00*/  ULDC.64 UR4, c[0x0][0x3e8] ;  /* 0x0000fa0000047ab9 */ /* 0x000fe20000000a00 */
[----:B------:R-:W-:Y:S01]  /*5d10*/  IMAD.MOV.U32 R73, RZ, RZ, R117 ;  /* 0x000000ffff497224 */ /* 0x000fe200078e0075 */
[----:B------:R-:W-:Y:S01]  /*5d20*/  ULDC.64 UR6, c[0x0][0x400] ;  /* 0x0001000000067ab9 */ /* 0x000fe20000000a00 */
[----:B------:R-:W-:-:S03]  /*5d30*/  IMAD.MOV.U32 R77, RZ, RZ, R107 ;  /* 0x000000ffff4d7224 */ /* 0x000fc600078e006b */
[----:B------:R-:W1:Y:S01]  /*5d40*/  LDC.64 R70, c[0x0][0x408] ;  /* 0x00010200ff467b82 */ /* 0x000e620000000a00 */
[----:B0-----:R-:W-:-:S04]  /*5d50*/  IMAD.WIDE.U32 R72, R68, 0x60, R72 ;  /* 0x0000006044487825 */ /* 0x001fc800078e0048 */
[----:B------:R-:W-:Y:S01]  /*5d60*/  IMAD R75, R69, 0x60, RZ ;  /* 0x00000060454b7824 */ /* 0x000fe200078e02ff */
[----:B------:R-:W-:Y:S01]  /*5d70*/  IADD3 R69, P0, R90, R72, RZ ;  /* 0x000000485a457210 */ /* 0x000fe20007f1e0ff */
[----:B-1----:R-:W-:-:S03]  /*5d80*/  IMAD.WIDE.U32 R76, R70, 0x60, R76 ;  /* 0x00000060464c7825 */ /* 0x002fc600078e004c */
[----:B------:R-:W-:Y:S01]  /*5d90*/  IADD3.X R72, R34, R73, R75, P0, !PT ;  /* 0x0000004922487210 */ /* 0x000fe200007fe44b */
[----:B------:R-:W-:Y:S01]  /*5da0*/  IMAD R71, R71, 0x60, RZ ;  /* 0x0000006047477824 */ /* 0x000fe200078e02ff */
[----:B------:R-:W-:-:S04]  /*5db0*/  IADD3 R70, P0, R84, R76, RZ ;  /* 0x0000004c54467210 */ /* 0x000fc80007f1e0ff */
[----:B------:R-:W-:Y:S02]  /*5dc0*/  IADD3.X R77, R101, R77, R71, P0, !PT ;  /* 0x0000004d654d7210 */ /* 0x000fe400007fe447 */
[----:B------:R-:W-:-:S04]  /*5dd0*/  LEA R68, P0, R69, UR4, 0x1 ;  /* 0x0000000445447c11 */ /* 0x000fc8000f8008ff */
[----:B------:R-:W-:Y:S02]  /*5de0*/  LEA.HI.X R69, R69, UR5, R72, 0x1, P0 ;  /* 0x0000000545457c11 */ /* 0x000fe400080f0c48 */
[----:B------:R-:W-:-:S04]  /*5df0*/  LEA R72, P0, R70, UR6, 0x1 ;  /* 0x0000000646487c11 */ /* 0x000fc8000f8008ff */
[----:B------:R-:W-:Y:S02]  /*5e00*/  LEA.HI.X R73, R70, UR7, R77, 0x1, P0 ;  /* 0x0000000746497c11 */ /* 0x000fe400080f0c4d */
[----:B------:R-:W5:Y:S04]  /*5e10*/  LDG.E.128 R68, desc[UR42][R68.64] ;  /* 0x0000002a44447981 */ /* 0x000f68000c1e1d00 */
[----:B------:R-:W5:Y:S03]  /*5e20*/  LDG.E.128 R72, desc[UR42][R72.64] ;  /* 0x0000002a48487981 */ /* 0x000f66000c1e1d00 */
.L_x_1551:
[----:B------:R-:W-:Y:S05]  /*5e30*/  BSYNC B1 ;  /* 0x0000000000017941 */ /* 0x000fea0003800000 */
.L_x_1550:
[----:B-----5:R-:W-:Y:S01]  /*5e40*/  IMAD.MOV.U32 R76, RZ, RZ, R70 ;  /* 0x000000ffff4c7224 */ /* 0x020fe200078e0046 */
        /* <DEDUP_REMOVED lines=67> */
.L_x_1552:
[----:B------:R-:W-:Y:S01]  /*6280*/  IMAD R107, R184, 0x8, R2 ;  /* 0x00000008b86b7824 */ /* 0x000fe200078e0202 */
[----:B------:R-:W-:Y:S01]  /*6290*/  SHF.L.U32 R117, R191, 0x1f, RZ ;  /* 0x0000001fbf757819 */ /* 0x000fe200000006ff */
[----:B------:R-:W0:Y:S01]  /*62a0*/  LDC R130, c[0x0][0x2f4] ;  /* 0x0000bd00ff827b82 */ /* 0x000e220000000800 */
[----:B------:R-:W-:Y:S01]  /*62b0*/  IMAD.MOV.U32 R119, RZ, RZ, R120 ;  /* 0x000000ffff777224 */ /* 0x000fe200078e0078 */
[----:B------:R-:W-:Y:S01]  /*62c0*/  BSSY B1, `(.L_x_1553) ;  /* 0x0000005000017945 */ /* 0x000fe20003800000 */
[----:B------:R-:W1:Y:S05]  /*62d0*/  SYNCS.PHASECHK.TRANS64.TRYWAIT P4, [R107+URZ+0x28890], R117 ;  /* 0x028890756b0075a7 */ /* 0x000e6a000808017f */
[----:B------:R-:W2:Y:S01]  /*62e0*/  LDC.64 R120, c[0x0][0x300] ;  /* 0x0000c000ff787b82 */ /* 0x000ea20000000a00 */
[----:B0-----:R-:W-:Y:S01]  /*62f0*/  IMAD.IADD R131, R130, 0x1, -R110 ;  /* 0x0000000182837824 */ /* 0x001fe200078e0a6e */
[----:B-1----:R-:W-:Y:S06]  /*6300*/  @!P4 BRA `(.L_x_1554) ;  /* 0x00000210006cc947 */ /* 0x002fec0003800000 */
.L_x_1938:
[----:B------:R-:W-:Y:S05]  /*6310*/  BSYNC B1 ;  /* 0x0000000000017941 */ /* 0x000fea0003800000 */
.L_x_1553:
[----:B------:R-:W-:Y:S01]  /*6320*/  ISETP.GE.OR P4, PT, R23, R113, P2 ;  /* 0x000000711700720c */ /* 0x000fe20001786670 */
[----:B------:R-:W-:-:S12]  /*6330*/  BSSY B1, `(.L_x_1555) ;  /* 0x0000088000017945 */ /* 0x000fd80003800000 */
[----:B------:R-:W-:Y:S05]  /*6340*/  @P4 BRA `(.L_x_1556) ;  /* 0x0000000800184947 */ /* 0x000fea0003800000 */
[----:B------:R-:W3:Y:S01]  /*6350*/  LDL R76, [R1+0x10] ;  /* 0x00001000014c7983 */ /* 0x000ee20000100800 */
[C---:B------:R-:W-:Y:S01]  /*6360*/  IMAD.SHL.U32 R78, R23.reuse, 0x40, RZ ;  /* 0x00000040174e7824 */ /* 0x040fe200078e00ff */
[----:B------:R-:W-:Y:S01]  /*6370*/  BSSY B2, `(.L_x_1557) ;  /* 0x0000078000027945 */ /* 0x000fe20003800000 */
[----:B------:R-:W-:Y:S02]  /*6380*/  IMAD R79, R184, 0x4000, R109 ;  /* 0x00004000b84f7824 */ /* 0x000fe400078e026d */
[----:B--2---:R-:W-:-:S03]  /*6390*/  IMAD.WIDE.U32 R122, R23, R120, R118 ;  /* 0x00000078177a7225 */ /* 0x004fc600078e0076 */
[----:B------:R-:W-:Y:S02]  /*63a0*/  IADD3 R145, P4, P5, R96, R122, R38 ;  /* 0x0000007a60917210 */ /* 0x000fe40007d9e026 */
        /* <DEDUP_REMOVED lines=12> */
[----:B------:R-:W-:-:S03]  /*6470*/  LOP3.LUT R77, R149, 0x38, RZ, 0xc0, !PT ;  /* 0x00000038954d7812 */ /* 0x000fc600078ec0ff */
[----:B------:R-:W-:Y:S01]  /*6480*/  IMAD.SHL.U32 R76, R76, 0x400, RZ ;  /* 0x000004004c4c7824 */ /* 0x000fe200078e00ff */
[----:B------:R-:W-:-:S04]  /*6490*/  LOP3.LUT R77, R77, 0x1c0, R78, 0xf8, !PT ;  /* 0x000001c04d4d7812 */ /* 0x000fc800078ef84e */
[----:B------:R-:W-:Y:S02]  /*64a0*/  LOP3.LUT R76, R76, 0x7fffe000, RZ, 0xc0, !PT ;  /* 0x7fffe0004c4c7812 */ /* 0x000fe400078ec0ff */
[----:B------:R-:W-:-:S04]  /*64b0*/  LOP3.LUT R77, R77, R202, RZ, 0x3c, !PT ;  /* 0x000000ca4d4d7212 */ /* 0x000fc800078e3cff */
[----:B------:R-:W-:Y:S01]  /*64c0*/  IADD3 R77, R77, R76, R203 ;  /* 0x0000004c4d4d7210 */ /* 0x000fe20007ffe0cb */
[----:B------:R-:W-:-:S04]  /*64d0*/  IMAD R76, R79, 0x2, R2 ;  /* 0x000000024f4c7824 */ /* 0x000fc800078e0202 */
[----:B------:R-:W-:-:S04]  /*64e0*/  IMAD R77, R184, 0x4000, R77 ;  /* 0x00004000b84d7824 */ /* 0x000fc800078e024d */
[----:B------:R-:W-:Y:S02]  /*64f0*/  IMAD R80, R77, 0x2, R2 ;  /* 0x000000024d507824 */ /* 0x000fe400078e0202 */
[----:B------:R-:W1:Y:S04]  /*6500*/  LDS.128 R76, [R76+0x18400] ;  /* 0x018400004c4c7984 */ /* 0x000e680000000c00 */
[----:B------:R-:W2:Y:S01]  /*6510*/  LDS.128 R80, [R80+0x18400] ;  /* 0x0184000050507984 */ /* 0x000ea20000000c00 */
[----:B------:R-:W-:Y:S05]  /*6520*/  @P3 BRA `(.L_x_1558) ;  /* 0x0000000400703947 */ /* 0x000fea0003800000 */
[----:B------:R-:W-:Y:S01]  /*6530*/  SHF.R.U32.HI R151, RZ, 0x10, R49 ;  /* 0x00000010ff977819 */ /* 0x000fe20000011631 */
[----:B--2---:R-:W-:Y:S01]  /*6540*/  IMAD.U32 R154, R81, 0x10000, RZ ;  /* 0x00010000519a7824 */ /* 0x004fe200078e00ff */
[----:B------:R-:W-:Y:S02]  /*6550*/  SHF.R.U32.HI R152, RZ, 0x10, R45 ;  /* 0x00000010ff987819 */ /* 0x000fe4000001162d */
[----:B------:R-:W-:Y:S01]  /*6560*/  PRMT R151, R148, 0x5410, R151 ;  /* 0x0000541094977816 */ /* 0x000fe20000000097 */
[----:B-1----:R-:W-:Y:S01]  /*6570*/  IMAD.U32 R148, R77, 0x10000, RZ ;  /* 0x000100004d947824 */ /* 0x002fe200078e00ff */
[----:B------:R-:W-:Y:S02]  /*6580*/  PRMT R152, R135, 0x5432, R152 ;  /* 0x0000543287987816 */ /* 0x000fe40000000098 */
[----:B------:R-:W-:Y:S01]  /*6590*/  SHF.R.U64 R44, R44, 0x10, R45 ;  /* 0x000000102c2c7819 */ /* 0x000fe2000000122d */
[C---:B------:R-:W-:Y:S01]  /*65a0*/  IMAD.U32 R157, R151.reuse, 0x10000, RZ ;  /* 0x00010000979d7824 */ /* 0x040fe200078e00ff */
[----:B------:R-:W-:Y:S01]  /*65b0*/  SHF.R.U64 R45, R48, 0x10, R49 ;  /* 0x00000010302d7819 */ /* 0x000fe20000001231 */
[----:B------:R-:W-:Y:S01]  /*65c0*/  IMAD.U32 R159, R152, 0x10000, RZ ;  /* 0x00010000989f7824 */ /* 0x000fe200078e00ff */
        /* <DEDUP_REMOVED lines=8> */
[C---:B------:R-:W-:Y:S01]  /*6650*/  FMUL.FTZ R154, R81.reuse, R48 ;  /* 0x00000030519a7220 */ /* 0x040fe20000410000 */
[----:B------:R-:W-:Y:S01]  /*6660*/  FMUL.FTZ R81, R81, R152 ;  /* 0x0000009851517220 */ /* 0x000fe20000410000 */
[----:B------:R-:W-:Y:S01]  /*6670*/  PRMT R45, R156, 0x5410, R45 ;  /* 0x000054109c2d7816 */ /* 0x000fe2000000002d */
[----:B------:R-:W-:-:S02]  /*6680*/  IMAD.U32 R157, R83, 0x10000, RZ ;  /* 0x00010000539d7824 */ /* 0x000fc400078e00ff */
[C---:B------:R-:W-:Y:S01]  /*6690*/  FFMA.FTZ R77, R49.reuse, R152, -R154 ;  /* 0x00000098314d7223 */ /* 0x040fe2000001089a */
[----:B------:R-:W-:Y:S01]  /*66a0*/  PRMT R152, R134, 0x5432, R44 ;  /* 0x0000543286987816 */ /* 0x000fe2000000002c */
[----:B------:R-:W-:Y:S01]  /*66b0*/  FFMA.FTZ R49, R49, R48, R81 ;  /* 0x0000003031317223 */ /* 0x000fe20000010051 */
[----:B------:R-:W-:Y:S01]  /*66c0*/  SHF.R.U32.HI R44, RZ, 0x10, R51 ;  /* 0x00000010ff2c7819 */ /* 0x000fe20000011633 */
[----:B------:R-:W-:Y:S01]  /*66d0*/  IMAD.U32 R81, R79, 0x10000, RZ ;  /* 0x000100004f517824 */ /* 0x000fe200078e00ff */
[----:B------:R-:W-:Y:S02]  /*66e0*/  SHF.R.U32.HI R48, RZ, 0x10, R47 ;  /* 0x00000010ff307819 */ /* 0x000fe4000001162f */
[----:B------:R-:W-:Y:S02]  /*66f0*/  PRMT R44, R132, 0x5432, R44 ;  /* 0x00005432842c7816 */ /* 0x000fe4000000002c */
[----:B------:R-:W-:Y:S02]  /*6700*/  PRMT R48, R133, 0x5432, R48 ;  /* 0x0000543285307816 */ /* 0x000fe40000000030 */
[----:B------:R-:W-:Y:S01]  /*6710*/  SHF.R.U64 R51, R50, 0x10, R51 ;  /* 0x0000001032337819 */ /* 0x000fe20000001233 */
[----:B------:R-:W-:Y:S01]  /*6720*/  IMAD.U32 R154, R44, 0x10000, RZ ;  /* 0x000100002c9a7824 */ /* 0x000fe200078e00ff */
[C---:B------:R-:W-:Y:S01]  /*6730*/  LOP3.LUT R159, R48.reuse, 0xffff0000, RZ, 0xc0, !PT ;  /* 0xffff0000309f7812 */ /* 0x040fe200078ec0ff */
[----:B------:R-:W-:Y:S01]  /*6740*/  IMAD.U32 R156, R48, 0x10000, RZ ;  /* 0x00010000309c7824 */ /* 0x000fe200078e00ff */
[----:B------:R-:W-:Y:S01]  /*6750*/  SHF.R.U64 R46, R46, 0x10, R47 ;  /* 0x000000102e2e7819 */ /* 0x000fe2000000122f */
[C---:B------:R-:W-:Y:S01]  /*6760*/  FMUL.FTZ R158, R157.reuse, R154 ;  /* 0x0000009a9d9e7220 */ /* 0x040fe20000410000 */
[----:B------:R-:W-:Y:S01]  /*6770*/  LOP3.LUT R47, R152, 0xffff0000, RZ, 0xc0, !PT ;  /* 0xffff0000982f7812 */ /* 0x000fe200078ec0ff */
[-C--:B------:R-:W-:Y:S01]  /*6780*/  FMUL.FTZ R157, R157, R156.reuse ;  /* 0x0000009c9d9d7220 */ /* 0x080fe20000410000 */
[----:B------:R-:W-:Y:S01]  /*6790*/  PRMT R162, R162, 0x5410, R51 ;  /* 0x00005410a2a27816 */ /* 0x000fe20000000033 */
[----:B------:R-:W-:Y:S01]  /*67a0*/  FFMA.FTZ R151, R81, R156, -R158 ;  /* 0x0000009c51977223 */ /* 0x000fe2000001089e */
[----:B------:R-:W-:-:S02]  /*67b0*/  IMAD.U32 R156, R152, 0x10000, RZ ;  /* 0x00010000989c7824 */ /* 0x000fc400078e00ff */
[----:B------:R-:W-:Y:S01]  /*67c0*/  FFMA.FTZ R81, R81, R154, R157 ;  /* 0x0000009a51517223 */ /* 0x000fe2000001009d */
[----:B------:R-:W-:Y:S02]  /*67d0*/  LOP3.LUT R157, R44, 0xffff0000, RZ, 0xc0, !PT ;  /* 0xffff00002c9d7812 */ /* 0x000fe400078ec0ff */
[----:B------:R-:W-:Y:S01]  /*67e0*/  LOP3.LUT R154, R83, 0xffff0000, RZ, 0xc0, !PT ;  /* 0xffff0000539a7812 */ /* 0x000fe200078ec0ff */
[C---:B------:R-:W-:Y:S01]  /*67f0*/  IMAD.U32 R83, R80.reuse, 0x10000, RZ ;  /* 0x0001000050537824 */ /* 0x040fe200078e00ff */
[----:B------:R-:W-:Y:S02]  /*6800*/  LOP3.LUT R44, R79, 0xffff0000, RZ, 0xc0, !PT ;  /* 0xffff00004f2c7812 */ /* 0x000fe400078ec0ff */
[----:B------:R-:W-:Y:S01]  /*6810*/  LOP3.LUT R80, R80, 0xffff0000, RZ, 0xc0, !PT ;  /* 0xffff000050507812 */ /* 0x000fe200078ec0ff */
[C---:B------:R-:W-:Y:S01]  /*6820*/  FMUL.FTZ R79, R154.reuse, R157 ;  /* 0x0000009d9a4f7220 */ /* 0x040fe20000410000 */
[----:B------:R-:W-:Y:S01]  /*6830*/  FMUL.FTZ R154, R154, R159 ;  /* 0x0000009f9a9a7220 */ /* 0x000fe20000410000 */
[----:B------:R-:W-:Y:S01]  /*6840*/  PRMT R161, R161, 0x5410, R46 ;  /* 0x00005410a1a17816 */ /* 0x000fe2000000002e */
[----:B------:R-:W-:-:S02]  /*6850*/  IMAD.U32 R46, R162, 0x10000, RZ ;  /* 0x00010000a22e7824 */ /* 0x000fc400078e00ff */
[C---:B------:R-:W-:Y:S01]  /*6860*/  FFMA.FTZ R48, R44.reuse, R159, -R79 ;  /* 0x0000009f2c307223 */ /* 0x040fe2000001084f */
[----:B------:R-:W-:Y:S01]  /*6870*/  FFMA.FTZ R44, R44, R157, R154 ;  /* 0x0000009d2c2c7223 */ /* 0x000fe2000001009a */
[C---:B------:R-:W-:Y:S01]  /*6880*/  IMAD.U32 R154, R45.reuse, 0x10000, RZ ;  /* 0x000100002d9a7824 */ /* 0x040fe200078e00ff */
[----:B------:R-:W-:Y:S01]  /*6890*/  LOP3.LUT R45, R45, 0xffff0000, RZ, 0xc0, !PT ;  /* 0xffff00002d2d7812 */ /* 0x000fe200078ec0ff */
[C---:B------:R-:W-:Y:S01]  /*68a0*/  IMAD.U32 R79, R76.reuse, 0x10000, RZ ;  /* 0x000100004c4f7824 */ /* 0x040fe200078e00ff */
[----:B------:R-:W-:Y:S01]  /*68b0*/  LOP3.LUT R76, R76, 0xffff0000, RZ, 0xc0, !PT ;  /* 0xffff00004c4c7812 */ /* 0x000fe200078ec0ff */
[C---:B------:R-:W-:Y:S01]  /*68c0*/  FMUL.FTZ R158, R83.reuse, R154 ;  /* 0x0000009a539e7220 */ /* 0x040fe20000410000 */
[-C--:B------:R-:W-:Y:S01]  /*68d0*/  FMUL.FTZ R83, R83, R156.reuse ;  /* 0x0000009c53537220 */ /* 0x080fe20000410000 */
[C---:B------:R-:W-:Y:S01]  /*68e0*/  IMAD.U32 R50, R161.reuse, 0x10000, RZ ;  /* 0x00010000a1327824 */ /* 0x040fe200078e00ff */
[----:B------:R-:W-:Y:S01]  /*68f0*/  LOP3.LUT R161, R161, 0xffff0000, RZ, 0xc0, !PT ;  /* 0xffff0000a1a17812 */ /* 0x000fe200078ec0ff */
[C---:B------:R-:W-:Y:S01]  /*6900*/  FFMA.FTZ R158, R79.reuse, R156, -R158 ;  /* 0x0000009c4f9e7223 */ /* 0x040fe2000001089e */
[----:B------:R-:W-:Y:S01]  /*6910*/  FFMA.FTZ R83, R79, R154, R83 ;  /* 0x0000009a4f537223 */ /* 0x000fe20000010053 */
[C---:B------:R-:W-:Y:S01]  /*6920*/  FMUL.FTZ R79, R80.reuse, R45 ;  /* 0x0000002d504f7220 */ /* 0x040fe20000410000 */
[----:B------:R-:W-:Y:S01]  /*6930*/  FMUL.FTZ R80, R80, R47 ;  /* 0x0000002f50507220 */ /* 0x000fe20000410000 */
[----:B------:R-:W-:-:S02]  /*6940*/  F2FP.BF16.F32.PACK_AB R48, R48, R151 ;  /* 0x000000973030723e */ /* 0x000fc400000010ff */
[----:B------:R-:W-:Y:S01]  /*6950*/  FFMA.FTZ R79, R76, R47, -R79 ;  /* 0x0000002f4c4f7223 */ /* 0x000fe2000001084f */
[----:B------:R-:W-:Y:S02]  /*6960*/  IMAD.U32 R47, R82, 0x10000, RZ ;  /* 0x00010000522f7824 */ /* 0x000fe400078e00ff */
[----:B------:R-:W-:Y:S01]  /*6970*/  FFMA.FTZ R80, R76, R45, R80 ;  /* 0x0000002d4c507223 */ /* 0x000fe20000010050 */
[----:B------:R-:W-:Y:S01]  /*6980*/  IMAD.U32 R45, R78, 0x10000, RZ ;  /* 0x000100004e2d7824 */ /* 0x000fe200078e00ff */
[----:B------:R-:W-:Y:S01]  /*6990*/  LOP3.LUT R82, R82, 0xffff0000, RZ, 0xc0, !PT ;  /* 0xffff000052527812 */ /* 0x000fe200078ec0ff */
[C---:B------:R-:W-:Y:S01]  /*69a0*/  FMUL.FTZ R76, R47.reuse, R46 ;  /* 0x0000002e2f4c7220 */ /* 0x040fe20000410000 */
[-C--:B------:R-:W-:Y:S01]  /*69b0*/  FMUL.FTZ R47, R47, R50.reuse ;  /* 0x000000322f2f7220 */ /* 0x080fe20000410000 */
[----:B------:R-:W-:Y:S02]  /*69c0*/  LOP3.LUT R78, R78, 0xffff0000, RZ, 0xc0, !PT ;  /* 0xffff00004e4e7812 */ /* 0x000fe400078ec0ff */
[C---:B------:R-:W-:Y:S01]  /*69d0*/  FFMA.FTZ R76, R45.reuse, R50, -R76 ;  /* 0x000000322d4c7223 */ /* 0x040fe2000001084c */
[----:B------:R-:W-:Y:S01]  /*69e0*/  FFMA.FTZ R47, R45, R46, R47 ;  /* 0x0000002e2d2f7223 */ /* 0x000fe2000001002f */
[----:B------:R-:W-:-:S02]  /*69f0*/  LOP3.LUT R45, R162, 0xffff0000, RZ, 0xc0, !PT ;  /* 0xffff0000a22d7812 */ /* 0x000fc400078ec0ff */
[----:B------:R-:W-:Y:S02]  /*6a00*/  F2FP.BF16.F32.PACK_AB R49, R49, R148 ;  /* 0x000000943131723e */ /* 0x000fe400000010ff */
[----:B------:R-:W-:Y:S01]  /*6a10*/  F2FP.BF16.F32.PACK_AB R44, R44, R81 ;  /* 0x000000512c2c723e */ /* 0x000fe200000010ff */
[C---:B------:R-:W-:Y:S01]  /*6a20*/  FMUL.FTZ R51, R82.reuse, R45 ;  /* 0x0000002d52337220 */ /* 0x040fe20000410000 */
[-C--:B------:R-:W-:Y:S01]  /*6a30*/  FMUL.FTZ R82, R82, R161.reuse ;  /* 0x000000a152527220 */ /* 0x080fe20000410000 */
        /* <DEDUP_REMOVED lines=8> */
[----:B------:R-:W-:Y:S01]  /*6ac0*/  F2FP.BF16.F32.PACK_AB R78, R51, R76 ;  /* 0x0000004c334e723e */ /* 0x000fe200000010ff */
[----:B------:R-:W-:Y:S01]  /*6ad0*/  IMAD.MOV.U32 R76, RZ, RZ, R158 ;  /* 0x000000ffff4c7224 */ /* 0x000fe200078e009e */
[----:B------:R-:W-:-:S07]  /*6ae0*/  F2FP.BF16.F32.PACK_AB R82, R82, R47 ;  /* 0x0000002f5252723e */ /* 0x000fce00000010ff */
.L_x_1558:
[----:B------:R-:W-:Y:S05]  /*6af0*/  BSYNC B2 ;  /* 0x0000000000027941 */ /* 0x000fea0003800000 */
.L_x_1557:
[----:B------:R-:W-:Y:S01]  /*6b00*/  ISETP.GE.AND P4, PT, R149, R130, PT ;  /* 0x000000829500720c */ /* 0x000fe20003f86270 */
[----:B------:R-:W-:-:S12]  /*6b10*/  ULDC.64 UR4, c[0x0][0x2e8] ;  /* 0x0000ba0000047ab9 */ /* 0x000fd80000000a00 */
[--C-:B------:R-:W-:Y:S02]  /*6b20*/  @!P4 SHF.R.S32.HI R44, RZ, 0x1f, R149.reuse ;  /* 0x0000001fff2cc819 */ /* 0x100fe40000011495 */
[----:B------:R-:W-:-:S04]  /*6b30*/  @!P4 IADD3 R122, P5, P6, R96, R122, R149 ;  /* 0x0000007a607ac210 */ /* 0x000fc80007ebe095 */
[----:B------:R-:W-:Y:S02]  /*6b40*/  @!P4 IADD3.X R147, R36, R147, R44, P5, P6 ;  /* 0x000000932493c210 */ /* 0x000fe40002fec42c */
[----:B------:R-:W-:-:S04]  /*6b50*/  LEA R44, P5, R145, UR4, 0x1 ;  /* 0x00000004912c7c11 */ /* 0x000fc8000f8a08ff */
[----:B------:R-:W-:Y:S02]  /*6b60*/  LEA.HI.X R45, R145, UR5, R146, 0x1, P5 ;  /* 0x00000005912d7c11 */ /* 0x000fe4000a8f0c92 */
[----:B------:R-:W-:-:S03]  /*6b70*/  @!P4 LEA R46, P5, R122, UR4, 0x1 ;  /* 0x000000047a2ecc11 */ /* 0x000fc6000f8a08ff */
[----:B-1----:R1:W-:Y:S01]  /*6b80*/  STG.E.128 desc[UR42][R44.64], R76 ;  /* 0x0000004c2c007986 */ /* 0x0023e2000c101d2a */
[----:B------:R-:W-:-:S05]  /*6b90*/  @!P4 LEA.HI.X R47, R122, UR5, R147, 0x1, P5 ;  /* 0x000000057a2fcc11 */ /* 0x000fca000a8f0c93 */
[----:B--2---:R1:W-:Y:S04]  /*6ba0*/  @!P4 STG.E.128 desc[UR42][R46.64], R80 ;  /* 0x000000502e00c986 */ /* 0x0043e8000c101d2a */
.L_x_1556:
[----:B------:R-:W-:Y:S05]  /*6bb0*/  BSYNC B1 ;  /* 0x0000000000017941 */ /* 0x000fea0003800000 */
.L_x_1555:
[----:B------:R-:W-:Y:S01]  /*6bc0*/  ISETP.GE.OR P4, PT, R212, R113, P2 ;  /* 0x00000071d400720c */ /* 0x000fe20001786670 */
[----:B------:R-:W-:-:S12]  /*6bd0*/  BSSY B1, `(.L_x_1559) ;  /* 0x0000088000017945 */ /* 0x000fd80003800000 */
[----:B------:R-:W-:Y:S05]  /*6be0*/  @P4 BRA `(.L_x_1560) ;  /* 0x0000000800184947 */ /* 0x000fea0003800000 */
[----:B-1----:R-:W3:Y:S01]  /*6bf0*/  LDL R44, [R1+0x10] ;  /* 0x00001000012c7983 */ /* 0x002ee20000100800 */
[----:B------:R-:W-:Y:S01]  /*6c00*/  SHF.R.U32.HI R46, RZ, 0x3, R198 ;  /* 0x00000003ff2e7819 */ /* 0x000fe200000116c6 */
[----:B--2---:R-:W-:Y:S01]  /*6c10*/  IMAD.WIDE.U32 R76, R212, R120, R118 ;  /* 0x00000078d44c7225 */ /* 0x004fe200078e0076 */
[----:B------:R-:W-:Y:S02]  /*6c20*/  BSSY B2, `(.L_x_1561) ;  /* 0x0000077000027945 */ /* 0x000fe40003800000 */
        /* <DEDUP_REMOVED lines=13> */
[----:B------:R-:W-:-:S03]  /*6d00*/  LOP3.LUT R44, R198, 0x38, R83, 0xf8, !PT ;  /* 0x00000038c62c7812 */ /* 0x000fc600078ef853 */
[----:B------:R-:W-:Y:S01]  /*6d10*/  IMAD.SHL.U32 R45, R45, 0x400, RZ ;  /* 0x000004002d2d7824 */ /* 0x000fe200078e00ff */
[----:B------:R-:W-:-:S04]  /*6d20*/  LOP3.LUT R44, R44, R46, RZ, 0x3c, !PT ;  /* 0x0000002e2c2c7212 */ /* 0x000fc800078e3cff */
[----:B------:R-:W-:-:S04]  /*6d30*/  LOP3.LUT R45, R45, 0x7fffe000, RZ, 0xc0, !PT ;  /* 0x7fffe0002d2d7812 */ /* 0x000fc800078ec0ff */
[----:B------:R-:W-:Y:S01]  /*6d40*/  IADD3 R47, R44, R45, R201 ;  /* 0x0000002d2c2f7210 */ /* 0x000fe20007ffe0c9 */
[----:B------:R-:W-:-:S04]  /*6d50*/  IMAD R45, R184, 0x4000, R108 ;  /* 0x00004000b82d7824 */ /* 0x000fc800078e026c */
[----:B------:R-:W-:Y:S02]  /*6d60*/  IMAD R47, R184, 0x4000, R47 ;  /* 0x00004000b82f7824 */ /* 0x000fe400078e022f */
[--C-:B------:R-:W-:Y:S02]  /*6d70*/  IMAD R45, R45, 0x2, R2.reuse ;  /* 0x000000022d2d7824 */ /* 0x100fe400078e0202 */
[----:B------:R-:W-:-:S04]  /*6d80*/  IMAD R48, R47, 0x2, R2 ;  /* 0x000000022f307824 */ /* 0x000fc800078e0202 */
[----:B------:R-:W1:Y:S04]  /*6d90*/  LDS.128 R44, [R45+0x18400] ;  /* 0x018400002d2c7984 */ /* 0x000e680000000c00 */
[----:B------:R-:W2:Y:S01]  /*6da0*/  LDS.128 R48, [R48+0x18400] ;  /* 0x0184000030307984 */ /* 0x000ea20000000c00 */
[----:B------:R-:W-:Y:S05]  /*6db0*/  @P3 BRA `(.L_x_1562) ;  /* 0x0000000400743947 */ /* 0x000fea0003800000 */
[----:B------:R-:W-:Y:S01]  /*6dc0*/  SHF.R.U32.HI R82, RZ, 0x10, R57 ;  /* 0x00000010ff527819 */ /* 0x000fe20000011639 */
[----:B--2---:R-:W-:Y:S01]  /*6dd0*/  IMAD.U32 R80, R49, 0x10000, RZ ;  /* 0x0001000031507824 */ /* 0x004fe200078e00ff */
[----:B------:R-:W-:Y:S02]  /*6de0*/  SHF.R.U32.HI R122, RZ, 0x10, R53 ;  /* 0x00000010ff7a7819 */ /* 0x000fe40000011635 */
[----:B------:R-:W-:Y:S02]  /*6df0*/  PRMT R171, R171, 0x5410, R82 ;  /* 0x00005410abab7816 */ /* 0x000fe40000000052 */
[----:B------:R-:W-:Y:S01]  /*6e00*/  PRMT R167, R167, 0x5410, R122 ;  /* 0x00005410a7a77816 */ /* 0x000fe2000000007a */
[----:B-1----:R-:W-:Y:S01]  /*6e10*/  IMAD.U32 R122, R45, 0x10000, RZ ;  /* 0x000100002d7a7824 */ /* 0x002fe200078e00ff */
[C---:B------:R-:W-:Y:S01]  /*6e20*/  LOP3.LUT R146, R171.reuse, 0xffff0000, RZ, 0xc0, !PT ;  /* 0xffff0000ab927812 */ /* 0x040fe200078ec0ff */
[----:B------:R-:W-:Y:S01]  /*6e30*/  IMAD.U32 R145, R171, 0x10000, RZ ;  /* 0x00010000ab917824 */ /* 0x000fe200078e00ff */
[----:B------:R-:W-:Y:S01]  /*6e40*/  LOP3.LUT R49, R49, 0xffff0000, RZ, 0xc0, !PT ;  /* 0xffff000031317812 */ /* 0x000fe200078ec0ff */
[----:B------:R-:W-:Y:S01]  /*6e50*/  IMAD.U32 R123, R167, 0x10000, RZ ;  /* 0x00010000a77b7824 */ /* 0x000fe200078e00ff */
[----:B------:R-:W-:Y:S01]  /*6e60*/  LOP3.LUT R45, R45, 0xffff0000, RZ, 0xc0, !PT ;  /* 0xffff00002d2d7812 */ /* 0x000fe200078ec0ff */
[----:B------:R-:W-:Y:S01]  /*6e70*/  FMUL.FTZ R147, R80, R145 ;  /* 0x0000009150937220 */ /* 0x000fe20000410000 */
[----:B------:R-:W-:Y:S01]  /*6e80*/  SHF.R.U64 R57, R56, 0x10, R57 ;  /* 0x0000001038397819 */ /* 0x000fe20000001239 */
[-C--:B------:R-:W-:Y:S01]  /*6e90*/  FMUL.FTZ R80, R80, R123.reuse ;  /* 0x0000007b50507220 */ /* 0x080fe20000410000 */
[----:B------:R-:W-:Y:S01]  /*6ea0*/  FMUL.FTZ R148, R49, R146 ;  /* 0x0000009231947220 */ /* 0x000fe20000410000 */
[----:B------:R-:W-:Y:S01]  /*6eb0*/  FFMA.FTZ R82, R122, R123, -R147 ;  /* 0x0000007b7a527223 */ /* 0x000fe20000010893 */
[----:B------:R-:W-:Y:S01]  /*6ec0*/  SHF.R.U64 R53, R52, 0x10, R53 ;  /* 0x0000001034357819 */ /* 0x000fe20000001235 */
[----:B------:R-:W-:Y:S01]  /*6ed0*/  FFMA.FTZ R80, R122, R145, R80 ;  /* 0x000000917a507223 */ /* 0x000fe20000010050 */
[----:B------:R-:W-:Y:S01]  /*6ee0*/  LOP3.LUT R122, R167, 0xffff0000, RZ, 0xc0, !PT ;  /* 0xffff0000a77a7812 */ /* 0x000fe200078ec0ff */
[----:B------:R-:W-:Y:S01]  /*6ef0*/  IMAD.U32 R52, R44, 0x10000, RZ ;  /* 0x000100002c347824 */ /* 0x000fe200078e00ff */
[----:B------:R-:W-:-:S02]  /*6f00*/  PRMT R170, R170, 0x5410, R57 ;  /* 0x00005410aaaa7816 */ /* 0x000fc40000000039 */
[----:B------:R-:W-:Y:S01]  /*6f10*/  LOP3.LUT R56, R47, 0xffff0000, RZ, 0xc0, !PT ;  /* 0xffff00002f387812 */ /* 0x000fe200078ec0ff */
[-C--:B------:R-:W-:Y:S01]  /*6f20*/  FMUL.FTZ R123, R49, R122.reuse ;  /* 0x0000007a317b7220 */ /* 0x080fe20000410000 */
[C---:B------:R-:W-:Y:S01]  /*6f30*/  FFMA.FTZ R49, R45.reuse, R122, -R148 ;  /* 0x0000007a2d317223 */ /* 0x040fe20000010894 */
[----:B------:R-:W-:Y:S01]  /*6f40*/  SHF.R.U32.HI R122, RZ, 0x10, R59 ;  /* 0x00000010ff7a7819 */ /* 0x000fe2000001163b */
[----:B------:R-:W-:Y:S02]  /*6f50*/  IMAD.U32 R57, R170, 0x10000, RZ ;  /* 0x00010000aa397824 */ /* 0x000fe400078e00ff */
[----:B------:R-:W-:Y:S01]  /*6f60*/  FFMA.FTZ R45, R45, R146, R123 ;  /* 0x000000922d2d7223 */ /* 0x000fe2000001007b */
[----:B------:R-:W-:Y:S02]  /*6f70*/  SHF.R.U32.HI R146, RZ, 0x10, R55 ;  /* 0x00000010ff927819 */ /* 0x000fe40000011637 */
[----:B------:R-:W-:Y:S01]  /*6f80*/  PRMT R169, R169, 0x5410, R122 ;  /* 0x00005410a9a97816 */ /* 0x000fe2000000007a */
[----:B------:R-:W-:Y:S01]  /*6f90*/  IMAD.U32 R122, R47, 0x10000, RZ ;  /* 0x000100002f7a7824 */ /* 0x000fe200078e00ff */
[----:B------:R-:W-:Y:S01]  /*6fa0*/  PRMT R165, R165, 0x5410, R146 ;  /* 0x00005410a5a57816 */ /* 0x000fe20000000092 */
[C---:B------:R-:W-:Y:S01]  /*6fb0*/  IMAD.U32 R146, R51.reuse, 0x10000, RZ ;  /* 0x0001000033927824 */ /* 0x040fe200078e00ff */
[----:B------:R-:W-:Y:S01]  /*6fc0*/  LOP3.LUT R51, R51, 0xffff0000, RZ, 0xc0, !PT ;  /* 0xffff000033337812 */ /* 0x000fe200078ec0ff */
[C---:B------:R-:W-:Y:S01]  /*6fd0*/  IMAD.U32 R145, R169.reuse, 0x10000, RZ ;  /* 0x00010000a9917824 */ /* 0x040fe200078e00ff */
[----:B------:R-:W-:Y:S01]  /*6fe0*/  LOP3.LUT R169, R169, 0xffff0000, RZ, 0xc0, !PT ;  /* 0xffff0000a9a97812 */ /* 0x000fe200078ec0ff */
[----:B------:R-:W-:Y:S01]  /*6ff0*/  IMAD.U32 R123, R165, 0x10000, RZ ;  /* 0x00010000a57b7824 */ /* 0x000fe200078e00ff */
[----:B------:R-:W-:Y:S01]  /*7000*/  PRMT R166, R166, 0x5410, R53 ;  /* 0x00005410a6a67816 */ /* 0x000fe20000000035 */
[----:B------:R-:W-:Y:S01]  /*7010*/  FMUL.FTZ R147, R146, R145 ;  /* 0x0000009192937220 */ /* 0x000fe20000410000 */
[----:B------:R-:W-:Y:S01]  /*7020*/  SHF.R.U64 R55, R54, 0x10, R55 ;  /* 0x0000001036377819 */ /* 0x000fe20000001237 */
[----:B------:R-:W-:Y:S01]  /*7030*/  FMUL.FTZ R146, R146, R123 ;  /* 0x0000007b92927220 */ /* 0x000fe20000410000 */
[----:B------:R-:W-:Y:S01]  /*7040*/  FMUL.FTZ R53, R51, R169 ;  /* 0x000000a933357220 */ /* 0x000fe20000410000 */
[----:B------:R-:W-:Y:S01]  /*7050*/  FFMA.FTZ R123, R122, R123, -R147 ;  /* 0x0000007b7a7b7223 */ /* 0x000fe20000010893 */
[----:B------:R-:W-:Y:S01]  /*7060*/  SHF.R.U64 R59, R58, 0x10, R59 ;  /* 0x000000103a3b7819 */ /* 0x000fe2000000123b */
[----:B------:R-:W-:Y:S01]  /*7070*/  FFMA.FTZ R122, R122, R145, R146 ;  /* 0x000000917a7a7223 */ /* 0x000fe20000010092 */
[----:B------:R-:W-:Y:S01]  /*7080*/  LOP3.LUT R146, R165, 0xffff0000, RZ, 0xc0, !PT ;  /* 0xffff0000a5927812 */ /* 0x000fe200078ec0ff */
[----:B------:R-:W-:Y:S01]  /*7090*/  IMAD.U32 R54, R48, 0x10000, RZ ;  /* 0x0001000030367824 */ /* 0x000fe200078e00ff */
        /* <DEDUP_REMOVED lines=8> */
[----:B------:R-:W-:Y:S01]  /*7120*/  PRMT R164, R164, 0x5410, R55 ;  /* 0x00005410a4a47816 */ /* 0x000fe20000000037 */
[-C--:B------:R-:W-:Y:S01]  /*7130*/  FMUL.FTZ R54, R54, R53.reuse ;  /* 0x0000003536367220 */ /* 0x080fe20000410000 */
[----:B------:R-:W-:Y:S01]  /*7140*/  LOP3.LUT R55, R166, 0xffff0000, RZ, 0xc0, !PT ;  /* 0xffff0000a6377812 */ /* 0x000fe200078ec0ff */
[----:B------:R-:W-:Y:S01]  /*7150*/  FFMA.FTZ R53, R52, R53, -R59 ;  /* 0x0000003534357223 */ /* 0x000fe2000001083b */
[----:B------:R-:W-:Y:S01]  /*7160*/  LOP3.LUT R44, R44, 0xffff0000, RZ, 0xc0, !PT ;  /* 0xffff00002c2c7812 */ /* 0x000fe200078ec0ff */
[----:B------:R-:W-:Y:S01]  /*7170*/  FMUL.FTZ R59, R48, R51 ;  /* 0x00000033303b7220 */ /* 0x000fe20000410000 */
[----:B------:R-:W-:Y:S01]  /*7180*/  LOP3.LUT R58, R46, 0xffff0000, RZ, 0xc0, !PT ;  /* 0xffff00002e3a7812 */ /* 0x000fe200078ec0ff */
[----:B------:R-:W-:-:S02]  /*7190*/  IMAD.U32 R46, R50, 0x10000, RZ ;  /* 0x00010000322e7824 */ /* 0x000fc400078e00ff */
[----:B------:R-:W-:Y:S01]  /*71a0*/  FFMA.FTZ R52, R52, R57, R54 ;  /* 0x0000003934347223 */ /* 0x000fe20000010036 */
[----:B------:R-:W-:Y:S01]  /*71b0*/  LOP3.LUT R50, R50, 0xffff0000, RZ, 0xc0, !PT ;  /* 0xffff000032327812 */ /* 0x000fe200078ec0ff */
[----:B------:R-:W-:Y:S01]  /*71c0*/  FFMA.FTZ R169, R56, R169, R148 ;  /* 0x000000a938a97223 */ /* 0x000fe20000010094 */
[-C--:B------:R-:W-:Y:S01]  /*71d0*/  FMUL.FTZ R145, R48, R55.reuse ;  /* 0x0000003730917220 */ /* 0x080fe20000410000 */
[C---:B------:R-:W-:Y:S01]  /*71e0*/  LOP3.LUT R57, R168.reuse, 0xffff0000, RZ, 0xc0, !PT ;  /* 0xffff0000a8397812 */ /* 0x040fe200078ec0ff */
[----:B------:R-:W-:Y:S02]  /*71f0*/  IMAD.U32 R56, R168, 0x10000, RZ ;  /* 0x00010000a8387824 */ /* 0x000fe400078e00ff */
[----:B------:R-:W-:Y:S01]  /*7200*/  FFMA.FTZ R48, R44, R55, -R59 ;  /* 0x000000372c307223 */ /* 0x000fe2000001083b */
[C---:B------:R-:W-:Y:S01]  /*7210*/  LOP3.LUT R55, R164.reuse, 0xffff0000, RZ, 0xc0, !PT ;  /* 0xffff0000a4377812 */ /* 0x040fe200078ec0ff */
[----:B------:R-:W-:Y:S02]  /*7220*/  IMAD.U32 R54, R164, 0x10000, RZ ;  /* 0x00010000a4367824 */ /* 0x000fe400078e00ff */
[----:B------:R-:W-:Y:S01]  /*7230*/  FFMA.FTZ R51, R44, R51, R145 ;  /* 0x000000332c337223 */ /* 0x000fe20000010091 */
[----:B------:R-:W-:Y:S01]  /*7240*/  FMUL.FTZ R44, R46, R56 ;  /* 0x000000382e2c7220 */ /* 0x000fe20000410000 */
[----:B------:R-:W-:Y:S01]  /*7250*/  FMUL.FTZ R145, R50, R57 ;  /* 0x0000003932917220 */ /* 0x000fe20000410000 */
[-C--:B------:R-:W-:Y:S01]  /*7260*/  FMUL.FTZ R59, R46, R54.reuse ;  /* 0x000000362e3b7220 */ /* 0x080fe20000410000 */
[-C--:B------:R-:W-:Y:S01]  /*7270*/  FMUL.FTZ R50, R50, R55.reuse ;  /* 0x0000003732327220 */ /* 0x080fe20000410000 */
[C---:B------:R-:W-:Y:S01]  /*7280*/  FFMA.FTZ R44, R47.reuse, R54, -R44 ;  /* 0x000000362f2c7223 */ /* 0x040fe2000001082c */
[----:B------:R-:W-:Y:S01]  /*7290*/  FFMA.FTZ R145, R58, R55, -R145 ;  /* 0x000000373a917223 */ /* 0x000fe20000010891 */
[----:B------:R-:W-:Y:S01]  /*72a0*/  F2FP.BF16.F32.PACK_AB R48, R48, R53 ;  /* 0x000000353030723e */ /* 0x000fe200000010ff */
[----:B------:R-:W-:Y:S01]  /*72b0*/  FFMA.FTZ R59, R47, R56, R59 ;  /* 0x000000382f3b7223 */ /* 0x000fe2000001003b */
[----:B------:R-:W-:Y:S01]  /*72c0*/  F2FP.BF16.F32.PACK_AB R49, R49, R82 ;  /* 0x000000523131723e */ /* 0x000fe200000010ff */
[----:B------:R-:W-:Y:S01]  /*72d0*/  FFMA.FTZ R50, R58, R57, R50 ;  /* 0x000000393a327223 */ /* 0x000fe20000010032 */
[----:B------:R-:W-:-:S02]  /*72e0*/  F2FP.BF16.F32.PACK_AB R51, R51, R52 ;  /* 0x000000343333723e */ /* 0x000fc400000010ff */
        /* <DEDUP_REMOVED lines=8> */
[----:B------:R-:W-:Y:S02]  /*7370*/  IMAD.MOV.U32 R49, RZ, RZ, R80 ;  /* 0x000000ffff317224 */ /* 0x000fe400078e0050 */
[----:B------:R-:W-:-:S07]  /*7380*/  IMAD.MOV.U32 R51, RZ, RZ, R122 ;  /* 0x000000ffff337224 */ /* 0x000fce00078e007a */
.L_x_1562:
[----:B------:R-:W-:Y:S05]  /*7390*/  BSYNC B2 ;  /* 0x0000000000027941 */ /* 0x000fea0003800000 */
.L_x_1561:
        /* <DEDUP_REMOVED lines=11> */
.L_x_1560:
[----:B------:R-:W-:Y:S05]  /*7450*/  BSYNC B1 ;  /* 0x0000000000017941 */ /* 0x000fea0003800000 */
.L_x_1559:
[----:B------:R-:W-:Y:S01]  /*7460*/  ISETP.GE.OR P4, PT, R211, R113, P2 ;  /* 0x00000071d300720c */ /* 0x000fe20001786670 */
[----:B------:R-:W-:-:S12]  /*7470*/  BSSY B1, `(.L_x_1563) ;  /* 0x0000086000017945 */ /* 0x000fd80003800000 */
[----:B------:R-:W-:Y:S05]  /*7480*/  @P4 BRA `(.L_x_1564) ;  /* 0x0000000800104947 */ /* 0x000fea0003800000 */
[----:B-1-3--:R-:W3:Y:S01]  /*7490*/  LDL R44, [R1+0x10] ;  /* 0x00001000012c7983 */ /* 0x00aee20000100800 */
        /* <DEDUP_REMOVED lines=32> */
[----:B------:R-:W-:Y:S02]  /*76a0*/  SHF.R.U32.HI R77, RZ, 0x10, R63 ;  /* 0x00000010ff4d7819 */ /* 0x000fe4000001163f */
[----:B------:R-:W-:Y:S01]  /*76b0*/  PRMT R155, R155, 0x5410, R80 ;  /* 0x000054109b9b7816 */ /* 0x000fe20000000050 */
[----:B------:R-:W-:Y:S01]  /*76c0*/  IMAD.U32 R79, R144, 0x10000, RZ ;  /* 0x00010000904f7824 */ /* 0x000fe200078e00ff */
[----:B------:R-:W-:Y:S01]  /*76d0*/  SHF.R.U64 R81, R60, 0x10, R61 ;  /* 0x000000103c517819 */ /* 0x000fe2000000123d */
[----:B-1----:R-:W-:Y:S01]  /*76e0*/  IMAD.U32 R61, R47, 0x10000, RZ ;  /* 0x000100002f3d7824 */ /* 0x002fe200078e00ff */
[----:B------:R-:W-:-:S02]  /*76f0*/  SHF.R.U64 R66, R66, 0x10, R67 ;  /* 0x0000001042427819 */ /* 0x000fc40000001243 */
[----:B------:R-:W-:Y:S02]  /*7700*/  SHF.R.U32.HI R67, RZ, 0x10, R67 ;  /* 0x00000010ff437819 */ /* 0x000fe40000011643 */
[----:B------:R-:W-:Y:S01]  /*7710*/  PRMT R140, R140, 0x5410, R77 ;  /* 0x000054108c8c7816 */ /* 0x000fe2000000004d */
[----:B------:R-:W-:Y:S01]  /*7720*/  IMAD.U32 R77, R155, 0x10000, RZ ;  /* 0x000100009b4d7824 */ /* 0x000fe200078e00ff */
[----:B------:R-:W-:Y:S01]  /*7730*/  SHF.R.U64 R78, R62, 0x10, R63 ;  /* 0x000000103e4e7819 */ /* 0x000fe2000000123f */
[----:B------:R-:W-:Y:S01]  /*7740*/  IMAD.U32 R62, R45, 0x10000, RZ ;  /* 0x000100002d3e7824 */ /* 0x000fe200078e00ff */
[----:B------:R-:W-:Y:S01]  /*7750*/  SHF.R.U64 R64, R64, 0x10, R65 ;  /* 0x0000001040407819 */ /* 0x000fe20000001241 */
[----:B------:R-:W-:Y:S01]  /*7760*/  IMAD.U32 R65, R51, 0x10000, RZ ;  /* 0x0001000033417824 */ /* 0x000fe200078e00ff */
[----:B------:R-:W-:Y:S01]  /*7770*/  PRMT R160, R160, 0x5410, R81 ;  /* 0x00005410a0a07816 */ /* 0x000fe20000000051 */
[----:B------:R-:W-:Y:S01]  /*7780*/  FMUL.FTZ R81, R76, R79 ;  /* 0x0000004f4c517220 */ /* 0x000fe20000410000 */
[----:B------:R-:W-:Y:S01]  /*7790*/  LOP3.LUT R63, R49, 0xffff0000, RZ, 0xc0, !PT ;  /* 0xffff0000313f7812 */ /* 0x000fe200078ec0ff */
[----:B------:R-:W-:Y:S01]  /*77a0*/  IMAD.U32 R49, R48, 0x10000, RZ ;  /* 0x0001000030317824 */ /* 0x000fe200078e00ff */
[----:B------:R-:W-:Y:S01]  /*77b0*/  PRMT R142, R142, 0x5410, R67 ;  /* 0x000054108e8e7816 */ /* 0x000fe20000000043 */
[----:B------:R-:W-:Y:S01]  /*77c0*/  FMUL.FTZ R67, R76, R77 ;  /* 0x0000004d4c437220 */ /* 0x000fe20000410000 */
[----:B------:R-:W-:-:S02]  /*77d0*/  LOP3.LUT R144, R144, 0xffff0000, RZ, 0xc0, !PT ;  /* 0xffff000090907812 */ /* 0x000fc400078ec0ff */
[----:B------:R-:W-:Y:S01]  /*77e0*/  PRMT R143, R143, 0x5410, R64 ;  /* 0x000054108f8f7816 */ /* 0x000fe20000000040 */
[----:B------:R-:W-:Y:S01]  /*77f0*/  FFMA.FTZ R64, R62, R77, -R81 ;  /* 0x0000004d3e407223 */ /* 0x000fe20000010851 */
[----:B------:R-:W-:Y:S01]  /*7800*/  LOP3.LUT R155, R155, 0xffff0000, RZ, 0xc0, !PT ;  /* 0xffff00009b9b7812 */ /* 0x000fe200078ec0ff */
[----:B------:R-:W-:Y:S01]  /*7810*/  IMAD.U32 R76, R142, 0x10000, RZ ;  /* 0x000100008e4c7824 */ /* 0x000fe200078e00ff */
[----:B------:R-:W-:Y:S01]  /*7820*/  LOP3.LUT R60, R45, 0xffff0000, RZ, 0xc0, !PT ;  /* 0xffff00002d3c7812 */ /* 0x000fe200078ec0ff */
[----:B------:R-:W-:Y:S01]  /*7830*/  FMUL.FTZ R77, R63, R144 ;  /* 0x000000903f4d7220 */ /* 0x000fe20000410000 */
[----:B------:R-:W-:Y:S01]  /*7840*/  PRMT R141, R141, 0x5410, R66 ;  /* 0x000054108d8d7816 */ /* 0x000fe20000000042 */
[----:B------:R-:W-:Y:S02]  /*7850*/  IMAD.U32 R66, R140, 0x10000, RZ ;  /* 0x000100008c427824 */ /* 0x000fe400078e00ff */
[----:B------:R-:W-:Y:S01]  /*7860*/  FFMA.FTZ R62, R62, R79, R67 ;  /* 0x0000004f3e3e7223 */ /* 0x000fe20000010043 */
[----:B------:R-:W-:Y:S01]  /*7870*/  PRMT R153, R153, 0x5410, R78 ;  /* 0x0000541099997816 */ /* 0x000fe2000000004e */
[-C--:B------:R-:W-:Y:S01]  /*7880*/  FMUL.FTZ R67, R63, R155.reuse ;  /* 0x0000009b3f437220 */ /* 0x080fe20000410000 */
[C---:B------:R-:W-:Y:S01]  /*7890*/  FFMA.FTZ R63, R60.reuse, R155, -R77 ;  /* 0x0000009b3c3f7223 */ /* 0x040fe2000001084d */
[C---:B------:R-:W-:Y:S01]  /*78a0*/  FMUL.FTZ R78, R65.reuse, R76 ;  /* 0x0000004c414e7220 */ /* 0x040fe20000410000 */
[----:B------:R-:W-:Y:S01]  /*78b0*/  FMUL.FTZ R77, R65, R66 ;  /* 0x00000042414d7220 */ /* 0x000fe20000410000 */
[----:B------:R-:W-:Y:S01]  /*78c0*/  LOP3.LUT R51, R51, 0xffff0000, RZ, 0xc0, !PT ;  /* 0xffff000033337812 */ /* 0x000fe200078ec0ff */
[----:B------:R-:W-:Y:S01]  /*78d0*/  FFMA.FTZ R65, R60, R144, R67 ;  /* 0x000000903c417223 */ /* 0x000fe20000010043 */
[----:B------:R-:W-:Y:S01]  /*78e0*/  LOP3.LUT R142, R142, 0xffff0000, RZ, 0xc0, !PT ;  /* 0xffff00008e8e7812 */ /* 0x000fe200078ec0ff */
[C---:B------:R-:W-:Y:S01]  /*78f0*/  FFMA.FTZ R60, R61.reuse, R66, -R78 ;  /* 0x000000423d3c7223 */ /* 0x040fe2000001084e */
[----:B------:R-:W-:Y:S01]  /*7900*/  LOP3.LUT R140, R140, 0xffff0000, RZ, 0xc0, !PT ;  /* 0xffff00008c8c7812 */ /* 0x000fe200078ec0ff */
[----:B------:R-:W-:Y:S01]  /*7910*/  FFMA.FTZ R61, R61, R76, R77 ;  /* 0x0000004c3d3d7223 */ /* 0x000fe2000001004d */
[----:B------:R-:W-:Y:S01]  /*7920*/  IMAD.U32 R76, R143, 0x10000, RZ ;  /* 0x000100008f4c7824 */ /* 0x000fe200078e00ff */
[----:B------:R-:W-:Y:S01]  /*7930*/  LOP3.LUT R56, R47, 0xffff0000, RZ, 0xc0, !PT ;  /* 0xffff00002f387812 */ /* 0x000fe200078ec0ff */
[----:B------:R-:W-:-:S02]  /*7940*/  IMAD.U32 R66, R160, 0x10000, RZ ;  /* 0x00010000a0427824 */ /* 0x000fc400078e00ff */
[C---:B------:R-:W-:Y:S01]  /*7950*/  FMUL.FTZ R67, R51.reuse, R142 ;  /* 0x0000008e33437220 */ /* 0x040fe20000410000 */
[----:B------:R-:W-:Y:S01]  /*7960*/  FMUL.FTZ R77, R51, R140 ;  /* 0x0000008c334d7220 */ /* 0x000fe20000410000 */
[----:B------:R-:W-:Y:S01]  /*7970*/  LOP3.LUT R48, R48, 0xffff0000, RZ, 0xc0, !PT ;  /* 0xffff000030307812 */ /* 0x000fe200078ec0ff */
[----:B------:R-:W-:Y:S01]  /*7980*/  FMUL.FTZ R78, R49, R76 ;  /* 0x0000004c314e7220 */ /* 0x000fe20000410000 */
[----:B------:R-:W-:Y:S01]  /*7990*/  LOP3.LUT R143, R143, 0xffff0000, RZ, 0xc0, !PT ;  /* 0xffff00008f8f7812 */ /* 0x000fe200078ec0ff */
[----:B------:R-:W-:Y:S01]  /*79a0*/  IMAD.U32 R45, R44, 0x10000, RZ ;  /* 0x000100002c2d7824 */ /* 0x000fe200078e00ff */
[----:B------:R-:W-:Y:S01]  /*79b0*/  LOP3.LUT R51, R160, 0xffff0000, RZ, 0xc0, !PT ;  /* 0xffff0000a0337812 */ /* 0x000fe200078ec0ff */
[----:B------:R-:W-:Y:S01]  /*79c0*/  FMUL.FTZ R49, R49, R66 ;  /* 0x0000004231317220 */ /* 0x000fe20000410000 */
[C---:B------:R-:W-:Y:S01]  /*79d0*/  FFMA.FTZ R79, R56.reuse, R140, -R67 ;  /* 0x0000008c384f7223 */ /* 0x040fe20000010843 */
[----:B------:R-:W-:Y:S01]  /*79e0*/  FFMA.FTZ R142, R56, R142, R77 ;  /* 0x0000008e388e7223 */ /* 0x000fe2000001004d */
[----:B------:R-:W-:Y:S01]  /*79f0*/  LOP3.LUT R44, R44, 0xffff0000, RZ, 0xc0, !PT ;  /* 0xffff00002c2c7812 */ /* 0x000fe200078ec0ff */
[C---:B------:R-:W-:Y:S01]  /*7a00*/  IMAD.U32 R47, R46.reuse, 0x10000, RZ ;  /* 0x000100002e2f7824 */ /* 0x040fe200078e00ff */
[----:B------:R-:W-:Y:S01]  /*7a10*/  LOP3.LUT R58, R46, 0xffff0000, RZ, 0xc0, !PT ;  /* 0xffff00002e3a7812 */ /* 0x000fe200078ec0ff */
[C---:B------:R-:W-:Y:S01]  /*7a20*/  FMUL.FTZ R67, R48.reuse, R143 ;  /* 0x0000008f30437220 */ /* 0x040fe20000410000 */
[----:B------:R-:W-:Y:S01]  /*7a30*/  FMUL.FTZ R77, R48, R51 ;  /* 0x00000033304d7220 */ /* 0x000fe20000410000 */
[----:B------:R-:W-:-:S02]  /*7a40*/  IMAD.U32 R46, R50, 0x10000, RZ ;  /* 0x00010000322e7824 */ /* 0x000fc400078e00ff */
[C---:B------:R-:W-:Y:S01]  /*7a50*/  FFMA.FTZ R78, R45.reuse, R66, -R78 ;  /* 0x000000422d4e7223 */ /* 0x040fe2000001084e */
[----:B------:R-:W-:Y:S01]  /*7a60*/  FFMA.FTZ R49, R45, R76, R49 ;  /* 0x0000004c2d317223 */ /* 0x000fe20000010031 */
[----:B------:R-:W-:Y:S01]  /*7a70*/  IMAD.U32 R48, R141, 0x10000, RZ ;  /* 0x000100008d307824 */ /* 0x000fe200078e00ff */
[----:B------:R-:W-:Y:S01]  /*7a80*/  LOP3.LUT R50, R50, 0xffff0000, RZ, 0xc0, !PT ;  /* 0xffff000032327812 */ /* 0x000fe200078ec0ff */
[----:B------:R-:W-:Y:S01]  /*7a90*/  IMAD.U32 R45, R153, 0x10000, RZ ;  /* 0x00010000992d7824 */ /* 0x000fe200078e00ff */
[----:B------:R-:W-:Y:S01]  /*7aa0*/  LOP3.LUT R141, R141, 0xffff0000, RZ, 0xc0, !PT ;  /* 0xffff00008d8d7812 */ /* 0x000fe200078ec0ff */
[C---:B------:R-:W-:Y:S01]  /*7ab0*/  FFMA.FTZ R67, R44.reuse, R51, -R67 ;  /* 0x000000332c437223 */ /* 0x040fe20000010843 */
[----:B------:R-:W-:Y:S01]  /*7ac0*/  LOP3.LUT R153, R153, 0xffff0000, RZ, 0xc0, !PT ;  /* 0xffff000099997812 */ /* 0x000fe200078ec0ff */
[----:B------:R-:W-:Y:S01]  /*7ad0*/  FFMA.FTZ R44, R44, R143, R77 ;  /* 0x0000008f2c2c7223 */ /* 0x000fe2000001004d */
[----:B------:R-:W-:Y:S01]  /*7ae0*/  FMUL.FTZ R51, R46, R45 ;  /* 0x0000002d2e337220 */ /* 0x000fe20000410000 */
[----:B------:R-:W-:Y:S01]  /*7af0*/  FMUL.FTZ R77, R50, R141 ;  /* 0x0000008d324d7220 */ /* 0x000fe20000410000 */
[-C--:B------:R-:W-:Y:S01]  /*7b00*/  FMUL.FTZ R56, R46, R48.reuse ;  /* 0x000000302e387220 */ /* 0x080fe20000410000 */
[-C--:B------:R-:W-:Y:S01]  /*7b10*/  FMUL.FTZ R50, R50, R153.reuse ;  /* 0x0000009932327220 */ /* 0x080fe20000410000 */
[C---:B------:R-:W-:Y:S01]  /*7b20*/  FFMA.FTZ R51, R47.reuse, R48, R51 ;  /* 0x000000302f337223 */ /* 0x040fe20000010033 */
[C---:B------:R-:W-:Y:S01]  /*7b30*/  FFMA.FTZ R77, R58.reuse, R153, -R77 ;  /* 0x000000993a4d7223 */ /* 0x040fe2000001084d */
[----:B------:R-:W-:Y:S01]  /*7b40*/  FFMA.FTZ R56, R47, R45, -R56 ;  /* 0x0000002d2f387223 */ /* 0x000fe20000010838 */
        /* <DEDUP_REMOVED lines=8> */
[----:B------:R-:W-:Y:S01]  /*7bd0*/  F2FP.BF16.F32.PACK_AB R45, R63, R64 ;  /* 0x000000403f2d723e */ /* 0x000fe200000010ff */
[----:B------:R-:W-:Y:S01]  /*7be0*/  IMAD.MOV.U32 R51, RZ, RZ, R61 ;  /* 0x000000ffff337224 */ /* 0x000fe200078e003d */
[----:B------:R-:W-:-:S02]  /*7bf0*/  F2FP.BF16.F32.PACK_AB R47, R79, R60 ;  /* 0x0000003c4f2f723e */ /* 0x000fc400000010ff */
[----:B------:R-:W-:-:S07]  /*7c00*/  F2FP.BF16.F32.PACK_AB R46, R77, R56 ;  /* 0x000000384d2e723e */ /* 0x000fce00000010ff */
.L_x_1566:
[----:B------:R-:W-:Y:S05]  /*7c10*/  BSYNC B2 ;  /* 0x0000000000027941 */ /* 0x000fea0003800000 */
.L_x_1565:
        /* <DEDUP_REMOVED lines=11> */
.L_x_1564:
[----:B------:R-:W-:Y:S05]  /*7cd0*/  BSYNC B1 ;  /* 0x0000000000017941 */ /* 0x000fea0003800000 */
.L_x_1563:
[----:B------:R-:W-:Y:S01]  /*7ce0*/  ISETP.GE.OR P4, PT, R210, R113, P2 ;  /* 0x00000071d200720c */ /* 0x000fe20001786670 */
[-C--:B-1234-:R-:W-:Y:S02]  /*7cf0*/  IMAD R44, R114, R120.reuse, RZ ;  /* 0x00000078722c7224 */ /* 0x09efe400078e02ff */
[----:B------:R-:W-:-:S04]  /*7d00*/  IMAD.WIDE.U32 R118, R210, R120, R118 ;  /* 0x00000078d2767225 */ /* 0x000fc800078e0076 */
[----:B------:R-:W-:-:S06]  /*7d10*/  IMAD R57, R210, R121, R44 ;  /* 0x00000079d2397224 */ /* 0x000fcc00078e022c */
[----:B------:R-:W-:Y:S05]  /*7d20*/  @P4 BRA `(.L_x_1543) ;  /* 0x0000000c00884947 */ /* 0x000fea0003800000 */
[----:B------:R-:W2:Y:S01]  /*7d30*/  LDL R45, [R1+0x10] ;  /* 0x00001000012d7983 */ /* 0x000ea20000100800 */
[----:B------:R-:W1:Y:S01]  /*7d40*/  LDC.64 R52, c[0x0][0x2e8] ;  /* 0x0000ba00ff347b82 */ /* 0x000e620000000a00 */
[----:B------:R-:W-:Y:S01]  /*7d50*/  IMAD.IADD R57, R119, 0x1, R57 ;  /* 0x0000000177397824 */ /* 0x000fe200078e0239 */
[----:B------:R-:W-:Y:S01]  /*7d60*/  IADD3 R44, P4, P5, R96, R118, R38 ;  /* 0x00000076602c7210 */ /* 0x000fe20007d9e026 */
[----:B------:R-:W-:Y:S01]  /*7d70*/  BSSY B1, `(.L_x_1567) ;  /* 0x0000073000017945 */ /* 0x000fe20003800000 */
[----:B------:R-:W-:Y:S02]  /*7d80*/  SHF.R.U32.HI R46, RZ, 0x3, R196 ;  /* 0x00000003ff2e7819 */ /* 0x000fe400000116c4 */
[----:B--2---:R-:W-:Y:S02]  /*7d90*/  LOP3.LUT P6, RZ, R45, 0x1, RZ, 0xc0, !PT ;  /* 0x000000012dff7812 */ /* 0x004fe400078cc0ff */
[----:B------:R-:W-:Y:S02]  /*7da0*/  IADD3.X R45, R36, R57, R103, P4, P5 ;  /* 0x00000039242d7210 */ /* 0x000fe400027ea467 */
[----:B-1----:R-:W-:-:S02]  /*7db0*/  LEA R54, P4, R44, R52, 0x1 ;  /* 0x000000342c367211 */ /* 0x002fc400078808ff */
[----:B------:R-:W-:Y:S02]  /*7dc0*/  SEL R131, R110, R131, !P6 ;  /* 0x000000836e837207 */ /* 0x000fe40007000000 */
[----:B------:R-:W-:Y:S01]  /*7dd0*/  LEA.HI.X R55, R44, R53, R45, 0x1, P4 ;  /* 0x000000352c377211 */ /* 0x000fe200020f0c2d */
[----:B------:R-:W-:Y:S01]  /*7de0*/  IMAD R45, R184, 0x4000, R21 ;  /* 0x00004000b82d7824 */ /* 0x000fe200078e0215 */
[----:B------:R-:W-:-:S03]  /*7df0*/  SHF.R.S32.HI R44, RZ, 0x1f, R131 ;  /* 0x0000001fff2c7819 */ /* 0x000fc60000011483 */
[----:B------:R-:W-:Y:S01]  /*7e00*/  IMAD R45, R45, 0x2, R2 ;  /* 0x000000022d2d7824 */ /* 0x000fe200078e0202 */
[----:B------:R-:W-:-:S04]  /*7e10*/  LEA.HI R131, R44, R131, RZ, 0x4 ;  /* 0x000000832c837211 */ /* 0x000fc800078f20ff */
        /* <DEDUP_REMOVED lines=8> */
[----:B------:R-:W-:-:S05]  /*7ea0*/  IADD3 R47, R44, R47, R199 ;  /* 0x0000002f2c2f7210 */ /* 0x000fca0007ffe0c7 */
[----:B------:R-:W-:-:S04]  /*7eb0*/  IMAD R47, R184, 0x4000, R47 ;  /* 0x00004000b82f7824 */ /* 0x000fc800078e022f */
[----:B------:R-:W-:Y:S02]  /*7ec0*/  IMAD R48, R47, 0x2, R2 ;  /* 0x000000022f307824 */ /* 0x000fe400078e0202 */
[----:B------:R-:W1:Y:S04]  /*7ed0*/  LDS.128 R44, [R45+0x18400] ;  /* 0x018400002d2c7984 */ /* 0x000e680000000c00 */
[----:B------:R-:W2:Y:S01]  /*7ee0*/  LDS.128 R48, [R48+0x18400] ;  /* 0x0184000030307984 */ /* 0x000ea20000000c00 */
[----:B------:R-:W-:Y:S05]  /*7ef0*/  @P3 BRA `(.L_x_1568) ;  /* 0x0000000400683947 */ /* 0x000fea0003800000 */
[----:B------:R-:W-:Y:S01]  /*7f00*/  SHF.R.U64 R67, R70, 0x10, R71 ;  /* 0x0000001046437819 */ /* 0x000fe20000001247 */
[----:B--2---:R-:W-:Y:S01]  /*7f10*/  IMAD.U32 R64, R49, 0x10000, RZ ;  /* 0x0001000031407824 */ /* 0x004fe200078e00ff */
[----:B------:R-:W-:Y:S01]  /*7f20*/  SHF.R.U64 R70, R72, 0x10, R73 ;  /* 0x0000001048467819 */ /* 0x000fe20000001249 */
[----:B-1----:R-:W-:Y:S01]  /*7f30*/  IMAD.U32 R61, R45, 0x10000, RZ ;  /* 0x000100002d3d7824 */ /* 0x002fe200078e00ff */
[----:B------:R-:W-:Y:S01]  /*7f40*/  SHF.R.U32.HI R78, RZ, 0x10, R69 ;  /* 0x00000010ff4e7819 */ /* 0x000fe20000011645 */
        /* <DEDUP_REMOVED lines=8> */
[----:B------:R-:W-:Y:S02]  /*7fd0*/  SHF.R.U64 R68, R74, 0x10, R75 ;  /* 0x000000104a447819 */ /* 0x000fe4000000124b */
[----:B------:R-:W-:Y:S01]  /*7fe0*/  LOP3.LUT R65, R49, 0xffff0000, RZ, 0xc0, !PT ;  /* 0xffff000031417812 */ /* 0x000fe200078ec0ff */
[----:B------:R-:W-:Y:S01]  /*7ff0*/  IMAD.U32 R49, R139, 0x10000, RZ ;  /* 0x000100008b317824 */ /* 0x000fe200078e00ff */
[----:B------:R-:W-:Y:S01]  /*8000*/  PRMT R134, R134, 0x5410, R67 ;  /* 0x0000541086867816 */ /* 0x000fe20000000043 */
[----:B------:R-:W-:Y:S01]  /*8010*/  IMAD.U32 R67, R138, 0x10000, RZ ;  /* 0x000100008a437824 */ /* 0x000fe200078e00ff */
[----:B------:R-:W-:Y:S02]  /*8020*/  SHF.R.U32.HI R76, RZ, 0x10, R71 ;  /* 0x00000010ff4c7819 */ /* 0x000fe40000011647 */
[----:B------:R-:W-:Y:S02]  /*8030*/  SHF.R.U32.HI R75, RZ, 0x10, R75 ;  /* 0x00000010ff4b7819 */ /* 0x000fe4000001164b */
[----:B------:R-:W-:Y:S01]  /*8040*/  PRMT R137, R137, 0x5410, R70 ;  /* 0x0000541089897816 */ /* 0x000fe20000000046 */
[C---:B------:R-:W-:Y:S01]  /*8050*/  FMUL.FTZ R70, R64.reuse, R49 ;  /* 0x0000003140467220 */ /* 0x040fe20000410000 */
[----:B------:R-:W-:Y:S01]  /*8060*/  PRMT R135, R135, 0x5410, R68 ;  /* 0x0000541087877816 */ /* 0x000fe20000000044 */
[-C--:B------:R-:W-:Y:S01]  /*8070*/  FMUL.FTZ R68, R64, R67.reuse ;  /* 0x0000004340447220 */ /* 0x080fe20000410000 */
[----:B------:R-:W-:Y:S01]  /*8080*/  PRMT R133, R133, 0x5410, R76 ;  /* 0x0000541085857816 */ /* 0x000fe2000000004c */
[C---:B------:R-:W-:Y:S01]  /*8090*/  FFMA.FTZ R70, R61.reuse, R67, R70 ;  /* 0x000000433d467223 */ /* 0x040fe20000010046 */
[----:B------:R-:W-:Y:S01]  /*80a0*/  PRMT R136, R136, 0x5410, R75 ;  /* 0x0000541088887816 */ /* 0x000fe2000000004b */
[----:B------:R-:W-:Y:S01]  /*80b0*/  FFMA.FTZ R49, R61, R49, -R68 ;  /* 0x000000313d317223 */ /* 0x000fe20000010844 */
[----:B------:R-:W-:Y:S01]  /*80c0*/  LOP3.LUT R138, R138, 0xffff0000, RZ, 0xc0, !PT ;  /* 0xffff00008a8a7812 */ /* 0x000fe200078ec0ff */
[----:B------:R-:W-:Y:S01]  /*80d0*/  IMAD.U32 R61, R133, 0x10000, RZ ;  /* 0x00010000853d7824 */ /* 0x000fe200078e00ff */
[----:B------:R-:W-:Y:S01]  /*80e0*/  LOP3.LUT R139, R139, 0xffff0000, RZ, 0xc0, !PT ;  /* 0xffff00008b8b7812 */ /* 0x000fe200078ec0ff */
[C---:B------:R-:W-:Y:S01]  /*80f0*/  IMAD.U32 R64, R136.reuse, 0x10000, RZ ;  /* 0x0001000088407824 */ /* 0x040fe200078e00ff */
[----:B------:R-:W-:Y:S01]  /*8100*/  LOP3.LUT R62, R45, 0xffff0000, RZ, 0xc0, !PT ;  /* 0xffff00002d3e7812 */ /* 0x000fe200078ec0ff */
[----:B------:R-:W-:Y:S01]  /*8110*/  FMUL.FTZ R69, R65, R138 ;  /* 0x0000008a41457220 */ /* 0x000fe20000410000 */
[----:B------:R-:W-:Y:S01]  /*8120*/  LOP3.LUT R51, R51, 0xffff0000, RZ, 0xc0, !PT ;  /* 0xffff000033337812 */ /* 0x000fe200078ec0ff */
[----:B------:R-:W-:Y:S01]  /*8130*/  FMUL.FTZ R65, R65, R139 ;  /* 0x0000008b41417220 */ /* 0x000fe20000410000 */
[----:B------:R-:W-:Y:S01]  /*8140*/  LOP3.LUT R136, R136, 0xffff0000, RZ, 0xc0, !PT ;  /* 0xffff000088887812 */ /* 0x000fe200078ec0ff */
[C---:B------:R-:W-:Y:S01]  /*8150*/  FMUL.FTZ R72, R66.reuse, R64 ;  /* 0x0000004042487220 */ /* 0x040fe20000410000 */
[----:B------:R-:W-:Y:S01]  /*8160*/  FMUL.FTZ R67, R66, R61 ;  /* 0x0000003d42437220 */ /* 0x000fe20000410000 */
[----:B------:R-:W-:Y:S01]  /*8170*/  PRMT R132, R132, 0x5410, R77 ;  /* 0x0000541084847816 */ /* 0x000fe2000000004d */
[C---:B------:R-:W-:Y:S01]  /*8180*/  FFMA.FTZ R68, R62.reuse, R139, -R69 ;  /* 0x0000008b3e447223 */ /* 0x040fe20000010845 */
[----:B------:R-:W-:Y:S01]  /*8190*/  LOP3.LUT R133, R133, 0xffff0000, RZ, 0xc0, !PT ;  /* 0xffff000085857812 */ /* 0x000fe200078ec0ff */
[----:B------:R-:W-:Y:S01]  /*81a0*/  FFMA.FTZ R69, R62, R138, R65 ;  /* 0x0000008a3e457223 */ /* 0x000fe20000010041 */
[----:B------:R-:W-:Y:S01]  /*81b0*/  LOP3.LUT R60, R47, 0xffff0000, RZ, 0xc0, !PT ;  /* 0xffff00002f3c7812 */ /* 0x000fe200078ec0ff */
[C---:B------:R-:W-:Y:S01]  /*81c0*/  FFMA.FTZ R72, R63.reuse, R61, -R72 ;  /* 0x0000003d3f487223 */ /* 0x040fe20000010848 */
[----:B------:R-:W-:Y:S01]  /*81d0*/  FFMA.FTZ R64, R63, R64, R67 ;  /* 0x000000403f407223 */ /* 0x000fe20000010043 */
[----:B------:R-:W-:Y:S01]  /*81e0*/  FMUL.FTZ R65, R51, R136 ;  /* 0x0000008833417220 */ /* 0x000fe20000410000 */
[----:B------:R-:W-:Y:S01]  /*81f0*/  IMAD.U32 R63, R137, 0x10000, RZ ;  /* 0x00010000893f7824 */ /* 0x000fe200078e00ff */
[----:B------:R-:W-:Y:S01]  /*8200*/  LOP3.LUT R48, R48, 0xffff0000, RZ, 0xc0, !PT ;  /* 0xffff000030307812 */ /* 0x000fe200078ec0ff */
[----:B------:R-:W-:-:S02]  /*8210*/  IMAD.U32 R61, R132, 0x10000, RZ ;  /* 0x00010000843d7824 */ /* 0x000fc400078e00ff */
[-C--:B------:R-:W-:Y:S01]  /*8220*/  FMUL.FTZ R67, R51, R133.reuse ;  /* 0x0000008533437220 */ /* 0x080fe20000410000 */
[----:B------:R-:W-:Y:S01]  /*8230*/  LOP3.LUT R137, R137, 0xffff0000, RZ, 0xc0, !PT ;  /* 0xffff000089897812 */ /* 0x000fe200078ec0ff */
[----:B------:R-:W-:Y:S01]  /*8240*/  FFMA.FTZ R133, R60, R133, -R65 ;  /* 0x000000853c857223 */ /* 0x000fe20000010841 */
[C---:B------:R-:W-:Y:S01]  /*8250*/  FMUL.FTZ R65, R58.reuse, R63 ;  /* 0x0000003f3a417220 */ /* 0x040fe20000410000 */
[----:B------:R-:W-:Y:S01]  /*8260*/  FMUL.FTZ R58, R58, R61 ;  /* 0x0000003d3a3a7220 */ /* 0x000fe20000410000 */
[----:B------:R-:W-:Y:S01]  /*8270*/  LOP3.LUT R44, R44, 0xffff0000, RZ, 0xc0, !PT ;  /* 0xffff00002c2c7812 */ /* 0x000fe200078ec0ff */
[----:B------:R-:W-:Y:S01]  /*8280*/  FFMA.FTZ R71, R60, R136, R67 ;  /* 0x000000883c477223 */ /* 0x000fe20000010043 */
[----:B------:R-:W-:Y:S01]  /*8290*/  LOP3.LUT R51, R132, 0xffff0000, RZ, 0xc0, !PT ;  /* 0xffff000084337812 */ /* 0x000fe200078ec0ff */
[----:B------:R-:W-:Y:S01]  /*82a0*/  FMUL.FTZ R67, R48, R137 ;  /* 0x0000008930437220 */ /* 0x000fe20000410000 */
[C---:B------:R-:W-:Y:S01]  /*82b0*/  FFMA.FTZ R65, R56.reuse, R61, -R65 ;  /* 0x0000003d38417223 */ /* 0x040fe20000010841 */
[----:B------:R-:W-:Y:S01]  /*82c0*/  FFMA.FTZ R58, R56, R63, R58 ;  /* 0x0000003f383a7223 */ /* 0x000fe2000001003a */
[C---:B------:R-:W-:Y:S01]  /*82d0*/  IMAD.U32 R47, R50.reuse, 0x10000, RZ ;  /* 0x00010000322f7824 */ /* 0x040fe200078e00ff */
[----:B------:R-:W-:Y:S01]  /*82e0*/  LOP3.LUT R50, R50, 0xffff0000, RZ, 0xc0, !PT ;  /* 0xffff000032327812 */ /* 0x000fe200078ec0ff */
[----:B------:R-:W-:-:S02]  /*82f0*/  IMAD.U32 R56, R135, 0x10000, RZ ;  /* 0x0001000087387824 */ /* 0x000fc400078e00ff */
[-C--:B------:R-:W-:Y:S01]  /*8300*/  FMUL.FTZ R61, R48, R51.reuse ;  /* 0x00000033303d7220 */ /* 0x080fe20000410000 */
[----:B------:R-:W-:Y:S01]  /*8310*/  FFMA.FTZ R60, R44, R51, -R67 ;  /* 0x000000332c3c7223 */ /* 0x000fe20000010843 */
[----:B------:R-:W-:Y:S01]  /*8320*/  LOP3.LUT R135, R135, 0xffff0000, RZ, 0xc0, !PT ;  /* 0xffff000087877812 */ /* 0x000fe200078ec0ff */
[C---:B------:R-:W-:Y:S01]  /*8330*/  IMAD.U32 R48, R134.reuse, 0x10000, RZ ;  /* 0x0001000086307824 */ /* 0x040fe200078e00ff */
[----:B------:R-:W-:Y:S01]  /*8340*/  LOP3.LUT R51, R134, 0xffff0000, RZ, 0xc0, !PT ;  /* 0xffff000086337812 */ /* 0x000fe200078ec0ff */
[----:B------:R-:W-:Y:S02]  /*8350*/  IMAD.U32 R45, R46, 0x10000, RZ ;  /* 0x000100002e2d7824 */ /* 0x000fe400078e00ff */
[----:B------:R-:W-:Y:S01]  /*8360*/  FFMA.FTZ R61, R44, R137, R61 ;  /* 0x000000892c3d7223 */ /* 0x000fe2000001003d */
[----:B------:R-:W-:Y:S01]  /*8370*/  LOP3.LUT R46, R46, 0xffff0000, RZ, 0xc0, !PT ;  /* 0xffff00002e2e7812 */ /* 0x000fe200078ec0ff */
[C---:B------:R-:W-:Y:S01]  /*8380*/  FMUL.FTZ R44, R47.reuse, R56 ;  /* 0x000000382f2c7220 */ /* 0x040fe20000410000 */
        /* <DEDUP_REMOVED lines=17> */
.L_x_1568:
[----:B------:R-:W-:Y:S05]  /*84a0*/  BSYNC B1 ;  /* 0x0000000000017941 */ /* 0x000fea0003800000 */
.L_x_1567:
[----:B-1----:R1:W-:Y:S01]  /*84b0*/  STG.E.128 desc[UR42][R54.64], R44 ;  /* 0x0000002c36007986 */ /* 0x0023e2000c101d2a */
[----:B------:R-:W-:-:S13]  /*84c0*/  ISETP.GE.AND P3, PT, R59, R130, PT ;  /* 0x000000823b00720c */ /* 0x000fda0003f66270 */
[----:B------:R-:W-:Y:S05]  /*84d0*/  @P3 BRA `(.L_x_1543) ;  /* 0x00000004009c3947 */ /* 0x000fea0003800000 */
[--C-:B-1----:R-:W-:Y:S02]  /*84e0*/  SHF.R.S32.HI R44, RZ, 0x1f, R59.reuse ;  /* 0x0000001fff2c7819 */ /* 0x102fe4000001143b */
[----:B------:R-:W-:-:S04]  /*84f0*/  IADD3 R59, P3, P4, R96, R118, R59 ;  /* 0x00000076603b7210 */ /* 0x000fc80007c7e03b */
[----:B------:R-:W-:Y:S02]  /*8500*/  IADD3.X R44, R36, R57, R44, P3, P4 ;  /* 0x00000039242c7210 */ /* 0x000fe40001fe842c */
[----:B------:R-:W-:-:S04]  /*8510*/  LEA R52, P3, R59, R52, 0x1 ;  /* 0x000000343b347211 */ /* 0x000fc800078608ff */
[----:B------:R-:W-:-:S05]  /*8520*/  LEA.HI.X R53, R59, R53, R44, 0x1, P3 ;  /* 0x000000353b357211 */ /* 0x000fca00018f0c2c */
[----:B--2---:R1:W-:Y:S01]  /*8530*/  STG.E.128 desc[UR42][R52.64], R48 ;  /* 0x0000003034007986 */ /* 0x0043e2000c101d2a */
[----:B------:R-:W-:Y:S05]  /*8540*/  BRA `(.L_x_1543) ;  /* 0x0000000400807947 */ /* 0x000fea0003800000 */
.L_x_1506:
[----:B------:R-:W-:-:S06]  /*8550*/  UISETP.NE.AND UP0, UPT, UR45, 0x3, UPT ;  /* 0x000000032d00788c */ /* 0x000fcc000bf05270 */
[----:B------:R-:W-:-:S13]  /*8560*/  PLOP3.LUT P0, PT, PT, PT, UP0, 0x80, 0x0 ;  /* 0x000000000000781c */ /* 0x000fda0003f0f008 */
[----:B------:R-:W-:Y:S05]  /*8570*/  @!P0 BRA `(.L_x_1569) ;  /* 0x0000000000048947 */ /* 0x000fea0003800000 */
[----:B------:R-:W-:Y:S01]  /*8580*/  BPT.TRAP 0x1 ;  /* 0x000000040000795c */ /* 0x000fe20000300000 */
.L_x_1569:
[----:B------:R-:W-:Y:S01]  /*8590*/  IMAD R107, R184, 0x8, R2 ;  /* 0x00000008b86b7824 */ /* 0x000fe200078e0202 */
[----:B------:R-:W-:Y:S01]  /*85a0*/  SHF.L.U32 R117, R191, 0x1f, RZ ;  /* 0x0000001fbf757819 */ /* 0x000fe200000006ff */
[----:B------:R-:W-:Y:S01]  /*85b0*/  IMAD R113, R26, -0x80, R24 ;  /* 0xffffff801a717824 */ /* 0x000fe200078e0218 */
[----:B------:R-:W-:Y:S01]  /*85c0*/  BSSY B1, `(.L_x_1570) ;  /* 0x0000006000017945 */ /* 0x000fe20003800000 */
[----:B0-----:R-:W-:Y:S01]  /*85d0*/  SHF.R.S32.HI R44, RZ, 0x1f, R26 ;  /* 0x0000001fff2c7819 */ /* 0x001fe2000001141a */
[----:B------:R-:W0:Y:S01]  /*85e0*/  SYNCS.PHASECHK.TRANS64.TRYWAIT P3, [R107+URZ+0x28890], R117 ;  /* 0x028890756b0075a7 */ /* 0x000e22000806017f */
[----:B------:R-:W-:Y:S01]  /*85f0*/  IMAD R45, R0, R26, RZ ;  /* 0x0000001a002d7224 */ /* 0x000fe200078e02ff */
[----:B------:R-:W-:Y:S01]  /*8600*/  VIMNMX R113, R113, 0x80, PT ;  /* 0x0000008071717848 */ /* 0x000fe20003fe0100 */
[----:B0-----:R-:W-:Y:S06]  /*8610*/  @!P3 BRA `(.L_x_1571) ;  /* 0x000001ec00bcb947 */ /* 0x001fec0003800000 */
.L_x_1939:
[----:B------:R-:W-:Y:S05]  /*8620*/  BSYNC B1 ;  /* 0x0000000000017941 */ /* 0x000fea0003800000 */
.L_x_1570:
[----:B------:R-:W-:Y:S01]  /*8630*/  ISETP.GE.AND P3, PT, R23, R113, PT ;  /* 0x000000711700720c */ /* 0x000fe20003f66270 */
[----:B------:R-:W-:Y:S01]  /*8640*/  IMAD R45, R44, R125, R45 ;  /* 0x0000007d2c2d7224 */ /* 0x000fe200078e022d */
[----:B------:R-:W-:Y:S01]  /*8650*/  BSSY B1, `(.L_x_1572) ;  /* 0x0000012000017945 */ /* 0x000fe20003800000 */
[----:B------:R-:W-:-:S04]  /*8660*/  IMAD.WIDE.U32 R52, R125, R26, RZ ;  /* 0x0000001a7d347225 */ /* 0x000fc800078e00ff */
[----:B------:R-:W-:-:S06]  /*8670*/  IMAD.IADD R61, R45, 0x1, R53 ;  /* 0x000000012d3d7824 */ /* 0x000fcc00078e0235 */
[----:B------:R-:W-:Y:S05]  /*8680*/  @P3 BRA `(.L_x_1573) ;  /* 0x0000000000383947 */ /* 0x000fea0003800000 */
[----:B------:R-:W1:Y:S01]  /*8690*/  @!P2 LDC.64 R54, c[0x0][0x2e8] ;  /* 0x0000ba00ff36ab82 */ /* 0x000e620000000a00 */
[----:B------:R-:W2:Y:S01]  /*86a0*/  @!P2 LDS.128 R44, [R111+0x18400] ;  /* 0x018400006f2ca984 */ /* 0x000ea20000000c00 */
[----:B------:R-:W-:-:S03]  /*86b0*/  @!P2 IADD3 R58, P3, R37, R52, RZ ;  /* 0x00000034253aa210 */ /* 0x000fc60007f7e0ff */
[----:B------:R-:W3:Y:S02]  /*86c0*/  @!P1 LDS.128 R48, [R111+0x1c400] ;  /* 0x01c400006f309984 */ /* 0x000ee40000000c00 */
[----:B------:R-:W-:Y:S01]  /*86d0*/  @!P2 IMAD.X R59, R61, 0x1, R99, P3 ;  /* 0x000000013d3ba824 */ /* 0x000fe200018e0663 */
[----:B------:R-:W4:Y:S01]  /*86e0*/  @!P1 LDC.64 R56, c[0x0][0x2e8] ;  /* 0x0000ba00ff389b82 */ /* 0x000f220000000a00 */
[----:B-1----:R-:W-:-:S04]  /*86f0*/  @!P2 LEA R54, P3, R58, R54, 0x1 ;  /* 0x000000363a36a211 */ /* 0x002fc800078608ff */
[----:B------:R-:W-:Y:S02]  /*8700*/  @!P2 LEA.HI.X R55, R58, R55, R59, 0x1, P3 ;  /* 0x000000373a37a211 */ /* 0x000fe400018f0c3b */
[----:B------:R-:W-:-:S05]  /*8710*/  @!P1 IADD3 R58, P3, R100, R52, RZ ;  /* 0x00000034643a9210 */ /* 0x000fca0007f7e0ff */
[----:B------:R-:W-:Y:S01]  /*8720*/  @!P1 IMAD.X R59, R61, 0x1, R105, P3 ;  /* 0x000000013d3b9824 */ /* 0x000fe200018e0669 */
[----:B----4-:R-:W-:-:S04]  /*8730*/  @!P1 LEA R56, P3, R58, R56, 0x1 ;  /* 0x000000383a389211 */ /* 0x010fc800078608ff */
[----:B------:R-:W-:Y:S01]  /*8740*/  @!P1 LEA.HI.X R57, R58, R57, R59, 0x1, P3 ;  /* 0x000000393a399211 */ /* 0x000fe200018f0c3b */
[----:B--2---:R1:W-:Y:S04]  /*8750*/  @!P2 STG.E.128 desc[UR42][R54.64], R44 ;  /* 0x0000002c3600a986 */ /* 0x0043e8000c101d2a */
[----:B---3--:R1:W-:Y:S04]  /*8760*/  @!P1 STG.E.128 desc[UR42][R56.64], R48 ;  /* 0x0000003038009986 */ /* 0x0083e8000c101d2a */
.L_x_1573:
[----:B------:R-:W-:Y:S05]  /*8770*/  BSYNC B1 ;  /* 0x0000000000017941 */ /* 0x000fea0003800000 */
.L_x_1572:
[----:B------:R-:W-:Y:S01]  /*8780*/  ISETP.GE.AND P3, PT, R212, R113, PT ;  /* 0x00000071d400720c */ /* 0x000fe20003f66270 */
[----:B------:R-:W-:-:S12]  /*8790*/  BSSY B1, `(.L_x_1574) ;  /* 0x0000012000017945 */ /* 0x000fd80003800000 */
[----:B------:R-:W-:Y:S05]  /*87a0*/  @P3 BRA `(.L_x_1575) ;  /* 0x0000000000403947 */ /* 0x000fea0003800000 */
[----:B-1----:R-:W1:Y:S01]  /*87b0*/  @!P2 LDC.64 R54, c[0x0][0x2e8] ;  /* 0x0000ba00ff36ab82 */ /* 0x002e620000000a00 */
[----:B------:R-:W2:Y:S01]  /*87c0*/  @!P2 LDS.128 R44, [R111+0x19400] ;  /* 0x019400006f2ca984 */ /* 0x000ea20000000c00 */
[----:B------:R-:W-:-:S03]  /*87d0*/  IADD3 R60, P3, R88, R52, RZ ;  /* 0x00000034583c7210 */ /* 0x000fc60007f7e0ff */
[----:B------:R-:W3:Y:S02]  /*87e0*/  @!P1 LDS.128 R48, [R111+0x1d400] ;  /* 0x01d400006f309984 */ /* 0x000ee40000000c00 */
[----:B------:R-:W-:Y:S01]  /*87f0*/  IMAD.X R62, R61, 0x1, R89, P3 ;  /* 0x000000013d3e7824 */ /* 0x000fe200018e0659 */
[----:B------:R-:W4:Y:S01]  /*8800*/  @!P1 LDC.64 R56, c[0x0][0x2e8] ;  /* 0x0000ba00ff389b82 */ /* 0x000f220000000a00 */
[----:B------:R-:W-:-:S05]  /*8810*/  @!P2 IADD3 R58, P3, R60, R37, RZ ;  /* 0x000000253c3aa210 */ /* 0x000fca0007f7e0ff */
[----:B------:R-:W-:Y:S01]  /*8820*/  @!P2 IMAD.X R59, R62, 0x1, R99, P3 ;  /* 0x000000013e3ba824 */ /* 0x000fe200018e0663 */
        /* <DEDUP_REMOVED lines=8> */
.L_x_1575:
[----:B------:R-:W-:Y:S05]  /*88b0*/  BSYNC B1 ;  /* 0x0000000000017941 */ /* 0x000fea0003800000 */
.L_x_1574:
[----:B------:R-:W-:Y:S01]  /*88c0*/  ISETP.GE.AND P3, PT, R211, R113, PT ;  /* 0x00000071d300720c */ /* 0x000fe20003f66270 */
[----:B------:R-:W-:-:S12]  /*88d0*/  BSSY B1, `(.L_x_1576) ;  /* 0x0000012000017945 */ /* 0x000fd80003800000 */
[----:B------:R-:W-:Y:S05]  /*88e0*/  @P3 BRA `(.L_x_1577) ;  /* 0x0000000000403947 */ /* 0x000fea0003800000 */
[----:B-12---:R-:W1:Y:S01]  /*88f0*/  @!P2 LDC.64 R54, c[0x0][0x2e8] ;  /* 0x0000ba00ff36ab82 */ /* 0x006e620000000a00 */
[----:B------:R-:W2:Y:S01]  /*8900*/  @!P2 LDS.128 R44, [R111+0x1a400] ;  /* 0x01a400006f2ca984 */ /* 0x000ea20000000c00 */
[----:B------:R-:W-:-:S03]  /*8910*/  LEA R60, P3, R98, R52, 0x6 ;  /* 0x00000034623c7211 */ /* 0x000fc600078630ff */
        /* <DEDUP_REMOVED lines=13> */
.L_x_1577:
[----:B------:R-:W-:Y:S05]  /*89f0*/  BSYNC B1 ;  /* 0x0000000000017941 */ /* 0x000fea0003800000 */
.L_x_1576:
[----:B------:R-:W-:-:S13]  /*8a00*/  ISETP.GE.AND P3, PT, R210, R113, PT ;  /* 0x00000071d200720c */ /* 0x000fda0003f66270 */
[----:B------:R-:W-:Y:S05]  /*8a10*/  @P3 BRA `(.L_x_1543) ;  /* 0x00000000004c3947 */ /* 0x000fea0003800000 */
[----:B------:R-:W3:Y:S01]  /*8a20*/  LDC.64 R58, c[0x0][0x300] ;  /* 0x0000c000ff3a7b82 */ /* 0x000ee20000000a00 */
[----:B-12-4-:R-:W1:Y:S01]  /*8a30*/  @!P2 LDS.128 R44, [R111+0x1b400] ;  /* 0x01b400006f2ca984 */ /* 0x016e620000000c00 */
[----:B------:R-:W-:-:S03]  /*8a40*/  IMAD.MOV.U32 R53, RZ, RZ, R61 ;  /* 0x000000ffff357224 */ /* 0x000fc600078e003d */
[----:B------:R-:W2:Y:S03]  /*8a50*/  @!P1 LDS.128 R48, [R111+0x1f400] ;  /* 0x01f400006f309984 */ /* 0x000ea60000000c00 */
[----:B------:R-:W4:Y:S08]  /*8a60*/  @!P2 LDC.64 R54, c[0x0][0x2e8] ;  /* 0x0000ba00ff36ab82 */ /* 0x000f300000000a00 */
[----:B------:R-:W5:Y:S01]  /*8a70*/  @!P1 LDC.64 R56, c[0x0][0x2e8] ;  /* 0x0000ba00ff389b82 */ /* 0x000f620000000a00 */
[----:B---3--:R-:W-:-:S04]  /*8a80*/  IMAD.WIDE.U32 R52, R58, 0x60, R52 ;  /* 0x000000603a347825 */ /* 0x008fc800078e0034 */
[----:B------:R-:W-:-:S04]  /*8a90*/  IMAD R59, R59, 0x60, RZ ;  /* 0x000000603b3b7824 */ /* 0x000fc800078e02ff */
[----:B------:R-:W-:Y:S01]  /*8aa0*/  IMAD.IADD R60, R53, 0x1, R59 ;  /* 0x00000001353c7824 */ /* 0x000fe200078e023b */
[----:B------:R-:W-:-:S05]  /*8ab0*/  @!P2 IADD3 R53, P3, R37, R52, RZ ;  /* 0x000000342535a210 */ /* 0x000fca0007f7e0ff */
[----:B------:R-:W-:Y:S01]  /*8ac0*/  @!P2 IMAD.X R58, R60, 0x1, R99, P3 ;  /* 0x000000013c3aa824 */ /* 0x000fe200018e0663 */
[----:B----4-:R-:W-:-:S04]  /*8ad0*/  @!P2 LEA R54, P3, R53, R54, 0x1 ;  /* 0x000000363536a211 */ /* 0x010fc800078608ff */
[----:B------:R-:W-:Y:S02]  /*8ae0*/  @!P2 LEA.HI.X R55, R53, R55, R58, 0x1, P3 ;  /* 0x000000373537a211 */ /* 0x000fe400018f0c3a */
[----:B------:R-:W-:-:S03]  /*8af0*/  @!P1 IADD3 R52, P3, R100, R52, RZ ;  /* 0x0000003464349210 */ /* 0x000fc60007f7e0ff */
[----:B-1----:R3:W-:Y:S02]  /*8b00*/  @!P2 STG.E.128 desc[UR42][R54.64], R44 ;  /* 0x0000002c3600a986 */ /* 0x0027e4000c101d2a */
[----:B------:R-:W-:Y:S01]  /*8b10*/  @!P1 IMAD.X R53, R60, 0x1, R105, P3 ;  /* 0x000000013c359824 */ /* 0x000fe200018e0669 */
[----:B-----5:R-:W-:-:S04]  /*8b20*/  @!P1 LEA R56, P3, R52, R56, 0x1 ;  /* 0x0000003834389211 */ /* 0x020fc800078608ff */
[----:B------:R-:W-:-:S05]  /*8b30*/  @!P1 LEA.HI.X R57, R52, R57, R53, 0x1, P3 ;  /* 0x0000003934399211 */ /* 0x000fca00018f0c35 */
[----:B--2---:R3:W-:Y:S04]  /*8b40*/  @!P1 STG.E.128 desc[UR42][R56.64], R48 ;  /* 0x0000003038009986 */ /* 0x0047e8000c101d2a */
.L_x_1543:
[----:B------:R-:W-:Y:S05]  /*8b50*/  BSYNC B0 ;  /* 0x0000000000007941 */ /* 0x000fea0003800000 */
.L_x_1505:
[----:B-1234-:R-:W1:Y:S01]  /*8b60*/  S2R R44, SR_TID.X ;  /* 0x00000000002c7919 */ /* 0x01ee620000002100 */
        /* <DEDUP_REMOVED lines=8> */
[----:B-1----:R-:W-:Y:S01]  /*8bf0*/  LOP3.LUT R44, R44, 0x7f, RZ, 0xc0, !PT ;  /* 0x0000007f2c2c7812 */ /* 0x002fe200078ec0ff */
[----:B--2---:R1:W-:Y:S03]  /*8c00*/  BAR.SYNC.DEFER_BLOCKING R124, 0x80 ;  /* 0x0002007c0000751d */ /* 0x0043e60000010000 */
[----:B------:R-:W-:-:S13]  /*8c10*/  ISETP.NE.AND P3, PT, R44, RZ, PT ;  /* 0x000000ff2c00720c */ /* 0x000fda0003f65270 */
[----:B------:R-:W-:-:S05]  /*8c20*/  @!P3 VIADD R44, R107, 0x288a0 ;  /* 0x000288a06b2cb836 */ /* 0x000fca0000000000 */
[----:B------:R-:W-:-:S04]  /*8c30*/  @!P3 PRMT R44, RZ, 0x654, R44 ;  /* 0x00000654ff2cb816 */ /* 0x000fc8000000002c */
[----:B------:R1:W-:Y:S01]  /*8c40*/  @!P3 SYNCS.ARRIVE.TRANS64.RED.A1T0 RZ, [R44+URZ], RZ ;  /* 0x000000ff2cffb9a7 */ /* 0x0003e2000810043f */
[----:B------:R-:W-:Y:S05]  /*8c50*/  @!P0 BRA `(.L_x_1579) ;  /* 0x0000000000048947 */ /* 0x000fea0003800000 */
[----:B------:R-:W-:Y:S01]  /*8c60*/  BPT.TRAP 0x1 ;  /* 0x000000040000795c */ /* 0x000fe20000300000 */
.L_x_1579:
[----:B------:R-:W-:Y:S05]  /*8c70*/  BSYNC B0 ;  /* 0x0000000000007941 */ /* 0x000fea0003800000 */
.L_x_1578:
[----:B------:R-:W2:Y:S01]  /*8c80*/  SYNCS.PHASECHK.TRANS64.TRYWAIT P0, [R107+URZ+0x288b0], R117 ;  /* 0x0288b0756b0075a7 */ /* 0x000ea2000800017f */
[----:B------:R-:W-:Y:S01]  /*8c90*/  ULDC UR41, c[0x0][0x2f4] ;  /* 0x0000bd0000297ab9 */ /* 0x000fe20000000800 */
[----:B------:R-:W-:Y:S01]  /*8ca0*/  ULDC.64 UR36, c[0x0][0x328] ;  /* 0x0000ca0000247ab9 */ /* 0x000fe20000000a00 */
[----:B------:R-:W-:Y:S01]  /*8cb0*/  ULDC.64 UR38, c[0x0][0x318] ;  /* 0x0000c60000267ab9 */ /* 0x000fe20000000a00 */
[----:B------:R-:W-:Y:S04]  /*8cc0*/  BSSY B0, `(.L_x_1580) ;  /* 0x0000002000007945 */ /* 0x000fe80003800000 */
[----:B--2---:R-:W-:Y:S05]  /*8cd0*/  @!P0 BRA `(.L_x_1581) ;  /* 0x000001e800208947 */ /* 0x004fea0003800000 */
.L_x_1940:
[----:B------:R-:W-:Y:S05]  /*8ce0*/  BSYNC B0 ;  /* 0x0000000000007941 */ /* 0x000fea0003800000 */
.L_x_1580:
[----:B------:R-:W-:Y:S01]  /*8cf0*/  ISETP.GE.AND P0, PT, R23, R113, PT ;  /* 0x000000711700720c */ /* 0x000fe20003f06270 */
[----:B------:R-:W-:Y:S01]  /*8d00*/  BSSY B0, `(.L_x_1582) ;  /* 0x0000011000007945 */ /* 0x000fe20003800000 */
[----:B------:R-:W-:-:S11]  /*8d10*/  IMAD.WIDE R48, R26, 0x80, R42 ;  /* 0x000000801a307825 */ /* 0x000fd600078e022a */
[----:B------:R-:W-:Y:S05]  /*8d20*/  @P0 BRA `(.L_x_1583) ;  /* 0x0000000000380947 */ /* 0x000fea0003800000 */
[----:B------:R-:W-:Y:S02]  /*8d30*/  IMAD R47, R49, UR36, RZ ;  /* 0x00000024312f7c24 */ /* 0x000fe4000f8e02ff */
[----:B-1----:R-:W-:Y:S02]  /*8d40*/  IMAD.MOV.U32 R44, RZ, RZ, R94 ;  /* 0x000000ffff2c7224 */ /* 0x002fe400078e005e */
[----:B------:R-:W-:Y:S02]  /*8d50*/  IMAD.MOV.U32 R45, RZ, RZ, R106 ;  /* 0x000000ffff2d7224 */ /* 0x000fe400078e006a */
[C---:B------:R-:W-:Y:S02]  /*8d60*/  IMAD R47, R48.reuse, UR37, R47 ;  /* 0x00000025302f7c24 */ /* 0x040fe4000f8e022f */
[----:B------:R-:W-:-:S04]  /*8d70*/  IMAD.WIDE.U32 R44, R48, UR36, R44 ;  /* 0x00000024302c7c25 */ /* 0x000fc8000f8e002c */
[----:B------:R-:W-:Y:S01]  /*8d80*/  IMAD.IADD R45, R45, 0x1, R47 ;  /* 0x000000012d2d7824 */ /* 0x000fe200078e022f */
[----:B------:R-:W-:-:S04]  /*8d90*/  LEA R50, P0, R44, UR38, 0x1 ;  /* 0x000000262c327c11 */ /* 0x000fc8000f8008ff */
[----:B------:R-:W-:Y:S02]  /*8da0*/  LEA.HI.X R51, R44, UR39, R45, 0x1, P0 ;  /* 0x000000272c337c11 */ /* 0x000fe400080f0c2d */
[----:B------:R-:W-:-:S13]  /*8db0*/  ISETP.GE.AND P0, PT, R16, UR41, PT ;  /* 0x0000002910007c0c */ /* 0x000fda000bf06270 */
[----:B------:R-:W1:Y:S04]  /*8dc0*/  @!P0 LDS.128 R44, [R111+0x400] ;  /* 0x000400006f2c8984 */ /* 0x000e680000000c00 */
[----:B-1----:R-:W-:Y:S01]  /*8dd0*/  @!P0 STG.E.128 desc[UR42][R50.64], R44 ;  /* 0x0000002c32008986 */ /* 0x002fe2000c101d2a */
[----:B------:R-:W-:-:S13]  /*8de0*/  ISETP.GE.AND P0, PT, R190, UR41, PT ;  /* 0x00000029be007c0c */ /* 0x000fda000bf06270 */
[----:B------:R-:W1:Y:S04]  /*8df0*/  @!P0 LDS.128 R44, [R111+0x4400] ;  /* 0x004400006f2c8984 */ /* 0x000e680000000c00 */
[----:B-1----:R3:W-:Y:S02]  /*8e00*/  @!P0 STG.E.128 desc[UR42][R50.64+0x80], R44 ;  /* 0x0000802c32008986 */ /* 0x0027e4000c101d2a */
.L_x_1583:
[----:B------:R-:W-:Y:S05]  /*8e10*/  BSYNC B0 ;  /* 0x0000000000007941 */ /* 0x000fea0003800000 */
.L_x_1582:
[----:B------:R-:W-:Y:S01]  /*8e20*/  ISETP.GE.AND P0, PT, R212, R113, PT ;  /* 0x00000071d400720c */ /* 0x000fe20003f06270 */
[----:B------:R-:W-:-:S12]  /*8e30*/  BSSY B0, `(.L_x_1584) ;  /* 0x0000012000007945 */ /* 0x000fd80003800000 */
[----:B------:R-:W-:Y:S05]  /*8e40*/  @P0 BRA `(.L_x_1585) ;  /* 0x0000000000400947 */ /* 0x000fea0003800000 */
[----:B---3--:R-:W-:Y:S01]  /*8e50*/  IADD3 R47, P0, R48, 0x20, RZ ;  /* 0x00000020302f7810 */ /* 0x008fe20007f1e0ff */
[----:B------:R-:W-:-:S04]  /*8e60*/  IMAD.MOV.U32 R45, RZ, RZ, R106 ;  /* 0x000000ffff2d7224 */ /* 0x000fc800078e006a */
[----:B-1----:R-:W-:-:S04]  /*8e70*/  IMAD.X R44, RZ, RZ, R49, P0 ;  /* 0x000000ffff2c7224 */ /* 0x002fc800000e0631 */
[----:B------:R-:W-:Y:S02]  /*8e80*/  IMAD R46, R44, UR36, RZ ;  /* 0x000000242c2e7c24 */ /* 0x000fe4000f8e02ff */
[----:B------:R-:W-:-:S04]  /*8e90*/  IMAD.MOV.U32 R44, RZ, RZ, R94 ;  /* 0x000000ffff2c7224 */ /* 0x000fc800078e005e */
[----:B------:R-:W-:-:S04]  /*8ea0*/  IMAD.WIDE.U32 R44, R47, UR36, R44 ;  /* 0x000000242f2c7c25 */ /* 0x000fc8000f8e002c */
[----:B------:R-:W-:Y:S01]  /*8eb0*/  IMAD R47, R47, UR37, R46 ;  /* 0x000000252f2f7c24 */ /* 0x000fe2000f8e022e */
[----:B------:R-:W-:-:S03]  /*8ec0*/  LEA R50, P0, R44, UR38, 0x1 ;  /* 0x000000262c327c11 */ /* 0x000fc6000f8008ff */
[----:B------:R-:W-:-:S05]  /*8ed0*/  IMAD.IADD R45, R45, 0x1, R47 ;  /* 0x000000012d2d7824 */ /* 0x000fca00078e022f */
[----:B------:R-:W-:Y:S02]  /*8ee0*/  LEA.HI.X R51, R44, UR39, R45, 0x1, P0 ;  /* 0x000000272c337c11 */ /* 0x000fe400080f0c2d */
[----:B------:R-:W-:-:S13]  /*8ef0*/  ISETP.GE.AND P0, PT, R16, UR41, PT ;  /* 0x0000002910007c0c */ /* 0x000fda000bf06270 */
[----:B------:R-:W1:Y:S04]  /*8f00*/  @!P0 LDS.128 R44, [R111+0x1400] ;  /* 0x001400006f2c8984 */ /* 0x000e680000000c00 */
[----:B-1----:R-:W-:Y:S01]  /*8f10*/  @!P0 STG.E.128 desc[UR42][R50.64], R44 ;  /* 0x0000002c32008986 */ /* 0x002fe2000c101d2a */
[----:B------:R-:W-:-:S13]  /*8f20*/  ISETP.GE.AND P0, PT, R190, UR41, PT ;  /* 0x00000029be007c0c */ /* 0x000fda000bf06270 */
[----:B------:R-:W1:Y:S04]  /*8f30*/  @!P0 LDS.128 R44, [R111+0x5400] ;  /* 0x005400006f2c8984 */ /* 0x000e680000000c00 */
[----:B-1----:R4:W-:Y:S02]  /*8f40*/  @!P0 STG.E.128 desc[UR42][R50.64+0x80], R44 ;  /* 0x0000802c32008986 */ /* 0x0029e4000c101d2a */
.L_x_1585:
[----:B------:R-:W-:Y:S05]  /*8f50*/  BSYNC B0 ;  /* 0x0000000000007941 */ /* 0x000fea0003800000 */
.L_x_1584:
[----:B------:R-:W-:Y:S01]  /*8f60*/  ISETP.GE.AND P0, PT, R211, R113, PT ;  /* 0x00000071d300720c */ /* 0x000fe20003f06270 */
[----:B------:R-:W-:-:S12]  /*8f70*/  BSSY B0, `(.L_x_1586) ;  /* 0x0000012000007945 */ /* 0x000fd80003800000 */
[----:B------:R-:W-:Y:S05]  /*8f80*/  @P0 BRA `(.L_x_1587) ;  /* 0x0000000000400947 */ /* 0x000fea0003800000 */
[----:B---34-:R-:W-:Y:S01]  /*8f90*/  IADD3 R47, P0, R48, 0x40, RZ ;  /* 0x00000040302f7810 */ /* 0x018fe20007f1e0ff */
        /* <DEDUP_REMOVED lines=15> */
.L_x_1587:
[----:B------:R-:W-:Y:S05]  /*9090*/  BSYNC B0 ;  /* 0x0000000000007941 */ /* 0x000fea0003800000 */
.L_x_1586:
[----:B------:R-:W-:Y:S01]  /*90a0*/  ISETP.GE.AND P0, PT, R210, R113, PT ;  /* 0x00000071d200720c */ /* 0x000fe20003f06270 */
[----:B------:R-:W-:-:S12]  /*90b0*/  BSSY B0, `(.L_x_1588) ;  /* 0x0000012000007945 */ /* 0x000fd80003800000 */
[----:B------:R-:W-:Y:S05]  /*90c0*/  @P0 BRA `(.L_x_1589) ;  /* 0x0000000000400947 */ /* 0x000fea0003800000 */
[----:B-1-34-:R-:W-:Y:S01]  /*90d0*/  IADD3 R47, P0, R48, 0x60, RZ ;  /* 0x00000060302f7810 */ /* 0x01afe20007f1e0ff */
[----:B------:R-:W-:Y:S02]  /*90e0*/  IMAD.MOV.U32 R44, RZ, RZ, R94 ;  /* 0x000000ffff2c7224 */ /* 0x000fe400078e005e */
        /* <DEDUP_REMOVED lines=14> */
.L_x_1589:
[----:B------:R-:W-:Y:S05]  /*91d0*/  BSYNC B0 ;  /* 0x0000000000007941 */ /* 0x000fea0003800000 */
.L_x_1588:
[----:B-1-34-:R-:W3:Y:S01]  /*91e0*/  LDL R44, [R1+0x10] ;  /* 0x00001000012c7983 */ /* 0x01aee20000100800 */
[----:B------:R-:W-:Y:S02]  /*91f0*/  VIADD R184, R184, 0x1 ;  /* 0x00000001b8b87836 */ /* 0x000fe40000000000 */
[----:B0-2---:R-:W-:Y:S01]  /*9200*/  @!P3 VIADD R107, R107, 0x288c0 ;  /* 0x000288c06b6bb836 */ /* 0x005fe20000000000 */
[----:B------:R-:W-:Y:S01]  /*9210*/  @!PT LDS RZ, [RZ] ;  /* 0x00000000fffff984 */ /* 0x000fe20000000800 */
[----:B------:R-:W-:Y:S01]  /*9220*/  @!PT LDS RZ, [RZ] ;  /* 0x00000000fffff984 */ /* 0x000fe20000000800 */
[----:B------:R-:W-:Y:S01]  /*9230*/  @!PT LDS RZ, [RZ] ;  /* 0x00000000fffff984 */ /* 0x000fe20000000800 */
[----:B------:R-:W-:Y:S01]  /*9240*/  @!PT LDS RZ, [RZ] ;  /* 0x00000000fffff984 */ /* 0x000fe20000000800 */
[----:B------:R0:W-:Y:S06]  /*9250*/  MEMBAR.ALL.CTA ;  /* 0x0000000000007992 */ /* 0x0001ec0000008000 */
[----:B0-----:R-:W0:Y:S02]  /*9260*/  FENCE.VIEW.ASYNC.S ;  /* 0x00000000000073c6 */ /* 0x001e240000000000 */
[----:B0-----:R0:W-:Y:S01]  /*9270*/  BAR.SYNC.DEFER_BLOCKING R124, 0x80 ;  /* 0x0002007c0000751d */ /* 0x0011e20000010000 */
[----:B------:R-:W-:-:S02]  /*9280*/  ISETP.NE.AND P0, PT, R184, 0x2, PT ;  /* 0x00000002b800780c */ /* 0x000fc40003f05270 */
[----:B------:R-:W-:Y:S02]  /*9290*/  @!P3 PRMT R107, RZ, 0x654, R107 ;  /* 0x00000654ff6bb816 */ /* 0x000fe4000000006b */
[----:B------:R-:W-:Y:S02]  /*92a0*/  SEL R184, R184, RZ, P0 ;  /* 0x000000ffb8b87207 */ /* 0x000fe40000000000 */
[----:B------:R0:W-:Y:S01]  /*92b0*/  @!P3 SYNCS.ARRIVE.TRANS64.RED.A1T0 RZ, [R107+URZ], RZ ;  /* 0x000000ff6bffb9a7 */ /* 0x0001e2000810043f */
[----:B---3--:R-:W-:Y:S02]  /*92c0*/  LOP3.LUT P4, RZ, R44, 0x4, RZ, 0xc0, !PT ;  /* 0x000000042cff7812 */ /* 0x008fe4000788c0ff */
[----:B------:R-:W-:-:S04]  /*92d0*/  SEL R44, RZ, 0x1, P0 ;  /* 0x00000001ff2c7807 */ /* 0x000fc80000000000 */
[----:B------:R-:W-:-:S07]  /*92e0*/  LOP3.LUT R191, R191, R44, RZ, 0x3c, !PT ;  /* 0x0000002cbfbf7212 */ /* 0x000fce00078e3cff */
[----:B0-----:R-:W-:Y:S05]  /*92f0*/  @P4 BRA `(.L_x_1590) ;  /* 0xffffff98005c4947 */ /* 0x001fea000383ffff */
[----:B------:R-:W0:Y:S01]  /*9300*/  S2R R45, SR_TID.X ;  /* 0x00000000002d7919 */ /* 0x000e220000002100 */
[----:B------:R-:W-:Y:S02]  /*9310*/  PLOP3.LUT P0, PT, PT, PT, PT, 0x8, 0x0 ;  /* 0x000000000000781c */ /* 0x000fe40003f0e170 */
[----:B0-----:R-:W-:-:S04]  /*9320*/  SHF.R.U32.HI R45, RZ, 0x7, R45 ;  /* 0x00000007ff2d7819 */ /* 0x001fc8000001162d */
[----:B------:R-:W-:-:S13]  /*9330*/  ISETP.NE.AND P4, PT, R45, 0x1, PT ;  /* 0x000000012d00780c */ /* 0x000fda0003f85270 */
[----:B------:R-:W-:Y:S06]  /*9340*/  @!P4 BAR.ARV 0x9, 0x100 ;  /* 0x024400000000cb1d */ /* 0x000fec0000002000 */
.L_x_1500:
[----:B------:R-:W0:Y:S01]  /*9350*/  LDC R0, c[0x0][0x448] ;  /* 0x00011200ff007b82 */ /* 0x000e220000000800 */
[----:B------:R-:W-:-:S07]  /*9360*/  IADD3 R7, R189, 0x1, -R187 ;  /* 0x00000001bd077810 */ /* 0x000fce0007ffe8bb */
[----:B------:R-:W1:Y:S01]  /*9370*/  LDC.64 R4, c[0x0][0x9e0] ;  /* 0x00027800ff047b82 */ /* 0x000e620000000a00 */
[----:B0-----:R-:W-:Y:S01]  /*9380*/  ISETP.NE.AND P1, PT, R0, 0x1, PT ;  /* 0x000000010000780c */ /* 0x001fe20003f25270 */
[----:B------:R-:W-:Y:S01]  /*9390*/  VIADD R0, R192, 0x7f ;  /* 0x0000007fc0007836 */ /* 0x000fe20000000000 */
[----:B-1----:R-:W-:-:S11]  /*93a0*/  ISETP.GE.AND P2, PT, R5, 0x1, PT ;  /* 0x000000010500780c */ /* 0x002fd60003f46270 */
[----:B------:R-:W0:Y:S08]  /*93b0*/  @P1 LDC R3, c[0x0][0x44c] ;  /* 0x00011300ff031b82 */ /* 0x000e300000000800 */
[----:B------:R-:W1:Y:S01]  /*93c0*/  @P1 LDC R6, c[0x0][0x450] ;  /* 0x00011400ff061b82 */ /* 0x000e620000000800 */
[----:B0-----:R-:W-:-:S05]  /*93d0*/  @P1 IMAD.HI.U32 R3, R0, R3, RZ ;  /* 0x0000000300031227 */ /* 0x001fca00078e00ff */
[----:B-1----:R-:W-:-:S05]  /*93e0*/  @P1 SHF.R.U32.HI R0, RZ, R6, R3 ;  /* 0x00000006ff001219 */ /* 0x002fca0000011603 */
[----:B------:R-:W-:Y:S01]  /*93f0*/  IMAD.IADD R3, R7, 0x1, R0 ;  /* 0x0000000107037824 */ /* 0x000fe200078e0200 */
[----:B------:R-:W-:Y:S06]  /*9400*/  @P0 BRA `(.L_x_1591) ;  /* 0x00000000000c0947 */ /* 0x000fec0003800000 */
[----:B------:R-:W0:Y:S01]  /*9410*/  FENCE.VIEW.ASYNC.G ;  /* 0x00000000000073c6 */ /* 0x000e220000000100 */
[----:B------:R-:W-:Y:S05]  /*9420*/  WARPSYNC.ALL ;  /* 0x0000000000007948 */ /* 0x000fea0003800000 */
[----:B0-----:R-:W-:Y:S06]  /*9430*/  BAR.ARV 0xc, 0x180 ;  /* 0x0306000000007b1d */ /* 0x001fec0000002000 */
.L_x_1591:
[----:B------:R-:W-:Y:S01]  /*9440*/  IMAD.IADD R4, R3, 0x1, R4 ;  /* 0x0000000103047824 */ /* 0x000fe200078e0204 */
        /* <DEDUP_REMOVED lines=12> */
.L_x_1594:
[----:B------:R-:W-:-:S13]  /*9510*/  ISETP.NE.AND P0, PT, R5, 0x1, PT ;  /* 0x000000010500780c */ /* 0x000fda0003f05270 */
[----:B------:R-:W0:Y:S02]  /*9520*/  @P0 LDC.64 R6, c[0x0][0x9e8] ;  /* 0x00027a00ff060b82 */ /* 0x000e240000000a00 */
[----:B0-----:R-:W-:-:S05]  /*9530*/  @P0 IMAD.HI.U32 R6, R0, R6, RZ ;  /* 0x0000000600060227 */ /* 0x001fca00078e00ff */
[----:B------:R-:W-:-:S07]  /*9540*/  @P0 SHF.R.U32.HI R0, RZ, R7, R6 ;  /* 0x00000007ff000219 */ /* 0x000fce0000011606 */
.L_x_1595:
[----:B------:R-:W-:Y:S05]  /*9550*/  BSYNC B0 ;  /* 0x0000000000007941 */ /* 0x000fea0003800000 */
.L_x_1593:
[----:B------:R-:W-:-:S05]  /*9560*/  IMAD R3, R0, R5, R5 ;  /* 0x0000000500037224 */ /* 0x000fca00078e0205 */
[----:B------:R-:W-:-:S07]  /*9570*/  VIMNMX R4, R4, R3, PT ;  /* 0x0000000304047248 */ /* 0x000fce0003fe0100 */
.L_x_1592:
[----:B------:R-:W0:Y:S01]  /*9580*/  @P1 LDC R7, c[0x0][0x44c] ;  /* 0x00011300ff071b82 */ /* 0x000e220000000800 */
[----:B------:R-:W-:Y:S01]  /*9590*/  VIADD R4, R4, 0x7f ;  /* 0x0000007f04047836 */ /* 0x000fe20000000000 */
[----:B------:R-:W-:Y:S01]  /*95a0*/  ULDC UR4, c[0x0][0x9dc] ;  /* 0x0002770000047ab9 */ /* 0x000fe20000000800 */
[----:B------:R-:W-:-:S03]  /*95b0*/  IMAD.MOV.U32 R0, RZ, RZ, R192 ;  /* 0x000000ffff007224 */ /* 0x000fc600078e00c0 */
        /* <DEDUP_REMOVED lines=20> */
.L_x_1598:
[----:B------:R-:W-:-:S13]  /*9700*/  ISETP.NE.AND P0, PT, R5, 0x1, PT ;  /* 0x000000010500780c */ /* 0x000fda0003f05270 */
[----:B------:R-:W0:Y:S02]  /*9710*/  @P0 LDC.64 R6, c[0x0][0x9e8] ;  /* 0x00027a00ff060b82 */ /* 0x000e240000000a00 */
[----:B0-----:R-:W-:-:S05]  /*9720*/  @P0 IMAD.HI.U32 R4, R0, R6, RZ ;  /* 0x0000000600040227 */ /* 0x001fca00078e00ff */
[----:B------:R-:W-:-:S07]  /*9730*/  @P0 SHF.R.U32.HI R0, RZ, R7, R4 ;  /* 0x00000007ff000219 */ /* 0x000fce0000011604 */
.L_x_1599:
[----:B------:R-:W-:Y:S05]  /*9740*/  BSYNC B0 ;  /* 0x0000000000007941 */ /* 0x000fea0003800000 */
.L_x_1597:
[----:B------:R-:W-:-:S05]  /*9750*/  IMAD R0, R0, R5, RZ ;  /* 0x0000000500007224 */ /* 0x000fca00078e02ff */
[----:B------:R-:W-:-:S07]  /*9760*/  VIMNMX R3, R3, R0, !PT ;  /* 0x0000000003037248 */ /* 0x000fce0007fe0100 */
.L_x_1596:
[----:B------:R-:W-:Y:S01]  /*9770*/  SHF.R.S32.HI R0, RZ, 0x1f, R3 ;  /* 0x0000001fff007819 */ /* 0x000fe20000011403 */
[----:B------:R-:W-:Y:S01]  /*9780*/  BSSY B0, `(.L_x_1600) ;  /* 0x0000026000007945 */ /* 0x000fe20003800000 */
[----:B------:R-:W-:Y:S02]  /*9790*/  IMAD.MOV.U32 R88, RZ, RZ, RZ ;  /* 0x000000ffff587224 */ /* 0x000fe400078e00ff */
[----:B------:R-:W-:-:S04]  /*97a0*/  LEA.HI R0, R0, R3, RZ, 0x7 ;  /* 0x0000000300007211 */ /* 0x000fc800078f38ff */
[----:B------:R-:W-:-:S04]  /*97b0*/  SHF.R.S32.HI R0, RZ, 0x7, R0 ;  /* 0x00000007ff007819 */ /* 0x000fc80000011400 */
[----:B------:R-:W-:-:S04]  /*97c0*/  VIMNMX R194, RZ, R0, !PT ;  /* 0x00000000ffc27248 */ /* 0x000fc80007fe0100 */
        /* <DEDUP_REMOVED lines=33> */
.L_x_1601:
[----:B------:R-:W-:Y:S05]  /*99e0*/  BSYNC B0 ;  /* 0x0000000000007941 */ /* 0x000fea0003800000 */
.L_x_1600:
[-C--:B------:R-:W-:Y:S01]  /*99f0*/  IMAD R194, R215, R88.reuse, R194 ;  /* 0x00000058d7c27224 */ /* 0x080fe200078e02c2 */
[----:B------:R-:W-:Y:S01]  /*9a00*/  PLOP3.LUT P0, PT, PT, PT, PT, 0x80, 0x0 ;  /* 0x000000000000781c */ /* 0x000fe20003f0f070 */
[----:B------:R-:W-:Y:S01]  /*9a10*/  IMAD.MOV.U32 R3, RZ, RZ, RZ ;  /* 0x000000ffff037224 */ /* 0x000fe200078e00ff */
[----:B------:R-:W-:Y:S01]  /*9a20*/  CS2R R150, SRZ ;  /* 0x0000000000967805 */ /* 0x000fe2000001ff00 */
[----:B------:R-:W-:Y:S01]  /*9a30*/  IMAD.MOV.U32 R40, RZ, RZ, RZ ;  /* 0x000000ffff287224 */ /* 0x000fe200078e00ff */
[----:B------:R-:W-:Y:S02]  /*9a40*/  VIADDMNMX R88, R194, R88, R9, PT ;  /* 0x00000058c2587246 */ /* 0x000fe40003800109 */
[----:B------:R-:W-:Y:S02]  /*9a50*/  CS2R R148, SRZ ;  /* 0x0000000000947805 */ /* 0x000fe4000001ff00 */
[----:B------:R-:W-:Y:S02]  /*9a60*/  CS2R R146, SRZ ;  /* 0x0000000000927805 */ /* 0x000fe4000001ff00 */
[----:B------:R-:W-:-:S02]  /*9a70*/  CS2R R144, SRZ ;  /* 0x0000000000907805 */ /* 0x000fc4000001ff00 */
[----:B------:R-:W-:Y:S02]  /*9a80*/  ISETP.GT.AND P1, PT, R88, R194, PT ;  /* 0x000000c25800720c */ /* 0x000fe40003f24270 */
        /* <DEDUP_REMOVED lines=28> */
[----:B------:R-:W-:Y:S06]  /*9c50*/  @!P1 BRA `(.L_x_1602) ;  /* 0x0000011c00889947 */ /* 0x000fec0003800000 */
[----:B------:R-:W-:-:S03]  /*9c60*/  UMOV UR4, 0xffffffff ;  /* 0xffffffff00047882 */ /* 0x000fc60000000000 */
[----:B------:R-:W-:Y:S05]  /*9c70*/  BRA.DIV UR4, `(.L_x_1603) ;  /* 0x000001da044c7947 */ /* 0x000fea000b800000 */
[----:B------:R-:W0:Y:S02]  /*9c80*/  S2R R3, SR_TID.X ;  /* 0x0000000000037919 */ /* 0x000e240000002100 */
[----:B0-----:R-:W-:-:S05]  /*9c90*/  VIADD R3, R3, 0xffffff80 ;  /* 0xffffff8003037836 */ /* 0x001fca0000000000 */
[----:B------:R-:W-:-:S04]  /*9ca0*/  SHF.R.S32.HI R0, RZ, 0x1f, R3 ;  /* 0x0000001fff007819 */ /* 0x000fc80000011403 */
[----:B------:R-:W-:-:S04]  /*9cb0*/  LEA.HI R0, R0, R3, RZ, 0x7 ;  /* 0x0000000300007211 */ /* 0x000fc800078f38ff */
[----:B------:R-:W-:-:S05]  /*9cc0*/  SHF.R.S32.HI R0, RZ, 0x7, R0 ;  /* 0x00000007ff007819 */ /* 0x000fca0000011400 */
[----:B------:R0:W1:Y:S02]  /*9cd0*/  SHFL.IDX PT, R193, R0, RZ, 0x1f ;  /* 0x00001fff00c17589 */ /* 0x00006400000e0000 */
.L_x_1943:
[----:B01----:R-:W-:Y:S01]  /*9ce0*/  LEA.HI R0, R193, R193, RZ, 0x1 ;  /* 0x000000c1c1007211 */ /* 0x003fe200078f08ff */
[----:B------:R-:W-:-:S03]  /*9cf0*/  IMAD.U32 R3, RZ, RZ, UR44 ;  /* 0x0000002cff037e24 */ /* 0x000fc6000f8e00ff */
[----:B------:R-:W-:Y:S02]  /*9d00*/  LOP3.LUT R0, R0, 0x1e, RZ, 0xc0, !PT ;  /* 0x0000001e00007812 */ /* 0x000fe400078ec0ff */
[----:B------:R-:W-:-:S03]  /*9d10*/  LOP3.LUT P0, RZ, R3, 0x3ff, RZ, 0xc0, !PT ;  /* 0x000003ff03ff7812 */ /* 0x000fc6000780c0ff */
[----:B------:R-:W-:Y:S01]  /*9d20*/  IMAD.IADD R0, R193, 0x1, -R0 ;  /* 0x00000001c1007824 */ /* 0x000fe200078e0a00 */
[----:B------:R-:W-:-:S04]  /*9d30*/  P2R R24, PR, RZ, 0x1 ;  /* 0x00000001ff187803 */ /* 0x000fc80000000000 */
[----:B------:R-:W-:-:S04]  /*9d40*/  LEA R0, R0, UR44, 0xd ;  /* 0x0000002c00007c11 */ /* 0x000fc8000f8e68ff */
[----:B------:R-:W-:-:S04]  /*9d50*/  SHF.R.U32.HI R0, RZ, 0x4, R0 ;  /* 0x00000004ff007819 */ /* 0x000fc80000011600 */
[----:B------:R-:W-:Y:S01]  /*9d60*/  LOP3.LUT R36, R0, 0x3fff, RZ, 0xc0, !PT ;  /* 0x00003fff00247812 */ /* 0x000fe200078ec0ff */
[----:B------:R-:W-:Y:S06]  /*9d70*/  @!P0 BRA `(.L_x_1604) ;  /* 0x0000000000408947 */ /* 0x000fec0003800000 */
        /* <DEDUP_REMOVED lines=16> */
.L_x_1604:
[----:B------:R-:W-:Y:S02]  /*9e80*/  ULDC UR4, c[0x0][0x3f4] ;  /* 0x0000fd0000047ab9 */ /* 0x000fe40000000800 */
[----:B------:R-:W-:-:S13]  /*9e90*/  ISETP.LT.AND P0, PT, RZ, UR4, PT ;  /* 0x00000004ff007c0c */ /* 0x000fda000bf01270 */
[----:B------:R-:W-:Y:S05]  /*9ea0*/  @P0 BRA `(.L_x_1605) ;  /* 0x00000000003c0947 */ /* 0x000fea0003800000 */
[----:B------:R-:W-:-:S04]  /*9eb0*/  LEA.HI R0, R213, R213, RZ, 0x1 ;  /* 0x000000d5d5007211 */ /* 0x000fc800078f08ff */
[----:B------:R-:W-:-:S05]  /*9ec0*/  LOP3.LUT R0, R0, 0xfffffffe, RZ, 0xc0, !PT ;  /* 0xfffffffe00007812 */ /* 0x000fca00078ec0ff */
[----:B------:R-:W-:-:S05]  /*9ed0*/  IMAD.IADD R0, R213, 0x1, -R0 ;  /* 0x00000001d5007824 */ /* 0x000fca00078e0a00 */
[----:B------:R-:W-:-:S04]  /*9ee0*/  SHF.L.U32 R3, R0, 0x1f, RZ ;  /* 0x0000001f00037819 */ /* 0x000fc800000006ff */
[----:B------:R0:W1:Y:S03]  /*9ef0*/  SYNCS.PHASECHK.TRANS64.TRYWAIT P0, [R2+URZ+0x28800], R3 ;  /* 0x02880003020075a7 */ /* 0x000066000800017f */
[----:B-1----:R-:W-:Y:S05]  /*9f00*/  @!P0 NANOSLEEP.SYNCS 0x989680 ;  /* 0x009896800000895d */ /* 0x002fea0003900000 */
[----:B------:R-:W1:Y:S01]  /*9f10*/  @!P0 SYNCS.PHASECHK.TRANS64 P0, [R2+URZ+0x28800], R3 ;  /* 0x02880003020085a7 */ /* 0x000e62000800007f */
[----:B------:R-:W-:Y:S04]  /*9f20*/  BSSY B0, `(.L_x_1606) ;  /* 0x0000006000007945 */ /* 0x000fe80003800000 */
[----:B-1----:R-:W-:Y:S05]  /*9f30*/  @P0 BRA `(.L_x_1607) ;  /* 0x0000000000100947 */ /* 0x002fea0003800000 */
.L_x_1608:
[----:B-1----:R1:W2:Y:S02]  /*9f40*/  SYNCS.PHASECHK.TRANS64.TRYWAIT P0, [R2+URZ+0x28800], R3 ;  /* 0x02880003020075a7 */ /* 0x0022a4000800017f */
[----:B--2---:R-:W-:Y:S05]  /*9f50*/  @!P0 NANOSLEEP.SYNCS 0x989680 ;  /* 0x009896800000895d */ /* 0x004fea0003900000 */
[----:B------:R-:W2:Y:S02]  /*9f60*/  @!P0 SYNCS.PHASECHK.TRANS64 P0, [R2+URZ+0x28800], R3 ;  /* 0x02880003020085a7 */ /* 0x000ea4000800007f */
[----:B--2---:R-:W-:Y:S05]  /*9f70*/  @!P0 BRA `(.L_x_1608) ;  /* 0xfffffffc00f08947 */ /* 0x004fea000383ffff */
.L_x_1607:
[----:B------:R-:W-:Y:S05]  /*9f80*/  BSYNC B0 ;  /* 0x0000000000007941 */ /* 0x000fea0003800000 */
.L_x_1606:
[----:B------:R-:W-:Y:S05]  /*9f90*/  BRA `(.L_x_1609) ;  /* 0x0000005400007947 */ /* 0x000fea0003800000 */
.L_x_1605:
[----:B------:R-:W-:Y:S01]  /*9fa0*/  ISETP.NE.AND P0, PT, R24, RZ, PT ;  /* 0x000000ff1800720c */ /* 0x000fe20003f05270 */
[----:B------:R-:W-:Y:S01]  /*9fb0*/  ULDC.64 UR4, c[0x0][0x3f8] ;  /* 0x0000fe0000047ab9 */ /* 0x000fe20000000a00 */
[----:B-----5:R-:W-:Y:S01]  /*9fc0*/  SHF.R.S32.HI R0, RZ, 0x1f, R112 ;  /* 0x0000001fff007819 */ /* 0x020fe20000011470 */
[----:B------:R-:W-:Y:S01]  /*9fd0*/  ULDC.64 UR6, c[0x0][0x408] ;  /* 0x0001020000067ab9 */ /* 0x000fe20000000a00 */
[----:B------:R-:W-:-:S04]  /*9fe0*/  IMAD.WIDE.U32 R24, R112, UR4, RZ ;  /* 0x0000000470187c25 */ /* 0x000fc8000f8e00ff */
[C---:B------:R-:W-:Y:S02]  /*9ff0*/  IMAD R3, R0.reuse, UR4, RZ ;  /* 0x0000000400037c24 */ /* 0x040fe4000f8e02ff */
[----:B------:R-:W-:Y:S02]  /*a000*/  IMAD R5, R0, UR6, RZ ;  /* 0x0000000600057c24 */ /* 0x000fe4000f8e02ff */
[C---:B------:R-:W-:Y:S02]  /*a010*/  IMAD R3, R112.reuse, UR5, R3 ;  /* 0x0000000570037c24 */ /* 0x040fe4000f8e0203 */
[C---:B------:R-:W-:Y:S02]  /*a020*/  IMAD R5, R112.reuse, UR7, R5 ;  /* 0x0000000770057c24 */ /* 0x040fe4000f8e0205 */
[----:B------:R-:W-:-:S04]  /*a030*/  IMAD.WIDE.U32 R112, R112, UR6, RZ ;  /* 0x0000000670707c25 */ /* 0x000fc8000f8e00ff */
[----:B------:R-:W-:Y:S02]  /*a040*/  IMAD.IADD R27, R3, 0x1, R25 ;  /* 0x00000001031b7824 */ /* 0x000fe400078e0219 */
[----:B------:R-:W-:Y:S01]  /*a050*/  IMAD.IADD R29, R5, 0x1, R113 ;  /* 0x00000001051d7824 */ /* 0x000fe200078e0271 */
        /* <DEDUP_REMOVED lines=17> */
.L_x_1610:
[----:B------:R-:W-:Y:S01]  /*a170*/  ULDC.U8 UR4, c[0x0][0x410] ;  /* 0x0001040000047ab9 */ /* 0x000fe20000000000 */
[----:B------:R-:W-:Y:S01]  /*a180*/  IMAD.IADD R58, R23, 0x1, R192 ;  /* 0x00000001173a7824 */ /* 0x000fe200078e02c0 */
[----:B------:R-:W-:Y:S01]  /*a190*/  ISETP.NE.AND P0, PT, RZ, UR4, PT ;  /* 0x00000004ff007c0c */ /* 0x000fe2000bf05270 */
[----:B------:R-:W-:Y:S02]  /*a1a0*/  BSSY B0, `(.L_x_1611) ;  /* 0x0000517000007945 */ /* 0x000fe40003800000 */
[----:B------:R-:W-:-:S10]  /*a1b0*/  IMAD R3, R207, 0x20, R58 ;  /* 0x00000020cf037824 */ /* 0x000fd400078e023a */
[----:B------:R-:W-:Y:S05]  /*a1c0*/  @!P0 BRA `(.L_x_1612) ;  /* 0x0000002800588947 */ /* 0x000fea0003800000 */
[----:B------:R-:W0:Y:S01]  /*a1d0*/  LDC R8, c[0x0][0x448] ;  /* 0x00011200ff087b82 */ /* 0x000e220000000800 */
[----:B------:R-:W-:Y:S01]  /*a1e0*/  ULDC.64 UR4, c[0x0][0x3f8] ;  /* 0x0000fe0000047ab9 */ /* 0x000fe20000000a00 */
[----:B------:R-:W-:Y:S01]  /*a1f0*/  ULDC.64 UR6, c[0x0][0x408] ;  /* 0x0001020000067ab9 */ /* 0x000fe20000000a00 */
[----:B------:R-:W-:Y:S02]  /*a200*/  IMAD.MOV.U32 R4, RZ, RZ, R24 ;  /* 0x000000ffff047224 */ /* 0x000fe400078e0018 */
[----:B------:R-:W-:Y:S02]  /*a210*/  IMAD.MOV.U32 R10, RZ, RZ, R112 ;  /* 0x000000ffff0a7224 */ /* 0x000fe400078e0070 */
[----:B------:R-:W-:Y:S01]  /*a220*/  IMAD.MOV.U32 R11, RZ, RZ, R29 ;  /* 0x000000ffff0b7224 */ /* 0x000fe200078e001d */
[----:B0-----:R-:W-:-:S13]  /*a230*/  ISETP.NE.AND P0, PT, R8, 0x1, PT ;  /* 0x000000010800780c */ /* 0x001fda0003f05270 */
[----:B------:R-:W0:Y:S08]  /*a240*/  @P0 LDC R0, c[0x0][0x44c] ;  /* 0x00011300ff000b82 */ /* 0x000e300000000800 */
[----:B------:R-:W1:Y:S01]  /*a250*/  @P0 LDC R5, c[0x0][0x450] ;  /* 0x00011400ff050b82 */ /* 0x000e620000000800 */
[----:B0-----:R-:W-:-:S05]  /*a260*/  @P0 IMAD.HI.U32 R0, R3, R0, RZ ;  /* 0x0000000003000227 */ /* 0x001fca00078e00ff */
[----:B-1----:R-:W-:Y:S01]  /*a270*/  @P0 SHF.R.U32.HI R3, RZ, R5, R0 ;  /* 0x00000005ff030219 */ /* 0x002fe20000011600 */
[----:B------:R-:W-:-:S03]  /*a280*/  IMAD.MOV.U32 R5, RZ, RZ, R27 ;  /* 0x000000ffff057224 */ /* 0x000fc600078e001b */
[----:B------:R-:W-:Y:S01]  /*a290*/  SHF.R.S32.HI R0, RZ, 0x1f, R3 ;  /* 0x0000001fff007819 */ /* 0x000fe20000011403 */
[----:B------:R-:W-:-:S04]  /*a2a0*/  IMAD.WIDE.U32 R4, R3, UR4, R4 ;  /* 0x0000000403047c25 */ /* 0x000fc8000f8e0004 */
[C---:B------:R-:W-:Y:S02]  /*a2b0*/  IMAD R6, R0.reuse, UR4, RZ ;  /* 0x0000000400067c24 */ /* 0x040fe4000f8e02ff */
[----:B------:R-:W-:Y:S02]  /*a2c0*/  IMAD R0, R0, UR6, RZ ;  /* 0x0000000600007c24 */ /* 0x000fe4000f8e02ff */
[C---:B------:R-:W-:Y:S01]  /*a2d0*/  IMAD R7, R3.reuse, UR5, R6 ;  /* 0x0000000503077c24 */ /* 0x040fe2000f8e0206 */
[----:B------:R-:W-:Y:S01]  /*a2e0*/  ULDC.64 UR4, c[0x0][0x3e8] ;  /* 0x0000fa0000047ab9 */ /* 0x000fe20000000a00 */
[C---:B------:R-:W-:Y:S01]  /*a2f0*/  IMAD.WIDE.U32 R10, R3.reuse, UR6, R10 ;  /* 0x00000006030a7c25 */ /* 0x040fe2000f8e000a */
[----:B------:R-:W-:Y:S01]  /*a300*/  LEA R6, P0, R4, UR4, 0x1 ;  /* 0x0000000404067c11 */ /* 0x000fe2000f8008ff */
[----:B------:R-:W-:Y:S02]  /*a310*/  UMOV UR4, 0xffffffff ;  /* 0xffffffff00047882 */ /* 0x000fe40000000000 */
[----:B------:R-:W-:Y:S01]  /*a320*/  IMAD R3, R3, UR7, R0 ;  /* 0x0000000703037c24 */ /* 0x000fe2000f8e0200 */
[----:B------:R-:W-:Y:S01]  /*a330*/  ULDC.64 UR6, c[0x0][0x400] ;  /* 0x0001000000067ab9 */ /* 0x000fe20000000a00 */
[----:B------:R-:W-:Y:S01]  /*a340*/  IMAD.IADD R7, R5, 0x1, R7 ;  /* 0x0000000105077824 */ /* 0x000fe200078e0207 */
[----:B------:R-:W-:Y:S01]  /*a350*/  LEA R5, P1, R10, UR6, 0x1 ;  /* 0x000000060a057c11 */ /* 0x000fe2000f8208ff */
[----:B------:R-:W-:-:S03]  /*a360*/  IMAD.IADD R3, R11, 0x1, R3 ;  /* 0x000000010b037824 */ /* 0x000fc600078e0203 */
[----:B------:R-:W-:Y:S02]  /*a370*/  LEA.HI.X R7, R4, UR5, R7, 0x1, P0 ;  /* 0x0000000504077c11 */ /* 0x000fe400080f0c07 */
[----:B------:R-:W-:Y:S01]  /*a380*/  LEA.HI.X R10, R10, UR7, R3, 0x1, P1 ;  /* 0x000000070a0a7c11 */ /* 0x000fe200088f0c03 */
[----:B------:R-:W-:Y:S06]  /*a390*/  BRA.DIV UR4, `(.L_x_1613) ;  /* 0x000001d204c47947 */ /* 0x000fec000b800000 */
[----:B------:R0:W1:Y:S04]  /*a3a0*/  SHFL.IDX PT, R0, R7, RZ, 0x181f ;  /* 0x00181fff07007589 */ /* 0x00006800000e0000 */
[----:B------:R0:W2:Y:S04]  /*a3b0*/  SHFL.IDX PT, R3, R6, RZ, 0x181f ;  /* 0x00181fff06037589 */ /* 0x0000a800000e0000 */
[----:B------:R0:W3:Y:S04]  /*a3c0*/  SHFL.IDX PT, R4, R10, RZ, 0x181f ;  /* 0x00181fff0a047589 */ /* 0x0000e800000e0000 */
[----:B------:R0:W4:Y:S02]  /*a3d0*/  SHFL.IDX PT, R14, R5, RZ, 0x181f ;  /* 0x00181fff050e7589 */ /* 0x00012400000e0000 */
.L_x_1949:
[----:B------:R-:W-:Y:S01]  /*a3e0*/  IMAD R75, R187, R8, RZ ;  /* 0x00000008bb4b7224 */ /* 0x000fe200078e02ff */
[----:B------:R-:W-:Y:S01]  /*a3f0*/  BSSY B1, `(.L_x_1614) ;  /* 0x000001e000017945 */ /* 0x000fe20003800000 */
[----:B------:R-:W-:Y:S02]  /*a400*/  CS2R R46, SRZ ;  /* 0x00000000002e7805 */ /* 0x000fe4000001ff00 */
[----:B------:R-:W-:Y:S02]  /*a410*/  CS2R R40, SRZ ;  /* 0x0000000000287805 */ /* 0x000fe4000001ff00 */
[----:B------:R-:W-:Y:S02]  /*a420*/  CS2R R44, SRZ ;  /* 0x00000000002c7805 */ /* 0x000fe4000001ff00 */
[----:B------:R-:W-:Y:S02]  /*a430*/  ISETP.GE.AND P0, PT, R58, R75, PT ;  /* 0x0000004b3a00720c */ /* 0x000fe40003f06270 */
[----:B------:R-:W-:-:S11]  /*a440*/  CS2R R38, SRZ ;  /* 0x0000000000267805 */ /* 0x000fd6000001ff00 */
[----:B------:R-:W-:Y:S05]  /*a450*/  @P0 BRA `(.L_x_1615) ;  /* 0x00000000005c0947 */ /* 0x000fea0003800000 */
[----:B------:R-:W-:Y:S01]  /*a460*/  ULDC UR4, c[0x0][0x3f4] ;  /* 0x0000fd0000047ab9 */ /* 0x000fe20000000800 */
[----:B------:R-:W-:Y:S02]  /*a470*/  CS2R R38, SRZ ;  /* 0x0000000000267805 */ /* 0x000fe4000001ff00 */
[----:B------:R-:W-:Y:S02]  /*a480*/  ISETP.GE.AND P4, PT, R18, UR4, PT ;  /* 0x0000000412007c0c */ /* 0x000fe4000bf86270 */
[----:B------:R-:W-:Y:S02]  /*a490*/  CS2R R40, SRZ ;  /* 0x0000000000287805 */ /* 0x000fe4000001ff00 */
[----:B------:R-:W-:-:S09]  /*a4a0*/  ISETP.GE.AND P5, PT, R185, UR4, PT ;  /* 0x00000004b9007c0c */ /* 0x000fd2000bfa6270 */
[C---:B------:R-:W-:Y:S01]  /*a4b0*/  @!P4 IMAD.SHL.U32 R12, R18.reuse, 0x2, RZ ;  /* 0x00000002120cc824 */ /* 0x040fe200078e00ff */
[----:B------:R-:W-:-:S03]  /*a4c0*/  @!P4 SHF.L.U64.HI R13, R18, 0x1, R19 ;  /* 0x00000001120dc819 */ /* 0x000fc60000010213 */
[C---:B------:R-:W-:Y:S01]  /*a4d0*/  @!P5 IMAD.SHL.U32 R15, R185.reuse, 0x2, RZ ;  /* 0x00000002b90fd824 */ /* 0x040fe200078e00ff */
[----:B------:R-:W-:Y:S02]  /*a4e0*/  @!P5 SHF.L.U64.HI R11, R185, 0x1, R232 ;  /* 0x00000001b90bd819 */ /* 0x000fe400000102e8 */
[CC--:B--2---:R-:W-:Y:S02]  /*a4f0*/  @!P4 IADD3 R8, P0, R3.reuse, R12.reuse, RZ ;  /* 0x0000000c0308c210 */ /* 0x0c4fe40007f1e0ff */
[----:B----4-:R-:W-:Y:S02]  /*a500*/  @!P4 IADD3 R12, P1, R14, R12, RZ ;  /* 0x0000000c0e0cc210 */ /* 0x010fe40007f3e0ff */
[-C--:B------:R-:W-:Y:S01]  /*a510*/  @!P5 IADD3 R20, P2, R3, R15.reuse, RZ ;  /* 0x0000000f0314d210 */ /* 0x080fe20007f5e0ff */
[----:B-1----:R-:W-:Y:S01]  /*a520*/  @!P4 IMAD.X R9, R0, 0x1, R13, P0 ;  /* 0x000000010009c824 */ /* 0x002fe200000e060d */
[----:B------:R-:W-:Y:S02]  /*a530*/  @!P5 IADD3 R14, P3, R14, R15, RZ ;  /* 0x0000000f0e0ed210 */ /* 0x000fe40007f7e0ff */
[----:B------:R-:W-:-:S02]  /*a540*/  CS2R R44, SRZ ;  /* 0x00000000002c7805 */ /* 0x000fc4000001ff00 */
[----:B------:R-:W-:Y:S01]  /*a550*/  CS2R R46, SRZ ;  /* 0x00000000002e7805 */ /* 0x000fe2000001ff00 */
[----:B------:R-:W-:Y:S02]  /*a560*/  @!P5 IMAD.X R21, R0, 0x1, R11, P2 ;  /* 0x000000010015d824 */ /* 0x000fe400010e060b */
[C---:B---3--:R-:W-:Y:S02]  /*a570*/  @!P4 IMAD.X R13, R4.reuse, 0x1, R13, P1 ;  /* 0x00000001040dc824 */ /* 0x048fe400008e060d */
[----:B------:R-:W-:Y:S01]  /*a580*/  @!P5 IMAD.X R15, R4, 0x1, R11, P3 ;  /* 0x00000001040fd824 */ /* 0x000fe200018e060b */
[----:B------:R1:W5:Y:S04]  /*a590*/  @!P5 LD.E.64 R38, desc[UR42][R20.64] ;  /* 0x0000002a1426d980 */ /* 0x000368000c101b00 */
[----:B------:R1:W5:Y:S04]  /*a5a0*/  @!P5 LD.E.64 R40, desc[UR42][R14.64] ;  /* 0x0000002a0e28d980 */ /* 0x000368000c101b00 */
[----:B------:R1:W5:Y:S04]  /*a5b0*/  @!P4 LD.E.64 R44, desc[UR42][R8.64] ;  /* 0x0000002a082cc980 */ /* 0x000368000c101b00 */
[----:B------:R1:W5:Y:S02]  /*a5c0*/  @!P4 LD.E.64 R46, desc[UR42][R12.64] ;  /* 0x0000002a0c2ec980 */ /* 0x000364000c101b00 */
.L_x_1615:
[----:B------:R-:W-:Y:S05]  /*a5d0*/  BSYNC B1 ;  /* 0x0000000000017941 */ /* 0x000fea0003800000 */
.L_x_1614:
[----:B-1---5:R-:W-:Y:S01]  /*a5e0*/  IMAD.MOV.U32 R0, RZ, RZ, R46 ;  /* 0x000000ffff007224 */ /* 0x022fe200078e002e */
[----:B------:R-:W-:Y:S01]  /*a5f0*/  UMOV UR4, 0xffffffff ;  /* 0xffffffff00047882 */ /* 0x000fe20000000000 */
[----:B--2---:R-:W-:Y:S01]  /*a600*/  IMAD.MOV.U32 R3, RZ, RZ, R47 ;  /* 0x000000ffff037224 */ /* 0x004fe200078e002f */
[----:B------:R-:W-:Y:S01]  /*a610*/  CS2R R34, SRZ ;  /* 0x0000000000227805 */ /* 0x000fe2000001ff00 */
[----:B---3--:R-:W-:Y:S01]  /*a620*/  IMAD.MOV.U32 R4, RZ, RZ, R40 ;  /* 0x000000ffff047224 */ /* 0x008fe200078e0028 */
        /* <DEDUP_REMOVED lines=12> */
[----:B------:R-:W-:Y:S01]  /*a6f0*/  PRMT R72, R8, 0x7610, R72 ;  /* 0x0000761008487816 */ /* 0x000fe20000000048 */
[----:B------:R-:W-:Y:S06]  /*a700*/  BRA.DIV UR4, `(.L_x_1616) ;  /* 0x000001d204587947 */ /* 0x000fec000b800000 */
[----:B------:R1:W2:Y:S04]  /*a710*/  SHFL.IDX PT, R0, R7, 0x1, 0x181f ;  /* 0x00381f0007007f89 */ /* 0x0002a800000e0000 */
[----:B------:R1:W3:Y:S04]  /*a720*/  SHFL.IDX PT, R3, R6, 0x1, 0x181f ;  /* 0x00381f0006037f89 */ /* 0x0002e800000e0000 */
[----:B------:R1:W0:Y:S04]  /*a730*/  SHFL.IDX PT, R4, R10, 0x1, 0x181f ;  /* 0x00381f000a047f89 */ /* 0x00022800000e0000 */
[----:B----4-:R1:W4:Y:S02]  /*a740*/  SHFL.IDX PT, R14, R5, 0x1, 0x181f ;  /* 0x00381f00050e7f89 */ /* 0x01032400000e0000 */
.L_x_1955:
[----:B------:R-:W-:Y:S01]  /*a750*/  VIADD R8, R58, 0x20 ;  /* 0x000000203a087836 */ /* 0x000fe20000000000 */
[----:B------:R-:W-:Y:S01]  /*a760*/  BSSY B1, `(.L_x_1617) ;  /* 0x000001d000017945 */ /* 0x000fe20003800000 */
[----:B------:R-:W-:Y:S02]  /*a770*/  CS2R R30, SRZ ;  /* 0x00000000001e7805 */ /* 0x000fe4000001ff00 */
[----:B------:R-:W-:Y:S02]  /*a780*/  CS2R R42, SRZ ;  /* 0x00000000002a7805 */ /* 0x000fe4000001ff00 */
[----:B------:R-:W-:Y:S02]  /*a790*/  CS2R R32, SRZ ;  /* 0x0000000000207805 */ /* 0x000fe4000001ff00 */
[----:B------:R-:W-:-:S13]  /*a7a0*/  ISETP.GE.AND P0, PT, R8, R75, PT ;  /* 0x0000004b0800720c */ /* 0x000fda0003f06270 */
        /* <DEDUP_REMOVED lines=10> */
[CC--:B---3--:R-:W-:Y:S02]  /*a850*/  @!P4 IADD3 R8, P0, R3.reuse, R12.reuse, RZ ;  /* 0x0000000c0308c210 */ /* 0x0c8fe40007f1e0ff */
[-C--:B------:R-:W-:Y:S02]  /*a860*/  @!P5 IADD3 R20, P2, R3, R9.reuse, RZ ;  /* 0x000000090314d210 */ /* 0x080fe40007f5e0ff */
[C---:B----4-:R-:W-:Y:S02]  /*a870*/  @!P4 IADD3 R12, P1, R14.reuse, R12, RZ ;  /* 0x0000000c0e0cc210 */ /* 0x050fe40007f3e0ff */
[----:B------:R-:W-:Y:S01]  /*a880*/  @!P5 IADD3 R14, P3, R14, R9, RZ ;  /* 0x000000090e0ed210 */ /* 0x000fe20007f7e0ff */
[----:B--2---:R-:W-:Y:S01]  /*a890*/  @!P5 IMAD.X R21, R0, 0x1, R15, P2 ;  /* 0x000000010015d824 */ /* 0x004fe200010e060f */
[----:B------:R-:W-:-:S02]  /*a8a0*/  CS2R R42, SRZ ;  /* 0x00000000002a7805 */ /* 0x000fc4000001ff00 */
[----:B------:R-:W-:Y:S01]  /*a8b0*/  CS2R R34, SRZ ;  /* 0x0000000000227805 */ /* 0x000fe2000001ff00 */
[--C-:B------:R-:W-:Y:S02]  /*a8c0*/  @!P4 IMAD.X R9, R0, 0x1, R11.reuse, P0 ;  /* 0x000000010009c824 */ /* 0x100fe400000e060b */
[C---:B0-----:R-:W-:Y:S01]  /*a8d0*/  @!P4 IMAD.X R13, R4.reuse, 0x1, R11, P1 ;  /* 0x00000001040dc824 */ /* 0x041fe200008e060b */
[----:B------:R0:W5:Y:S01]  /*a8e0*/  @!P5 LD.E.64 R32, desc[UR42][R20.64] ;  /* 0x0000002a1420d980 */ /* 0x000162000c101b00 */
[----:B------:R-:W-:-:S03]  /*a8f0*/  @!P5 IMAD.X R15, R4, 0x1, R15, P3 ;  /* 0x00000001040fd824 */ /* 0x000fc600018e060f */
[----:B------:R0:W5:Y:S04]  /*a900*/  @!P4 LD.E.64 R42, desc[UR42][R8.64] ;  /* 0x0000002a082ac980 */ /* 0x000168000c101b00 */
[----:B------:R0:W5:Y:S04]  /*a910*/  @!P5 LD.E.64 R30, desc[UR42][R14.64] ;  /* 0x0000002a0e1ed980 */ /* 0x000168000c101b00 */
[----:B------:R0:W5:Y:S02]  /*a920*/  @!P4 LD.E.64 R34, desc[UR42][R12.64] ;  /* 0x0000002a0c22c980 */ /* 0x000164000c101b00 */
.L_x_1618:
[----:B------:R-:W-:Y:S05]  /*a930*/  BSYNC B1 ;  /* 0x0000000000017941 */ /* 0x000fea0003800000 */
.L_x_1617:
[----:B--2--5:R-:W-:Y:S01]  /*a940*/  IMAD.MOV.U32 R0, RZ, RZ, R34 ;  /* 0x000000ffff007224 */ /* 0x024fe200078e0022 */
[----:B------:R-:W-:Y:S01]  /*a950*/  UMOV UR4, 0xffffffff ;  /* 0xffffffff00047882 */ /* 0x000fe20000000000 */
[----:B---3--:R-:W-:Y:S02]  /*a960*/  IMAD.MOV.U32 R3, RZ, RZ, R35 ;  /* 0x000000ffff037224 */ /* 0x008fe400078e0023 */
[----:B0-----:R-:W-:Y:S01]  /*a970*/  IMAD.MOV.U32 R4, RZ, RZ, R30 ;  /* 0x000000ffff047224 */ /* 0x001fe200078e001e */
        /* <DEDUP_REMOVED lines=17> */
[----:B----4-:R4:W0:Y:S02]  /*aa90*/  SHFL.IDX PT, R14, R5, 0x2, 0x181f ;  /* 0x00581f00050e7f89 */ /* 0x01082400000e0000 */
.L_x_1961:
[----:B------:R-:W-:Y:S01]  /*aaa0*/  VIADD R8, R58, 0x40 ;  /* 0x000000403a087836 */ /* 0x000fe20000000000 */
        /* <DEDUP_REMOVED lines=18> */
[C---:B0-----:R-:W-:Y:S02]  /*abd0*/  @!P4 IADD3 R12, P1, R14.reuse, R12, RZ ;  /* 0x0000000c0e0cc210 */ /* 0x041fe40007f3e0ff */
[----:B------:R-:W-:Y:S01]  /*abe0*/  @!P5 IADD3 R14, P3, R14, R9, RZ ;  /* 0x000000090e0ed210 */ /* 0x000fe20007f7e0ff */
[----:B--2---:R-:W-:Y:S01]  /*abf0*/  @!P5 IMAD.X R49, R0, 0x1, R15, P2 ;  /* 0x000000010031d824 */ /* 0x004fe200010e060f */
[----:B------:R-:W-:-:S02]  /*ac00*/  CS2R R28, SRZ ;  /* 0x00000000001c7805 */ /* 0x000fc4000001ff00 */
[----:B------:R-:W-:Y:S01]  /*ac10*/  CS2R R26, SRZ ;  /* 0x00000000001a7805 */ /* 0x000fe2000001ff00 */
[--C-:B------:R-:W-:Y:S02]  /*ac20*/  @!P4 IMAD.X R9, R0, 0x1, R11.reuse, P0 ;  /* 0x000000010009c824 */ /* 0x100fe400000e060b */
[C---:B------:R-:W-:Y:S01]  /*ac30*/  @!P4 IMAD.X R13, R4.reuse, 0x1, R11, P1 ;  /* 0x00000001040dc824 */ /* 0x040fe200008e060b */
[----:B------:R0:W5:Y:S01]  /*ac40*/  @!P5 LD.E.64 R20, desc[UR42][R48.64] ;  /* 0x0000002a3014d980 */ /* 0x000162000c101b00 */
[----:B------:R-:W-:-:S03]  /*ac50*/  @!P5 IMAD.X R15, R4, 0x1, R15, P3 ;  /* 0x00000001040fd824 */ /* 0x000fc600018e060f */
[----:B------:R0:W5:Y:S04]  /*ac60*/  @!P4 LD.E.64 R28, desc[UR42][R8.64] ;  /* 0x0000002a081cc980 */ /* 0x000168000c101b00 */
[----:B------:R0:W5:Y:S04]  /*ac70*/  @!P5 LD.E.64 R24, desc[UR42][R14.64] ;  /* 0x0000002a0e18d980 */ /* 0x000168000c101b00 */
[----:B------:R0:W5:Y:S02]  /*ac80*/  @!P4 LD.E.64 R26, desc[UR42][R12.64] ;  /* 0x0000002a0c1ac980 */ /* 0x000164000c101b00 */
.L_x_1621:
[----:B------:R-:W-:Y:S05]  /*ac90*/  BSYNC B1 ;  /* 0x0000000000017941 */ /* 0x000fea0003800000 */
.L_x_1620:
[----:B0----5:R-:W-:Y:S01]  /*aca0*/  IMAD.MOV.U32 R8, RZ, RZ, R25 ;  /* 0x000000ffff087224 */ /* 0x021fe200078e0019 */
[----:B------:R-:W-:Y:S01]  /*acb0*/  UMOV UR4, 0xffffffff ;  /* 0xffffffff00047882 */ /* 0x000fe20000000000 */
[----:B--2---:R-:W-:Y:S02]  /*acc0*/  IMAD.MOV.U32 R0, RZ, RZ, R26 ;  /* 0x000000ffff007224 */ /* 0x004fe400078e001a */
        /* <DEDUP_REMOVED lines=14> */
[----:B------:R-:W-:Y:S01]  /*adb0*/  PRMT R55, R4, 0x7610, R55 ;  /* 0x0000761004377816 */ /* 0x000fe20000000037 */
[----:B------:R-:W-:Y:S06]  /*adc0*/  BRA.DIV UR4, `(.L_x_1622) ;  /* 0x000001ce04887947 */ /* 0x000fec000b800000 */
[----:B------:R0:W2:Y:S04]  /*add0*/  SHFL.IDX PT, R0, R7, 0x3, 0x181f ;  /* 0x00781f0007007f89 */ /* 0x0000a800000e0000 */
[----:B------:R0:W3:Y:S04]  /*ade0*/  SHFL.IDX PT, R3, R6, 0x3, 0x181f ;  /* 0x00781f0006037f89 */ /* 0x0000e800000e0000 */
[----:B------:R0:W0:Y:S04]  /*adf0*/  SHFL.IDX PT, R4, R10, 0x3, 0x181f ;  /* 0x00781f000a047f89 */ /* 0x00002800000e0000 */
[----:B-1--4-:R-:W1:Y:S02]  /*ae00*/  SHFL.IDX PT, R5, R5, 0x3, 0x181f ;  /* 0x00781f0005057f89 */ /* 0x012e6400000e0000 */
.L_x_1967:
[----:B------:R-:W-:Y:S01]  /*ae10*/  VIADD R58, R58, 0x60 ;  /* 0x000000603a3a7836 */ /* 0x000fe20000000000 */
[----:B0-----:R-:W-:Y:S01]  /*ae20*/  LEA.HI R6, R213, R213, RZ, 0x1 ;  /* 0x000000d5d5067211 */ /* 0x001fe200078f08ff */
[----:B------:R-:W-:Y:S01]  /*ae30*/  BSSY B1, `(.L_x_1623) ;  /* 0x0000020000017945 */ /* 0x000fe20003800000 */
[----:B------:R-:W-:Y:S02]  /*ae40*/  CS2R R10, SRZ ;  /* 0x00000000000a7805 */ /* 0x000fe4000001ff00 */
[----:B------:R-:W-:Y:S02]  /*ae50*/  CS2R R14, SRZ ;  /* 0x00000000000e7805 */ /* 0x000fe4000001ff00 */
[----:B------:R-:W-:Y:S02]  /*ae60*/  ISETP.GE.AND P0, PT, R58, R75, PT ;  /* 0x0000004b3a00720c */ /* 0x000fe40003f06270 */
[----:B------:R-:W-:Y:S02]  /*ae70*/  CS2R R12, SRZ ;  /* 0x00000000000c7805 */ /* 0x000fe4000001ff00 */
[----:B------:R-:W-:-:S05]  /*ae80*/  LOP3.LUT R6, R6, 0xfffffffe, RZ, 0xc0, !PT ;  /* 0xfffffffe06067812 */ /* 0x000fca00078ec0ff */
[----:B------:R-:W-:-:S05]  /*ae90*/  IMAD.IADD R6, R213, 0x1, -R6 ;  /* 0x00000001d5067824 */ /* 0x000fca00078e0a06 */
[----:B------:R-:W-:Y:S01]  /*aea0*/  SHF.L.U32 R77, R6, 0x1f, RZ ;  /* 0x0000001f064d7819 */ /* 0x000fe200000006ff */
[----:B------:R-:W-:Y:S06]  /*aeb0*/  @P0 BRA `(.L_x_1624) ;  /* 0x00000000005c0947 */ /* 0x000fec0003800000 */
[----:B------:R-:W-:Y:S01]  /*aec0*/  ULDC UR4, c[0x0][0x3f4] ;  /* 0x0000fd0000047ab9 */ /* 0x000fe20000000800 */
[----:B------:R-:W-:Y:S02]  /*aed0*/  CS2R R12, SRZ ;  /* 0x00000000000c7805 */ /* 0x000fe4000001ff00 */
[----:B------:R-:W-:Y:S02]  /*aee0*/  ISETP.GE.AND P4, PT, R18, UR4, PT ;  /* 0x0000000412007c0c */ /* 0x000fe4000bf86270 */
[----:B------:R-:W-:-:S11]  /*aef0*/  ISETP.GE.AND P5, PT, R185, UR4, PT ;  /* 0x00000004b9007c0c */ /* 0x000fd6000bfa6270 */
[C---:B------:R-:W-:Y:S01]  /*af00*/  @!P4 IMAD.SHL.U32 R48, R18.reuse, 0x2, RZ ;  /* 0x000000021230c824 */ /* 0x040fe200078e00ff */
[----:B------:R-:W-:Y:S01]  /*af10*/  @!P4 SHF.L.U64.HI R9, R18, 0x1, R19 ;  /* 0x000000011209c819 */ /* 0x000fe20000010213 */
[C---:B------:R-:W-:Y:S01]  /*af20*/  @!P5 IMAD.SHL.U32 R50, R185.reuse, 0x2, RZ ;  /* 0x00000002b932d824 */ /* 0x040fe200078e00ff */
[----:B------:R-:W-:Y:S02]  /*af30*/  @!P5 SHF.L.U64.HI R11, R185, 0x1, R232 ;  /* 0x00000001b90bd819 */ /* 0x000fe400000102e8 */
[C---:B---3--:R-:W-:Y:S02]  /*af40*/  @!P4 IADD3 R6, P0, R3.reuse, R48, RZ ;  /* 0x000000300306c210 */ /* 0x048fe40007f1e0ff */
[----:B------:R-:W-:Y:S02]  /*af50*/  @!P5 IADD3 R52, P2, R3, R50, RZ ;  /* 0x000000320334d210 */ /* 0x000fe40007f5e0ff */
[C---:B-1----:R-:W-:Y:S01]  /*af60*/  @!P4 IADD3 R48, P1, R5.reuse, R48, RZ ;  /* 0x000000300530c210 */ /* 0x042fe20007f3e0ff */
[C---:B--2---:R-:W-:Y:S01]  /*af70*/  @!P4 IMAD.X R7, R0.reuse, 0x1, R9, P0 ;  /* 0x000000010007c824 */ /* 0x044fe200000e0609 */
[----:B------:R-:W-:Y:S01]  /*af80*/  @!P5 IADD3 R50, P3, R5, R50, RZ ;  /* 0x000000320532d210 */ /* 0x000fe20007f7e0ff */
[----:B------:R-:W-:Y:S01]  /*af90*/  @!P5 IMAD.X R53, R0, 0x1, R11, P2 ;  /* 0x000000010035d824 */ /* 0x000fe200010e060b */
[----:B------:R-:W-:Y:S01]  /*afa0*/  CS2R R14, SRZ ;  /* 0x00000000000e7805 */ /* 0x000fe2000001ff00 */
[C---:B------:R-:W-:Y:S01]  /*afb0*/  @!P4 IMAD.X R49, R4.reuse, 0x1, R9, P1 ;  /* 0x000000010431c824 */ /* 0x040fe200008e0609 */
[----:B------:R-:W-:Y:S01]  /*afc0*/  CS2R R8, SRZ ;  /* 0x0000000000087805 */ /* 0x000fe2000001ff00 */
[----:B------:R-:W-:Y:S01]  /*afd0*/  @!P5 IMAD.X R51, R4, 0x1, R11, P3 ;  /* 0x000000010433d824 */ /* 0x000fe200018e060b */
[----:B------:R-:W-:Y:S01]  /*afe0*/  CS2R R10, SRZ ;  /* 0x00000000000a7805 */ /* 0x000fe2000001ff00 */
[----:B------:R0:W5:Y:S04]  /*aff0*/  @!P5 LD.E.64 R12, desc[UR42][R52.64] ;  /* 0x0000002a340cd980 */ /* 0x000168000c101b00 */
[----:B------:R0:W5:Y:S04]  /*b000*/  @!P4 LD.E.64 R14, desc[UR42][R6.64] ;  /* 0x0000002a060ec980 */ /* 0x000168000c101b00 */
[----:B------:R0:W5:Y:S04]  /*b010*/  @!P5 LD.E.64 R10, desc[UR42][R50.64] ;  /* 0x0000002a320ad980 */ /* 0x000168000c101b00 */
[----:B------:R0:W5:Y:S02]  /*b020*/  @!P4 LD.E.64 R8, desc[UR42][R48.64] ;  /* 0x0000002a3008c980 */ /* 0x000164000c101b00 */
.L_x_1624:
[----:B------:R-:W-:Y:S05]  /*b030*/  BSYNC B1 ;  /* 0x0000000000017941 */ /* 0x000fea0003800000 */
.L_x_1623:
[----:B------:R-:W4:Y:S01]  /*b040*/  SYNCS.PHASECHK.TRANS64.TRYWAIT P0, [R2+URZ+0x28800], R77 ;  /* 0x0288004d020075a7 */ /* 0x000f22000800017f */
[----:B-----5:R-:W-:Y:S01]  /*b050*/  IMAD.MOV.U32 R4, RZ, RZ, R9 ;  /* 0x000000ffff047224 */ /* 0x020fe200078e0009 */
[----:B--2---:R-:W-:Y:S01]  /*b060*/  VIADDMNMX R0, R75, -R192, 0x80, PT ;  /* 0x000000804b007446 */ /* 0x004fe200038009c0 */
[----:B---3--:R-:W-:Y:S01]  /*b070*/  IMAD.MOV.U32 R3, RZ, RZ, R8 ;  /* 0x000000ffff037224 */ /* 0x008fe200078e0008 */
[----:B------:R-:W-:Y:S01]  /*b080*/  BSSY B1, `(.L_x_1625) ;  /* 0x000000e000017945 */ /* 0x000fe20003800000 */
[----:B-1----:R-:W-:Y:S01]  /*b090*/  IMAD.MOV.U32 R5, RZ, RZ, R14 ;  /* 0x000000ffff057224 */ /* 0x002fe200078e000e */
[----:B0-----:R-:W-:Y:S01]  /*b0a0*/  PRMT R52, R4, 0x7610, R52 ;  /* 0x0000761004347816 */ /* 0x001fe20000000034 */
[----:B------:R-:W-:Y:S01]  /*b0b0*/  IMAD.MOV.U32 R4, RZ, RZ, R11 ;  /* 0x000000ffff047224 */ /* 0x000fe200078e000b */
[----:B------:R-:W-:Y:S01]  /*b0c0*/  PRMT R51, R3, 0x7610, R51 ;  /* 0x0000761003337816 */ /* 0x000fe20000000033 */
[----:B------:R-:W-:Y:S01]  /*b0d0*/  IMAD.MOV.U32 R6, RZ, RZ, R15 ;  /* 0x000000ffff067224 */ /* 0x000fe200078e000f */
[----:B------:R-:W-:Y:S01]  /*b0e0*/  PRMT R53, R5, 0x7610, R53 ;  /* 0x0000761005357816 */ /* 0x000fe20000000035 */
[----:B------:R-:W-:Y:S01]  /*b0f0*/  IMAD.MOV.U32 R3, RZ, RZ, R10 ;  /* 0x000000ffff037224 */ /* 0x000fe200078e000a */
[----:B------:R-:W-:Y:S01]  /*b100*/  PRMT R48, R4, 0x7610, R48 ;  /* 0x0000761004307816 */ /* 0x000fe20000000030 */
[----:B------:R-:W-:Y:S01]  /*b110*/  IMAD.MOV.U32 R4, RZ, RZ, R12 ;  /* 0x000000ffff047224 */ /* 0x000fe200078e000c */
[----:B------:R-:W-:Y:S01]  /*b120*/  ISETP.GE.AND P1, PT, R23, R0, PT ;  /* 0x000000001700720c */ /* 0x000fe20003f26270 */
[----:B------:R-:W-:Y:S01]  /*b130*/  IMAD.MOV.U32 R5, RZ, RZ, R13 ;  /* 0x000000ffff057224 */ /* 0x000fe200078e000d */
[----:B------:R-:W-:Y:S01]  /*b140*/  PRMT R58, R6, 0x7610, R58 ;  /* 0x00007610063a7816 */ /* 0x000fe2000000003a */
[----:B----4-:R-:W-:Y:S10]  /*b150*/  @!P0 BRA `(.L_x_1626) ;  /* 0x000001cc00188947 */ /* 0x010ff40003800000 */
.L_x_1968:
[----:B------:R-:W-:Y:S05]  /*b160*/  BSYNC B1 ;  /* 0x0000000000017941 */ /* 0x000fea0003800000 */
.L_x_1625:
[----:B------:R-:W-:Y:S01]  /*b170*/  BSSY B1, `(.L_x_1627) ;  /* 0x0000067000017945 */ /* 0x000fe20003800000 */
[----:B------:R-:W-:Y:S02]  /*b180*/  PRMT R49, R4, 0x7610, R49 ;  /* 0x0000761004317816 */ /* 0x000fe40000000031 */
[----:B------:R-:W-:Y:S01]  /*b190*/  PRMT R50, R5, 0x7610, R50 ;  /* 0x0000761005327816 */ /* 0x000fe20000000032 */
[----:B------:R-:W-:Y:S06]  /*b1a0*/  @P1 BRA `(.L_x_1628) ;  /* 0x00000004008c1947 */ /* 0x000fec0003800000 */
[----:B------:R-:W1:Y:S01]  /*b1b0*/  LDC R4, c[0x0][0x3f4] ;  /* 0x0000fd00ff047b82 */ /* 0x000e620000000800 */
[----:B------:R-:W-:Y:S01]  /*b1c0*/  BSSY B2, `(.L_x_1629) ;  /* 0x0000032000027945 */ /* 0x000fe20003800000 */
[-C--:B-1----:R-:W-:Y:S02]  /*b1d0*/  ISETP.GE.AND P0, PT, R18, R4.reuse, PT ;  /* 0x000000041200720c */ /* 0x082fe40003f06270 */
[----:B------:R-:W-:-:S11]  /*b1e0*/  ISETP.GE.AND P1, PT, R185, R4, PT ;  /* 0x00000004b900720c */ /* 0x000fd60003f26270 */
[----:B------:R-:W-:Y:S05]  /*b1f0*/  @P0 BRA `(.L_x_1630) ;  /* 0x0000000000b80947 */ /* 0x000fea0003800000 */
[----:B------:R-:W1:Y:S01]  /*b200*/  LDS.128 R4, [R204] ;  /* 0x00000000cc047984 */ /* 0x000e620000000c00 */
[----:B------:R-:W-:Y:S02]  /*b210*/  SHF.R.U32.HI R78, RZ, 0x10, R47 ;  /* 0x00000010ff4e7819 */ /* 0x000fe4000001162f */
[----:B------:R-:W-:Y:S02]  /*b220*/  SHF.R.U32.HI R75, RZ, 0x10, R45 ;  /* 0x00000010ff4b7819 */ /* 0x000fe4000001162d */
[----:B------:R-:W-:Y:S02]  /*b230*/  PRMT R78, R37, 0x5432, R78 ;  /* 0x00005432254e7816 */ /* 0x000fe4000000004e */
[----:B0-----:R-:W-:Y:S02]  /*b240*/  SHF.R.U64 R77, R46, 0x10, R47 ;  /* 0x000000102e4d7819 */ /* 0x001fe4000000122f */
[----:B------:R-:W-:Y:S01]  /*b250*/  PRMT R75, R79, 0x5410, R75 ;  /* 0x000054104f4b7816 */ /* 0x000fe2000000004b */
[----:B------:R-:W-:Y:S01]  /*b260*/  IMAD.U32 R79, R78, 0x10000, RZ ;  /* 0x000100004e4f7824 */ /* 0x000fe200078e00ff */
[----:B------:R-:W-:-:S02]  /*b270*/  SHF.R.U64 R74, R44, 0x10, R45 ;  /* 0x000000102c4a7819 */ /* 0x000fc4000000122d */
[----:B------:R-:W-:Y:S01]  /*b280*/  PRMT R77, R76, 0x5410, R77 ;  /* 0x000054104c4d7816 */ /* 0x000fe2000000004d */
[C---:B------:R-:W-:Y:S01]  /*b290*/  IMAD.U32 R76, R75.reuse, 0x10000, RZ ;  /* 0x000100004b4c7824 */ /* 0x040fe200078e00ff */
[----:B------:R-:W-:Y:S02]  /*b2a0*/  LOP3.LUT R78, R78, 0xffff0000, RZ, 0xc0, !PT ;  /* 0xffff00004e4e7812 */ /* 0x000fe400078ec0ff */
[----:B------:R-:W-:Y:S02]  /*b2b0*/  LOP3.LUT R75, R75, 0xffff0000, RZ, 0xc0, !PT ;  /* 0xffff00004b4b7812 */ /* 0x000fe400078ec0ff */
[----:B------:R-:W-:Y:S02]  /*b2c0*/  PRMT R74, R54, 0x5432, R74 ;  /* 0x00005432364a7816 */ /* 0x000fe4000000004a */
[C---:B-1----:R-:W-:Y:S01]  /*b2d0*/  LOP3.LUT R45, R6.reuse, 0xffff0000, RZ, 0xc0, !PT ;  /* 0xffff0000062d7812 */ /* 0x042fe200078ec0ff */
[----:B------:R-:W-:Y:S01]  /*b2e0*/  IMAD.U32 R44, R6, 0x10000, RZ ;  /* 0x00010000062c7824 */ /* 0x000fe200078e00ff */
[C---:B------:R-:W-:Y:S01]  /*b2f0*/  LOP3.LUT R47, R7.reuse, 0xffff0000, RZ, 0xc0, !PT ;  /* 0xffff0000072f7812 */ /* 0x040fe200078ec0ff */
[----:B------:R-:W-:-:S02]  /*b300*/  IMAD.U32 R46, R7, 0x10000, RZ ;  /* 0x00010000072e7824 */ /* 0x000fc400078e00ff */
[CC--:B------:R-:W-:Y:S01]  /*b310*/  FMUL.FTZ R81, R45.reuse, R79.reuse ;  /* 0x0000004f2d517220 */ /* 0x0c0fe20000410000 */
[----:B------:R-:W-:Y:S01]  /*b320*/  FMUL.FTZ R80, R45, R76 ;  /* 0x0000004c2d507220 */ /* 0x000fe20000410000 */
[----:B------:R-:W-:Y:S01]  /*b330*/  FMUL.FTZ R45, R47, R78 ;  /* 0x0000004e2f2d7220 */ /* 0x000fe20000410000 */
[----:B------:R-:W-:Y:S02]  /*b340*/  IMAD.U32 R6, R4, 0x10000, RZ ;  /* 0x0001000004067824 */ /* 0x000fe400078e00ff */
[C---:B------:R-:W-:Y:S01]  /*b350*/  FFMA.FTZ R81, R44.reuse, R76, -R81 ;  /* 0x0000004c2c517223 */ /* 0x040fe20000010851 */
[----:B------:R-:W-:Y:S01]  /*b360*/  FFMA.FTZ R80, R44, R79, R80 ;  /* 0x0000004f2c507223 */ /* 0x000fe20000010050 */
[-C--:B------:R-:W-:Y:S01]  /*b370*/  FFMA.FTZ R79, R46, R75.reuse, -R45 ;  /* 0x0000004b2e4f7223 */ /* 0x080fe2000001082d */
[C---:B------:R-:W-:Y:S01]  /*b380*/  IMAD.U32 R7, R5.reuse, 0x10000, RZ ;  /* 0x0001000005077824 */ /* 0x040fe200078e00ff */
[----:B------:R-:W-:Y:S01]  /*b390*/  LOP3.LUT R4, R4, 0xffff0000, RZ, 0xc0, !PT ;  /* 0xffff000004047812 */ /* 0x000fe200078ec0ff */
[C---:B------:R-:W-:Y:S01]  /*b3a0*/  IMAD.U32 R45, R74.reuse, 0x10000, RZ ;  /* 0x000100004a2d7824 */ /* 0x040fe200078e00ff */
[----:B------:R-:W-:Y:S01]  /*b3b0*/  LOP3.LUT R5, R5, 0xffff0000, RZ, 0xc0, !PT ;  /* 0xffff000005057812 */ /* 0x000fe200078ec0ff */
[----:B------:R-:W-:Y:S01]  /*b3c0*/  FMUL.FTZ R83, R47, R75 ;  /* 0x0000004b2f537220 */ /* 0x000fe20000410000 */
[C---:B------:R-:W-:Y:S01]  /*b3d0*/  LOP3.LUT R44, R77.reuse, 0xffff0000, RZ, 0xc0, !PT ;  /* 0xffff00004d2c7812 */ /* 0x040fe200078ec0ff */
[----:B------:R-:W-:Y:S01]  /*b3e0*/  IMAD.U32 R47, R77, 0x10000, RZ ;  /* 0x000100004d2f7824 */ /* 0x000fe200078e00ff */
[----:B------:R-:W-:Y:S01]  /*b3f0*/  LOP3.LUT R74, R74, 0xffff0000, RZ, 0xc0, !PT ;  /* 0xffff00004a4a7812 */ /* 0x000fe200078ec0ff */
[----:B------:R-:W-:Y:S01]  /*b400*/  FFMA.FTZ R78, R46, R78, R83 ;  /* 0x0000004e2e4e7223 */ /* 0x000fe20000010053 */
[C---:B------:R-:W-:Y:S01]  /*b410*/  FMUL.FTZ R46, R4.reuse, R45 ;  /* 0x0000002d042e7220 */ /* 0x040fe20000410000 */
[-C--:B------:R-:W-:Y:S01]  /*b420*/  FMUL.FTZ R75, R4, R47.reuse ;  /* 0x0000002f044b7220 */ /* 0x080fe20000410000 */
[C---:B------:R-:W-:Y:S01]  /*b430*/  FMUL.FTZ R76, R5.reuse, R44 ;  /* 0x0000002c054c7220 */ /* 0x040fe20000410000 */
[-C--:B------:R-:W-:Y:S01]  /*b440*/  FMUL.FTZ R77, R5, R74.reuse ;  /* 0x0000004a054d7220 */ /* 0x080fe20000410000 */
[C---:B------:R-:W-:Y:S01]  /*b450*/  FFMA.FTZ R47, R6.reuse, R47, R46 ;  /* 0x0000002f062f7223 */ /* 0x040fe2000001002e */
[----:B------:R-:W-:Y:S01]  /*b460*/  FFMA.FTZ R4, R6, R45, -R75 ;  /* 0x0000002d06047223 */ /* 0x000fe2000001084b */
[C---:B------:R-:W-:Y:S01]  /*b470*/  FFMA.FTZ R5, R7.reuse, R74, -R76 ;  /* 0x0000004a07057223 */ /* 0x040fe2000001084c */
[----:B------:R-:W-:Y:S01]  /*b480*/  FFMA.FTZ R44, R7, R44, R77 ;  /* 0x0000002c072c7223 */ /* 0x000fe2000001004d */
[----:B------:R-:W-:-:S02]  /*b490*/  F2FP.BF16.F32.PACK_AB R6, R80, R81 ;  /* 0x000000515006723e */ /* 0x000fc400000010ff */
[----:B------:R-:W-:Y:S02]  /*b4a0*/  F2FP.BF16.F32.PACK_AB R7, R78, R79 ;  /* 0x0000004f4e07723e */ /* 0x000fe400000010ff */
[----:B------:R-:W-:Y:S02]  /*b4b0*/  F2FP.BF16.F32.PACK_AB R4, R47, R4 ;  /* 0x000000042f04723e */ /* 0x000fe400000010ff */
[----:B------:R-:W-:-:S05]  /*b4c0*/  F2FP.BF16.F32.PACK_AB R5, R44, R5 ;  /* 0x000000052c05723e */ /* 0x000fca00000010ff */
[----:B------:R1:W-:Y:S02]  /*b4d0*/  STS.128 [R204], R4 ;  /* 0x00000004cc007388 */ /* 0x0003e40000000c00 */
.L_x_1630:
[----:B------:R-:W-:Y:S05]  /*b4e0*/  BSYNC B2 ;  /* 0x0000000000027941 */ /* 0x000fea0003800000 */
.L_x_1629:
[----:B------:R-:W-:Y:S05]  /*b4f0*/  @P1 BRA `(.L_x_1628) ;  /* 0x0000000000b81947 */ /* 0x000fea0003800000 */
[----:B-1----:R-:W1:Y:S01]  /*b500*/  LDS.128 R4, [R204+0x4000] ;  /* 0x00400000cc047984 */ /* 0x002e620000000c00 */
[----:B------:R-:W-:Y:S02]  /*b510*/  SHF.R.U64 R44, R38, 0x10, R39 ;  /* 0x00000010262c7819 */ /* 0x000fe40000001227 */
[----:B------:R-:W-:Y:S02]  /*b520*/  SHF.R.U64 R38, R40, 0x10, R41 ;  /* 0x0000001028267819 */ /* 0x000fe40000001229 */
[----:B------:R-:W-:Y:S02]  /*b530*/  SHF.R.U32.HI R39, RZ, 0x10, R39 ;  /* 0x00000010ff277819 */ /* 0x000fe40000011627 */
[----:B------:R-:W-:Y:S02]  /*b540*/  SHF.R.U32.HI R41, RZ, 0x10, R41 ;  /* 0x00000010ff297819 */ /* 0x000fe40000011629 */
[----:B------:R-:W-:Y:S02]  /*b550*/  PRMT R72, R72, 0x5410, R39 ;  /* 0x0000541048487816 */ /* 0x000fe40000000027 */
[----:B------:R-:W-:-:S02]  /*b560*/  PRMT R70, R70, 0x5410, R41 ;  /* 0x0000541046467816 */ /* 0x000fc40000000029 */
[----:B------:R-:W-:Y:S01]  /*b570*/  PRMT R73, R73, 0x5410, R44 ;  /* 0x0000541049497816 */ /* 0x000fe2000000002c */
[----:B------:R-:W-:Y:S01]  /*b580*/  IMAD.U32 R44, R72, 0x10000, RZ ;  /* 0x00010000482c7824 */ /* 0x000fe200078e00ff */
[----:B------:R-:W-:Y:S01]  /*b590*/  PRMT R71, R71, 0x5410, R38 ;  /* 0x0000541047477816 */ /* 0x000fe20000000026 */
[C---:B------:R-:W-:Y:S01]  /*b5a0*/  IMAD.U32 R45, R70.reuse, 0x10000, RZ ;  /* 0x00010000462d7824 */ /* 0x040fe200078e00ff */
[----:B------:R-:W-:Y:S02]  /*b5b0*/  LOP3.LUT R70, R70, 0xffff0000, RZ, 0xc0, !PT ;  /* 0xffff000046467812 */ /* 0x000fe400078ec0ff */
[----:B------:R-:W-:Y:S02]  /*b5c0*/  LOP3.LUT R72, R72, 0xffff0000, RZ, 0xc0, !PT ;  /* 0xffff000048487812 */ /* 0x000fe400078ec0ff */
[C---:B-1----:R-:W-:Y:S01]  /*b5d0*/  LOP3.LUT R39, R6.reuse, 0xffff0000, RZ, 0xc0, !PT ;  /* 0xffff000006277812 */ /* 0x042fe200078ec0ff */
[----:B------:R-:W-:Y:S01]  /*b5e0*/  IMAD.U32 R38, R6, 0x10000, RZ ;  /* 0x0001000006267824 */ /* 0x000fe200078e00ff */
[C---:B------:R-:W-:Y:S01]  /*b5f0*/  LOP3.LUT R41, R7.reuse, 0xffff0000, RZ, 0xc0, !PT ;  /* 0xffff000007297812 */ /* 0x040fe200078ec0ff */
[----:B------:R-:W-:-:S02]  /*b600*/  IMAD.U32 R40, R7, 0x10000, RZ ;  /* 0x0001000007287824 */ /* 0x000fc400078e00ff */
[C---:B------:R-:W-:Y:S01]  /*b610*/  FMUL.FTZ R46, R39.reuse, R44 ;  /* 0x0000002c272e7220 */ /* 0x040fe20000410000 */
[-C--:B------:R-:W-:Y:S01]  /*b620*/  FMUL.FTZ R47, R39, R45.reuse ;  /* 0x0000002d272f7220 */ /* 0x080fe20000410000 */
[----:B------:R-:W-:Y:S01]  /*b630*/  FMUL.FTZ R39, R41, R70 ;  /* 0x0000004629277220 */ /* 0x000fe20000410000 */
[----:B------:R-:W-:Y:S02]  /*b640*/  IMAD.U32 R6, R4, 0x10000, RZ ;  /* 0x0001000004067824 */ /* 0x000fe400078e00ff */
[C---:B------:R-:W-:Y:S01]  /*b650*/  FFMA.FTZ R75, R38.reuse, R45, R46 ;  /* 0x0000002d264b7223 */ /* 0x040fe2000001002e */
[----:B------:R-:W-:Y:S02]  /*b660*/  IMAD.U32 R7, R5, 0x10000, RZ ;  /* 0x0001000005077824 */ /* 0x000fe400078e00ff */
[----:B------:R-:W-:Y:S01]  /*b670*/  FFMA.FTZ R74, R38, R44, -R47 ;  /* 0x0000002c264a7223 */ /* 0x000fe2000001082f */
[-C--:B------:R-:W-:Y:S01]  /*b680*/  FMUL.FTZ R45, R41, R72.reuse ;  /* 0x00000048292d7220 */ /* 0x080fe20000410000 */
[----:B------:R-:W-:Y:S01]  /*b690*/  LOP3.LUT R4, R4, 0xffff0000, RZ, 0xc0, !PT ;  /* 0xffff000004047812 */ /* 0x000fe200078ec0ff */
[C---:B------:R-:W-:Y:S01]  /*b6a0*/  FFMA.FTZ R72, R40.reuse, R72, -R39 ;  /* 0x0000004828487223 */ /* 0x040fe20000010827 */
[----:B------:R-:W-:Y:S01]  /*b6b0*/  LOP3.LUT R5, R5, 0xffff0000, RZ, 0xc0, !PT ;  /* 0xffff000005057812 */ /* 0x000fe200078ec0ff */
[C---:B------:R-:W-:Y:S01]  /*b6c0*/  IMAD.U32 R41, R71.reuse, 0x10000, RZ ;  /* 0x0001000047297824 */ /* 0x040fe200078e00ff */
[----:B------:R-:W-:Y:S01]  /*b6d0*/  LOP3.LUT R44, R71, 0xffff0000, RZ, 0xc0, !PT ;  /* 0xffff0000472c7812 */ /* 0x000fe200078ec0ff */
[C---:B------:R-:W-:Y:S01]  /*b6e0*/  IMAD.U32 R39, R73.reuse, 0x10000, RZ ;  /* 0x0001000049277824 */ /* 0x040fe200078e00ff */
[----:B------:R-:W-:Y:S01]  /*b6f0*/  LOP3.LUT R38, R73, 0xffff0000, RZ, 0xc0, !PT ;  /* 0xffff000049267812 */ /* 0x000fe200078ec0ff */
        /* <DEDUP_REMOVED lines=14> */
.L_x_1628:
[----:B------:R-:W-:Y:S05]  /*b7e0*/  BSYNC B1 ;  /* 0x0000000000017941 */ /* 0x000fea0003800000 */
.L_x_1627:
[----:B------:R-:W-:Y:S01]  /*b7f0*/  ISETP.GE.AND P0, PT, R212, R0, PT ;  /* 0x00000000d400720c */ /* 0x000fe20003f06270 */
[----:B------:R-:W-:-:S12]  /*b800*/  BSSY B1, `(.L_x_1631) ;  /* 0x0000065000017945 */ /* 0x000fd80003800000 */
[----:B------:R-:W-:Y:S05]  /*b810*/  @P0 BRA `(.L_x_1632) ;  /* 0x00000004008c0947 */ /* 0x000fea0003800000 */
[----:B-12---:R-:W1:Y:S01]  /*b820*/  LDC R4, c[0x0][0x3f4] ;  /* 0x0000fd00ff047b82 */ /* 0x006e620000000800 */
[----:B------:R-:W-:Y:S01]  /*b830*/  BSSY B2, `(.L_x_1633) ;  /* 0x0000032000027945 */ /* 0x000fe20003800000 */
[-C--:B-1----:R-:W-:Y:S02]  /*b840*/  ISETP.GE.AND P0, PT, R18, R4.reuse, PT ;  /* 0x000000041200720c */ /* 0x082fe40003f06270 */
[----:B------:R-:W-:-:S11]  /*b850*/  ISETP.GE.AND P1, PT, R185, R4, PT ;  /* 0x00000004b900720c */ /* 0x000fd60003f26270 */
[----:B------:R-:W-:Y:S05]  /*b860*/  @P0 BRA `(.L_x_1634) ;  /* 0x0000000000b80947 */ /* 0x000fea0003800000 */
[----:B------:R-:W1:Y:S01]  /*b870*/  LDS.128 R4, [R204+0x1000] ;  /* 0x00100000cc047984 */ /* 0x000e620000000c00 */
        /* <DEDUP_REMOVED lines=16> */
[CC--:B------:R-:W-:Y:S01]  /*b980*/  FMUL.FTZ R42, R35.reuse, R40.reuse ;  /* 0x00000028232a7220 */ /* 0x0c0fe20000410000 */
[----:B------:R-:W-:Y:S01]  /*b990*/  FMUL.FTZ R43, R35, R41 ;  /* 0x00000029232b7220 */ /* 0x000fe20000410000 */
[C---:B------:R-:W-:Y:S01]  /*b9a0*/  FMUL.FTZ R35, R39.reuse, R67 ;  /* 0x0000004327237220 */ /* 0x040fe20000410000 */
[----:B------:R-:W-:Y:S02]  /*b9b0*/  IMAD.U32 R6, R4, 0x10000, RZ ;  /* 0x0001000004067824 */ /* 0x000fe400078e00ff */
[----:B------:R-:W-:Y:S01]  /*b9c0*/  FFMA.FTZ R45, R34, R41, R42 ;  /* 0x00000029222d7223 */ /* 0x000fe2000001002a */
[-C--:B------:R-:W-:Y:S01]  /*b9d0*/  FMUL.FTZ R41, R39, R69.reuse ;  /* 0x0000004527297220 */ /* 0x080fe20000410000 */
[----:B------:R-:W-:Y:S01]  /*b9e0*/  FFMA.FTZ R69, R38, R69, -R35 ;  /* 0x0000004526457223 */ /* 0x000fe20000010823 */
[C---:B------:R-:W-:Y:S01]  /*b9f0*/  IMAD.U32 R7, R5.reuse, 0x10000, RZ ;  /* 0x0001000005077824 */ /* 0x040fe200078e00ff */
[----:B------:R-:W-:Y:S01]  /*ba00*/  LOP3.LUT R4, R4, 0xffff0000, RZ, 0xc0, !PT ;  /* 0xffff000004047812 */ /* 0x000fe200078ec0ff */
[----:B------:R-:W-:Y:S01]  /*ba10*/  IMAD.U32 R39, R66, 0x10000, RZ ;  /* 0x0001000042277824 */ /* 0x000fe200078e00ff */
[----:B------:R-:W-:Y:S01]  /*ba20*/  LOP3.LUT R5, R5, 0xffff0000, RZ, 0xc0, !PT ;  /* 0xffff000005057812 */ /* 0x000fe200078ec0ff */
[----:B------:R-:W-:Y:S01]  /*ba30*/  IMAD.U32 R35, R68, 0x10000, RZ ;  /* 0x0001000044237824 */ /* 0x000fe200078e00ff */
[----:B------:R-:W-:Y:S01]  /*ba40*/  LOP3.LUT R66, R66, 0xffff0000, RZ, 0xc0, !PT ;  /* 0xffff000042427812 */ /* 0x000fe200078ec0ff */
[----:B------:R-:W-:Y:S01]  /*ba50*/  FFMA.FTZ R40, R34, R40, -R43 ;  /* 0x0000002822287223 */ /* 0x000fe2000001082b */
        /* <DEDUP_REMOVED lines=15> */
.L_x_1634:
[----:B------:R-:W-:Y:S05]  /*bb50*/  BSYNC B2 ;  /* 0x0000000000027941 */ /* 0x000fea0003800000 */
.L_x_1633:
        /* <DEDUP_REMOVED lines=9> */
[C---:B------:R-:W-:Y:S01]  /*bbf0*/  IMAD.U32 R34, R61.reuse, 0x10000, RZ ;  /* 0x000100003d227824 */ /* 0x040fe200078e00ff */
[----:B------:R-:W-:Y:S01]  /*bc00*/  LOP3.LUT R61, R61, 0xffff0000, RZ, 0xc0, !PT ;  /* 0xffff00003d3d7812 */ /* 0x000fe200078ec0ff */
[C---:B------:R-:W-:Y:S01]  /*bc10*/  IMAD.U32 R35, R59.reuse, 0x10000, RZ ;  /* 0x000100003b237824 */ /* 0x040fe200078e00ff */
        /* <DEDUP_REMOVED lines=13> */
[----:B------:R-:W-:Y:S02]  /*bcf0*/  IMAD.U32 R7, R5, 0x10000, RZ ;  /* 0x0001000005077824 */ /* 0x000fe400078e00ff */
[----:B------:R-:W-:Y:S01]  /*bd00*/  FFMA.FTZ R38, R30, R34, -R39 ;  /* 0x000000221e267223 */ /* 0x000fe20000010827 */
[----:B------:R-:W-:Y:S01]  /*bd10*/  IMAD.U32 R31, R60, 0x10000, RZ ;  /* 0x000100003c1f7824 */ /* 0x000fe200078e00ff */
[----:B------:R-:W-:Y:S01]  /*bd20*/  LOP3.LUT R4, R4, 0xffff0000, RZ, 0xc0, !PT ;  /* 0xffff000004047812 */ /* 0x000fe200078ec0ff */
[----:B------:R-:W-:Y:S01]  /*bd30*/  IMAD.U32 R33, R57, 0x10000, RZ ;  /* 0x0001000039217824 */ /* 0x000fe200078e00ff */
[----:B------:R-:W-:Y:S01]  /*bd40*/  LOP3.LUT R5, R5, 0xffff0000, RZ, 0xc0, !PT ;  /* 0xffff000005057812 */ /* 0x000fe200078ec0ff */
[----:B------:R-:W-:Y:S01]  /*bd50*/  FFMA.FTZ R40, R32, R59, R35 ;  /* 0x0000003b20287223 */ /* 0x000fe20000010023 */
[----:B------:R-:W-:Y:S01]  /*bd60*/  LOP3.LUT R30, R57, 0xffff0000, RZ, 0xc0, !PT ;  /* 0xffff0000391e7812 */ /* 0x000fe200078ec0ff */
[----:B------:R-:W-:Y:S01]  /*bd70*/  FMUL.FTZ R35, R4, R33 ;  /* 0x0000002104237220 */ /* 0x000fe20000410000 */
[----:B------:R-:W-:Y:S01]  /*bd80*/  LOP3.LUT R60, R60, 0xffff0000, RZ, 0xc0, !PT ;  /* 0xffff00003c3c7812 */ /* 0x000fe200078ec0ff */
[----:B------:R-:W-:-:S02]  /*bd90*/  FMUL.FTZ R32, R4, R31 ;  /* 0x0000001f04207220 */ /* 0x000fc40000410000 */
[C---:B------:R-:W-:Y:S01]  /*bda0*/  FMUL.FTZ R34, R5.reuse, R30 ;  /* 0x0000001e05227220 */ /* 0x040fe20000410000 */
[C---:B------:R-:W-:Y:S01]  /*bdb0*/  FFMA.FTZ R4, R6.reuse, R31, -R35 ;  /* 0x0000001f06047223 */ /* 0x040fe20000010823 */
[-C--:B------:R-:W-:Y:S01]  /*bdc0*/  FMUL.FTZ R39, R5, R60.reuse ;  /* 0x0000003c05277220 */ /* 0x080fe20000410000 */
[----:B------:R-:W-:Y:S01]  /*bdd0*/  FFMA.FTZ R33, R6, R33, R32 ;  /* 0x0000002106217223 */ /* 0x000fe20000010020 */
[----:B------:R-:W-:Y:S01]  /*bde0*/  FFMA.FTZ R5, R7, R60, -R34 ;  /* 0x0000003c07057223 */ /* 0x000fe20000010822 */
[----:B------:R-:W-:Y:S01]  /*bdf0*/  F2FP.BF16.F32.PACK_AB R6, R41, R38 ;  /* 0x000000262906723e */ /* 0x000fe200000010ff */
[----:B------:R-:W-:Y:S01]  /*be00*/  FFMA.FTZ R30, R7, R30, R39 ;  /* 0x0000001e071e7223 */ /* 0x000fe20000010027 */
[----:B------:R-:W-:Y:S02]  /*be10*/  F2FP.BF16.F32.PACK_AB R7, R40, R61 ;  /* 0x0000003d2807723e */ /* 0x000fe400000010ff */
[----:B------:R-:W-:Y:S02]  /*be20*/  F2FP.BF16.F32.PACK_AB R4, R33, R4 ;  /* 0x000000042104723e */ /* 0x000fe400000010ff */
[----:B------:R-:W-:-:S05]  /*be30*/  F2FP.BF16.F32.PACK_AB R5, R30, R5 ;  /* 0x000000051e05723e */ /* 0x000fca00000010ff */
[----:B------:R3:W-:Y:S02]  /*be40*/  STS.128 [R204+0x5000], R4 ;  /* 0x00500004cc007388 */ /* 0x0007e40000000c00 */
.L_x_1632:
[----:B------:R-:W-:Y:S05]  /*be50*/  BSYNC B1 ;  /* 0x0000000000017941 */ /* 0x000fea0003800000 */
.L_x_1631:
[----:B------:R-:W-:Y:S01]  /*be60*/  ISETP.GE.AND P0, PT, R211, R0, PT ;  /* 0x00000000d300720c */ /* 0x000fe20003f06270 */
[----:B------:R-:W-:-:S12]  /*be70*/  BSSY B1, `(.L_x_1635) ;  /* 0x0000065000017945 */ /* 0x000fd80003800000 */
[----:B------:R-:W-:Y:S05]  /*be80*/  @P0 BRA `(.L_x_1636) ;  /* 0x00000004008c0947 */ /* 0x000fea0003800000 */
[----:B-123--:R-:W1:Y:S01]  /*be90*/  LDC R4, c[0x0][0x3f4] ;  /* 0x0000fd00ff047b82 */ /* 0x00ee620000000800 */
[----:B------:R-:W-:Y:S01]  /*bea0*/  BSSY B2, `(.L_x_1637) ;  /* 0x0000032000027945 */ /* 0x000fe20003800000 */
[-C--:B-1----:R-:W-:Y:S02]  /*beb0*/  ISETP.GE.AND P0, PT, R18, R4.reuse, PT ;  /* 0x000000041200720c */ /* 0x082fe40003f06270 */
[----:B------:R-:W-:-:S11]  /*bec0*/  ISETP.GE.AND P1, PT, R185, R4, PT ;  /* 0x00000004b900720c */ /* 0x000fd60003f26270 */
[----:B------:R-:W-:Y:S05]  /*bed0*/  @P0 BRA `(.L_x_1638) ;  /* 0x0000000000b80947 */ /* 0x000fea0003800000 */
[----:B------:R-:W1:Y:S01]  /*bee0*/  LDS.128 R4, [R204+0x2000] ;  /* 0x00200000cc047984 */ /* 0x000e620000000c00 */
[--C-:B------:R-:W-:Y:S02]  /*bef0*/  SHF.R.U64 R31, R28, 0x10, R29.reuse ;  /* 0x000000101c1f7819 */ /* 0x100fe4000000121d */
[----:B------:R-:W-:Y:S02]  /*bf00*/  SHF.R.U32.HI R28, RZ, 0x10, R29 ;  /* 0x00000010ff1c7819 */ /* 0x000fe4000001161d */
[--C-:B------:R-:W-:Y:S02]  /*bf10*/  SHF.R.U64 R29, R26, 0x10, R27.reuse ;  /* 0x000000101a1d7819 */ /* 0x100fe4000000121b */
        /* <DEDUP_REMOVED lines=42> */
.L_x_1638:
[----:B------:R-:W-:Y:S05]  /*c1c0*/  BSYNC B2 ;  /* 0x0000000000027941 */ /* 0x000fea0003800000 */
.L_x_1637:
        /* <DEDUP_REMOVED lines=47> */
.L_x_1636:
[----:B------:R-:W-:Y:S05]  /*c4c0*/  BSYNC B1 ;  /* 0x0000000000017941 */ /* 0x000fea0003800000 */
.L_x_1635:
[----:B------:R-:W-:-:S13]  /*c4d0*/  ISETP.GE.AND P0, PT, R210, R0, PT ;  /* 0x00000000d200720c */ /* 0x000fda0003f06270 */
[----:B------:R-:W-:Y:S05]  /*c4e0*/  @P0 BRA `(.L_x_1639) ;  /* 0x0000002c00880947 */ /* 0x000fea0003800000 */
[----:B------:R-:W5:Y:S01]  /*c4f0*/  LDC R0, c[0x0][0x3f4] ;  /* 0x0000fd00ff007b82 */ /* 0x000f620000000800 */
[----:B------:R-:W-:Y:S01]  /*c500*/  BSSY B1, `(.L_x_1640) ;  /* 0x0000032000017945 */ /* 0x000fe20003800000 */
[-C--:B-----5:R-:W-:Y:S02]  /*c510*/  ISETP.GE.AND P0, PT, R18, R0.reuse, PT ;  /* 0x000000001200720c */ /* 0x0a0fe40003f06270 */
[----:B------:R-:W-:-:S11]  /*c520*/  ISETP.GE.AND P1, PT, R185, R0, PT ;  /* 0x00000000b900720c */ /* 0x000fd60003f26270 */
[----:B------:R-:W-:Y:S05]  /*c530*/  @P0 BRA `(.L_x_1641) ;  /* 0x0000000000b80947 */ /* 0x000fea0003800000 */
[----:B-1234-:R-:W1:Y:S01]  /*c540*/  LDS.128 R4, [R204+0x3000] ;  /* 0x00300000cc047984 */ /* 0x01ee620000000c00 */
        /* <DEDUP_REMOVED lines=13> */
[C---:B------:R-:W-:Y:S01]  /*c620*/  IMAD.U32 R14, R7.reuse, 0x10000, RZ ;  /* 0x00010000070e7824 */ /* 0x040fe200078e00ff */
[----:B------:R-:W-:Y:S01]  /*c630*/  LOP3.LUT R7, R7, 0xffff0000, RZ, 0xc0, !PT ;  /* 0xffff000007077812 */ /* 0x000fe200078ec0ff */
[----:B------:R-:W-:-:S02]  /*c640*/  IMAD.U32 R8, R6, 0x10000, RZ ;  /* 0x0001000006087824 */ /* 0x000fc400078e00ff */
[C---:B------:R-:W-:Y:S01]  /*c650*/  FMUL.FTZ R21, R9.reuse, R20 ;  /* 0x0000001409157220 */ /* 0x040fe20000410000 */
[-C--:B------:R-:W-:Y:S01]  /*c660*/  FMUL.FTZ R9, R9, R15.reuse ;  /* 0x0000000f09097220 */ /* 0x080fe20000410000 */
[C---:B------:R-:W-:Y:S01]  /*c670*/  FMUL.FTZ R27, R7.reuse, R52 ;  /* 0x00000034071b7220 */ /* 0x040fe20000410000 */
[----:B------:R-:W-:Y:S02]  /*c680*/  IMAD.U32 R0, R4, 0x10000, RZ ;  /* 0x0001000004007824 */ /* 0x000fe400078e00ff */
[C---:B------:R-:W-:Y:S01]  /*c690*/  FFMA.FTZ R24, R8.reuse, R15, -R21 ;  /* 0x0000000f08187223 */ /* 0x040fe20000010815 */
[----:B------:R-:W-:Y:S01]  /*c6a0*/  FFMA.FTZ R25, R8, R20, R9 ;  /* 0x0000001408197223 */ /* 0x000fe20000010009 */
[-C--:B------:R-:W-:Y:S01]  /*c6b0*/  FMUL.FTZ R15, R7, R58.reuse ;  /* 0x0000003a070f7220 */ /* 0x080fe20000410000 */
[----:B------:R-:W-:Y:S01]  /*c6c0*/  IMAD.U32 R6, R5, 0x10000, RZ ;  /* 0x0001000005067824 */ /* 0x000fe200078e00ff */
[----:B------:R-:W-:Y:S01]  /*c6d0*/  LOP3.LUT R4, R4, 0xffff0000, RZ, 0xc0, !PT ;  /* 0xffff000004047812 */ /* 0x000fe200078ec0ff */
[----:B------:R-:W-:Y:S01]  /*c6e0*/  IMAD.U32 R9, R51, 0x10000, RZ ;  /* 0x0001000033097824 */ /* 0x000fe200078e00ff */
[----:B------:R-:W-:Y:S01]  /*c6f0*/  LOP3.LUT R5, R5, 0xffff0000, RZ, 0xc0, !PT ;  /* 0xffff000005057812 */ /* 0x000fe200078ec0ff */
[----:B------:R-:W-:Y:S01]  /*c700*/  IMAD.U32 R7, R53, 0x10000, RZ ;  /* 0x0001000035077824 */ /* 0x000fe200078e00ff */
[----:B------:R-:W-:Y:S01]  /*c710*/  LOP3.LUT R51, R51, 0xffff0000, RZ, 0xc0, !PT ;  /* 0xffff000033337812 */ /* 0x000fe200078ec0ff */
[C---:B------:R-:W-:Y:S01]  /*c720*/  FFMA.FTZ R27, R14.reuse, R58, -R27 ;  /* 0x0000003a0e1b7223 */ /* 0x040fe2000001081b */
[----:B------:R-:W-:Y:S01]  /*c730*/  LOP3.LUT R53, R53, 0xffff0000, RZ, 0xc0, !PT ;  /* 0xffff000035357812 */ /* 0x000fe200078ec0ff */
[----:B------:R-:W-:Y:S01]  /*c740*/  FFMA.FTZ R52, R14, R52, R15 ;  /* 0x000000340e347223 */ /* 0x000fe2000001000f */
[C---:B------:R-:W-:Y:S01]  /*c750*/  FMUL.FTZ R15, R4.reuse, R9 ;  /* 0x00000009040f7220 */ /* 0x040fe20000410000 */
[----:B------:R-:W-:Y:S01]  /*c760*/  FMUL.FTZ R8, R4, R7 ;  /* 0x0000000704087220 */ /* 0x000fe20000410000 */
        /* <DEDUP_REMOVED lines=11> */
.L_x_1641:
[----:B------:R-:W-:Y:S05]  /*c820*/  BSYNC B1 ;  /* 0x0000000000017941 */ /* 0x000fea0003800000 */
.L_x_1640:
        /* <DEDUP_REMOVED lines=13> */
[----:B------:R-:W-:Y:S01]  /*c900*/  PRMT R49, R49, 0x5410, R0 ;  /* 0x0000541031317816 */ /* 0x000fe20000000000 */
[C---:B-1----:R-:W-:Y:S01]  /*c910*/  IMAD.U32 R8, R6.reuse, 0x10000, RZ ;  /* 0x0001000006087824 */ /* 0x042fe200078e00ff */
[----:B------:R-:W-:Y:S01]  /*c920*/  LOP3.LUT R6, R6, 0xffff0000, RZ, 0xc0, !PT ;  /* 0xffff000006067812 */ /* 0x000fe200078ec0ff */
[C---:B------:R-:W-:Y:S01]  /*c930*/  IMAD.U32 R9, R7.reuse, 0x10000, RZ ;  /* 0x0001000007097824 */ /* 0x040fe200078e00ff */
        /* <DEDUP_REMOVED lines=8> */
[----:B------:R-:W-:Y:S01]  /*c9c0*/  FFMA.FTZ R12, R8, R13, R6 ;  /* 0x0000000d080c7223 */ /* 0x000fe20000010006 */
[-C--:B------:R-:W-:Y:S01]  /*c9d0*/  FMUL.FTZ R8, R7, R50.reuse ;  /* 0x0000003207087220 */ /* 0x080fe20000410000 */
[C---:B------:R-:W-:Y:S01]  /*c9e0*/  IMAD.U32 R7, R10.reuse, 0x10000, RZ ;  /* 0x000100000a077824 */ /* 0x040fe200078e00ff */
[----:B------:R-:W-:Y:S01]  /*c9f0*/  LOP3.LUT R5, R5, 0xffff0000, RZ, 0xc0, !PT ;  /* 0xffff000005057812 */ /* 0x000fe200078ec0ff */
[----:B------:R-:W-:Y:S01]  /*ca00*/  IMAD.U32 R6, R49, 0x10000, RZ ;  /* 0x0001000031067824 */ /* 0x000fe200078e00ff */
[----:B------:R-:W-:Y:S01]  /*ca10*/  LOP3.LUT R10, R10, 0xffff0000, RZ, 0xc0, !PT ;  /* 0xffff00000a0a7812 */ /* 0x000fe200078ec0ff */
[----:B------:R-:W-:Y:S01]  /*ca20*/  FFMA.FTZ R14, R9, R50, -R14 ;  /* 0x00000032090e7223 */ /* 0x000fe2000001080e */
        /* <DEDUP_REMOVED lines=14> */
[----:B------:R1:W-:Y:S01]  /*cb10*/  STS.128 [R204+0x7000], R4 ;  /* 0x00700004cc007388 */ /* 0x0003e20000000c00 */
[----:B------:R-:W-:Y:S05]  /*cb20*/  BRA `(.L_x_1639) ;  /* 0x0000002400f87947 */ /* 0x000fea0003800000 */
.L_x_1612:
[----:B------:R-:W0:Y:S01]  /*cb30*/  LDC R6, c[0x0][0x448] ;  /* 0x00011200ff067b82 */ /* 0x000e220000000800 */
[----:B------:R-:W-:Y:S01]  /*cb40*/  ULDC.64 UR4, c[0x0][0x3f8] ;  /* 0x0000fe0000047ab9 */ /* 0x000fe20000000a00 */
[----:B------:R-:W-:Y:S01]  /*cb50*/  ULDC.64 UR6, c[0x0][0x408] ;  /* 0x0001020000067ab9 */ /* 0x000fe20000000a00 */
[----:B------:R-:W-:Y:S02]  /*cb60*/  IMAD.MOV.U32 R25, RZ, RZ, R27 ;  /* 0x000000ffff197224 */ /* 0x000fe400078e001b */
[----:B------:R-:W-:Y:S01]  /*cb70*/  IMAD.MOV.U32 R113, RZ, RZ, R29 ;  /* 0x000000ffff717224 */ /* 0x000fe200078e001d */
[----:B0-----:R-:W-:-:S13]  /*cb80*/  ISETP.NE.AND P0, PT, R6, 0x1, PT ;  /* 0x000000010600780c */ /* 0x001fda0003f05270 */
[----:B------:R-:W0:Y:S08]  /*cb90*/  @P0 LDC R0, c[0x0][0x44c] ;  /* 0x00011300ff000b82 */ /* 0x000e300000000800 */
[----:B------:R-:W1:Y:S01]  /*cba0*/  @P0 LDC R5, c[0x0][0x450] ;  /* 0x00011400ff050b82 */ /* 0x000e620000000800 */
[----:B0-----:R-:W-:-:S05]  /*cbb0*/  @P0 IMAD.HI.U32 R0, R3, R0, RZ ;  /* 0x0000000003000227 */ /* 0x001fca00078e00ff */
[----:B-1----:R-:W-:-:S04]  /*cbc0*/  @P0 SHF.R.U32.HI R3, RZ, R5, R0 ;  /* 0x00000005ff030219 */ /* 0x002fc80000011600 */
        /* <DEDUP_REMOVED lines=17> */
[----:B------:R-:W0:Y:S01]  /*cce0*/  LDC R56, c[0x0][0x3f4] ;  /* 0x0000fd00ff387b82 */ /* 0x000e220000000800 */
[----:B------:R-:W1:Y:S01]  /*ccf0*/  SHFL.IDX PT, R4, R32, RZ, 0x181f ;  /* 0x00181fff20047589 */ /* 0x000e6200000e0000 */
[----:B------:R-:W-:-:S03]  /*cd00*/  IMAD R3, R187, R6, RZ ;  /* 0x00000006bb037224 */ /* 0x000fc600078e02ff */
[----:B------:R-:W2:Y:S04]  /*cd10*/  SHFL.IDX PT, R0, R35, RZ, 0x181f ;  /* 0x00181fff23007589 */ /* 0x000ea800000e0000 */
[----:B------:R-:W3:Y:S04]  /*cd20*/  SHFL.IDX PT, R14, R34, RZ, 0x181f ;  /* 0x00181fff220e7589 */ /* 0x000ee800000e0000 */
[----:B------:R-:W4:Y:S01]  /*cd30*/  SHFL.IDX PT, R5, R33, RZ, 0x181f ;  /* 0x00181fff21057589 */ /* 0x000f2200000e0000 */
[----:B0-----:R-:W-:-:S04]  /*cd40*/  ISETP.GE.AND P0, PT, R16, R56, PT ;  /* 0x000000381000720c */ /* 0x001fc80003f06270 */
[----:B------:R-:W-:-:S13]  /*cd50*/  ISETP.GE.OR P1, PT, R58, R3, P0 ;  /* 0x000000033a00720c */ /* 0x000fda0000726670 */
[C---:B------:R-:W-:Y:S01]  /*cd60*/  @!P1 IMAD.SHL.U32 R21, R16.reuse, 0x2, RZ ;  /* 0x0000000210159824 */ /* 0x040fe200078e00ff */
[----:B------:R-:W-:-:S04]  /*cd70*/  @!P1 SHF.L.U64.HI R6, R16, 0x1, R17 ;  /* 0x0000000110069819 */ /* 0x000fc80000010211 */
[----:B-1----:R-:W-:-:S05]  /*cd80*/  @!P1 IADD3 R4, P2, R4, R21, RZ ;  /* 0x0000001504049210 */ /* 0x002fca0007f5e0ff */
[----:B--2---:R-:W-:Y:S02]  /*cd90*/  @!P1 IMAD.X R7, R0, 0x1, R6, P2 ;  /* 0x0000000100079824 */ /* 0x004fe400010e0606 */
[----:B------:R-:W-:Y:S02]  /*cda0*/  @!P1 IMAD.MOV.U32 R8, RZ, RZ, R4 ;  /* 0x000000ffff089224 */ /* 0x000fe400078e0004 */
[----:B------:R-:W-:-:S06]  /*cdb0*/  @!P1 IMAD.MOV.U32 R9, RZ, RZ, R7 ;  /* 0x000000ffff099224 */ /* 0x000fcc00078e0007 */
[----:B------:R-:W2:Y:S01]  /*cdc0*/  @!P1 LD.E.128 R8, desc[UR42][R8.64] ;  /* 0x0000002a08089980 */ /* 0x000ea2000c101d00 */
[----:B---3--:R-:W-:-:S05]  /*cdd0*/  @!P1 IADD3 R14, P2, R14, R21, RZ ;  /* 0x000000150e0e9210 */ /* 0x008fca0007f5e0ff */
[----:B----4-:R-:W-:Y:S02]  /*cde0*/  @!P1 IMAD.X R5, R5, 0x1, R6, P2 ;  /* 0x0000000105059824 */ /* 0x010fe400010e0606 */
[----:B------:R-:W-:-:S06]  /*cdf0*/  @!P1 IMAD.MOV.U32 R4, RZ, RZ, R14 ;  /* 0x000000ffff049224 */ /* 0x000fcc00078e000e */
[----:B------:R-:W3:Y:S01]  /*ce00*/  @!P1 LD.E.128 R4, desc[UR42][R4.64] ;  /* 0x0000002a04049980 */ /* 0x000ee2000c101d00 */
[----:B------:R-:W-:Y:S02]  /*ce10*/  CS2R R46, SRZ ;  /* 0x00000000002e7805 */ /* 0x000fe4000001ff00 */
[----:B------:R-:W-:Y:S02]  /*ce20*/  CS2R R48, SRZ ;  /* 0x0000000000307805 */ /* 0x000fe4000001ff00 */
[----:B------:R-:W-:Y:S01]  /*ce30*/  CS2R R44, SRZ ;  /* 0x00000000002c7805 */ /* 0x000fe2000001ff00 */
[----:B------:R0:W1:Y:S01]  /*ce40*/  SHFL.IDX PT, R14, R34, 0x1, 0x181f ;  /* 0x00381f00220e7f89 */ /* 0x00006200000e0000 */
[----:B------:R-:W-:Y:S02]  /*ce50*/  CS2R R50, SRZ ;  /* 0x0000000000327805 */ /* 0x000fe4000001ff00 */
[----:B------:R-:W-:Y:S01]  /*ce60*/  CS2R R24, SRZ ;  /* 0x0000000000187805 */ /* 0x000fe2000001ff00 */
[----:B--2---:R-:W-:-:S02]  /*ce70*/  @!P1 IMAD.MOV.U32 R46, RZ, RZ, R8 ;  /* 0x000000ffff2e9224 */ /* 0x004fc400078e0008 */
[----:B------:R-:W-:Y:S01]  /*ce80*/  @!P1 IMAD.MOV.U32 R47, RZ, RZ, R9 ;  /* 0x000000ffff2f9224 */ /* 0x000fe200078e0009 */
[----:B------:R0:W2:Y:S01]  /*ce90*/  SHFL.IDX PT, R8, R32, 0x1, 0x181f ;  /* 0x00381f0020087f89 */ /* 0x0000a200000e0000 */
[----:B------:R-:W-:Y:S02]  /*cea0*/  IMAD.MOV.U32 R0, RZ, RZ, R46 ;  /* 0x000000ffff007224 */ /* 0x000fe400078e002e */
[----:B------:R-:W-:Y:S01]  /*ceb0*/  @!P1 IMAD.MOV.U32 R48, RZ, RZ, R10 ;  /* 0x000000ffff309224 */ /* 0x000fe200078e000a */
[----:B------:R0:W4:Y:S01]  /*cec0*/  SHFL.IDX PT, R9, R33, 0x1, 0x181f ;  /* 0x00381f0021097f89 */ /* 0x00012200000e0000 */
[----:B------:R-:W-:Y:S01]  /*ced0*/  @!P1 IMAD.MOV.U32 R49, RZ, RZ, R11 ;  /* 0x000000ffff319224 */ /* 0x000fe200078e000b */
[----:B------:R-:W-:Y:S01]  /*cee0*/  PRMT R77, R0, 0x7610, R77 ;  /* 0x00007610004d7816 */ /* 0x000fe2000000004d */
[----:B------:R-:W-:Y:S01]  /*cef0*/  IMAD.MOV.U32 R12, RZ, RZ, R47 ;  /* 0x000000ffff0c7224 */ /* 0x000fe200078e002f */
[----:B------:R0:W0:Y:S01]  /*cf00*/  SHFL.IDX PT, R0, R35, 0x1, 0x181f ;  /* 0x00381f0023007f89 */ /* 0x00002200000e0000 */
[----:B------:R-:W-:-:S02]  /*cf10*/  IMAD.MOV.U32 R10, RZ, RZ, R48 ;  /* 0x000000ffff0a7224 */ /* 0x000fc400078e0030 */
[----:B---3--:R-:W-:Y:S01]  /*cf20*/  @!P1 IMAD.MOV.U32 R44, RZ, RZ, R4 ;  /* 0x000000ffff2c9224 */ /* 0x008fe200078e0004 */
[----:B------:R-:W-:Y:S01]  /*cf30*/  PRMT R78, R12, 0x7610, R78 ;  /* 0x000076100c4e7816 */ /* 0x000fe2000000004e */
[----:B------:R-:W-:Y:S01]  /*cf40*/  @!P1 IMAD.MOV.U32 R45, RZ, RZ, R5 ;  /* 0x000000ffff2d9224 */ /* 0x000fe200078e0005 */
[----:B------:R-:W-:Y:S01]  /*cf50*/  PRMT R37, R10, 0x7610, R37 ;  /* 0x000076100a257816 */ /* 0x000fe20000000025 */
[----:B------:R-:W-:Y:S02]  /*cf60*/  @!P1 IMAD.MOV.U32 R50, RZ, RZ, R6 ;  /* 0x000000ffff329224 */ /* 0x000fe400078e0006 */
[----:B------:R-:W-:Y:S02]  /*cf70*/  @!P1 IMAD.MOV.U32 R51, RZ, RZ, R7 ;  /* 0x000000ffff339224 */ /* 0x000fe400078e0007 */
[----:B------:R-:W-:Y:S02]  /*cf80*/  IMAD.MOV.U32 R11, RZ, RZ, R49 ;  /* 0x000000ffff0b7224 */ /* 0x000fe400078e0031 */
[----:B------:R-:W-:-:S02]  /*cf90*/  IMAD.MOV.U32 R4, RZ, RZ, R44 ;  /* 0x000000ffff047224 */ /* 0x000fc400078e002c */
[----:B------:R-:W-:Y:S01]  /*cfa0*/  IMAD.MOV.U32 R5, RZ, RZ, R45 ;  /* 0x000000ffff057224 */ /* 0x000fe200078e002d */
[----:B------:R-:W-:Y:S01]  /*cfb0*/  PRMT R52, R11, 0x7610, R52 ;  /* 0x000076100b347816 */ /* 0x000fe20000000034 */
[----:B------:R-:W-:Y:S01]  /*cfc0*/  IMAD.MOV.U32 R6, RZ, RZ, R50 ;  /* 0x000000ffff067224 */ /* 0x000fe200078e0032 */
[----:B------:R-:W-:Y:S01]  /*cfd0*/  PRMT R79, R4, 0x7610, R79 ;  /* 0x00007610044f7816 */ /* 0x000fe2000000004f */
[----:B------:R-:W-:Y:S01]  /*cfe0*/  IMAD.MOV.U32 R7, RZ, RZ, R51 ;  /* 0x000000ffff077224 */ /* 0x000fe200078e0033 */
[----:B------:R-:W-:Y:S02]  /*cff0*/  PRMT R80, R5, 0x7610, R80 ;  /* 0x0000761005507816 */ /* 0x000fe40000000050 */
[----:B------:R-:W-:Y:S02]  /*d000*/  PRMT R81, R6, 0x7610, R81 ;  /* 0x0000761006517816 */ /* 0x000fe40000000051 */
[----:B012-4-:R-:W-:-:S07]  /*d010*/  PRMT R82, R7, 0x7610, R82 ;  /* 0x0000761007527816 */ /* 0x017fce0000000052 */
.L_x_1978:
[----:B------:R-:W-:Y:S01]  /*d020*/  VIADD R4, R58, 0x20 ;  /* 0x000000203a047836 */ /* 0x000fe20000000000 */
[----:B------:R-:W-:Y:S01]  /*d030*/  BSSY B1, `(.L_x_1643) ;  /* 0x0000012000017945 */ /* 0x000fe20003800000 */
[----:B------:R-:W-:Y:S02]  /*d040*/  CS2R R26, SRZ ;  /* 0x00000000001a7805 */ /* 0x000fe4000001ff00 */
[----:B------:R-:W-:Y:S02]  /*d050*/  CS2R R6, SRZ ;  /* 0x0000000000067805 */ /* 0x000fe4000001ff00 */
[----:B------:R-:W-:Y:S02]  /*d060*/  ISETP.GE.AND P1, PT, R4, R3, PT ;  /* 0x000000030400720c */ /* 0x000fe40003f26270 */
[----:B------:R-:W-:-:S11]  /*d070*/  CS2R R4, SRZ ;  /* 0x0000000000047805 */ /* 0x000fd6000001ff00 */
[----:B------:R-:W-:Y:S05]  /*d080*/  @P1 BRA `(.L_x_1644) ;  /* 0x0000000000301947 */ /* 0x000fea0003800000 */
[----:B------:R-:W-:Y:S02]  /*d090*/  CS2R R26, SRZ ;  /* 0x00000000001a7805 */ /* 0x000fe4000001ff00 */
[----:B------:R-:W-:Y:S02]  /*d0a0*/  CS2R R4, SRZ ;  /* 0x0000000000047805 */ /* 0x000fe4000001ff00 */
[----:B------:R-:W-:Y:S01]  /*d0b0*/  CS2R R6, SRZ ;  /* 0x0000000000067805 */ /* 0x000fe2000001ff00 */
[----:B------:R-:W-:Y:S06]  /*d0c0*/  @P0 BRA `(.L_x_1644) ;  /* 0x0000000000200947 */ /* 0x000fec0003800000 */
[C---:B------:R-:W-:Y:S01]  /*d0d0*/  IMAD.SHL.U32 R15, R16.reuse, 0x2, RZ ;  /* 0x00000002100f7824 */ /* 0x040fe200078e00ff */
[----:B------:R-:W-:-:S04]  /*d0e0*/  SHF.L.U64.HI R6, R16, 0x1, R17 ;  /* 0x0000000110067819 */ /* 0x000fc80000010211 */
[-C--:B------:R-:W-:Y:S02]  /*d0f0*/  IADD3 R4, P1, R8, R15.reuse, RZ ;  /* 0x0000000f08047210 */ /* 0x080fe40007f3e0ff */
[----:B------:R-:W-:-:S03]  /*d100*/  IADD3 R14, P2, R14, R15, RZ ;  /* 0x0000000f0e0e7210 */ /* 0x000fc60007f5e0ff */
[--C-:B------:R-:W-:Y:S02]  /*d110*/  IMAD.X R5, R0, 0x1, R6.reuse, P1 ;  /* 0x0000000100057824 */ /* 0x100fe400008e0606 */
[----:B------:R-:W-:-:S04]  /*d120*/  IMAD.X R15, R9, 0x1, R6, P2 ;  /* 0x00000001090f7824 */ /* 0x000fc800010e0606 */
[----:B------:R-:W5:Y:S04]  /*d130*/  LD.E.128 R4, desc[UR42][R4.64] ;  /* 0x0000002a04047980 */ /* 0x000f68000c101d00 */
[----:B------:R0:W5:Y:S02]  /*d140*/  LD.E.128 R24, desc[UR42][R14.64] ;  /* 0x0000002a0e187980 */ /* 0x000164000c101d00 */
.L_x_1644:
[----:B------:R-:W-:Y:S05]  /*d150*/  BSYNC B1 ;  /* 0x0000000000017941 */ /* 0x000fea0003800000 */
.L_x_1643:
[----:B-----5:R-:W-:Y:S01]  /*d160*/  IMAD.MOV.U32 R0, RZ, RZ, R24 ;  /* 0x000000ffff007224 */ /* 0x020fe200078e0018 */
[----:B------:R-:W-:Y:S01]  /*d170*/  UMOV UR4, 0xffffffff ;  /* 0xffffffff00047882 */ /* 0x000fe20000000000 */
        /* <DEDUP_REMOVED lines=16> */
[----:B------:R-:W1:Y:S01]  /*d280*/  SHFL.IDX PT, R8, R32, 0x2, 0x181f ;  /* 0x00581f0020087f89 */ /* 0x000e6200000e0000 */
[----:B------:R-:W-:-:S03]  /*d290*/  VIADD R10, R58, 0x40 ;  /* 0x000000403a0a7836 */ /* 0x000fc60000000000 */
[----:B------:R-:W2:Y:S02]  /*d2a0*/  SHFL.IDX PT, R0, R35, 0x2, 0x181f ;  /* 0x00581f0023007f89 */ /* 0x000ea400000e0000 */
[----:B------:R-:W-:Y:S02]  /*d2b0*/  ISETP.GE.OR P1, PT, R10, R3, P0 ;  /* 0x000000030a00720c */ /* 0x000fe40000726670 */
[----:B0-----:R-:W0:Y:S04]  /*d2c0*/  SHFL.IDX PT, R14, R34, 0x2, 0x181f ;  /* 0x00581f00220e7f89 */ /* 0x001e2800000e0000 */
[----:B------:R-:W3:Y:S07]  /*d2d0*/  SHFL.IDX PT, R20, R33, 0x2, 0x181f ;  /* 0x00581f0021147f89 */ /* 0x000eee00000e0000 */
[C---:B------:R-:W-:Y:S01]  /*d2e0*/  @!P1 IMAD.SHL.U32 R21, R16.reuse, 0x2, RZ ;  /* 0x0000000210159824 */ /* 0x040fe200078e00ff */
[----:B------:R-:W-:-:S04]  /*d2f0*/  @!P1 SHF.L.U64.HI R29, R16, 0x1, R17 ;  /* 0x00000001101d9819 */ /* 0x000fc80000010211 */
[----:B-1----:R-:W-:-:S05]  /*d300*/  @!P1 IADD3 R8, P2, R8, R21, RZ ;  /* 0x0000001508089210 */ /* 0x002fca0007f5e0ff */
[----:B--2---:R-:W-:-:S06]  /*d310*/  @!P1 IMAD.X R9, R0, 0x1, R29, P2 ;  /* 0x0000000100099824 */ /* 0x004fcc00010e061d */
[----:B------:R-:W2:Y:S01]  /*d320*/  @!P1 LD.E.128 R8, desc[UR42][R8.64] ;  /* 0x0000002a08089980 */ /* 0x000ea2000c101d00 */
[----:B0-----:R-:W-:-:S05]  /*d330*/  @!P1 IADD3 R28, P2, R14, R21, RZ ;  /* 0x000000150e1c9210 */ /* 0x001fca0007f5e0ff */
[----:B---3--:R-:W-:-:S06]  /*d340*/  @!P1 IMAD.X R29, R20, 0x1, R29, P2 ;  /* 0x00000001141d9824 */ /* 0x008fcc00010e061d */
[----:B------:R-:W3:Y:S01]  /*d350*/  @!P1 LD.E.128 R28, desc[UR42][R28.64] ;  /* 0x0000002a1c1c9980 */ /* 0x000ee2000c101d00 */
[----:B------:R-:W-:Y:S02]  /*d360*/  CS2R R20, SRZ ;  /* 0x0000000000147805 */ /* 0x000fe4000001ff00 */
[----:B------:R-:W-:Y:S02]  /*d370*/  CS2R R38, SRZ ;  /* 0x0000000000267805 */ /* 0x000fe4000001ff00 */
[----:B------:R-:W-:Y:S01]  /*d380*/  CS2R R40, SRZ ;  /* 0x0000000000287805 */ /* 0x000fe2000001ff00 */
[----:B------:R-:W0:Y:S01]  /*d390*/  SHFL.IDX PT, R32, R32, 0x3, 0x181f ;  /* 0x00781f0020207f89 */ /* 0x000e2200000e0000 */
[----:B------:R-:W-:-:S03]  /*d3a0*/  CS2R R42, SRZ ;  /* 0x00000000002a7805 */ /* 0x000fc6000001ff00 */
[----:B------:R-:W1:Y:S04]  /*d3b0*/  SHFL.IDX PT, R34, R34, 0x3, 0x181f ;  /* 0x00781f0022227f89 */ /* 0x000e6800000e0000 */
[----:B------:R-:W4:Y:S01]  /*d3c0*/  SHFL.IDX PT, R33, R33, 0x3, 0x181f ;  /* 0x00781f0021217f89 */ /* 0x000f2200000e0000 */
[----:B--2---:R-:W-:Y:S02]  /*d3d0*/  @!P1 IMAD.MOV.U32 R20, RZ, RZ, R8 ;  /* 0x000000ffff149224 */ /* 0x004fe400078e0008 */
[----:B------:R-:W-:Y:S02]  /*d3e0*/  @!P1 IMAD.MOV.U32 R38, RZ, RZ, R10 ;  /* 0x000000ffff269224 */ /* 0x000fe400078e000a */
[----:B------:R-:W-:Y:S02]  /*d3f0*/  IMAD.MOV.U32 R0, RZ, RZ, R20 ;  /* 0x000000ffff007224 */ /* 0x000fe400078e0014 */
[----:B------:R-:W-:-:S02]  /*d400*/  @!P1 IMAD.MOV.U32 R39, RZ, RZ, R11 ;  /* 0x000000ffff279224 */ /* 0x000fc400078e000b */
[----:B------:R-:W-:Y:S01]  /*d410*/  @!P1 IMAD.MOV.U32 R21, RZ, RZ, R9 ;  /* 0x000000ffff159224 */ /* 0x000fe200078e0009 */
[----:B------:R-:W-:Y:S01]  /*d420*/  PRMT R65, R0, 0x7610, R65 ;  /* 0x0000761000417816 */ /* 0x000fe20000000041 */
[----:B------:R-:W-:Y:S01]  /*d430*/  IMAD.MOV.U32 R8, RZ, RZ, R38 ;  /* 0x000000ffff087224 */ /* 0x000fe200078e0026 */
[----:B------:R2:W0:Y:S01]  /*d440*/  SHFL.IDX PT, R0, R35, 0x3, 0x181f ;  /* 0x00781f0023007f89 */ /* 0x00042200000e0000 */
[----:B------:R-:W-:Y:S02]  /*d450*/  IMAD.MOV.U32 R9, RZ, RZ, R39 ;  /* 0x000000ffff097224 */ /* 0x000fe400078e0027 */
[----:B---3--:R-:W-:Y:S01]  /*d460*/  @!P1 IMAD.MOV.U32 R40, RZ, RZ, R28 ;  /* 0x000000ffff289224 */ /* 0x008fe200078e001c */
[----:B------:R-:W-:Y:S01]  /*d470*/  PRMT R53, R8, 0x7610, R53 ;  /* 0x0000761008357816 */ /* 0x000fe20000000035 */
[----:B------:R-:W-:Y:S01]  /*d480*/  @!P1 IMAD.MOV.U32 R41, RZ, RZ, R29 ;  /* 0x000000ffff299224 */ /* 0x000fe200078e001d */
[----:B------:R-:W-:Y:S01]  /*d490*/  PRMT R54, R9, 0x7610, R54 ;  /* 0x0000761009367816 */ /* 0x000fe20000000036 */
[----:B------:R-:W-:-:S02]  /*d4a0*/  @!P1 IMAD.MOV.U32 R42, RZ, RZ, R30 ;  /* 0x000000ffff2a9224 */ /* 0x000fc400078e001e */
[----:B------:R-:W-:Y:S02]  /*d4b0*/  @!P1 IMAD.MOV.U32 R43, RZ, RZ, R31 ;  /* 0x000000ffff2b9224 */ /* 0x000fe400078e001f */
[----:B------:R-:W-:Y:S02]  /*d4c0*/  IMAD.MOV.U32 R8, RZ, RZ, R40 ;  /* 0x000000ffff087224 */ /* 0x000fe400078e0028 */
[----:B------:R-:W-:Y:S02]  /*d4d0*/  IMAD.MOV.U32 R9, RZ, RZ, R41 ;  /* 0x000000ffff097224 */ /* 0x000fe400078e0029 */
        /* <DEDUP_REMOVED lines=8> */
[----:B012-4-:R-:W-:-:S07]  /*d560*/  PRMT R75, R11, 0x7610, R75 ;  /* 0x000076100b4b7816 */ /* 0x017fce000000004b */
.L_x_1988:
[----:B------:R-:W-:Y:S01]  /*d570*/  VIADD R58, R58, 0x60 ;  /* 0x000000603a3a7836 */ /* 0x000fe20000000000 */
[----:B------:R-:W-:Y:S01]  /*d580*/  LEA.HI R10, R213, R213, RZ, 0x1 ;  /* 0x000000d5d50a7211 */ /* 0x000fe200078f08ff */
[----:B------:R-:W-:Y:S01]  /*d590*/  BSSY B1, `(.L_x_1646) ;  /* 0x0000015000017945 */ /* 0x000fe20003800000 */
[----:B------:R-:W-:Y:S02]  /*d5a0*/  CS2R R12, SRZ ;  /* 0x00000000000c7805 */ /* 0x000fe4000001ff00 */
[----:B------:R-:W-:Y:S02]  /*d5b0*/  CS2R R14, SRZ ;  /* 0x00000000000e7805 */ /* 0x000fe4000001ff00 */
[----:B------:R-:W-:Y:S02]  /*d5c0*/  ISETP.GE.AND P1, PT, R58, R3, PT ;  /* 0x000000033a00720c */ /* 0x000fe40003f26270 */
[----:B------:R-:W-:-:S05]  /*d5d0*/  LOP3.LUT R10, R10, 0xfffffffe, RZ, 0xc0, !PT ;  /* 0xfffffffe0a0a7812 */ /* 0x000fca00078ec0ff */
[----:B------:R-:W-:Y:S01]  /*d5e0*/  IMAD.IADD R29, R213, 0x1, -R10 ;  /* 0x00000001d51d7824 */ /* 0x000fe200078e0a0a */
[----:B------:R-:W-:-:S04]  /*d5f0*/  CS2R R10, SRZ ;  /* 0x00000000000a7805 */ /* 0x000fc8000001ff00 */
[----:B------:R-:W-:Y:S01]  /*d600*/  SHF.L.U32 R29, R29, 0x1f, RZ ;  /* 0x0000001f1d1d7819 */ /* 0x000fe200000006ff */
[----:B------:R-:W-:Y:S06]  /*d610*/  @P1 BRA `(.L_x_1647) ;  /* 0x0000000000301947 */ /* 0x000fec0003800000 */
        /* <DEDUP_REMOVED lines=11> */
[----:B------:R-:W5:Y:S02]  /*d6d0*/  LD.E.128 R8, desc[UR42][R8.64] ;  /* 0x0000002a08087980 */ /* 0x000f64000c101d00 */
.L_x_1647:
[----:B------:R-:W-:Y:S05]  /*d6e0*/  BSYNC B1 ;  /* 0x0000000000017941 */ /* 0x000fea0003800000 */
.L_x_1646:
[----:B------:R-:W0:Y:S01]  /*d6f0*/  SYNCS.PHASECHK.TRANS64.TRYWAIT P4, [R2+URZ+0x28800], R29 ;  /* 0x0288001d020075a7 */ /* 0x000e22000808017f */
[----:B------:R-:W-:Y:S01]  /*d700*/  VIADDMNMX R3, R3, -R192, 0x80, PT ;  /* 0x0000008003037446 */ /* 0x000fe200038009c0 */
[----:B-----5:R-:W-:Y:S01]  /*d710*/  IMAD.MOV.U32 R0, RZ, RZ, R8 ;  /* 0x000000ffff007224 */ /* 0x020fe200078e0008 */
[----:B------:R-:W-:Y:S01]  /*d720*/  BSSY B1, `(.L_x_1648) ;  /* 0x0000013000017945 */ /* 0x000fe20003800000 */
[----:B------:R-:W-:Y:S01]  /*d730*/  IMAD.MOV.U32 R28, RZ, RZ, R9 ;  /* 0x000000ffff1c7224 */ /* 0x000fe200078e0009 */
[-C--:B------:R-:W-:Y:S01]  /*d740*/  ISETP.GE.OR P3, PT, R23, R3.reuse, P0 ;  /* 0x000000031700720c */ /* 0x080fe20000766670 */
[----:B------:R-:W-:Y:S01]  /*d750*/  IMAD.MOV.U32 R30, RZ, RZ, R13 ;  /* 0x000000ffff1e7224 */ /* 0x000fe200078e000d */
[-C--:B------:R-:W-:Y:S02]  /*d760*/  ISETP.GE.OR P2, PT, R212, R3.reuse, P0 ;  /* 0x00000003d400720c */ /* 0x080fe40000746670 */
[-C--:B------:R-:W-:Y:S02]  /*d770*/  ISETP.GE.OR P1, PT, R211, R3.reuse, P0 ;  /* 0x00000003d300720c */ /* 0x080fe40000726670 */
[----:B------:R-:W-:Y:S01]  /*d780*/  ISETP.GE.OR P0, PT, R210, R3, P0 ;  /* 0x00000003d200720c */ /* 0x000fe20000706670 */
        /* <DEDUP_REMOVED lines=11> */
[----:B0-----:R-:W-:Y:S06]  /*d840*/  @!P4 BRA `(.L_x_1649) ;  /* 0x000001b00048c947 */ /* 0x001fec0003800000 */
.L_x_1989:
[----:B------:R-:W-:Y:S05]  /*d850*/  BSYNC B1 ;  /* 0x0000000000017941 */ /* 0x000fea0003800000 */
.L_x_1648:
[----:B------:R-:W-:Y:S04]  /*d860*/  BSSY B1, `(.L_x_1650) ;  /* 0x000006a000017945 */ /* 0x000fe80003800000 */
[----:B------:R-:W-:Y:S05]  /*d870*/  @P3 BRA `(.L_x_1651) ;  /* 0x0000000400a03947 */ /* 0x000fea0003800000 */
[----:B------:R-:W-:Y:S01]  /*d880*/  LEA.HI R28, R56, R207, RZ, 0x1d ;  /* 0x000000cf381c7211 */ /* 0x000fe200078fe8ff */
[----:B------:R-:W-:Y:S01]  /*d890*/  IMAD.SHL.U32 R30, R23, 0x40, RZ ;  /* 0x00000040171e7824 */ /* 0x000fe200078e00ff */
[--C-:B------:R-:W-:Y:S02]  /*d8a0*/  SHF.R.U64 R84, R46, 0x10, R47.reuse ;  /* 0x000000102e547819 */ /* 0x100fe4000000122f */
[----:B------:R-:W-:Y:S01]  /*d8b0*/  SHF.R.S32.HI R31, RZ, 0x1f, R28 ;  /* 0x0000001fff1f7819 */ /* 0x000fe2000001141c */
[----:B0-----:R-:W-:Y:S01]  /*d8c0*/  IMAD.SHL.U32 R29, R28, 0x8, RZ ;  /* 0x000000081c1d7824 */ /* 0x001fe200078e00ff */
[----:B------:R-:W-:Y:S02]  /*d8d0*/  SHF.R.U32.HI R85, RZ, 0x10, R47 ;  /* 0x00000010ff557819 */ /* 0x000fe4000001162f */
[----:B------:R-:W-:Y:S02]  /*d8e0*/  LEA.HI R31, R31, R28, RZ, 0x3 ;  /* 0x0000001c1f1f7211 */ /* 0x000fe400078f18ff */
[----:B------:R-:W-:-:S02]  /*d8f0*/  LOP3.LUT R29, R29, 0x38, RZ, 0xc0, !PT ;  /* 0x000000381d1d7812 */ /* 0x000fc400078ec0ff */
[--C-:B------:R-:W-:Y:S01]  /*d900*/  SHF.R.U64 R46, R44, 0x10, R45.reuse ;  /* 0x000000102c2e7819 */ /* 0x100fe2000000122d */
[----:B------:R-:W-:Y:S01]  /*d910*/  IMAD.SHL.U32 R31, R31, 0x400, RZ ;  /* 0x000004001f1f7824 */ /* 0x000fe200078e00ff */
[----:B------:R-:W-:Y:S02]  /*d920*/  LOP3.LUT R29, R29, 0x1c0, R30, 0xf8, !PT ;  /* 0x000001c01d1d7812 */ /* 0x000fe400078ef81e */
[----:B------:R-:W-:Y:S02]  /*d930*/  SHF.R.U32.HI R47, RZ, 0x10, R45 ;  /* 0x00000010ff2f7819 */ /* 0x000fe4000001162d */
[----:B------:R-:W-:Y:S02]  /*d940*/  LOP3.LUT R29, R29, R202, RZ, 0x3c, !PT ;  /* 0x000000ca1d1d7212 */ /* 0x000fe400078e3cff */
[----:B------:R-:W-:Y:S02]  /*d950*/  LOP3.LUT R28, R31, 0x7fffe000, RZ, 0xc0, !PT ;  /* 0x7fffe0001f1c7812 */ /* 0x000fe400078ec0ff */
[----:B------:R-:W-:-:S02]  /*d960*/  SHF.R.U32.HI R83, RZ, 0x10, R49 ;  /* 0x00000010ff537819 */ /* 0x000fc40000011631 */
[----:B------:R-:W-:Y:S02]  /*d970*/  IADD3 R33, R29, R28, R203 ;  /* 0x0000001c1d217210 */ /* 0x000fe40007ffe0cb */
[----:B------:R-:W0:Y:S01]  /*d980*/  LDS.128 R28, [R204] ;  /* 0x00000000cc1c7984 */ /* 0x000e220000000c00 */
[----:B------:R-:W-:Y:S02]  /*d990*/  PRMT R77, R77, 0x5410, R84 ;  /* 0x000054104d4d7816 */ /* 0x000fe40000000054 */
[----:B------:R-:W-:Y:S01]  /*d9a0*/  IMAD R76, R33, 0x2, R2 ;  /* 0x00000002214c7824 */ /* 0x000fe200078e0202 */
[----:B------:R-:W-:Y:S02]  /*d9b0*/  PRMT R79, R79, 0x5410, R46 ;  /* 0x000054104f4f7816 */ /* 0x000fe4000000002e */
[----:B------:R-:W-:Y:S02]  /*d9c0*/  SHF.R.U64 R48, R48, 0x10, R49 ;  /* 0x0000001030307819 */ /* 0x000fe40000001231 */
[----:B------:R-:W1:Y:S01]  /*d9d0*/  LDS.128 R32, [R76+0x10400] ;  /* 0x010400004c207984 */ /* 0x000e620000000c00 */
[----:B------:R-:W-:-:S02]  /*d9e0*/  SHF.R.U64 R44, R50, 0x10, R51 ;  /* 0x00000010322c7819 */ /* 0x000fc40000001233 */
[----:B------:R-:W-:Y:S01]  /*d9f0*/  PRMT R84, R80, 0x5410, R47 ;  /* 0x0000541050547816 */ /* 0x000fe2000000002f */
[----:B------:R-:W-:Y:S01]  /*da00*/  IMAD.U32 R80, R79, 0x10000, RZ ;  /* 0x000100004f507824 */ /* 0x000fe200078e00ff */
[----:B------:R-:W-:Y:S02]  /*da10*/  SHF.R.U32.HI R45, RZ, 0x10, R51 ;  /* 0x00000010ff2d7819 */ /* 0x000fe40000011633 */
[----:B------:R-:W-:Y:S02]  /*da20*/  PRMT R78, R78, 0x5410, R85 ;  /* 0x000054104e4e7816 */ /* 0x000fe40000000055 */
[----:B------:R-:W-:Y:S01]  /*da30*/  PRMT R83, R52, 0x5410, R83 ;  /* 0x0000541034537816 */ /* 0x000fe20000000053 */
[----:B------:R-:W-:Y:S01]  /*da40*/  IMAD.U32 R52, R77, 0x10000, RZ ;  /* 0x000100004d347824 */ /* 0x000fe200078e00ff */
[----:B------:R-:W-:Y:S02]  /*da50*/  PRMT R51, R37, 0x5410, R48 ;  /* 0x0000541025337816 */ /* 0x000fe40000000030 */
[----:B------:R-:W-:Y:S01]  /*da60*/  PRMT R85, R81, 0x5410, R44 ;  /* 0x0000541051557816 */ /* 0x000fe2000000002c */
[----:B------:R-:W-:Y:S01]  /*da70*/  IMAD.U32 R81, R84, 0x10000, RZ ;  /* 0x0001000054517824 */ /* 0x000fe200078e00ff */
[----:B------:R-:W-:-:S02]  /*da80*/  PRMT R82, R82, 0x5410, R45 ;  /* 0x0000541052527816 */ /* 0x000fc4000000002d */
[----:B------:R-:W-:Y:S02]  /*da90*/  LOP3.LUT R79, R79, 0xffff0000, RZ, 0xc0, !PT ;  /* 0xffff00004f4f7812 */ /* 0x000fe400078ec0ff */
[----:B------:R-:W-:Y:S01]  /*daa0*/  LOP3.LUT R77, R77, 0xffff0000, RZ, 0xc0, !PT ;  /* 0xffff00004d4d7812 */ /* 0x000fe200078ec0ff */
        /* <DEDUP_REMOVED lines=17> */
[----:B------:R-:W-:-:S02]  /*dbc0*/  IMAD.U32 R47, R78, 0x10000, RZ ;  /* 0x000100004e2f7824 */ /* 0x000fc400078e00ff */
[C---:B------:R-:W-:Y:S01]  /*dbd0*/  FMUL.FTZ R89, R48.reuse, R81 ;  /* 0x0000005130597220 */ /* 0x040fe20000410000 */
[----:B------:R-:W-:Y:S02]  /*dbe0*/  IMAD.U32 R50, R35, 0x10000, RZ ;  /* 0x0001000023327824 */ /* 0x000fe400078e00ff */
[C---:B------:R-:W-:Y:S01]  /*dbf0*/  FFMA.FTZ R86, R37.reuse, R52, -R86 ;  /* 0x0000003425567223 */ /* 0x040fe20000010856 */
[----:B------:R-:W-:Y:S01]  /*dc00*/  FFMA.FTZ R90, R37, R80, R90 ;  /* 0x00000050255a7223 */ /* 0x000fe2000001005a */
[-C--:B------:R-:W-:Y:S01]  /*dc10*/  FMUL.FTZ R91, R48, R47.reuse ;  /* 0x0000002f305b7220 */ /* 0x080fe20000410000 */
[----:B------:R-:W-:Y:S01]  /*dc20*/  FFMA.FTZ R89, R44, R47, -R89 ;  /* 0x0000002f2c597223 */ /* 0x000fe20000010859 */
[----:B------:R-:W-:Y:S02]  /*dc30*/  IMAD.U32 R37, R83, 0x10000, RZ ;  /* 0x0001000053257824 */ /* 0x000fe400078e00ff */
[----:B------:R-:W-:Y:S01]  /*dc40*/  FMUL.FTZ R47, R50, R87 ;  /* 0x00000057322f7220 */ /* 0x000fe20000410000 */
[----:B------:R-:W-:Y:S01]  /*dc50*/  FFMA.FTZ R91, R44, R81, R91 ;  /* 0x000000512c5b7223 */ /* 0x000fe2000001005b */
[----:B------:R-:W-:-:S02]  /*dc60*/  IMAD.U32 R49, R34, 0x10000, RZ ;  /* 0x0001000022317824 */ /* 0x000fc400078e00ff */
[-C--:B------:R-:W-:Y:S01]  /*dc70*/  FMUL.FTZ R50, R50, R37.reuse ;  /* 0x0000002532327220 */ /* 0x080fe20000410000 */
[----:B------:R-:W-:Y:S01]  /*dc80*/  FFMA.FTZ R52, R46, R37, -R47 ;  /* 0x000000252e347223 */ /* 0x000fe2000001082f */
[C---:B------:R-:W-:Y:S01]  /*dc90*/  FMUL.FTZ R37, R32.reuse, R79 ;  /* 0x0000004f20257220 */ /* 0x040fe20000410000 */
[-C--:B------:R-:W-:Y:S01]  /*dca0*/  FMUL.FTZ R47, R32, R77.reuse ;  /* 0x0000004d202f7220 */ /* 0x080fe20000410000 */
[----:B------:R-:W-:Y:S01]  /*dcb0*/  IMAD.U32 R44, R85, 0x10000, RZ ;  /* 0x00010000552c7824 */ /* 0x000fe200078e00ff */
[----:B------:R-:W-:Y:S01]  /*dcc0*/  LOP3.LUT R78, R78, 0xffff0000, RZ, 0xc0, !PT ;  /* 0xffff00004e4e7812 */ /* 0x000fe200078ec0ff */
[C---:B------:R-:W-:Y:S01]  /*dcd0*/  FFMA.FTZ R37, R28.reuse, R77, -R37 ;  /* 0x0000004d1c257223 */ /* 0x040fe20000010825 */
[----:B------:R-:W-:Y:S01]  /*dce0*/  FFMA.FTZ R47, R28, R79, R47 ;  /* 0x0000004f1c2f7223 */ /* 0x000fe2000001002f */
[----:B------:R-:W-:Y:S02]  /*dcf0*/  IMAD.U32 R32, R51, 0x10000, RZ ;  /* 0x0001000033207824 */ /* 0x000fe400078e00ff */
[----:B------:R-:W-:Y:S01]  /*dd00*/  FMUL.FTZ R28, R49, R44 ;  /* 0x0000002c311c7220 */ /* 0x000fe20000410000 */
[----:B------:R-:W-:Y:S01]  /*dd10*/  FFMA.FTZ R87, R46, R87, R50 ;  /* 0x000000572e577223 */ /* 0x000fe20000010032 */
[C---:B------:R-:W-:Y:S01]  /*dd20*/  FMUL.FTZ R46, R33.reuse, R84 ;  /* 0x00000054212e7220 */ /* 0x040fe20000410000 */
[----:B------:R-:W-:Y:S01]  /*dd30*/  LOP3.LUT R34, R34, 0xffff0000, RZ, 0xc0, !PT ;  /* 0xffff000022227812 */ /* 0x000fe200078ec0ff */
[----:B------:R-:W-:Y:S01]  /*dd40*/  FMUL.FTZ R33, R33, R78 ;  /* 0x0000004e21217220 */ /* 0x000fe20000410000 */
[----:B------:R-:W-:Y:S01]  /*dd50*/  LOP3.LUT R35, R35, 0xffff0000, RZ, 0xc0, !PT ;  /* 0xffff000023237812 */ /* 0x000fe200078ec0ff */
[----:B------:R-:W-:Y:S01]  /*dd60*/  FFMA.FTZ R48, R45, R32, -R28 ;  /* 0x000000202d307223 */ /* 0x000fe2000001081c */
[----:B------:R-:W-:Y:S01]  /*dd70*/  LOP3.LUT R85, R85, 0xffff0000, RZ, 0xc0, !PT ;  /* 0xffff000055557812 */ /* 0x000fe200078ec0ff */
[----:B------:R-:W-:Y:S01]  /*dd80*/  FFMA.FTZ R46, R29, R78, -R46 ;  /* 0x0000004e1d2e7223 */ /* 0x000fe2000001082e */
[----:B------:R-:W-:Y:S01]  /*dd90*/  LOP3.LUT R51, R51, 0xffff0000, RZ, 0xc0, !PT ;  /* 0xffff000033337812 */ /* 0x000fe200078ec0ff */
[----:B------:R-:W-:Y:S01]  /*dda0*/  FFMA.FTZ R84, R29, R84, R33 ;  /* 0x000000541d547223 */ /* 0x000fe20000010021 */
[----:B------:R-:W-:Y:S01]  /*ddb0*/  LOP3.LUT R28, R83, 0xffff0000, RZ, 0xc0, !PT ;  /* 0xffff0000531c7812 */ /* 0x000fe200078ec0ff */
[----:B------:R-:W-:Y:S01]  /*ddc0*/  FMUL.FTZ R50, R49, R32 ;  /* 0x0000002031327220 */ /* 0x000fe20000410000 */
[C---:B------:R-:W-:Y:S01]  /*ddd0*/  FMUL.FTZ R29, R34.reuse, R85 ;  /* 0x00000055221d7220 */ /* 0x040fe20000410000 */
[C---:B------:R-:W-:Y:S01]  /*dde0*/  FMUL.FTZ R32, R35.reuse, R82 ;  /* 0x0000005223207220 */ /* 0x040fe20000410000 */
[-C--:B------:R-:W-:Y:S01]  /*ddf0*/  FMUL.FTZ R34, R34, R51.reuse ;  /* 0x0000003322227220 */ /* 0x080fe20000410000 */
[-C--:B------:R-:W-:Y:S01]  /*de00*/  FMUL.FTZ R33, R35, R28.reuse ;  /* 0x0000001c23217220 */ /* 0x080fe20000410000 */
[C---:B------:R-:W-:Y:S01]  /*de10*/  FFMA.FTZ R51, R30.reuse, R51, -R29 ;  /* 0x000000331e337223 */ /* 0x040fe2000001081d */
        /* <DEDUP_REMOVED lines=9> */
[----:B------:R-:W-:Y:S01]  /*deb0*/  F2FP.BF16.F32.PACK_AB R33, R84, R91 ;  /* 0x0000005b5421723e */ /* 0x000fe200000010ff */
[----:B------:R1:W-:Y:S01]  /*dec0*/  STS.128 [R204], R28 ;  /* 0x0000001ccc007388 */ /* 0x0003e20000000c00 */
[----:B------:R-:W-:-:S02]  /*ded0*/  F2FP.BF16.F32.PACK_AB R34, R85, R50 ;  /* 0x000000325522723e */ /* 0x000fc400000010ff */
[----:B------:R-:W-:-:S05]  /*dee0*/  F2FP.BF16.F32.PACK_AB R35, R82, R87 ;  /* 0x000000575223723e */ /* 0x000fca00000010ff */
[----:B------:R1:W-:Y:S02]  /*def0*/  STS.128 [R76+0x10400], R32 ;  /* 0x010400204c007388 */ /* 0x0003e40000000c00 */
.L_x_1651:
[----:B------:R-:W-:Y:S05]  /*df00*/  BSYNC B1 ;  /* 0x0000000000017941 */ /* 0x000fea0003800000 */
.L_x_1650:
[----:B------:R-:W-:Y:S04]  /*df10*/  BSSY B1, `(.L_x_1652) ;  /* 0x000006a000017945 */ /* 0x000fe80003800000 */
[----:B------:R-:W-:Y:S05]  /*df20*/  @P2 BRA `(.L_x_1653) ;  /* 0x0000000400a02947 */ /* 0x000fea0003800000 */
[----:B------:R-:W2:Y:S01]  /*df30*/  LDL R50, [R1+0x40] ;  /* 0x0000400001327983 */ /* 0x000ea20000100800 */
[----:B-1----:R-:W-:Y:S02]  /*df40*/  LEA.HI R28, R56, R207, RZ, 0x1d ;  /* 0x000000cf381c7211 */ /* 0x002fe400078fe8ff */
[----:B------:R-:W-:Y:S02]  /*df50*/  SHF.R.U32.HI R30, RZ, 0x3, R198 ;  /* 0x00000003ff1e7819 */ /* 0x000fe400000116c6 */
[----:B------:R-:W-:Y:S01]  /*df60*/  SHF.R.S32.HI R31, RZ, 0x1f, R28 ;  /* 0x0000001fff1f7819 */ /* 0x000fe2000001141c */
[----:B0-----:R-:W-:Y:S01]  /*df70*/  IMAD.SHL.U32 R29, R28, 0x8, RZ ;  /* 0x000000081c1d7824 */ /* 0x001fe200078e00ff */
[----:B------:R-:W-:Y:S02]  /*df80*/  SHF.R.U64 R44, R6, 0x10, R7 ;  /* 0x00000010062c7819 */ /* 0x000fe40000001207 */
[----:B------:R-:W-:Y:S02]  /*df90*/  LEA.HI R31, R31, R28, RZ, 0x3 ;  /* 0x0000001c1f1f7211 */ /* 0x000fe400078f18ff */
[----:B------:R-:W-:-:S02]  /*dfa0*/  LOP3.LUT R28, R198, 0x38, R29, 0xf8, !PT ;  /* 0x00000038c61c7812 */ /* 0x000fc400078ef81d */
[----:B------:R-:W-:Y:S01]  /*dfb0*/  SHF.R.U64 R6, R24, 0x10, R25 ;  /* 0x0000001018067819 */ /* 0x000fe20000001219 */
[----:B------:R-:W-:Y:S01]  /*dfc0*/  IMAD.SHL.U32 R31, R31, 0x400, RZ ;  /* 0x000004001f1f7824 */ /* 0x000fe200078e00ff */
[----:B------:R-:W-:Y:S02]  /*dfd0*/  LOP3.LUT R28, R28, R30, RZ, 0x3c, !PT ;  /* 0x0000001e1c1c7212 */ /* 0x000fe400078e3cff */
[----:B------:R-:W-:Y:S02]  /*dfe0*/  SHF.R.U64 R46, R4, 0x10, R5 ;  /* 0x00000010042e7819 */ /* 0x000fe40000001205 */
[----:B------:R-:W-:Y:S02]  /*dff0*/  LOP3.LUT R31, R31, 0x7fffe000, RZ, 0xc0, !PT ;  /* 0x7fffe0001f1f7812 */ /* 0x000fe400078ec0ff */
[----:B------:R-:W-:Y:S02]  /*e000*/  PRMT R55, R55, 0x5410, R6 ;  /* 0x0000541037377816 */ /* 0x000fe40000000006 */
[----:B------:R-:W-:-:S02]  /*e010*/  IADD3 R33, R28, R31, R201 ;  /* 0x0000001f1c217210 */ /* 0x000fc40007ffe0c9 */
[----:B------:R-:W-:Y:S01]  /*e020*/  SHF.R.U32.HI R5, RZ, 0x10, R5 ;  /* 0x00000010ff057819 */ /* 0x000fe20000011605 */
[----:B------:R-:W-:Y:S01]  /*e030*/  IMAD.U32 R47, R55, 0x10000, RZ ;  /* 0x00010000372f7824 */ /* 0x000fe200078e00ff */
[----:B------:R-:W-:Y:S01]  /*e040*/  SHF.R.U64 R4, R26, 0x10, R27 ;  /* 0x000000101a047819 */ /* 0x000fe2000000121b */
[----:B------:R-:W-:Y:S01]  /*e050*/  IMAD R37, R33, 0x2, R2 ;  /* 0x0000000221257824 */ /* 0x000fe200078e0202 */
[----:B------:R-:W-:Y:S02]  /*e060*/  PRMT R61, R61, 0x5410, R46 ;  /* 0x000054103d3d7816 */ /* 0x000fe4000000002e */
[----:B------:R-:W-:Y:S02]  /*e070*/  SHF.R.U32.HI R7, RZ, 0x10, R7 ;  /* 0x00000010ff077819 */ /* 0x000fe40000011607 */
[----:B------:R-:W0:Y:S01]  /*e080*/  LDS.128 R32, [R37+0x10400] ;  /* 0x0104000025207984 */ /* 0x000e220000000c00 */
[----:B------:R-:W-:Y:S01]  /*e090*/  SHF.R.U32.HI R24, RZ, 0x10, R25 ;  /* 0x00000010ff187819 */ /* 0x000fe20000011619 */
[----:B------:R-:W-:Y:S01]  /*e0a0*/  IMAD.U32 R45, R61, 0x10000, RZ ;  /* 0x000100003d2d7824 */ /* 0x000fe200078e00ff */
[----:B------:R-:W-:-:S02]  /*e0b0*/  SHF.R.U32.HI R27, RZ, 0x10, R27 ;  /* 0x00000010ff1b7819 */ /* 0x000fc4000001161b */
[----:B------:R-:W-:Y:S02]  /*e0c0*/  PRMT R62, R62, 0x5410, R5 ;  /* 0x000054103e3e7816 */ /* 0x000fe40000000005 */
[----:B------:R-:W-:Y:S02]  /*e0d0*/  PRMT R59, R59, 0x5410, R4 ;  /* 0x000054103b3b7816 */ /* 0x000fe40000000004 */
[----:B------:R-:W-:Y:S02]  /*e0e0*/  PRMT R64, R64, 0x5410, R7 ;  /* 0x0000541040407816 */ /* 0x000fe40000000007 */
[----:B------:R-:W-:Y:S02]  /*e0f0*/  PRMT R57, R57, 0x5410, R24 ;  /* 0x0000541039397816 */ /* 0x000fe40000000018 */
[----:B------:R-:W-:Y:S02]  /*e100*/  PRMT R60, R60, 0x5410, R27 ;  /* 0x000054103c3c7816 */ /* 0x000fe4000000001b */
[----:B------:R-:W-:Y:S01]  /*e110*/  PRMT R63, R63, 0x5410, R44 ;  /* 0x000054103f3f7816 */ /* 0x000fe2000000002c */
[C---:B0-----:R-:W-:Y:S01]  /*e120*/  IMAD.U32 R26, R32.reuse, 0x10000, RZ ;  /* 0x00010000201a7824 */ /* 0x041fe200078e00ff */
[----:B------:R-:W-:Y:S01]  /*e130*/  LOP3.LUT R27, R32, 0xffff0000, RZ, 0xc0, !PT ;  /* 0xffff0000201b7812 */ /* 0x000fe200078ec0ff */
[----:B------:R-:W-:Y:S01]  /*e140*/  IMAD.U32 R44, R35, 0x10000, RZ ;  /* 0x00010000232c7824 */ /* 0x000fe200078e00ff */
[----:B------:R-:W-:Y:S01]  /*e150*/  LOP3.LUT R32, R33, 0xffff0000, RZ, 0xc0, !PT ;  /* 0xffff000021207812 */ /* 0x000fe200078ec0ff */
[C---:B------:R-:W-:Y:S01]  /*e160*/  FMUL.FTZ R49, R26.reuse, R47 ;  /* 0x0000002f1a317220 */ /* 0x040fe20000410000 */
[----:B------:R-:W-:Y:S01]  /*e170*/  FMUL.FTZ R51, R26, R45 ;  /* 0x0000002d1a337220 */ /* 0x000fe20000410000 */
[----:B------:R-:W-:Y:S01]  /*e180*/  IMAD.U32 R26, R62, 0x10000, RZ ;  /* 0x000100003e1a7824 */ /* 0x000fe200078e00ff */
[----:B--2---:R-:W0:Y:S02]  /*e190*/  LDS.128 R28, [R50] ;  /* 0x00000000321c7984 */ /* 0x004e240000000c00 */
        /* <DEDUP_REMOVED lines=8> */
[----:B------:R-:W-:Y:S01]  /*e220*/  IMAD.U32 R29, R33, 0x10000, RZ ;  /* 0x00010000211d7824 */ /* 0x000fe200078e00ff */
[C---:B------:R-:W-:Y:S01]  /*e230*/  LOP3.LUT R33, R34.reuse, 0xffff0000, RZ, 0xc0, !PT ;  /* 0xffff000022217812 */ /* 0x040fe200078ec0ff */
[----:B------:R-:W-:Y:S01]  /*e240*/  IMAD.U32 R31, R34, 0x10000, RZ ;  /* 0x00010000221f7824 */ /* 0x000fe200078e00ff */
[----:B------:R-:W-:Y:S01]  /*e250*/  LOP3.LUT R34, R35, 0xffff0000, RZ, 0xc0, !PT ;  /* 0xffff000023227812 */ /* 0x000fe200078ec0ff */
[----:B------:R-:W-:-:S02]  /*e260*/  IMAD.U32 R35, R57, 0x10000, RZ ;  /* 0x0001000039237824 */ /* 0x000fc400078e00ff */
[----:B------:R-:W-:Y:S01]  /*e270*/  FFMA.FTZ R49, R4, R45, -R49 ;  /* 0x0000002d04317223 */ /* 0x000fe20000010831 */
[----:B------:R-:W-:Y:S02]  /*e280*/  IMAD.U32 R45, R60, 0x10000, RZ ;  /* 0x000100003c2d7824 */ /* 0x000fe400078e00ff */
[----:B------:R-:W-:Y:S01]  /*e290*/  FFMA.FTZ R51, R4, R47, R51 ;  /* 0x0000002f04337223 */ /* 0x000fe20000010033 */
[C---:B------:R-:W-:Y:S01]  /*e2a0*/  FMUL.FTZ R77, R29.reuse, R35 ;  /* 0x000000231d4d7220 */ /* 0x040fe20000410000 */
[----:B------:R-:W-:Y:S02]  /*e2b0*/  IMAD.U32 R4, R64, 0x10000, RZ ;  /* 0x0001000040047824 */ /* 0x000fe400078e00ff */
[-C--:B------:R-:W-:Y:S01]  /*e2c0*/  FMUL.FTZ R29, R29, R26.reuse ;  /* 0x0000001a1d1d7220 */ /* 0x080fe20000410000 */
[----:B------:R-:W-:Y:S01]  /*e2d0*/  FMUL.FTZ R46, R44, R45 ;  /* 0x0000002d2c2e7220 */ /* 0x000fe20000410000 */
[----:B------:R-:W-:Y:S01]  /*e2e0*/  FFMA.FTZ R77, R6, R26, -R77 ;  /* 0x0000001a064d7223 */ /* 0x000fe2000001084d */
[-C--:B------:R-:W-:Y:S01]  /*e2f0*/  FMUL.FTZ R44, R44, R4.reuse ;  /* 0x000000042c2c7220 */ /* 0x080fe20000410000 */
[----:B------:R-:W-:Y:S01]  /*e300*/  LOP3.LUT R26, R55, 0xffff0000, RZ, 0xc0, !PT ;  /* 0xffff0000371a7812 */ /* 0x000fe200078ec0ff */
[----:B------:R-:W-:Y:S01]  /*e310*/  FFMA.FTZ R29, R6, R35, R29 ;  /* 0x00000023061d7223 */ /* 0x000fe2000001001d */
[----:B------:R-:W-:Y:S01]  /*e320*/  FFMA.FTZ R35, R25, R4, -R46 ;  /* 0x0000000419237223 */ /* 0x000fe2000001082e */
[----:B------:R-:W-:Y:S01]  /*e330*/  LOP3.LUT R4, R61, 0xffff0000, RZ, 0xc0, !PT ;  /* 0xffff00003d047812 */ /* 0x000fe200078ec0ff */
[----:B------:R-:W-:Y:S01]  /*e340*/  FFMA.FTZ R45, R25, R45, R44 ;  /* 0x0000002d192d7223 */ /* 0x000fe2000001002c */
[----:B------:R-:W-:Y:S01]  /*e350*/  LOP3.LUT R57, R57, 0xffff0000, RZ, 0xc0, !PT ;  /* 0xffff000039397812 */ /* 0x000fe200078ec0ff */
[C---:B------:R-:W-:Y:S01]  /*e360*/  FMUL.FTZ R6, R27.reuse, R26 ;  /* 0x0000001a1b067220 */ /* 0x040fe20000410000 */
[----:B------:R-:W-:Y:S01]  /*e370*/  LOP3.LUT R25, R62, 0xffff0000, RZ, 0xc0, !PT ;  /* 0xffff00003e197812 */ /* 0x000fe200078ec0ff */
[----:B------:R-:W-:-:S02]  /*e380*/  FMUL.FTZ R46, R27, R4 ;  /* 0x000000041b2e7220 */ /* 0x000fc40000410000 */
[C---:B------:R-:W-:Y:S01]  /*e390*/  FMUL.FTZ R27, R32.reuse, R57 ;  /* 0x00000039201b7220 */ /* 0x040fe20000410000 */
[----:B------:R-:W-:Y:S01]  /*e3a0*/  FFMA.FTZ R44, R5, R4, -R6 ;  /* 0x00000004052c7223 */ /* 0x000fe20000010806 */
[-C--:B------:R-:W-:Y:S01]  /*e3b0*/  FMUL.FTZ R32, R32, R25.reuse ;  /* 0x0000001920207220 */ /* 0x080fe20000410000 */
[----:B------:R-:W-:Y:S02]  /*e3c0*/  IMAD.U32 R6, R59, 0x10000, RZ ;  /* 0x000100003b067824 */ /* 0x000fe400078e00ff */
[----:B------:R-:W-:Y:S01]  /*e3d0*/  FFMA.FTZ R46, R5, R26, R46 ;  /* 0x0000001a052e7223 */ /* 0x000fe2000001002e */
[----:B------:R-:W-:Y:S02]  /*e3e0*/  IMAD.U32 R4, R63, 0x10000, RZ ;  /* 0x000100003f047824 */ /* 0x000fe400078e00ff */
[C---:B------:R-:W-:Y:S01]  /*e3f0*/  FFMA.FTZ R26, R28.reuse, R25, -R27 ;  /* 0x000000191c1a7223 */ /* 0x040fe2000001081b */
[----:B------:R-:W-:Y:S01]  /*e400*/  FFMA.FTZ R32, R28, R57, R32 ;  /* 0x000000391c207223 */ /* 0x000fe20000010020 */
[C---:B------:R-:W-:Y:S01]  /*e410*/  FMUL.FTZ R48, R31.reuse, R6 ;  /* 0x000000061f307220 */ /* 0x040fe20000410000 */
[----:B------:R-:W-:Y:S01]  /*e420*/  FMUL.FTZ R28, R31, R4 ;  /* 0x000000041f1c7220 */ /* 0x000fe20000410000 */
[----:B------:R-:W-:-:S02]  /*e430*/  LOP3.LUT R59, R59, 0xffff0000, RZ, 0xc0, !PT ;  /* 0xffff00003b3b7812 */ /* 0x000fc400078ec0ff */
[----:B------:R-:W-:Y:S01]  /*e440*/  LOP3.LUT R25, R60, 0xffff0000, RZ, 0xc0, !PT ;  /* 0xffff00003c197812 */ /* 0x000fe200078ec0ff */
[----:B------:R-:W-:Y:S01]  /*e450*/  FFMA.FTZ R48, R7, R4, -R48 ;  /* 0x0000000407307223 */ /* 0x000fe20000010830 */
[----:B------:R-:W-:Y:S01]  /*e460*/  LOP3.LUT R63, R63, 0xffff0000, RZ, 0xc0, !PT ;  /* 0xffff00003f3f7812 */ /* 0x000fe200078ec0ff */
[----:B------:R-:W-:Y:S01]  /*e470*/  FFMA.FTZ R28, R7, R6, R28 ;  /* 0x00000006071c7223 */ /* 0x000fe2000001001c */
[----:B------:R-:W-:Y:S01]  /*e480*/  LOP3.LUT R5, R64, 0xffff0000, RZ, 0xc0, !PT ;  /* 0xffff000040057812 */ /* 0x000fe200078ec0ff */
[C---:B------:R-:W-:Y:S01]  /*e490*/  FMUL.FTZ R7, R33.reuse, R59 ;  /* 0x0000003b21077220 */ /* 0x040fe20000410000 */
[C---:B------:R-:W-:Y:S01]  /*e4a0*/  FMUL.FTZ R27, R34.reuse, R25 ;  /* 0x00000019221b7220 */ /* 0x040fe20000410000 */
[----:B------:R-:W-:Y:S02]  /*e4b0*/  FMUL.FTZ R4, R33, R63 ;  /* 0x0000003f21047220 */ /* 0x000fe40000410000 */
        /* <DEDUP_REMOVED lines=15> */
.L_x_1653:
[----:B------:R-:W-:Y:S05]  /*e5b0*/  BSYNC B1 ;  /* 0x0000000000017941 */ /* 0x000fea0003800000 */
.L_x_1652:
[----:B------:R-:W-:Y:S04]  /*e5c0*/  BSSY B1, `(.L_x_1654) ;  /* 0x000006a000017945 */ /* 0x000fe80003800000 */
[----:B------:R-:W-:Y:S05]  /*e5d0*/  @P1 BRA `(.L_x_1655) ;  /* 0x0000000400a01947 */ /* 0x000fea0003800000 */
[----:B------:R-:W3:Y:S01]  /*e5e0*/  LDL R44, [R1+0x3c] ;  /* 0x00003c00012c7983 */ /* 0x000ee20000100800 */
[----:B--2---:R-:W-:Y:S02]  /*e5f0*/  LEA.HI R4, R56, R207, RZ, 0x1d ;  /* 0x000000cf38047211 */ /* 0x004fe400078fe8ff */
[----:B------:R-:W-:Y:S02]  /*e600*/  SHF.R.U32.HI R7, RZ, 0x3, R197 ;  /* 0x00000003ff077819 */ /* 0x000fe400000116c5 */
[----:B------:R-:W-:Y:S01]  /*e610*/  SHF.R.S32.HI R5, RZ, 0x1f, R4 ;  /* 0x0000001fff057819 */ /* 0x000fe20000011404 */
[----:B------:R-:W-:Y:S01]  /*e620*/  IMAD.SHL.U32 R6, R4, 0x8, RZ ;  /* 0x0000000804067824 */ /* 0x000fe200078e00ff */
[----:B01----:R-:W-:Y:S02]  /*e630*/  SHF.R.U64 R29, R40, 0x10, R41 ;  /* 0x00000010281d7819 */ /* 0x003fe40000001229 */
[----:B------:R-:W-:Y:S02]  /*e640*/  LEA.HI R5, R5, R4, RZ, 0x3 ;  /* 0x0000000405057211 */ /* 0x000fe400078f18ff */
[----:B------:R-:W-:-:S02]  /*e650*/  LOP3.LUT R4, R197, 0x38, R6, 0xf8, !PT ;  /* 0x00000038c5047812 */ /* 0x000fc400078ef806 */
[--C-:B------:R-:W-:Y:S01]  /*e660*/  SHF.R.U64 R30, R20, 0x10, R21.reuse ;  /* 0x00000010141e7819 */ /* 0x100fe20000001215 */
[----:B------:R-:W-:Y:S01]  /*e670*/  IMAD.SHL.U32 R6, R5, 0x400, RZ ;  /* 0x0000040005067824 */ /* 0x000fe200078e00ff */
[----:B------:R-:W-:Y:S02]  /*e680*/  LOP3.LUT R5, R4, R7, RZ, 0x3c, !PT ;  /* 0x0000000704057212 */ /* 0x000fe400078e3cff */
[----:B------:R-:W-:Y:S02]  /*e690*/  SHF.R.U32.HI R31, RZ, 0x10, R21 ;  /* 0x00000010ff1f7819 */ /* 0x000fe40000011615 */
[----:B------:R-:W-:Y:S02]  /*e6a0*/  LOP3.LUT R6, R6, 0x7fffe000, RZ, 0xc0, !PT ;  /* 0x7fffe00006067812 */ /* 0x000fe400078ec0ff */
[----:B------:R-:W-:Y:S02]  /*e6b0*/  PRMT R72, R72, 0x5410, R29 ;  /* 0x0000541048487816 */ /* 0x000fe4000000001d */
[----:B------:R-:W-:-:S02]  /*e6c0*/  IADD3 R25, R5, R6, R200 ;  /* 0x0000000605197210 */ /* 0x000fc40007ffe0c8 */
[----:B------:R-:W-:Y:S01]  /*e6d0*/  SHF.R.U32.HI R40, RZ, 0x10, R41 ;  /* 0x00000010ff287819 */ /* 0x000fe20000011629 */
[----:B------:R-:W-:Y:S01]  /*e6e0*/  IMAD.U32 R37, R72, 0x10000, RZ ;  /* 0x0001000048257824 */ /* 0x000fe200078e00ff */
[--C-:B------:R-:W-:Y:S01]  /*e6f0*/  SHF.R.U64 R20, R38, 0x10, R39.reuse ;  /* 0x0000001026147819 */ /* 0x100fe20000001227 */
[----:B------:R-:W-:Y:S01]  /*e700*/  IMAD R28, R25, 0x2, R2 ;  /* 0x00000002191c7824 */ /* 0x000fe200078e0202 */
[----:B------:R-:W-:Y:S02]  /*e710*/  SHF.R.U32.HI R39, RZ, 0x10, R39 ;  /* 0x00000010ff277819 */ /* 0x000fe40000011627 */
[----:B------:R-:W-:Y:S02]  /*e720*/  SHF.R.U64 R21, R42, 0x10, R43 ;  /* 0x000000102a157819 */ /* 0x000fe4000000122b */
[----:B------:R-:W0:Y:S01]  /*e730*/  LDS.128 R24, [R28+0x10400] ;  /* 0x010400001c187984 */ /* 0x000e220000000c00 */
[----:B------:R-:W-:Y:S02]  /*e740*/  PRMT R65, R65, 0x5410, R30 ;  /* 0x0000541041417816 */ /* 0x000fe4000000001e */
[----:B------:R-:W-:-:S02]  /*e750*/  PRMT R66, R66, 0x5410, R31 ;  /* 0x0000541042427816 */ /* 0x000fc4000000001f */
[----:B------:R-:W-:Y:S01]  /*e760*/  SHF.R.U32.HI R42, RZ, 0x10, R43 ;  /* 0x00000010ff2a7819 */ /* 0x000fe2000001162b */
[----:B------:R-:W-:Y:S01]  /*e770*/  IMAD.U32 R35, R65, 0x10000, RZ ;  /* 0x0001000041237824 */ /* 0x000fe200078e00ff */
[----:B------:R-:W-:Y:S02]  /*e780*/  PRMT R73, R73, 0x5410, R40 ;  /* 0x0000541049497816 */ /* 0x000fe40000000028 */
[----:B------:R-:W-:Y:S02]  /*e790*/  PRMT R53, R53, 0x5410, R20 ;  /* 0x0000541035357816 */ /* 0x000fe40000000014 */
[----:B------:R-:W-:Y:S01]  /*e7a0*/  PRMT R54, R54, 0x5410, R39 ;  /* 0x0000541036367816 */ /* 0x000fe20000000027 */
[----:B------:R-:W-:Y:S01]  /*e7b0*/  IMAD.U32 R38, R73, 0x10000, RZ ;  /* 0x0001000049267824 */ /* 0x000fe200078e00ff */
[----:B------:R-:W-:Y:S02]  /*e7c0*/  PRMT R75, R75, 0x5410, R42 ;  /* 0x000054104b4b7816 */ /* 0x000fe4000000002a */
[----:B------:R-:W-:-:S02]  /*e7d0*/  PRMT R74, R74, 0x5410, R21 ;  /* 0x000054104a4a7816 */ /* 0x000fc40000000015 */
[----:B------:R-:W-:Y:S01]  /*e7e0*/  LOP3.LUT R65, R65, 0xffff0000, RZ, 0xc0, !PT ;  /* 0xffff000041417812 */ /* 0x000fe200078ec0ff */
[C---:B0-----:R-:W-:Y:S01]  /*e7f0*/  IMAD.U32 R31, R24.reuse, 0x10000, RZ ;  /* 0x00010000181f7824 */ /* 0x041fe200078e00ff */
[----:B------:R-:W-:Y:S01]  /*e800*/  LOP3.LUT R24, R24, 0xffff0000, RZ, 0xc0, !PT ;  /* 0xffff000018187812 */ /* 0x000fe200078ec0ff */
[C---:B------:R-:W-:Y:S01]  /*e810*/  IMAD.U32 R32, R25.reuse, 0x10000, RZ ;  /* 0x0001000019207824 */ /* 0x040fe200078e00ff */
[----:B------:R-:W-:Y:S01]  /*e820*/  LOP3.LUT R25, R25, 0xffff0000, RZ, 0xc0, !PT ;  /* 0xffff000019197812 */ /* 0x000fe200078ec0ff */
[C---:B------:R-:W-:Y:S01]  /*e830*/  FMUL.FTZ R39, R31.reuse, R37 ;  /* 0x000000251f277220 */ /* 0x040fe20000410000 */
[----:B------:R-:W-:Y:S01]  /*e840*/  FMUL.FTZ R41, R31, R35 ;  /* 0x000000231f297220 */ /* 0x000fe20000410000 */
[C---:B------:R-:W-:Y:S02]  /*e850*/  IMAD.U32 R34, R27.reuse, 0x10000, RZ ;  /* 0x000100001b227824 */ /* 0x040fe400078e00ff */
[----:B------:R-:W-:Y:S01]  /*e860*/  FMUL.FTZ R42, R32, R38 ;  /* 0x00000026202a7220 */ /* 0x000fe20000410000 */
[C---:B------:R-:W-:Y:S01]  /*e870*/  IMAD.U32 R31, R66.reuse, 0x10000, RZ ;  /* 0x00010000421f7824 */ /* 0x040fe200078e00ff */
[----:B------:R-:W-:Y:S01]  /*e880*/  LOP3.LUT R66, R66, 0xffff0000, RZ, 0xc0, !PT ;  /* 0xffff000042427812 */ /* 0x000fe200078ec0ff */
[C---:B------:R-:W-:Y:S01]  /*e890*/  IMAD.U32 R33, R26.reuse, 0x10000, RZ ;  /* 0x000100001a217824 */ /* 0x040fe200078e00ff */
[----:B------:R-:W-:Y:S01]  /*e8a0*/  LOP3.LUT R26, R26, 0xffff0000, RZ, 0xc0, !PT ;  /* 0xffff00001a1a7812 */ /* 0x000fe200078ec0ff */
[----:B------:R-:W-:Y:S01]  /*e8b0*/  FMUL.FTZ R32, R32, R31 ;  /* 0x0000001f20207220 */ /* 0x000fe20000410000 */
[----:B------:R-:W-:Y:S01]  /*e8c0*/  LOP3.LUT R27, R27, 0xffff0000, RZ, 0xc0, !PT ;  /* 0xffff00001b1b7812 */ /* 0x000fe200078ec0ff */
[----:B---3--:R-:W0:Y:S02]  /*e8d0*/  LDS.128 R4, [R44] ;  /* 0x000000002c047984 */ /* 0x008e240000000c00 */
[C---:B0-----:R-:W-:Y:S01]  /*e8e0*/  IMAD.U32 R20, R4.reuse, 0x10000, RZ ;  /* 0x0001000004147824 */ /* 0x041fe200078e00ff */
[----:B------:R-:W-:Y:S01]  /*e8f0*/  LOP3.LUT R4, R4, 0xffff0000, RZ, 0xc0, !PT ;  /* 0xffff000004047812 */ /* 0x000fe200078ec0ff */
[C---:B------:R-:W-:Y:S01]  /*e900*/  IMAD.U32 R21, R5.reuse, 0x10000, RZ ;  /* 0x0001000005157824 */ /* 0x040fe200078e00ff */
[----:B------:R-:W-:Y:S01]  /*e910*/  LOP3.LUT R5, R5, 0xffff0000, RZ, 0xc0, !PT ;  /* 0xffff000005057812 */ /* 0x000fe200078ec0ff */
[----:B------:R-:W-:Y:S01]  /*e920*/  FFMA.FTZ R40, R20, R35, -R39 ;  /* 0x0000002314287223 */ /* 0x000fe20000010827 */
[----:B------:R-:W-:-:S02]  /*e930*/  IMAD.U32 R39, R75, 0x10000, RZ ;  /* 0x000100004b277824 */ /* 0x000fc400078e00ff */
[----:B------:R-:W-:Y:S01]  /*e940*/  FFMA.FTZ R41, R20, R37, R41 ;  /* 0x0000002514297223 */ /* 0x000fe20000010029 */
[----:B------:R-:W-:Y:S02]  /*e950*/  IMAD.U32 R35, R54, 0x10000, RZ ;  /* 0x0001000036237824 */ /* 0x000fe400078e00ff */
[----:B------:R-:W-:Y:S01]  /*e960*/  FFMA.FTZ R42, R21, R31, -R42 ;  /* 0x0000001f152a7223 */ /* 0x000fe2000001082a */
[C---:B------:R-:W-:Y:S01]  /*e970*/  FMUL.FTZ R37, R34.reuse, R39 ;  /* 0x0000002722257220 */ /* 0x040fe20000410000 */
[----:B------:R-:W-:Y:S02]  /*e980*/  IMAD.U32 R30, R7, 0x10000, RZ ;  /* 0x00010000071e7824 */ /* 0x000fe400078e00ff */
[-C--:B------:R-:W-:Y:S01]  /*e990*/  FMUL.FTZ R34, R34, R35.reuse ;  /* 0x0000002322227220 */ /* 0x080fe20000410000 */
[----:B------:R-:W-:Y:S01]  /*e9a0*/  LOP3.LUT R31, R72, 0xffff0000, RZ, 0xc0, !PT ;  /* 0xffff0000481f7812 */ /* 0x000fe200078ec0ff */
[----:B------:R-:W-:Y:S01]  /*e9b0*/  FFMA.FTZ R38, R21, R38, R32 ;  /* 0x0000002615267223 */ /* 0x000fe20000010020 */
[C---:B------:R-:W-:Y:S01]  /*e9c0*/  FFMA.FTZ R43, R30.reuse, R35, -R37 ;  /* 0x000000231e2b7223 */ /* 0x040fe20000010825 */
[----:B------:R-:W-:Y:S01]  /*e9d0*/  FFMA.FTZ R39, R30, R39, R34 ;  /* 0x000000271e277223 */ /* 0x000fe20000010022 */
[----:B------:R-:W-:Y:S01]  /*e9e0*/  LOP3.LUT R30, R73, 0xffff0000, RZ, 0xc0, !PT ;  /* 0xffff0000491e7812 */ /* 0x000fe200078ec0ff */
[C---:B------:R-:W-:Y:S01]  /*e9f0*/  FMUL.FTZ R21, R24.reuse, R31 ;  /* 0x0000001f18157220 */ /* 0x040fe20000410000 */
[----:B------:R-:W-:Y:S01]  /*ea00*/  FMUL.FTZ R35, R24, R65 ;  /* 0x0000004118237220 */ /* 0x000fe20000410000 */
[----:B------:R-:W-:-:S02]  /*ea10*/  IMAD.U32 R24, R74, 0x10000, RZ ;  /* 0x000100004a187824 */ /* 0x000fc400078e00ff */
[----:B------:R-:W-:Y:S01]  /*ea20*/  FMUL.FTZ R37, R25, R66 ;  /* 0x0000004219257220 */ /* 0x000fe20000410000 */
[C---:B------:R-:W-:Y:S01]  /*ea30*/  FFMA.FTZ R21, R4.reuse, R65, -R21 ;  /* 0x0000004104157223 */ /* 0x040fe20000010815 */
[----:B------:R-:W-:Y:S02]  /*ea40*/  IMAD.U32 R20, R53, 0x10000, RZ ;  /* 0x0001000035147824 */ /* 0x000fe400078e00ff */
[----:B------:R-:W-:Y:S01]  /*ea50*/  FMUL.FTZ R34, R25, R30 ;  /* 0x0000001e19227220 */ /* 0x000fe20000410000 */
[----:B------:R-:W-:Y:S01]  /*ea60*/  FFMA.FTZ R32, R4, R31, R35 ;  /* 0x0000001f04207223 */ /* 0x000fe20000010023 */
[----:B------:R-:W-:Y:S02]  /*ea70*/  IMAD.U32 R29, R6, 0x10000, RZ ;  /* 0x00010000061d7824 */ /* 0x000fe400078e00ff */
[----:B------:R-:W-:Y:S01]  /*ea80*/  FMUL.FTZ R4, R33, R24 ;  /* 0x0000001821047220 */ /* 0x000fe20000410000 */
[C---:B------:R-:W-:Y:S01]  /*ea90*/  FFMA.FTZ R37, R5.reuse, R30, R37 ;  /* 0x0000001e05257223 */ /* 0x040fe20000010025 */
[----:B------:R-:W-:Y:S01]  /*eaa0*/  FFMA.FTZ R25, R5, R66, -R34 ;  /* 0x0000004205197223 */ /* 0x000fe20000010822 */
[-C--:B------:R-:W-:Y:S01]  /*eab0*/  FMUL.FTZ R30, R33, R20.reuse ;  /* 0x00000014211e7220 */ /* 0x080fe20000410000 */
[----:B------:R-:W-:Y:S01]  /*eac0*/  FFMA.FTZ R20, R29, R20, -R4 ;  /* 0x000000141d147223 */ /* 0x000fe20000010804 */
[----:B------:R-:W-:-:S02]  /*ead0*/  LOP3.LUT R5, R74, 0xffff0000, RZ, 0xc0, !PT ;  /* 0xffff00004a057812 */ /* 0x000fc400078ec0ff */
[----:B------:R-:W-:Y:S01]  /*eae0*/  LOP3.LUT R53, R53, 0xffff0000, RZ, 0xc0, !PT ;  /* 0xffff000035357812 */ /* 0x000fe200078ec0ff */
[----:B------:R-:W-:Y:S01]  /*eaf0*/  FFMA.FTZ R30, R29, R24, R30 ;  /* 0x000000181d1e7223 */ /* 0x000fe2000001001e */
[----:B------:R-:W-:Y:S01]  /*eb00*/  LOP3.LUT R4, R75, 0xffff0000, RZ, 0xc0, !PT ;  /* 0xffff00004b047812 */ /* 0x000fe200078ec0ff */
[----:B------:R-:W-:Y:S01]  /*eb10*/  FMUL.FTZ R29, R26, R5 ;  /* 0x000000051a1d7220 */ /* 0x000fe20000410000 */
[----:B------:R-:W-:Y:S01]  /*eb20*/  LOP3.LUT R54, R54, 0xffff0000, RZ, 0xc0, !PT ;  /* 0xffff000036367812 */ /* 0x000fe200078ec0ff */
[-C--:B------:R-:W-:Y:S01]  /*eb30*/  FMUL.FTZ R26, R26, R53.reuse ;  /* 0x000000351a1a7220 */ /* 0x080fe20000410000 */
[----:B------:R-:W-:Y:S01]  /*eb40*/  LOP3.LUT R6, R6, 0xffff0000, RZ, 0xc0, !PT ;  /* 0xffff000006067812 */ /* 0x000fe200078ec0ff */
[----:B------:R-:W-:Y:S01]  /*eb50*/  FMUL.FTZ R24, R27, R4 ;  /* 0x000000041b187220 */ /* 0x000fe20000410000 */
[----:B------:R-:W-:Y:S01]  /*eb60*/  LOP3.LUT R7, R7, 0xffff0000, RZ, 0xc0, !PT ;  /* 0xffff000007077812 */ /* 0x000fe200078ec0ff */
[-C--:B------:R-:W-:Y:S02]  /*eb70*/  FMUL.FTZ R31, R27, R54.reuse ;  /* 0x000000361b1f7220 */ /* 0x080fe40000410000 */
[C---:B------:R-:W-:Y:S01]  /*eb80*/  FFMA.FTZ R29, R6.reuse, R53, -R29 ;  /* 0x00000035061d7223 */ /* 0x040fe2000001081d */
[----:B------:R-:W-:Y:S01]  /*eb90*/  FFMA.FTZ R27, R6, R5, R26 ;  /* 0x00000005061b7223 */ /* 0x000fe2000001001a */
[C---:B------:R-:W-:Y:S01]  /*eba0*/  FFMA.FTZ R54, R7.reuse, R54, -R24 ;  /* 0x0000003607367223 */ /* 0x040fe20000010818 */
[----:B------:R-:W-:Y:S01]  /*ebb0*/  FFMA.FTZ R34, R7, R4, R31 ;  /* 0x0000000407227223 */ /* 0x000fe2000001001f */
[----:B------:R-:W-:-:S02]  /*ebc0*/  F2FP.BF16.F32.PACK_AB R4, R21, R40 ;  /* 0x000000281504723e */ /* 0x000fc400000010ff */
[----:B------:R-:W-:Y:S02]  /*ebd0*/  F2FP.BF16.F32.PACK_AB R5, R25, R42 ;  /* 0x0000002a1905723e */ /* 0x000fe400000010ff */
[----:B------:R-:W-:Y:S02]  /*ebe0*/  F2FP.BF16.F32.PACK_AB R6, R29, R20 ;  /* 0x000000141d06723e */ /* 0x000fe400000010ff */
[----:B------:R-:W-:Y:S02]  /*ebf0*/  F2FP.BF16.F32.PACK_AB R26, R27, R30 ;  /* 0x0000001e1b1a723e */ /* 0x000fe400000010ff */
[----:B------:R-:W-:Y:S02]  /*ec00*/  F2FP.BF16.F32.PACK_AB R7, R54, R43 ;  /* 0x0000002b3607723e */ /* 0x000fe400000010ff */
[----:B------:R-:W-:Y:S02]  /*ec10*/  F2FP.BF16.F32.PACK_AB R24, R32, R41 ;  /* 0x000000292018723e */ /* 0x000fe400000010ff */
[----:B------:R-:W-:Y:S01]  /*ec20*/  F2FP.BF16.F32.PACK_AB R25, R37, R38 ;  /* 0x000000262519723e */ /* 0x000fe200000010ff */
[----:B------:R3:W-:Y:S01]  /*ec30*/  STS.128 [R44], R4 ;  /* 0x000000042c007388 */ /* 0x0007e20000000c00 */
[----:B------:R-:W-:-:S05]  /*ec40*/  F2FP.BF16.F32.PACK_AB R27, R34, R39 ;  /* 0x00000027221b723e */ /* 0x000fca00000010ff */
[----:B------:R3:W-:Y:S02]  /*ec50*/  STS.128 [R28+0x10400], R24 ;  /* 0x010400181c007388 */ /* 0x0007e40000000c00 */
.L_x_1655:
[----:B------:R-:W-:Y:S05]  /*ec60*/  BSYNC B1 ;  /* 0x0000000000017941 */ /* 0x000fea0003800000 */
.L_x_1654:
[----:B------:R-:W-:Y:S01]  /*ec70*/  PRMT R20, R3, 0x5410, R0 ;  /* 0x0000541003147816 */ /* 0x000fe20000000000 */
[----:B------:R-:W-:Y:S06]  /*ec80*/  @P0 BRA `(.L_x_1639) ;  /* 0x0000000400a00947 */ /* 0x000fec0003800000 */
[----:B-1----:R-:W4:Y:S01]  /*ec90*/  LDL R32, [R1+0x38] ;  /* 0x0000380001207983 */ /* 0x002f220000100800 */
[----:B------:R-:W-:Y:S02]  /*eca0*/  LEA.HI R56, R56, R207, RZ, 0x1d ;  /* 0x000000cf38387211 */ /* 0x000fe400078fe8ff */
[----:B--23--:R-:W-:Y:S02]  /*ecb0*/  SHF.R.U32.HI R4, RZ, 0x3, R196 ;  /* 0x00000003ff047819 */ /* 0x00cfe400000116c4 */
[----:B------:R-:W-:Y:S01]  /*ecc0*/  SHF.R.S32.HI R5, RZ, 0x1f, R56 ;  /* 0x0000001fff057819 */ /* 0x000fe20000011438 */
[----:B------:R-:W-:Y:S01]  /*ecd0*/  IMAD.SHL.U32 R3, R56, 0x8, RZ ;  /* 0x0000000838037824 */ /* 0x000fe200078e00ff */
[----:B------:R-:W-:Y:S02]  /*ece0*/  SHF.R.U64 R21, R12, 0x10, R13 ;  /* 0x000000100c157819 */ /* 0x000fe4000000120d */
[----:B------:R-:W-:Y:S02]  /*ecf0*/  LEA.HI R5, R5, R56, RZ, 0x3 ;  /* 0x0000003805057211 */ /* 0x000fe400078f18ff */
[----:B------:R-:W-:-:S02]  /*ed00*/  LOP3.LUT R0, R196, 0x38, R3, 0xf8, !PT ;  /* 0x00000038c4007812 */ /* 0x000fc400078ef803 */
[----:B------:R-:W-:Y:S01]  /*ed10*/  SHF.R.U32.HI R12, RZ, 0x10, R13 ;  /* 0x00000010ff0c7819 */ /* 0x000fe2000001160d */
[----:B------:R-:W-:Y:S01]  /*ed20*/  IMAD.SHL.U32 R5, R5, 0x400, RZ ;  /* 0x0000040005057824 */ /* 0x000fe200078e00ff */
[----:B------:R-:W-:Y:S02]  /*ed30*/  LOP3.LUT R0, R0, R4, RZ, 0x3c, !PT ;  /* 0x0000000400007212 */ /* 0x000fe400078e3cff */
[--C-:B------:R-:W-:Y:S02]  /*ed40*/  SHF.R.U64 R13, R8, 0x10, R9.reuse ;  /* 0x00000010080d7819 */ /* 0x100fe40000001209 */
[----:B------:R-:W-:Y:S02]  /*ed50*/  LOP3.LUT R3, R5, 0x7fffe000, RZ, 0xc0, !PT ;  /* 0x7fffe00005037812 */ /* 0x000fe400078ec0ff */
[----:B------:R-:W-:Y:S02]  /*ed60*/  SHF.R.U32.HI R8, RZ, 0x10, R9 ;  /* 0x00000010ff087819 */ /* 0x000fe40000011609 */
[----:B------:R-:W-:-:S02]  /*ed70*/  IADD3 R3, R0, R3, R199 ;  /* 0x0000000300037210 */ /* 0x000fc40007ffe0c7 */
[----:B------:R-:W-:Y:S02]  /*ed80*/  PRMT R58, R58, 0x5410, R13 ;  /* 0x000054103a3a7816 */ /* 0x000fe4000000000d */
[--C-:B------:R-:W-:Y:S01]  /*ed90*/  SHF.R.U64 R9, R10, 0x10, R11.reuse ;  /* 0x000000100a097819 */ /* 0x100fe2000000120b */
[----:B------:R-:W-:Y:S01]  /*eda0*/  IMAD R3, R3, 0x2, R2 ;  /* 0x0000000203037824 */ /* 0x000fe200078e0202 */
[----:B------:R-:W-:Y:S02]  /*edb0*/  SHF.R.U32.HI R10, RZ, 0x10, R11 ;  /* 0x00000010ff0a7819 */ /* 0x000fe4000001160b */
[----:B------:R-:W-:Y:S02]  /*edc0*/  PRMT R71, R71, 0x5410, R12 ;  /* 0x0000541047477816 */ /* 0x000fe4000000000c */
[----:B------:R-:W1:Y:S01]  /*edd0*/  LDS.128 R24, [R3+0x10400] ;  /* 0x0104000003187984 */ /* 0x000e620000000c00 */
[--C-:B------:R-:W-:Y:S02]  /*ede0*/  SHF.R.U64 R28, R14, 0x10, R15.reuse ;  /* 0x000000100e1c7819 */ /* 0x100fe4000000120f */
[----:B0-----:R-:W-:-:S02]  /*edf0*/  SHF.R.U32.HI R29, RZ, 0x10, R15 ;  /* 0x00000010ff1d7819 */ /* 0x001fc4000001160f */
[----:B------:R-:W-:Y:S02]  /*ee00*/  PRMT R70, R70, 0x5410, R21 ;  /* 0x0000541046467816 */ /* 0x000fe40000000015 */
[----:B------:R-:W-:Y:S02]  /*ee10*/  PRMT R67, R67, 0x5410, R8 ;  /* 0x0000541043437816 */ /* 0x000fe40000000008 */
[----:B------:R-:W-:Y:S01]  /*ee20*/  PRMT R28, R20, 0x5432, R28 ;  /* 0x00005432141c7816 */ /* 0x000fe2000000001c */
[----:B------:R-:W-:Y:S01]  /*ee30*/  IMAD.U32 R21, R70, 0x10000, RZ ;  /* 0x0001000046157824 */ /* 0x000fe200078e00ff */
[----:B------:R-:W-:Y:S02]  /*ee40*/  PRMT R29, R20, 0x5410, R29 ;  /* 0x00005410141d7816 */ /* 0x000fe4000000001d */
[----:B------:R-:W-:Y:S02]  /*ee50*/  PRMT R69, R69, 0x5410, R10 ;  /* 0x0000541045457816 */ /* 0x000fe4000000000a */
[----:B------:R-:W-:Y:S01]  /*ee60*/  PRMT R68, R68, 0x5410, R9 ;  /* 0x0000541044447816 */ /* 0x000fe20000000009 */
[C---:B-1----:R-:W-:Y:S01]  /*ee70*/  IMAD.U32 R11, R24.reuse, 0x10000, RZ ;  /* 0x00010000180b7824 */ /* 0x042fe200078e00ff */
[----:B------:R-:W-:Y:S01]  /*ee80*/  LOP3.LUT R12, R24, 0xffff0000, RZ, 0xc0, !PT ;  /* 0xffff0000180c7812 */ /* 0x000fe200078ec0ff */
[C---:B------:R-:W-:Y:S01]  /*ee90*/  IMAD.U32 R13, R25.reuse, 0x10000, RZ ;  /* 0x00010000190d7824 */ /* 0x040fe200078e00ff */
[----:B------:R-:W-:Y:S01]  /*eea0*/  LOP3.LUT R24, R25, 0xffff0000, RZ, 0xc0, !PT ;  /* 0xffff000019187812 */ /* 0x000fe200078ec0ff */
[----:B------:R-:W-:Y:S01]  /*eeb0*/  IMAD.U32 R25, R58, 0x10000, RZ ;  /* 0x000100003a197824 */ /* 0x000fe200078e00ff */
[C---:B------:R-:W-:Y:S01]  /*eec0*/  LOP3.LUT R15, R26.reuse, 0xffff0000, RZ, 0xc0, !PT ;  /* 0xffff00001a0f7812 */ /* 0x040fe200078ec0ff */
[----:B------:R-:W-:Y:S01]  /*eed0*/  IMAD.U32 R14, R26, 0x10000, RZ ;  /* 0x000100001a0e7824 */ /* 0x000fe200078e00ff */
[C---:B------:R-:W-:Y:S01]  /*eee0*/  LOP3.LUT R26, R27.reuse, 0xffff0000, RZ, 0xc0, !PT ;  /* 0xffff00001b1a7812 */ /* 0x040fe200078ec0ff */
[----:B------:R-:W-:-:S02]  /*eef0*/  IMAD.U32 R20, R27, 0x10000, RZ ;  /* 0x000100001b147824 */ /* 0x000fc400078e00ff */
[----:B------:R-:W-:Y:S01]  /*ef00*/  FMUL.FTZ R31, R11, R25 ;  /* 0x000000190b1f7220 */ /* 0x000fe20000410000 */
[----:B------:R-:W-:Y:S02]  /*ef10*/  IMAD.U32 R27, R67, 0x10000, RZ ;  /* 0x00010000431b7824 */ /* 0x000fe400078e00ff */
[----:B------:R-:W-:Y:S01]  /*ef20*/  FMUL.FTZ R33, R11, R21 ;  /* 0x000000150b217220 */ /* 0x000fe20000410000 */
[----:B------:R-:W-:Y:S01]  /*ef30*/  IMAD.U32 R11, R71, 0x10000, RZ ;  /* 0x00010000470b7824 */ /* 0x000fe200078e00ff */
[----:B------:R-:W-:Y:S01]  /*ef40*/  LOP3.LUT R67, R67, 0xffff0000, RZ, 0xc0, !PT ;  /* 0xffff000043437812 */ /* 0x000fe200078ec0ff */
[----:B------:R-:W-:Y:S01]  /*ef50*/  FMUL.FTZ R35, R13, R27 ;  /* 0x0000001b0d237220 */ /* 0x000fe20000410000 */
[----:B------:R-:W-:Y:S01]  /*ef60*/  LOP3.LUT R71, R71, 0xffff0000, RZ, 0xc0, !PT ;  /* 0xffff000047477812 */ /* 0x000fe200078ec0ff */
[----:B----4-:R-:W0:Y:S02]  /*ef70*/  LDS.128 R4, [R32] ;  /* 0x0000000020047984 */ /* 0x010e240000000c00 */
        /* <DEDUP_REMOVED lines=8> */
[-C--:B------:R-:W-:Y:S01]  /*f000*/  FMUL.FTZ R25, R13, R11.reuse ;  /* 0x0000000b0d197220 */ /* 0x080fe20000410000 */
[----:B------:R-:W-:Y:S01]  /*f010*/  FFMA.FTZ R35, R8, R11, -R35 ;  /* 0x0000000b08237223 */ /* 0x000fe20000010823 */
[----:B------:R-:W-:Y:S02]  /*f020*/  IMAD.U32 R10, R7, 0x10000, RZ ;  /* 0x00010000070a7824 */ /* 0x000fe400078e00ff */
[C---:B------:R-:W-:Y:S01]  /*f030*/  FMUL.FTZ R11, R20.reuse, R31 ;  /* 0x0000001f140b7220 */ /* 0x040fe20000410000 */
[----:B------:R-:W-:Y:S01]  /*f040*/  FMUL.FTZ R0, R20, R21 ;  /* 0x0000001514007220 */ /* 0x000fe20000410000 */
[----:B------:R-:W-:Y:S01]  /*f050*/  LOP3.LUT R13, R58, 0xffff0000, RZ, 0xc0, !PT ;  /* 0xffff00003a0d7812 */ /* 0x000fe200078ec0ff */
[----:B------:R-:W-:Y:S01]  /*f060*/  FFMA.FTZ R27, R8, R27, R25 ;  /* 0x0000001b081b7223 */ /* 0x000fe20000010019 */
[----:B------:R-:W-:Y:S01]  /*f070*/  FFMA.FTZ R20, R10, R21, -R11 ;  /* 0x000000150a147223 */ /* 0x000fe2000001080b */
[----:B------:R-:W-:Y:S01]  /*f080*/  LOP3.LUT R11, R70, 0xffff0000, RZ, 0xc0, !PT ;  /* 0xffff0000460b7812 */ /* 0x000fe200078ec0ff */
[----:B------:R-:W-:-:S02]  /*f090*/  IMAD.U32 R8, R68, 0x10000, RZ ;  /* 0x0001000044087824 */ /* 0x000fc400078e00ff */
[----:B------:R-:W-:Y:S01]  /*f0a0*/  FMUL.FTZ R21, R12, R13 ;  /* 0x0000000d0c157220 */ /* 0x000fe20000410000 */
[----:B------:R-:W-:Y:S01]  /*f0b0*/  FFMA.FTZ R31, R10, R31, R0 ;  /* 0x0000001f0a1f7223 */ /* 0x000fe20000010000 */
[----:B------:R-:W-:Y:S02]  /*f0c0*/  IMAD.U32 R0, R28, 0x10000, RZ ;  /* 0x000100001c007824 */ /* 0x000fe400078e00ff */
[-C--:B------:R-:W-:Y:S01]  /*f0d0*/  FMUL.FTZ R25, R12, R11.reuse ;  /* 0x0000000b0c197220 */ /* 0x080fe20000410000 */
[----:B------:R-:W-:Y:S01]  /*f0e0*/  FFMA.FTZ R21, R4, R11, -R21 ;  /* 0x0000000b04157223 */ /* 0x000fe20000010815 */
[----:B------:R-:W-:Y:S01]  /*f0f0*/  FMUL.FTZ R12, R24, R67 ;  /* 0x00000043180c7220 */ /* 0x000fe20000410000 */
[----:B------:R-:W-:Y:S02]  /*f100*/  IMAD.U32 R9, R6, 0x10000, RZ ;  /* 0x0001000006097824 */ /* 0x000fe400078e00ff */
[----:B------:R-:W-:Y:S01]  /*f110*/  FFMA.FTZ R10, R4, R13, R25 ;  /* 0x0000000d040a7223 */ /* 0x000fe20000010019 */
[-C--:B------:R-:W-:Y:S01]  /*f120*/  FMUL.FTZ R24, R24, R71.reuse ;  /* 0x0000004718187220 */ /* 0x080fe20000410000 */
[----:B------:R-:W-:Y:S01]  /*f130*/  FMUL.FTZ R4, R14, R8 ;  /* 0x000000080e047220 */ /* 0x000fe20000410000 */
[----:B------:R-:W-:Y:S01]  /*f140*/  LOP3.LUT R68, R68, 0xffff0000, RZ, 0xc0, !PT ;  /* 0xffff000044447812 */ /* 0x000fe200078ec0ff */
[-C--:B------:R-:W-:Y:S01]  /*f150*/  FMUL.FTZ R14, R14, R0.reuse ;  /* 0x000000000e0e7220 */ /* 0x080fe20000410000 */
[----:B------:R-:W-:Y:S01]  /*f160*/  LOP3.LUT R69, R69, 0xffff0000, RZ, 0xc0, !PT ;  /* 0xffff000045457812 */ /* 0x000fe200078ec0ff */
[C---:B------:R-:W-:Y:S01]  /*f170*/  FFMA.FTZ R12, R5.reuse, R71, -R12 ;  /* 0x00000047050c7223 */ /* 0x040fe2000001080c */
[----:B------:R-:W-:Y:S01]  /*f180*/  LOP3.LUT R28, R28, 0xffff0000, RZ, 0xc0, !PT ;  /* 0xffff00001c1c7812 */ /* 0x000fe200078ec0ff */
[----:B------:R-:W-:Y:S01]  /*f190*/  FFMA.FTZ R24, R5, R67, R24 ;  /* 0x0000004305187223 */ /* 0x000fe20000010018 */
[----:B------:R-:W-:Y:S01]  /*f1a0*/  LOP3.LUT R29, R29, 0xffff0000, RZ, 0xc0, !PT ;  /* 0xffff00001d1d7812 */ /* 0x000fe200078ec0ff */
[----:B------:R-:W-:Y:S01]  /*f1b0*/  FFMA.FTZ R0, R9, R0, -R4 ;  /* 0x0000000009007223 */ /* 0x000fe20000010804 */
[----:B------:R-:W-:Y:S01]  /*f1c0*/  LOP3.LUT R6, R6, 0xffff0000, RZ, 0xc0, !PT ;  /* 0xffff000006067812 */ /* 0x000fe200078ec0ff */
[----:B------:R-:W-:Y:S01]  /*f1d0*/  FMUL.FTZ R5, R15, R68 ;  /* 0x000000440f057220 */ /* 0x000fe20000410000 */
[----:B------:R-:W-:Y:S01]  /*f1e0*/  LOP3.LUT R7, R7, 0xffff0000, RZ, 0xc0, !PT ;  /* 0xffff000007077812 */ /* 0x000fe200078ec0ff */
        /* <DEDUP_REMOVED lines=18> */
.L_x_1639:
[----:B------:R-:W-:Y:S05]  /*f310*/  BSYNC B0 ;  /* 0x0000000000007941 */ /* 0x000fea0003800000 */
.L_x_1611:
        /* <DEDUP_REMOVED lines=8> */
.L_x_1609:
[----:B------:R-:W-:-:S05]  /*f3a0*/  IMAD.U32 R0, RZ, RZ, UR45 ;  /* 0x0000002dff007e24 */ /* 0x000fca000f8e00ff */
[----:B------:R-:W-:-:S13]  /*f3b0*/  ISETP.NE.AND P0, PT, R0, 0x3, PT ;  /* 0x000000030000780c */ /* 0x000fda0003f05270 */
[----:B------:R-:W-:Y:S05]  /*f3c0*/  @!P0 BRA `(.L_x_1656) ;  /* 0x0000000000048947 */ /* 0x000fea0003800000 */
[----:B------:R-:W-:Y:S01]  /*f3d0*/  BPT.TRAP 0x1 ;  /* 0x000000040000795c */ /* 0x000fe20000300000 */
.L_x_1656:
[----:B01--4-:R-:W-:Y:S01]  /*f3e0*/  IMAD R3, R22, 0x8, R2 ;  /* 0x0000000816037824 */ /* 0x013fe200078e0202 */
[----:B------:R-:W-:-:S04]  /*f3f0*/  SHF.L.U32 R0, R186, 0x1f, RZ ;  /* 0x0000001fba007819 */ /* 0x000fc800000006ff */
[----:B------:R0:W1:Y:S01]  /*f400*/  SYNCS.PHASECHK.TRANS64.TRYWAIT P2, [R3+URZ+0x28830], R0 ;  /* 0x02883000030075a7 */ /* 0x000062000804017f */
[----:B------:R-:W-:Y:S05]  /*f410*/  @!P0 BRA `(.L_x_1657) ;  /* 0x0000000000048947 */ /* 0x000fea0003800000 */
[----:B------:R-:W-:Y:S01]  /*f420*/  BPT.TRAP 0x1 ;  /* 0x000000040000795c */ /* 0x000fe20000300000 */
.L_x_1657:
[----:B--23--:R-:W2:Y:S02]  /*f430*/  S2R R4, SR_TID.X ;  /* 0x0000000000047919 */ /* 0x00cea40000002100 */
[----:B--2---:R-:W-:-:S04]  /*f440*/  LOP3.LUT R4, R4, 0x7f, RZ, 0xc0, !PT ;  /* 0x0000007f04047812 */ /* 0x004fc800078ec0ff */
[----:B------:R-:W-:Y:S01]  /*f450*/  ISETP.NE.AND P1, PT, R4, RZ, PT ;  /* 0x000000ff0400720c */ /* 0x000fe20003f25270 */
[----:B-1----:R-:W-:-:S12]  /*f460*/  @P2 BRA `(.L_x_1658) ;  /* 0x0000000000082947 */ /* 0x002fd80003800000 */
[----:B------:R-:W1:Y:S02]  /*f470*/  SYNCS.PHASECHK.TRANS64.TRYWAIT P2, [R3+URZ+0x28830], R0 ;  /* 0x02883000030075a7 */ /* 0x000e64000804017f */
[----:B-1----:R-:W-:Y:S05]  /*f480*/  @!P2 BRA `(.L_x_1659) ;  /* 0x00000194004ca947 */ /* 0x002fea0003800000 */
.L_x_1658:
        /* <DEDUP_REMOVED lines=9> */
[----:B------:R-:W-:Y:S01]  /*f520*/  UMOV UR9, 0x40000040 ;  /* 0x4000004000097882 */ /* 0x000fe20000000000 */
[----:B------:R-:W-:Y:S01]  /*f530*/  LOP3.LUT R0, R0, 0x3fff, RZ, 0xc0, !PT ;  /* 0x00003fff00007812 */ /* 0x000fe200078ec0ff */
[----:B------:R-:W-:Y:S01]  /*f540*/  UMOV UR5, 0x40000040 ;  /* 0x4000004000057882 */ /* 0x000fe20000000000 */
[----:B------:R-:W-:Y:S01]  /*f550*/  R2UR UR11, R9 ;  /* 0x00000000090b72ca */ /* 0x000fe200000e0000 */
[----:B------:R-:W-:Y:S01]  /*f560*/  IMAD.MOV.U32 R9, RZ, RZ, 0x40000040 ;  /* 0x40000040ff097424 */ /* 0x000fe200078e00ff */
[----:B------:R-:W-:Y:S01]  /*f570*/  LOP3.LUT R7, R0, 0x10000, RZ, 0xfc, !PT ;  /* 0x0001000000077812 */ /* 0x000fe200078efcff */
[----:B------:R-:W-:Y:S01]  /*f580*/  ULOP3.LUT UR12, UR12, 0x10000, URZ, 0xfc, !UPT ;  /* 0x000100000c0c7892 */ /* 0x000fe2000f8efc3f */
[----:B------:R-:W-:Y:S01]  /*f590*/  IMAD.MOV.U32 R5, RZ, RZ, 0x40000040 ;  /* 0x40000040ff057424 */ /* 0x000fe200078e00ff */
[----:B------:R-:W-:Y:S01]  /*f5a0*/  UMOV UR17, 0x40000040 ;  /* 0x4000004000117882 */ /* 0x000fe20000000000 */
[----:B------:R-:W-:Y:S01]  /*f5b0*/  R2UR UR7, R9 ;  /* 0x00000000090772ca */ /* 0x000fe200000e0000 */
[----:B------:R-:W-:Y:S01]  /*f5c0*/  IMAD R4, R22, 0x800, R7 ;  /* 0x0000080016047824 */ /* 0x000fe200078e0207 */
[----:B------:R-:W-:Y:S01]  /*f5d0*/  UIADD3 UR8, UR12, 0x2, URZ ;  /* 0x000000020c087890 */ /* 0x000fe2000fffe03f */
[----:B------:R-:W-:Y:S01]  /*f5e0*/  IMAD.MOV.U32 R9, RZ, RZ, 0x40000040 ;  /* 0x40000040ff097424 */ /* 0x000fe200078e00ff */
[----:B------:R-:W-:Y:S01]  /*f5f0*/  UIADD3 UR4, UR12, 0x4, URZ ;  /* 0x000000040c047890 */ /* 0x000fe2000fffe03f */
[C---:B------:R-:W-:Y:S01]  /*f600*/  VIADD R8, R4.reuse, 0x2 ;  /* 0x0000000204087836 */ /* 0x040fe20000000000 */
[----:B------:R-:W-:Y:S01]  /*f610*/  R2UR UR14, R4 ;  /* 0x00000000040e72ca */ /* 0x000fe200000e0000 */
[----:B------:R-:W-:Y:S01]  /*f620*/  UIADD3 UR16, UR12, 0x6, URZ ;  /* 0x000000060c107890 */ /* 0x000fe2000fffe03f */
[----:B------:R-:W-:Y:S01]  /*f630*/  R2UR UR19, R9 ;  /* 0x00000000091372ca */ /* 0x000fe200000e0000 */
[----:B------:R-:W-:Y:S01]  /*f640*/  IMAD.MOV.U32 R9, RZ, RZ, 0x40000040 ;  /* 0x40000040ff097424 */ /* 0x000fe200078e00ff */
[----:B------:R-:W-:Y:S01]  /*f650*/  R2UR UR10, R8 ;  /* 0x00000000080a72ca */ /* 0x000fe200000e0000 */
[----:B------:R-:W-:Y:S01]  /*f660*/  VIADD R8, R4, 0x4 ;  /* 0x0000000404087836 */ /* 0x000fe20000000000 */
[----:B------:R-:W-:Y:S01]  /*f670*/  UIADD3 UR20, UR12, 0x400, URZ ;  /* 0x000004000c147890 */ /* 0x000fe2000fffe03f */
[----:B------:R-:W-:Y:S01]  /*f680*/  R2UR UR35, R5 ;  /* 0x00000000052372ca */ /* 0x000fe200000e0000 */
[----:B------:R-:W-:Y:S01]  /*f690*/  UMOV UR21, 0x40000040 ;  /* 0x4000004000157882 */ /* 0x000fe20000000000 */
[----:B------:R-:W-:Y:S01]  /*f6a0*/  R2UR UR23, R9 ;  /* 0x00000000091772ca */ /* 0x000fe200000e0000 */
[----:B------:R-:W-:Y:S01]  /*f6b0*/  IMAD.MOV.U32 R9, RZ, RZ, 0x40000040 ;  /* 0x40000040ff097424 */ /* 0x000fe200078e00ff */
[----:B------:R-:W-:Y:S01]  /*f6c0*/  R2UR UR6, R8 ;  /* 0x00000000080672ca */ /* 0x000fe200000e0000 */
[----:B------:R-:W-:Y:S01]  /*f6d0*/  VIADD R8, R4, 0x6 ;  /* 0x0000000604087836 */ /* 0x000fe20000000000 */
[----:B------:R-:W-:Y:S01]  /*f6e0*/  HGMMA.64x128x16.F32.BF16 R24, gdesc[UR12], RZ, !UPT, gsb0 ;  /* 0x01e000000c1879f0 */ /* 0x000fe2000c0018ff */
[----:B------:R-:W-:Y:S01]  /*f6f0*/  UIADD3 UR24, UR12, 0x402, URZ ;  /* 0x000004020c187890 */ /* 0x000fe2000fffe03f */
[----:B------:R-:W-:Y:S01]  /*f700*/  R2UR UR27, R9 ;  /* 0x00000000091b72ca */ /* 0x000fe200000e0000 */
[----:B------:R-:W-:Y:S01]  /*f710*/  UMOV UR25, 0x40000040 ;  /* 0x4000004000197882 */ /* 0x000fe20000000000 */
[----:B------:R-:W-:Y:S01]  /*f720*/  R2UR UR18, R8 ;  /* 0x00000000081272ca */ /* 0x000fe200000e0000 */
[----:B------:R-:W-:Y:S01]  /*f730*/  VIADD R8, R4, 0x400 ;  /* 0x0000040004087836 */ /* 0x000fe20000000000 */
[----:B------:R-:W-:Y:S01]  /*f740*/  UIADD3 UR28, UR12, 0x404, URZ ;  /* 0x000004040c1c7890 */ /* 0x000fe2000fffe03f */
[----:B------:R-:W-:Y:S01]  /*f750*/  IMAD.MOV.U32 R9, RZ, RZ, 0x40000040 ;  /* 0x40000040ff097424 */ /* 0x000fe200078e00ff */
[----:B------:R-:W-:Y:S01]  /*f760*/  UMOV UR29, 0x40000040 ;  /* 0x40000040001d7882 */ /* 0x000fe20000000000 */
[----:B------:R-:W-:Y:S01]  /*f770*/  UIADD3 UR32, UR12, 0x406, URZ ;  /* 0x000004060c207890 */ /* 0x000fe2000fffe03f */
[----:B------:R-:W-:Y:S01]  /*f780*/  R2UR UR22, R8 ;  /* 0x00000000081672ca */ /* 0x000fe200000e0000 */
[----:B------:R-:W-:Y:S01]  /*f790*/  VIADD R8, R4, 0x402 ;  /* 0x0000040204087836 */ /* 0x000fe20000000000 */
[----:B------:R-:W-:Y:S01]  /*f7a0*/  R2UR UR31, R9 ;  /* 0x00000000091f72ca */ /* 0x000fe200000e0000 */
[----:B------:R-:W-:Y:S01]  /*f7b0*/  UMOV UR33, 0x40000040 ;  /* 0x4000004000217882 */ /* 0x000fe20000000000 */
[----:B------:R-:W0:Y:S01]  /*f7c0*/  LDC R0, c[0x0][0x448] ;  /* 0x00011200ff007b82 */ /* 0x000e220000000800 */
[----:B------:R-:W-:Y:S01]  /*f7d0*/  IMAD.IADD R9, R195, 0x1, R192 ;  /* 0x00000001c3097824 */ /* 0x000fe200078e02c0 */
[----:B------:R-:W-:Y:S01]  /*f7e0*/  R2UR UR26, R8 ;  /* 0x00000000081a72ca */ /* 0x000fe200000e0000 */
[----:B------:R-:W-:-:S02]  /*f7f0*/  VIADD R8, R4, 0x404 ;  /* 0x0000040404087836 */ /* 0x000fc40000000000 */
[----:B------:R-:W-:Y:S02]  /*f800*/  VIADD R4, R4, 0x406 ;  /* 0x0000040604047836 */ /* 0x000fe40000000000 */
[----:B------:R-:W-:Y:S01]  /*f810*/  IMAD.MOV.U32 R13, RZ, RZ, -0x80 ;  /* 0xffffff80ff0d7424 */ /* 0x000fe200078e00ff */
[----:B------:R-:W-:Y:S01]  /*f820*/  R2UR UR30, R8 ;  /* 0x00000000081e72ca */ /* 0x000fe200000e0000 */
[----:B------:R-:W1:Y:S01]  /*f830*/  LDC.64 R10, c[0x0][0x9e0] ;  /* 0x00027800ff0a7b82 */ /* 0x000e620000000a00 */
[----:B------:R-:W-:Y:S01]  /*f840*/  R2UR UR34, R4 ;  /* 0x00000000042272ca */ /* 0x000fe200000e0000 */
[----:B------:R-:W-:-:S05]  /*f850*/  IMAD R13, R88, R13, 0x80 ;  /* 0x00000080580d7424 */ /* 0x000fca00078e020d */
[----:B------:R-:W-:Y:S02]  /*f860*/  IADD3 R8, -R188, R189, R13 ;  /* 0x000000bdbc087210 */ /* 0x000fe40007ffe10d */
[----:B0-----:R-:W-:Y:S02]  /*f870*/  ISETP.NE.AND P2, PT, R0, 0x1, PT ;  /* 0x000000010000780c */ /* 0x001fe40003f45270 */
[----:B-1----:R-:W-:-:S11]  /*f880*/  ISETP.GE.AND P3, PT, R11, 0x1, PT ;  /* 0x000000010b00780c */ /* 0x002fd60003f66270 */
[----:B------:R-:W0:Y:S08]  /*f890*/  @P2 LDC R0, c[0x0][0x44c] ;  /* 0x00011300ff002b82 */ /* 0x000e300000000800 */
[----:B------:R-:W1:Y:S01]  /*f8a0*/  @P2 LDC R5, c[0x0][0x450] ;  /* 0x00011400ff052b82 */ /* 0x000e620000000800 */
[----:B0-----:R-:W-:-:S05]  /*f8b0*/  @P2 IMAD.HI.U32 R0, R9, R0, RZ ;  /* 0x0000000009002227 */ /* 0x001fca00078e00ff */
[----:B-1----:R-:W-:Y:S01]  /*f8c0*/  @P2 SHF.R.U32.HI R9, RZ, R5, R0 ;  /* 0x00000005ff092219 */ /* 0x002fe20000011600 */
[----:B------:R-:W-:-:S04]  /*f8d0*/  @!P1 VIADD R0, R3, 0x28840 ;  /* 0x0002884003009836 */ /* 0x000fc80000000000 */
[----:B------:R-:W0:Y:S01]  /*f8e0*/  SHFL.IDX PT, R20, R9, RZ, 0x1c1f ;  /* 0x001c1fff09147589 */ /* 0x000e2200000e0000 */
[----:B------:R-:W-:Y:S01]  /*f8f0*/  @!P1 PRMT R0, RZ, 0x654, R0 ;  /* 0x00000654ff009816 */ /* 0x000fe20000000000 */
[----:B------:R-:W-:Y:S02]  /*f900*/  WARPGROUP.DEPBAR.LE gsb0, 0x0 ;  /* 0x00008000000079c5 */ /* 0x000fe40000010000 */
[----:B------:R-:W-:-:S06]  /*f910*/  WARPGROUP.ARRIVE ;  /* 0x00000000000079c5 */ /* 0x000fcc0000000000 */
[----:B------:R-:W-:Y:S03]  /*f920*/  HGMMA.64x128x16.F32.BF16 R24, gdesc[UR8], R24, gsb0 ;  /* 0x01e00000081879f0 */ /* 0x000fe60008001818 */
[----:B------:R-:W-:Y:S02]  /*f930*/  WARPGROUP.DEPBAR.LE gsb0, 0x0 ;  /* 0x00008000000079c5 */ /* 0x000fe40000010000 */
[----:B------:R-:W-:-:S07]  /*f940*/  WARPGROUP.ARRIVE ;  /* 0x00000000000079c5 */ /* 0x000fce0000000000 */
[----:B------:R-:W-:Y:S01]  /*f950*/  HGMMA.64x128x16.F32.BF16 R24, gdesc[UR4], R24, gsb0 ;  /* 0x01e00000041879f0 */ /* 0x000fe20008001818 */
[----:B------:R-:W-:Y:S02]  /*f960*/  ULDC UR6, c[0x0][0x9dc] ;  /* 0x0002770000067ab9 */ /* 0x000fe40000000800 */
[----:B------:R-:W-:-:S05]  /*f970*/  IMAD.U32 R6, RZ, RZ, UR6 ;  /* 0x00000006ff067e24 */ /* 0x000fca000f8e00ff */
[----:B------:R-:W-:Y:S01]  /*f980*/  LOP3.LUT R4, RZ, R6, RZ, 0x33, !PT ;  /* 0x00000006ff047212 */ /* 0x000fe200078e33ff */
        /* <DEDUP_REMOVED lines=18> */
[----:B------:R-:W-:Y:S02]  /*fab0*/  IADD3 R15, -R187, R0, R189 ;  /* 0x00000000bb0f7210 */ /* 0x000fe40007ffe1bd */
[----:B------:R-:W-:-:S03]  /*fac0*/  LEA R0, R88, 0xffffff80, 0x7 ;  /* 0xffffff8058007811 */ /* 0x000fc600078e38ff */
[C---:B------:R-:W-:Y:S02]  /*fad0*/  IMAD.IADD R3, R15.reuse, 0x1, R4 ;  /* 0x000000010f037824 */ /* 0x040fe400078e0204 */
[----:B------:R-:W-:Y:S02]  /*fae0*/  IMAD.IADD R15, R15, 0x1, R10 ;  /* 0x000000010f0f7824 */ /* 0x000fe400078e020a */
[----:B0-----:R-:W-:-:S03]  /*faf0*/  IMAD.IADD R14, R3, 0x1, R20 ;  /* 0x00000001030e7824 */ /* 0x001fc600078e0214 */
[----:B------:R-:W-:Y:S01]  /*fb00*/  VIADDMNMX R12, R20, R15, R8, PT ;  /* 0x0000000f140c7246 */ /* 0x000fe20003800108 */
[----:B------:R-:W-:Y:S06]  /*fb10*/  @!P3 BRA `(.L_x_1660) ;  /* 0x000000000050b947 */ /* 0x000fec0003800000 */
[----:B------:R-:W-:Y:S01]  /*fb20*/  IADD3 R21, -R187, R189, R20 ;  /* 0x000000bdbb157210 */ /* 0x000fe20007ffe114 */
[----:B------:R-:W-:Y:S03]  /*fb30*/  BSSY B0, `(.L_x_1661) ;  /* 0x000000e000007945 */ /* 0x000fe60003800000 */
        /* <DEDUP_REMOVED lines=9> */
.L_x_1662:
[----:B------:R-:W-:-:S13]  /*fbd0*/  ISETP.NE.AND P4, PT, R11, 0x1, PT ;  /* 0x000000010b00780c */ /* 0x000fda0003f85270 */
[----:B------:R-:W0:Y:S02]  /*fbe0*/  @P4 LDC.64 R4, c[0x0][0x9e8] ;  /* 0x00027a00ff044b82 */ /* 0x000e240000000a00 */
[----:B0-----:R-:W-:-:S05]  /*fbf0*/  @P4 IMAD.HI.U32 R4, R21, R4, RZ ;  /* 0x0000000415044227 */ /* 0x001fca00078e00ff */
[----:B------:R-:W-:-:S07]  /*fc00*/  @P4 SHF.R.U32.HI R21, RZ, R5, R4 ;  /* 0x00000005ff154219 */ /* 0x000fce0000011604 */
.L_x_1663:
[----:B------:R-:W-:Y:S05]  /*fc10*/  BSYNC B0 ;  /* 0x0000000000007941 */ /* 0x000fea0003800000 */
.L_x_1661:
[----:B------:R-:W-:-:S04]  /*fc20*/  IMAD R21, R21, R11, -R0 ;  /* 0x0000000b15157224 */ /* 0x000fc800078e0a00 */
[----:B------:R-:W-:-:S05]  /*fc30*/  IMAD.IADD R21, R21, 0x1, -R188 ;  /* 0x0000000115157824 */ /* 0x000fca00078e0abc */
[----:B------:R-:W-:Y:S02]  /*fc40*/  VIMNMX R14, R14, R21, !PT ;  /* 0x000000150e0e7248 */ /* 0x000fe40007fe0100 */
[----:B------:R-:W-:-:S07]  /*fc50*/  VIADDMNMX R12, R21, R11, R12, PT ;  /* 0x0000000b150c7246 */ /* 0x000fce000380010c */
.L_x_1660:
[C---:B------:R-:W-:Y:S01]  /*fc60*/  ISETP.GE.AND P4, PT, R13.reuse, 0x2, PT ;  /* 0x000000020d00780c */ /* 0x040fe20003f86270 */
[----:B------:R-:W0:Y:S01]  /*fc70*/  SHFL.IDX PT, R4, R9, 0x1, 0x1c1f ;  /* 0x003c1f0009047f89 */ /* 0x000e2200000e0000 */
[----:B------:R-:W-:Y:S02]  /*fc80*/  ISETP.GE.AND P6, PT, R13, 0x9, PT ;  /* 0x000000090d00780c */ /* 0x000fe40003fc6270 */
[----:B------:R-:W-:Y:S02]  /*fc90*/  ISETP.GT.AND P5, PT, R14, 0x1, !P4 ;  /* 0x000000010e00780c */ /* 0x000fe400067a4270 */
[----:B------:R-:W-:Y:S02]  /*fca0*/  P2R R20, PR, RZ, 0x40 ;  /* 0x00000040ff147803 */ /* 0x000fe40000000000 */
[----:B------:R-:W-:-:S04]  /*fcb0*/  ISETP.LT.OR P5, PT, R12, 0x2, P5 ;  /* 0x000000020c00780c */ /* 0x000fc80002fa1670 */
[----:B------:R-:W-:Y:S02]  /*fcc0*/  FSEL R25, R25, -INF , !P5 ;  /* 0xff80000019197808 */ /* 0x000fe40006800000 */
[----:B------:R-:W-:Y:S02]  /*fcd0*/  ISETP.GT.AND P5, PT, R14, 0x8, !P6 ;  /* 0x000000080e00780c */ /* 0x000fe400077a4270 */
[----:B------:R-:W-:Y:S02]  /*fce0*/  ISETP.GE.AND P6, PT, R13, 0xa, PT ;  /* 0x0000000a0d00780c */ /* 0x000fe40003fc6270 */
[----:B------:R-:W-:Y:S02]  /*fcf0*/  ISETP.LT.OR P5, PT, R12, 0x9, P5 ;  /* 0x000000090c00780c */ /* 0x000fe40002fa1670 */
[----:B------:R-:W-:Y:S02]  /*fd00*/  P2R R21, PR, RZ, 0x40 ;  /* 0x00000040ff157803 */ /* 0x000fe40000000000 */
[----:B------:R-:W-:-:S02]  /*fd10*/  FSEL R28, R28, -INF , !P5 ;  /* 0xff8000001c1c7808 */ /* 0x000fc40006800000 */
[----:B------:R-:W-:Y:S01]  /*fd20*/  ISETP.GT.AND P5, PT, R14, 0x9, !P6 ;  /* 0x000000090e00780c */ /* 0x000fe200077a4270 */
[----:B0-----:R-:W-:Y:S01]  /*fd30*/  IMAD.IADD R3, R3, 0x1, R4 ;  /* 0x0000000103037824 */ /* 0x001fe200078e0204 */
[----:B------:R-:W-:Y:S02]  /*fd40*/  ISETP.GE.AND P6, PT, R13, 0x11, PT ;  /* 0x000000110d00780c */ /* 0x000fe40003fc6270 */
[----:B------:R-:W-:Y:S02]  /*fd50*/  ISETP.LT.OR P5, PT, R12, 0xa, P5 ;  /* 0x0000000a0c00780c */ /* 0x000fe40002fa1670 */
[----:B------:R-:W-:Y:S02]  /*fd60*/  P2R R89, PR, RZ, 0x40 ;  /* 0x00000040ff597803 */ /* 0x000fe40000000000 */
[----:B------:R-:W-:Y:S02]  /*fd70*/  FSEL R29, R29, -INF , !P5 ;  /* 0xff8000001d1d7808 */ /* 0x000fe40006800000 */
[----:B------:R-:W-:-:S02]  /*fd80*/  ISETP.GT.AND P5, PT, R14, 0x10, !P6 ;  /* 0x000000100e00780c */ /* 0x000fc400077a4270 */
[C---:B------:R-:W-:Y:S02]  /*fd90*/  ISETP.GE.AND P6, PT, R13.reuse, 0x12, PT ;  /* 0x000000120d00780c */ /* 0x040fe40003fc6270 */
[----:B------:R-:W-:Y:S02]  /*fda0*/  ISETP.LT.OR P5, PT, R12, 0x11, P5 ;  /* 0x000000110c00780c */ /* 0x000fe40002fa1670 */
[----:B------:R-:W-:Y:S02]  /*fdb0*/  P2R R90, PR, RZ, 0x40 ;  /* 0x00000040ff5a7803 */ /* 0x000fe40000000000 */
[----:B------:R-:W-:Y:S02]  /*fdc0*/  FSEL R32, R32, -INF , !P5 ;  /* 0xff80000020207808 */ /* 0x000fe40006800000 */
[----:B------:R-:W-:Y:S02]  /*fdd0*/  ISETP.GT.AND P5, PT, R14, 0x11, !P6 ;  /* 0x000000110e00780c */ /* 0x000fe400077a4270 */
[----:B------:R-:W-:-:S02]  /*fde0*/  ISETP.GE.AND P6, PT, R13, 0x19, PT ;  /* 0x000000190d00780c */ /* 0x000fc40003fc6270 */
[----:B------:R-:W-:Y:S02]  /*fdf0*/  ISETP.LT.OR P5, PT, R12, 0x12, P5 ;  /* 0x000000120c00780c */ /* 0x000fe40002fa1670 */
[----:B------:R-:W-:Y:S02]  /*fe00*/  P2R R91, PR, RZ, 0x40 ;  /* 0x00000040ff5b7803 */ /* 0x000fe40000000000 */
[----:B------:R-:W-:Y:S02]  /*fe10*/  FSEL R33, R33, -INF , !P5 ;  /* 0xff80000021217808 */ /* 0x000fe40006800000 */
[----:B------:R-:W-:Y:S02]  /*fe20*/  ISETP.GT.AND P5, PT, R14, 0x18, !P6 ;  /* 0x000000180e00780c */ /* 0x000fe400077a4270 */
[----:B------:R-:W-:Y:S02]  /*fe30*/  ISETP.GE.AND P6, PT, R13, 0x1a, PT ;  /* 0x0000001a0d00780c */ /* 0x000fe40003fc6270 */
[----:B------:R-:W-:-:S02]  /*fe40*/  ISETP.LT.OR P5, PT, R12, 0x19, P5 ;  /* 0x000000190c00780c */ /* 0x000fc40002fa1670 */
[----:B------:R-:W-:Y:S02]  /*fe50*/  P2R R113, PR, RZ, 0x40 ;  /* 0x00000040ff717803 */ /* 0x000fe40000000000 */
[----:B------:R-:W-:Y:S02]  /*fe60*/  FSEL R36, R36, -INF , !P5 ;  /* 0xff80000024247808 */ /* 0x000fe40006800000 */
[----:B------:R-:W-:Y:S02]  /*fe70*/  ISETP.GT.AND P5, PT, R14, 0x19, !P6 ;  /* 0x000000190e00780c */ /* 0x000fe400077a4270 */
[----:B------:R-:W-:Y:S02]  /*fe80*/  ISETP.GE.AND P6, PT, R13, 0x21, PT ;  /* 0x000000210d00780c */ /* 0x000fe40003fc6270 */
[----:B------:R-:W-:Y:S02]  /*fe90*/  ISETP.LT.OR P5, PT, R12, 0x1a, P5 ;  /* 0x0000001a0c00780c */ /* 0x000fe40002fa1670 */
[----:B------:R-:W-:-:S02]  /*fea0*/  P2R R92, PR, RZ, 0x40 ;  /* 0x00000040ff5c7803 */ /* 0x000fc40000000000 */
[----:B------:R-:W-:Y:S02]  /*feb0*/  FSEL R37, R37, -INF , !P5 ;  /* 0xff80000025257808 */ /* 0x000fe40006800000 */
[----:B------:R-:W-:Y:S02]  /*fec0*/  ISETP.GT.AND P5, PT, R14, 0x20, !P6 ;  /* 0x000000200e00780c */ /* 0x000fe400077a4270 */
[----:B------:R-:W-:Y:S02]  /*fed0*/  ISETP.GE.AND P6, PT, R13, 0x22, PT ;  /* 0x000000220d00780c */ /* 0x000fe40003fc6270 */
[----:B------:R-:W-:Y:S02]  /*fee0*/  ISETP.LT.OR P5, PT, R12, 0x21, P5 ;  /* 0x000000210c00780c */ /* 0x000fe40002fa1670 */
[----:B------:R-:W-:Y:S02]  /*fef0*/  P2R R93, PR, RZ, 0x40 ;  /* 0x00000040ff5d7803 */ /* 0x000fe40000000000 */
[----:B------:R-:W-:-:S02]  /*ff00*/  FSEL R40, R40, -INF , !P5 ;  /* 0xff80000028287808 */ /* 0x000fc40006800000 */
[----:B------:R-:W-:Y:S02]  /*ff10*/  ISETP.GT.AND P5, PT, R14, 0x21, !P6 ;  /* 0x000000210e00780c */ /* 0x000fe400077a4270 */
        /* <DEDUP_REMOVED lines=95> */
[----:B------:R-:W-:Y:S02]  /*10510*/  ISETP.GE.AND P6, PT, R13, 0x72, PT ;  /* 0x000000720d00780c */ /* 0x000fe40003fc6270 */
[----:B------:R-:W-:Y:S02]  /*10520*/  ISETP.LT.OR P5, PT, R12, 0x71, P5 ;  /* 0x000000710c00780c */ /* 0x000fe40002fa1670 */
[----:B------:R-:W-:Y:S02]  /*10530*/  P2R R115, PR, RZ, 0x40 ;  /* 0x00000040ff737803 */ /* 0x000fe40000000000 */
[----:B------:R-:W-:Y:S02]  /*10540*/  FSEL R80, R80, -INF , !P5 ;  /* 0xff80000050507808 */ /* 0x000fe40006800000 */
[----:B------:R-:W-:Y:S02]  /*10550*/  ISETP.GT.AND P5, PT, R14, 0x71, !P6 ;  /* 0x000000710e00780c */ /* 0x000fe400077a4270 */
[----:B------:R-:W-:-:S02]  /*10560*/  VIADDMNMX R8, R4, R15, R8, PT ;  /* 0x0000000f04087246 */ /* 0x000fc40003800108 */
[----:B------:R-:W-:-:S04]  /*10570*/  ISETP.LT.OR P5, PT, R12, 0x72, P5 ;  /* 0x000000720c00780c */ /* 0x000fc80002fa1670 */
[----:B------:R-:W-:Y:S02]  /*10580*/  FSEL R81, R81, -INF , !P5 ;  /* 0xff80000051517808 */ /* 0x000fe40006800000 */
[----:B------:R-:W-:-:S04]  /*10590*/  ISETP.GE.AND P5, PT, R13, 0x79, PT ;  /* 0x000000790d00780c */ /* 0x000fc80003fa6270 */
[----:B------:R-:W-:-:S04]  /*105a0*/  ISETP.GT.AND P6, PT, R14, 0x78, !P5 ;  /* 0x000000780e00780c */ /* 0x000fc80006fc4270 */
[----:B------:R-:W-:-:S04]  /*105b0*/  ISETP.LT.OR P6, PT, R12, 0x79, P6 ;  /* 0x000000790c00780c */ /* 0x000fc800037c1670 */
[----:B------:R-:W-:Y:S02]  /*105c0*/  FSEL R84, R84, -INF , !P6 ;  /* 0xff80000054547808 */ /* 0x000fe40007000000 */
[----:B------:R-:W-:-:S04]  /*105d0*/  ISETP.GE.AND P6, PT, R13, 0x1, PT ;  /* 0x000000010d00780c */ /* 0x000fc80003fc6270 */
[----:B-----5:R-:W-:Y:S02]  /*105e0*/  P2R R112, PR, RZ, 0x40 ;  /* 0x00000040ff707803 */ /* 0x020fe40000000000 */
        /* <DEDUP_REMOVED lines=20> */
.L_x_1666:
[----:B------:R-:W-:-:S13]  /*10730*/  ISETP.NE.AND P6, PT, R11, 0x1, PT ;  /* 0x000000010b00780c */ /* 0x000fda0003fc5270 */
[----:B------:R-:W0:Y:S02]  /*10740*/  @P6 LDC.64 R4, c[0x0][0x9e8] ;  /* 0x00027a00ff046b82 */ /* 0x000e240000000a00 */
[----:B0-----:R-:W-:-:S05]  /*10750*/  @P6 IMAD.HI.U32 R4, R9, R4, RZ ;  /* 0x0000000409046227 */ /* 0x001fca00078e00ff */
[----:B------:R-:W-:-:S07]  /*10760*/  @P6 SHF.R.U32.HI R9, RZ, R5, R4 ;  /* 0x00000005ff096219 */ /* 0x000fce0000011604 */
.L_x_1667:
[----:B------:R-:W-:Y:S05]  /*10770*/  BSYNC B0 ;  /* 0x0000000000007941 */ /* 0x000fea0003800000 */
.L_x_1665:
[----:B------:R-:W-:-:S04]  /*10780*/  IMAD R9, R9, R11, -R0 ;  /* 0x0000000b09097224 */ /* 0x000fc800078e0a00 */
[----:B------:R-:W-:-:S05]  /*10790*/  IMAD.IADD R0, R9, 0x1, -R188 ;  /* 0x0000000109007824 */ /* 0x000fca00078e0abc */
[----:B------:R-:W-:Y:S02]  /*107a0*/  VIMNMX R3, R3, R0, !PT ;  /* 0x0000000003037248 */ /* 0x000fe40007fe0100 */
[----:B------:R-:W-:-:S07]  /*107b0*/  VIADDMNMX R8, R0, R11, R8, PT ;  /* 0x0000000b00087246 */ /* 0x000fce0003800108 */
.L_x_1664:
[----:B------:R-:W-:Y:S01]  /*107c0*/  ISETP.GT.AND P4, PT, R3, 0x1, !P4 ;  /* 0x000000010300780c */ /* 0x000fe20006784270 */
[----:B------:R-:W-:Y:S01]  /*107d0*/  ULDC UR46, c[0x0][0x988] ;  /* 0x00026200002e7ab9 */ /* 0x000fe20000000800 */
        /* <DEDUP_REMOVED lines=39> */
[----:B------:R-:W-:Y:S02]  /*10a50*/  ISETP.GT.AND P4, PT, R3, 0x19, !P6 ;  /* 0x000000190300780c */ /* 0x000fe40007784270 */
[----:B------:R-:W-:-:S02]  /*10a60*/  ISETP.NE.AND P6, PT, R114, RZ, PT ;  /* 0x000000ff7200720c */ /* 0x000fc40003fc5270 */
        /* <DEDUP_REMOVED lines=36> */
[----:B------:R-:W-:Y:S01]  /*10cb0*/  ISETP.GT.AND P5, PT, R3, 0x78, !P5 ;  /* 0x000000780300780c */ /* 0x000fe20006fa4270 */
        /* <DEDUP_REMOVED lines=9> */
[----:B------:R-:W-:Y:S02]  /*10d50*/  ISETP.GT.AND P4, PT, R3, 0x38, !P4 ;  /* 0x000000380300780c */ /* 0x000fe40006784270 */
[----:B0-----:R-:W-:Y:S02]  /*10d60*/  FMNMX.FTZ R9, R5, R0, !PT ;  /* 0x0000000005097209 */ /* 0x001fe40007810000 */
[----:B------:R-:W-:-:S03]  /*10d70*/  ISETP.LT.OR P4, PT, R8, 0x39, P4 ;  /* 0x000000390800780c */ /* 0x000fc60002781670 */
[----:B------:R-:W0:Y:S01]  /*10d80*/  SHFL.BFLY PT, R0, R9, 0x1, 0x1f ;  /* 0x0c201f0009007f89 */ /* 0x000e2200000e0000 */
[----:B------:R-:W-:Y:S02]  /*10d90*/  FSEL R54, R54, -INF , !P4 ;  /* 0xff80000036367808 */ /* 0x000fe40006000000 */
[----:B------:R-:W-:-:S04]  /*10da0*/  ISETP.NE.AND P4, PT, R99, RZ, PT ;  /* 0x000000ff6300720c */ /* 0x000fc80003f85270 */
[----:B------:R-:W-:-:S04]  /*10db0*/  ISETP.GT.AND P4, PT, R3, 0x39, !P4 ;  /* 0x000000390300780c */ /* 0x000fc80006784270 */
[----:B------:R-:W-:-:S04]  /*10dc0*/  ISETP.LT.OR P4, PT, R8, 0x3a, P4 ;  /* 0x0000003a0800780c */ /* 0x000fc80002781670 */
[----:B------:R-:W-:Y:S02]  /*10dd0*/  FSEL R55, R55, -INF , !P4 ;  /* 0xff80000037377808 */ /* 0x000fe40006000000 */
[----:B------:R-:W-:-:S04]  /*10de0*/  ISETP.NE.AND P4, PT, R100, RZ, PT ;  /* 0x000000ff6400720c */ /* 0x000fc80003f85270 */
[----:B------:R-:W-:Y:S02]  /*10df0*/  ISETP.GT.AND P4, PT, R3, 0x40, !P4 ;  /* 0x000000400300780c */ /* 0x000fe40006784270 */
[----:B0-----:R-:W-:Y:S02]  /*10e00*/  FMNMX.FTZ R0, R9, R0, !PT ;  /* 0x0000000009007209 */ /* 0x001fe40007810000 */
[----:B------:R-:W-:-:S03]  /*10e10*/  ISETP.LT.OR P4, PT, R8, 0x41, P4 ;  /* 0x000000410800780c */ /* 0x000fc60002781670 */
[----:B------:R-:W-:Y:S01]  /*10e20*/  FMUL.FTZ R4, R0, UR46 ;  /* 0x0000002e00047c20 */ /* 0x000fe20008410000 */
        /* <DEDUP_REMOVED lines=53> */
[----:B------:R-:W-:-:S04]  /*11180*/  FSETP.NEU.FTZ.AND P4, PT, R0, -INF , PT ;  /* 0xff8000000000780b */ /* 0x000fc80003f9d000 */
[----:B------:R-:W-:Y:S02]  /*11190*/  FSEL R4, R4, RZ, P4 ;  /* 0x000000ff04047208 */ /* 0x000fe40002000000 */
[----:B------:R-:W-:Y:S02]  /*111a0*/  ISETP.GT.AND P4, PT, R3, RZ, !P6 ;  /* 0x000000ff0300720c */ /* 0x000fe40007784270 */
[----:B------:R-:W-:Y:S01]  /*111b0*/  ISETP.NE.AND P6, PT, R13, RZ, PT ;  /* 0x000000ff0d00720c */ /* 0x000fe20003fc5270 */
[--C-:B------:R-:W-:Y:S01]  /*111c0*/  FFMA.FTZ R5, R25, UR46, -R4.reuse ;  /* 0x0000002e19057c23 */ /* 0x100fe20008010804 */
[----:B------:R-:W-:Y:S01]  /*111d0*/  ISETP.LT.OR P4, PT, R8, 0x1, P4 ;  /* 0x000000010800780c */ /* 0x000fe20002781670 */
[--C-:B------:R-:W-:Y:S01]  /*111e0*/  FFMA.FTZ R9, R29, UR46, -R4.reuse ;  /* 0x0000002e1d097c23 */ /* 0x100fe20008010804 */
[--C-:B------:R-:W-:Y:S01]  /*111f0*/  FFMA.FTZ R33, R33, UR46, -R4.reuse ;  /* 0x0000002e21217c23 */ /* 0x100fe20008010804 */
[--C-:B------:R-:W-:Y:S01]  /*11200*/  FFMA.FTZ R37, R37, UR46, -R4.reuse ;  /* 0x0000002e25257c23 */ /* 0x100fe20008010804 */
[----:B------:R-:W-:Y:S01]  /*11210*/  FSEL R26, R26, -INF , !P4 ;  /* 0xff8000001a1a7808 */ /* 0x000fe20006000000 */
[--C-:B------:R-:W-:Y:S01]  /*11220*/  FFMA.FTZ R49, R49, UR46, -R4.reuse ;  /* 0x0000002e31317c23 */ /* 0x100fe20008010804 */
[----:B------:R-:W-:Y:S01]  /*11230*/  ISETP.GT.AND P4, PT, R3, 0x79, !P6 ;  /* 0x000000790300780c */ /* 0x000fe20007784270 */
[--C-:B------:R-:W-:Y:S01]  /*11240*/  FFMA.FTZ R180, R24, UR46, -R4.reuse ;  /* 0x0000002e18b47c23 */ /* 0x100fe20008010804 */
[----:B------:R-:W-:Y:S01]  /*11250*/  FMNMX.FTZ R13, R26, R27, !PT ;  /* 0x0000001b1a0d7209 */ /* 0x000fe20007810000 */
[--C-:B------:R-:W-:Y:S01]  /*11260*/  FFMA.FTZ R182, R28, UR46, -R4.reuse ;  /* 0x0000002e1cb67c23 */ /* 0x100fe20008010804 */
[----:B------:R-:W-:Y:S01]  /*11270*/  ISETP.LT.OR P4, PT, R8, 0x7a, P4 ;  /* 0x0000007a0800780c */ /* 0x000fe20002781670 */
[----:B------:R-:W-:Y:S01]  /*11280*/  MUFU.EX2 R5, R5 ;  /* 0x0000000500057308 */ /* 0x000fe20000000800 */
[----:B------:R-:W-:Y:S01]  /*11290*/  FMNMX.FTZ R12, R30, R13, !PT ;  /* 0x0000000d1e0c7209 */ /* 0x000fe20007810000 */
[--C-:B------:R-:W-:Y:S01]  /*112a0*/  FFMA.FTZ R176, R32, UR46, -R4.reuse ;  /* 0x0000002e20b07c23 */ /* 0x100fe20008010804 */
[----:B------:R-:W-:Y:S01]  /*112b0*/  FSEL R87, R87, -INF , !P4 ;  /* 0xff80000057577808 */ /* 0x000fe20006000000 */
[--C-:B------:R-:W-:Y:S01]  /*112c0*/  FFMA.FTZ R41, R41, UR46, -R4.reuse ;  /* 0x0000002e29297c23 */ /* 0x100fe20008010804 */
[----:B------:R-:W-:Y:S01]  /*112d0*/  FMNMX.FTZ R13, R31, R12, !PT ;  /* 0x0000000c1f0d7209 */ /* 0x000fe20007810000 */
[--C-:B------:R-:W-:Y:S01]  /*112e0*/  FFMA.FTZ R45, R45, UR46, -R4.reuse ;  /* 0x0000002e2d2d7c23 */ /* 0x100fe20008010804 */
[--C-:B------:R-:W-:Y:S01]  /*112f0*/  FFMA.FTZ R53, R53, UR46, -R4.reuse ;  /* 0x0000002e35357c23 */ /* 0x100fe20008010804 */
[----:B------:R-:W0:Y:S01]  /*11300*/  MUFU.EX2 R180, R180 ;  /* 0x000000b400b47308 */ /* 0x000e220000000800 */
[----:B------:R-:W-:Y:S01]  /*11310*/  FMNMX.FTZ R12, R34, R13, !PT ;  /* 0x0000000d220c7209 */ /* 0x000fe20007810000 */
[--C-:B------:R-:W-:Y:S01]  /*11320*/  FFMA.FTZ R3, R57, UR46, -R4.reuse ;  /* 0x0000002e39037c23 */ /* 0x100fe20008010804 */
[--C-:B------:R-:W-:Y:S01]  /*11330*/  FFMA.FTZ R178, R36, UR46, -R4.reuse ;  /* 0x0000002e24b27c23 */ /* 0x100fe20008010804 */
[--C-:B------:R-:W-:Y:S01]  /*11340*/  FFMA.FTZ R172, R40, UR46, -R4.reuse ;  /* 0x0000002e28ac7c23 */ /* 0x100fe20008010804 */
[----:B------:R-:W-:Y:S01]  /*11350*/  FMNMX.FTZ R15, R35, R12, !PT ;  /* 0x0000000c230f7209 */ /* 0x000fe20007810000 */
[--C-:B------:R-:W-:Y:S01]  /*11360*/  FFMA.FTZ R174, R44, UR46, -R4.reuse ;  /* 0x0000002e2cae7c23 */ /* 0x100fe20008010804 */
[--C-:B------:R-:W-:Y:S01]  /*11370*/  FFMA.FTZ R168, R48, UR46, -R4.reuse ;  /* 0x0000002e30a87c23 */ /* 0x100fe20008010804 */
[----:B------:R-:W-:Y:S01]  /*11380*/  MUFU.EX2 R13, R33 ;  /* 0x00000021000d7308 */ /* 0x000fe20000000800 */
[----:B------:R-:W-:Y:S01]  /*11390*/  FMNMX.FTZ R12, R38, R15, !PT ;  /* 0x0000000f260c7209 */ /* 0x000fe20007810000 */
[--C-:B------:R-:W-:Y:S01]  /*113a0*/  FFMA.FTZ R170, R52, UR46, -R4.reuse ;  /* 0x0000002e34aa7c23 */ /* 0x100fe20008010804 */
[--C-:B------:R-:W-:Y:S01]  /*113b0*/  FFMA.FTZ R164, R56, UR46, -R4.reuse ;  /* 0x0000002e38a47c23 */ /* 0x100fe20008010804 */
[--C-:B------:R-:W-:Y:S01]  /*113c0*/  FFMA.FTZ R166, R60, UR46, -R4.reuse ;  /* 0x0000002e3ca67c23 */ /* 0x100fe20008010804 */
[----:B------:R-:W-:Y:S01]  /*113d0*/  FMNMX.FTZ R15, R39, R12, !PT ;  /* 0x0000000c270f7209 */ /* 0x000fe20007810000 */
[--C-:B------:R-:W-:Y:S01]  /*113e0*/  FFMA.FTZ R160, R64, UR46, -R4.reuse ;  /* 0x0000002e40a07c23 */ /* 0x100fe20008010804 */
[--C-:B------:R-:W-:Y:S01]  /*113f0*/  FFMA.FTZ R162, R68, UR46, -R4.reuse ;  /* 0x0000002e44a27c23 */ /* 0x100fe20008010804 */
[----:B------:R-:W1:Y:S01]  /*11400*/  MUFU.EX2 R182, R182 ;  /* 0x000000b600b67308 */ /* 0x000e620000000800 */
[----:B------:R-:W-:Y:S01]  /*11410*/  FMNMX.FTZ R12, R42, R15, !PT ;  /* 0x0000000f2a0c7209 */ /* 0x000fe20007810000 */
[--C-:B------:R-:W-:Y:S01]  /*11420*/  FFMA.FTZ R156, R72, UR46, -R4.reuse ;  /* 0x0000002e489c7c23 */ /* 0x100fe20008010804 */
[--C-:B------:R-:W-:Y:S01]  /*11430*/  FFMA.FTZ R158, R76, UR46, -R4.reuse ;  /* 0x0000002e4c9e7c23 */ /* 0x100fe20008010804 */
[--C-:B------:R-:W-:Y:S01]  /*11440*/  FFMA.FTZ R152, R80, UR46, -R4.reuse ;  /* 0x0000002e50987c23 */ /* 0x100fe20008010804 */
[----:B------:R-:W-:Y:S01]  /*11450*/  FMNMX.FTZ R21, R43, R12, !PT ;  /* 0x0000000c2b157209 */ /* 0x000fe20007810000 */
[--C-:B------:R-:W-:Y:S01]  /*11460*/  FFMA.FTZ R57, R81, UR46, -R4.reuse ;  /* 0x0000002e51397c23 */ /* 0x100fe20008010804 */
[----:B------:R-:W-:Y:S01]  /*11470*/  FFMA.FTZ R154, R84, UR46, -R4 ;  /* 0x0000002e549a7c23 */ /* 0x000fe20008010804 */
[----:B------:R-:W-:Y:S01]  /*11480*/  MUFU.EX2 R15, R37 ;  /* 0x00000025000f7308 */ /* 0x000fe20000000800 */
[----:B------:R-:W-:Y:S01]  /*11490*/  FMNMX.FTZ R12, R46, R21, !PT ;  /* 0x000000152e0c7209 */ /* 0x000fe20007810000 */
[----:B------:R-:W2:Y:S03]  /*114a0*/  @P2 LDC R44, c[0x0][0x450] ;  /* 0x00011400ff2c2b82 */ /* 0x000ea60000000800 */
[----:B------:R-:W-:-:S03]  /*114b0*/  FMNMX.FTZ R21, R47, R12, !PT ;  /* 0x0000000c2f157209 */ /* 0x000fc60007810000 */
[----:B------:R-:W3:Y:S01]  /*114c0*/  MUFU.EX2 R9, R9 ;  /* 0x0000000900097308 */ /* 0x000ee20000000800 */
[----:B------:R-:W-:-:S04]  /*114d0*/  FMNMX.FTZ R12, R50, R21, !PT ;  /* 0x00000015320c7209 */ /* 0x000fc80007810000 */
[----:B------:R-:W-:-:S03]  /*114e0*/  FMNMX.FTZ R25, R51, R12, !PT ;  /* 0x0000000c33197209 */ /* 0x000fc60007810000 */
[----:B------:R-:W4:Y:S01]  /*114f0*/  MUFU.EX2 R176, R176 ;  /* 0x000000b000b07308 */ /* 0x000f220000000800 */
[----:B------:R-:W-:-:S04]  /*11500*/  FMNMX.FTZ R12, R54, R25, !PT ;  /* 0x00000019360c7209 */ /* 0x000fc80007810000 */
[----:B------:R-:W-:-:S03]  /*11510*/  FMNMX.FTZ R25, R55, R12, !PT ;  /* 0x0000000c37197209 */ /* 0x000fc60007810000 */
[----:B------:R5:W-:Y:S01]  /*11520*/  MUFU.EX2 R21, R41 ;  /* 0x0000002900157308 */ /* 0x000be20000000800 */
[----:B------:R-:W-:-:S04]  /*11530*/  FMNMX.FTZ R12, R58, R25, !PT ;  /* 0x000000193a0c7209 */ /* 0x000fc80007810000 */
[----:B------:R-:W-:-:S03]  /*11540*/  FMNMX.FTZ R29, R59, R12, !PT ;  /* 0x0000000c3b1d7209 */ /* 0x000fc60007810000 */
[----:B------:R0:W-:Y:S01]  /*11550*/  MUFU.EX2 R25, R45 ;  /* 0x0000002d00197308 */ /* 0x0001e20000000800 */
[----:B------:R-:W-:Y:S01]  /*11560*/  FMNMX.FTZ R12, R62, R29, !PT ;  /* 0x0000001d3e0c7209 */ /* 0x000fe20007810000 */
[----:B-----5:R-:W-:-:S03]  /*11570*/  FFMA.FTZ R41, R65, UR46, -R4 ;  /* 0x0000002e41297c23 */ /* 0x020fc60008010804 */
[----:B------:R-:W-:-:S03]  /*11580*/  FMNMX.FTZ R29, R63, R12, !PT ;  /* 0x0000000c3f1d7209 */ /* 0x000fc60007810000 */
[----:B------:R-:W5:Y:S01]  /*11590*/  MUFU.EX2 R178, R178 ;  /* 0x000000b200b27308 */ /* 0x000f620000000800 */
[----:B------:R-:W-:Y:S01]  /*115a0*/  FMNMX.FTZ R12, R66, R29, !PT ;  /* 0x0000001d420c7209 */ /* 0x000fe20007810000 */
[----:B0-----:R-:W-:-:S03]  /*115b0*/  FFMA.FTZ R45, R69, UR46, -R4 ;  /* 0x0000002e452d7c23 */ /* 0x001fc60008010804 */
[----:B------:R-:W-:-:S03]  /*115c0*/  FMNMX.FTZ R33, R67, R12, !PT ;  /* 0x0000000c43217209 */ /* 0x000fc60007810000 */
[----:B------:R-:W-:Y:S01]  /*115d0*/  MUFU.EX2 R29, R49 ;  /* 0x00000031001d7308 */ /* 0x000fe20000000800 */
[----:B------:R-:W-:-:S04]  /*115e0*/  FMNMX.FTZ R12, R70, R33, !PT ;  /* 0x00000021460c7209 */ /* 0x000fc80007810000 */
[----:B------:R-:W-:-:S03]  /*115f0*/  FMNMX.FTZ R33, R71, R12, !PT ;  /* 0x0000000c47217209 */ /* 0x000fc60007810000 */
[----:B------:R-:W-:Y:S01]  /*11600*/  MUFU.EX2 R172, R172 ;  /* 0x000000ac00ac7308 */ /* 0x000fe20000000800 */
[----:B------:R-:W-:-:S04]  /*11610*/  FMNMX.FTZ R12, R74, R33, !PT ;  /* 0x000000214a0c7209 */ /* 0x000fc80007810000 */
[----:B------:R-:W-:-:S03]  /*11620*/  FMNMX.FTZ R37, R75, R12, !PT ;  /* 0x0000000c4b257209 */ /* 0x000fc60007810000 */
[----:B------:R0:W-:Y:S01]  /*11630*/  MUFU.EX2 R33, R53 ;  /* 0x0000003500217308 */ /* 0x0001e20000000800 */
[----:B------:R-:W-:-:S04]  /*11640*/  FMNMX.FTZ R12, R78, R37, !PT ;  /* 0x000000254e0c7209 */ /* 0x000fc80007810000 */
[----:B------:R-:W-:-:S03]  /*11650*/  FMNMX.FTZ R37, R79, R12, !PT ;  /* 0x0000000c4f257209 */ /* 0x000fc60007810000 */
[----:B------:R-:W-:Y:S01]  /*11660*/  MUFU.EX2 R174, R174 ;  /* 0x000000ae00ae7308 */ /* 0x000fe20000000800 */
[----:B------:R-:W-:Y:S01]  /*11670*/  FMNMX.FTZ R12, R82, R37, !PT ;  /* 0x00000025520c7209 */ /* 0x000fe20007810000 */
[----:B0-----:R-:W-:-:S03]  /*11680*/  FFMA.FTZ R53, R77, UR46, -R4 ;  /* 0x0000002e4d357c23 */ /* 0x001fc60008010804 */
[----:B------:R-:W-:-:S03]  /*11690*/  FMNMX.FTZ R37, R83, R12, !PT ;  /* 0x0000000c53257209 */ /* 0x000fc60007810000 */
[----:B------:R-:W-:Y:S01]  /*116a0*/  MUFU.EX2 R168, R168 ;  /* 0x000000a800a87308 */ /* 0x000fe20000000800 */
[----:B------:R-:W-:Y:S01]  /*116b0*/  FMNMX.FTZ R8, R86, R37, !PT ;  /* 0x0000002556087209 */ /* 0x000fe20007810000 */
[----:B------:R-:W-:-:S03]  /*116c0*/  FFMA.FTZ R37, R61, UR46, -R4 ;  /* 0x0000002e3d257c23 */ /* 0x000fc60008010804 */
[----:B------:R-:W-:-:S03]  /*116d0*/  FMNMX.FTZ R8, R87, R8, !PT ;  /* 0x0000000857087209 */ /* 0x000fc60007810000 */
[----:B------:R-:W-:Y:S02]  /*116e0*/  MUFU.EX2 R170, R170 ;  /* 0x000000aa00aa7308 */ /* 0x000fe40000000800 */
[----:B------:R-:W0:Y:S06]  /*116f0*/  SHFL.BFLY PT, R49, R8, 0x2, 0x1f ;  /* 0x0c401f0008317f89 */ /* 0x000e2c00000e0000 */
[----:B------:R-:W-:Y:S08]  /*11700*/  MUFU.EX2 R164, R164 ;  /* 0x000000a400a47308 */ /* 0x000ff00000000800 */
[----:B------:R-:W-:Y:S08]  /*11710*/  MUFU.EX2 R3, R3 ;  /* 0x0000000300037308 */ /* 0x000ff00000000800 */
[----:B------:R-:W-:Y:S01]  /*11720*/  MUFU.EX2 R166, R166 ;  /* 0x000000a600a67308 */ /* 0x000fe20000000800 */
[----:B0-----:R-:W-:Y:S01]  /*11730*/  FMNMX.FTZ R12, R8, R49, !PT ;  /* 0x00000031080c7209 */ /* 0x001fe20007810000 */
[----:B------:R-:W-:-:S04]  /*11740*/  FFMA.FTZ R49, R73, UR46, -R4 ;  /* 0x0000002e49317c23 */ /* 0x000fc80008010804 */
[----:B------:R-:W0:Y:S02]  /*11750*/  SHFL.BFLY PT, R61, R12, 0x1, 0x1f ;  /* 0x0c201f000c3d7f89 */ /* 0x000e2400000e0000 */
[----:B------:R-:W-:Y:S08]  /*11760*/  MUFU.EX2 R37, R37 ;  /* 0x0000002500257308 */ /* 0x000ff00000000800 */
[----:B------:R-:W-:Y:S08]  /*11770*/  MUFU.EX2 R160, R160 ;  /* 0x000000a000a07308 */ /* 0x000ff00000000800 */
[----:B------:R-:W-:Y:S01]  /*11780*/  MUFU.EX2 R41, R41 ;  /* 0x0000002900297308 */ /* 0x000fe20000000800 */
[----:B0-----:R-:W-:Y:S01]  /*11790*/  FMNMX.FTZ R8, R12, R61, !PT ;  /* 0x0000003d0c087209 */ /* 0x001fe20007810000 */
[----:B------:R-:W-:-:S06]  /*117a0*/  FFMA.FTZ R61, R85, UR46, -R4 ;  /* 0x0000002e553d7c23 */ /* 0x000fcc0008010804 */
[----:B------:R-:W-:Y:S01]  /*117b0*/  MUFU.EX2 R162, R162 ;  /* 0x000000a200a27308 */ /* 0x000fe20000000800 */
[C---:B------:R-:W-:Y:S01]  /*117c0*/  FSETP.NEU.FTZ.AND P4, PT, R8.reuse, -INF , PT ;  /* 0xff8000000800780b */ /* 0x040fe20003f9d000 */
[----:B------:R-:W-:-:S05]  /*117d0*/  FMUL.FTZ R32, R8, UR46 ;  /* 0x0000002e08207c20 */ /* 0x000fca0008410000 */
[----:B------:R-:W-:Y:S01]  /*117e0*/  FSEL R32, R32, RZ, P4 ;  /* 0x000000ff20207208 */ /* 0x000fe20002000000 */
[----:B------:R-:W-:Y:S04]  /*117f0*/  MUFU.EX2 R45, R45 ;  /* 0x0000002d002d7308 */ /* 0x000fe80000000800 */
[--C-:B------:R-:W-:Y:S01]  /*11800*/  FFMA.FTZ R181, R26, UR46, -R32.reuse ;  /* 0x0000002e1ab57c23 */ /* 0x100fe20008010820 */
[--C-:B------:R-:W-:Y:S01]  /*11810*/  FFMA.FTZ R4, R27, UR46, -R32.reuse ;  /* 0x0000002e1b047c23 */ /* 0x100fe20008010820 */
[----:B------:R-:W-:Y:S01]  /*11820*/  FADD.FTZ R27, R180, R5 ;  /* 0x00000005b41b7221 */ /* 0x000fe20000010000 */
[--C-:B------:R-:W-:Y:S01]  /*11830*/  FFMA.FTZ R183, R30, UR46, -R32.reuse ;  /* 0x0000002e1eb77c23 */ /* 0x100fe20008010820 */
[--C-:B------:R-:W-:Y:S01]  /*11840*/  FFMA.FTZ R177, R34, UR46, -R32.reuse ;  /* 0x0000002e22b17c23 */ /* 0x100fe20008010820 */
[--C-:B------:R-:W-:Y:S01]  /*11850*/  FFMA.FTZ R12, R31, UR46, -R32.reuse ;  /* 0x0000002e1f0c7c23 */ /* 0x100fe20008010820 */
[----:B------:R-:W-:Y:S01]  /*11860*/  MUFU.EX2 R181, R181 ;  /* 0x000000b500b57308 */ /* 0x000fe20000000800 */
[----:B-1----:R-:W-:Y:S01]  /*11870*/  FADD.FTZ R34, R182, R27 ;  /* 0x0000001bb6227221 */ /* 0x002fe20000010000 */
[--C-:B------:R-:W-:Y:S01]  /*11880*/  FFMA.FTZ R14, R35, UR46, -R32.reuse ;  /* 0x0000002e230e7c23 */ /* 0x100fe20008010820 */
[--C-:B------:R-:W-:Y:S01]  /*11890*/  FFMA.FTZ R179, R38, UR46, -R32.reuse ;  /* 0x0000002e26b37c23 */ /* 0x100fe20008010820 */
[----:B------:R-:W-:Y:S01]  /*118a0*/  FFMA.FTZ R20, R39, UR46, -R32 ;  /* 0x0000002e27147c23 */ /* 0x000fe20008010820 */
[----:B---3--:R-:W-:Y:S01]  /*118b0*/  FADD.FTZ R27, R9, R34 ;  /* 0x00000022091b7221 */ /* 0x008fe20000010000 */
[----:B------:R-:W0:Y:S01]  /*118c0*/  @P2 LDC R35, c[0x0][0x44c] ;  /* 0x00011300ff232b82 */ /* 0x000e220000000800 */
[--C-:B------:R-:W-:Y:S01]  /*118d0*/  FFMA.FTZ R173, R42, UR46, -R32.reuse ;  /* 0x0000002e2aad7c23 */ /* 0x100fe20008010820 */
[----:B------:R-:W1:Y:S01]  /*118e0*/  MUFU.EX2 R4, R4 ;  /* 0x0000000400047308 */ /* 0x000e620000000800 */
[----:B----4-:R-:W-:Y:S01]  /*118f0*/  FADD.FTZ R36, R176, R27 ;  /* 0x0000001bb0247221 */ /* 0x010fe20000010000 */
[--C-:B------:R-:W-:Y:S01]  /*11900*/  FFMA.FTZ R24, R43, UR46, -R32.reuse ;  /* 0x0000002e2b187c23 */ /* 0x100fe20008010820 */
[--C-:B------:R-:W-:Y:S01]  /*11910*/  FFMA.FTZ R175, R46, UR46, -R32.reuse ;  /* 0x0000002e2eaf7c23 */ /* 0x100fe20008010820 */
[----:B------:R-:W-:Y:S01]  /*11920*/  FFMA.FTZ R26, R47, UR46, -R32 ;  /* 0x0000002e2f1a7c23 */ /* 0x000fe20008010820 */
[----:B------:R-:W-:Y:S01]  /*11930*/  FADD.FTZ R27, R13, R36 ;  /* 0x000000240d1b7221 */ /* 0x000fe20000010000 */
[--C-:B------:R-:W-:Y:S01]  /*11940*/  FFMA.FTZ R169, R50, UR46, -R32.reuse ;  /* 0x0000002e32a97c23 */ /* 0x100fe20008010820 */
[--C-:B------:R-:W-:Y:S01]  /*11950*/  FFMA.FTZ R28, R51, UR46, -R32.reuse ;  /* 0x0000002e331c7c23 */ /* 0x100fe20008010820 */
[----:B------:R-:W3:Y:S01]  /*11960*/  MUFU.EX2 R183, R183 ;  /* 0x000000b700b77308 */ /* 0x000ee20000000800 */
[----:B-----5:R-:W-:Y:S01]  /*11970*/  FADD.FTZ R36, R178, R27 ;  /* 0x0000001bb2247221 */ /* 0x020fe20000010000 */
[----:B------:R-:W-:Y:S01]  /*11980*/  FFMA.FTZ R171, R54, UR46, -R32 ;  /* 0x0000002e36ab7c23 */ /* 0x000fe20008010820 */
[----:B------:R-:W-:-:S02]  /*11990*/  IMAD.MOV.U32 R46, RZ, RZ, R192 ;  /* 0x000000ffff2e7224 */ /* 0x000fc400078e00c0 */
[----:B------:R-:W-:Y:S01]  /*119a0*/  FFMA.FTZ R30, R55, UR46, -R32 ;  /* 0x0000002e371e7c23 */ /* 0x000fe20008010820 */
[----:B------:R-:W-:Y:S01]  /*119b0*/  FADD.FTZ R31, R15, R36 ;  /* 0x000000240f1f7221 */ /* 0x000fe20000010000 */
[--C-:B------:R-:W-:Y:S01]  /*119c0*/  FFMA.FTZ R165, R58, UR46, -R32.reuse ;  /* 0x0000002e3aa57c23 */ /* 0x100fe20008010820 */
[----:B------:R-:W-:Y:S01]  /*119d0*/  FFMA.FTZ R34, R59, UR46, -R32 ;  /* 0x0000002e3b227c23 */ /* 0x000fe20008010820 */
[----:B------:R-:W4:Y:S01]  /*119e0*/  MUFU.EX2 R12, R12 ;  /* 0x0000000c000c7308 */ /* 0x000f220000000800 */
[----:B-1----:R-:W-:Y:S01]  /*119f0*/  FADD.FTZ R38, R181, R4 ;  /* 0x00000004b5267221 */ /* 0x002fe20000010000 */
[----:B------:R-:W-:Y:S01]  /*11a00*/  FADD.FTZ R40, R172, R31 ;  /* 0x0000001fac287221 */ /* 0x000fe20000010000 */
[--C-:B------:R-:W-:Y:S01]  /*11a10*/  FFMA.FTZ R167, R62, UR46, -R32.reuse ;  /* 0x0000002e3ea77c23 */ /* 0x100fe20008010820 */
[--C-:B------:R-:W-:Y:S01]  /*11a20*/  FFMA.FTZ R36, R63, UR46, -R32.reuse ;  /* 0x0000002e3f247c23 */ /* 0x100fe20008010820 */
[----:B------:R-:W-:Y:S01]  /*11a30*/  FFMA.FTZ R161, R66, UR46, -R32 ;  /* 0x0000002e42a17c23 */ /* 0x000fe20008010820 */
[----:B------:R-:W-:Y:S01]  /*11a40*/  FADD.FTZ R31, R21, R40 ;  /* 0x00000028151f7221 */ /* 0x000fe20000010000 */
[----:B0-----:R-:W-:Y:S01]  /*11a50*/  @P2 IMAD.HI.U32 R35, R192, R35, RZ ;  /* 0x00000023c0232227 */ /* 0x001fe200078e00ff */
[----:B------:R-:W0:Y:S03]  /*11a60*/  MUFU.EX2 R177, R177 ;  /* 0x000000b100b17308 */ /* 0x000e260000000800 */
[----:B---3--:R-:W-:Y:S01]  /*11a70*/  FADD.FTZ R27, R183, R38 ;  /* 0x00000026b71b7221 */ /* 0x008fe20000010000 */
[----:B------:R-:W-:Y:S01]  /*11a80*/  F2FP.BF16.F32.PACK_AB R180, R5, R180 ;  /* 0x000000b405b4723e */ /* 0x000fe200000010ff */
[--C-:B------:R-:W-:Y:S01]  /*11a90*/  FFMA.FTZ R163, R70, UR46, -R32.reuse ;  /* 0x0000002e46a37c23 */ /* 0x100fe20008010820 */
[----:B--2---:R-:W-:Y:S01]  /*11aa0*/  @P2 SHF.R.U32.HI R46, RZ, R44, R35 ;  /* 0x0000002cff2e2219 */ /* 0x004fe20000011623 */
[--C-:B------:R-:W-:Y:S01]  /*11ab0*/  FFMA.FTZ R74, R74, UR46, -R32.reuse ;  /* 0x0000002e4a4a7c23 */ /* 0x100fe20008010820 */
[----:B------:R-:W-:Y:S01]  /*11ac0*/  F2FP.BF16.F32.PACK_AB R182, R9, R182 ;  /* 0x000000b609b6723e */ /* 0x000fe200000010ff */
[--C-:B------:R-:W-:Y:S01]  /*11ad0*/  FFMA.FTZ R75, R75, UR46, -R32.reuse ;  /* 0x0000002e4b4b7c23 */ /* 0x100fe20008010820 */
[----:B------:R-:W1:Y:S01]  /*11ae0*/  MUFU.EX2 R14, R14 ;  /* 0x0000000e000e7308 */ /* 0x000e620000000800 */
[----:B----4-:R-:W-:Y:S01]  /*11af0*/  FADD.FTZ R38, R12, R27 ;  /* 0x0000001b0c267221 */ /* 0x010fe20000010000 */
[--C-:B------:R-:W-:Y:S01]  /*11b00*/  FFMA.FTZ R78, R78, UR46, -R32.reuse ;  /* 0x0000002e4e4e7c23 */ /* 0x100fe20008010820 */
        /* <DEDUP_REMOVED lines=8> */
[----:B------:R-:W-:Y:S01]  /*11b90*/  IMAD.IADD R127, R127, 0x1, R46 ;  /* 0x000000017f7f7824 */ /* 0x000fe200078e022e */
[----:B------:R-:W-:-:S02]  /*11ba0*/  F2FP.BF16.F32.PACK_AB R176, R13, R176 ;  /* 0x000000b00db0723e */ /* 0x000fc400000010ff */
[----:B------:R-:W-:Y:S01]  /*11bb0*/  FADD.FTZ R31, R25, R38 ;  /* 0x00000026191f7221 */ /* 0x000fe20000010000 */
[----:B------:R-:W-:Y:S01]  /*11bc0*/  FFMA.FTZ R38, R67, UR46, -R32 ;  /* 0x0000002e43267c23 */ /* 0x000fe20008010820 */
[----:B------:R-:W0:Y:S01]  /*11bd0*/  MUFU.EX2 R20, R20 ;  /* 0x0000001400147308 */ /* 0x000e220000000800 */
[----:B-1----:R-:W-:Y:S01]  /*11be0*/  FADD.FTZ R40, R14, R27 ;  /* 0x0000001b0e287221 */ /* 0x002fe20000010000 */
[----:B------:R-:W-:Y:S01]  /*11bf0*/  FADD.FTZ R42, R168, R31 ;  /* 0x0000001fa82a7221 */ /* 0x000fe20000010000 */
[----:B------:R-:W-:Y:S01]  /*11c00*/  F2FP.BF16.F32.PACK_AB R178, R15, R178 ;  /* 0x000000b20fb2723e */ /* 0x000fe200000010ff */
[----:B------:R-:W-:Y:S01]  /*11c10*/  IMAD.IADD R10, R127, 0x1, R10 ;  /* 0x000000017f0a7824 */ /* 0x000fe200078e020a */
[----:B------:R-:W-:Y:S01]  /*11c20*/  F2FP.BF16.F32.PACK_AB R172, R21, R172 ;  /* 0x000000ac15ac723e */ /* 0x000fe200000010ff */
[----:B------:R-:W-:Y:S01]  /*11c30*/  FADD.FTZ R31, R29, R42 ;  /* 0x0000002a1d1f7221 */ /* 0x000fe20000010000 */
[----:B------:R-:W-:Y:S01]  /*11c40*/  F2FP.BF16.F32.PACK_AB R174, R25, R174 ;  /* 0x000000ae19ae723e */ /* 0x000fe200000010ff */
[----:B------:R-:W1:Y:S01]  /*11c50*/  MUFU.EX2 R173, R173 ;  /* 0x000000ad00ad7308 */ /* 0x000e620000000800 */
[----:B--2---:R-:W-:Y:S01]  /*11c60*/  FADD.FTZ R27, R179, R40 ;  /* 0x00000028b31b7221 */ /* 0x004fe20000010000 */
[----:B------:R-:W-:Y:S01]  /*11c70*/  FADD.FTZ R44, R170, R31 ;  /* 0x0000001faa2c7221 */ /* 0x000fe20000010000 */
[----:B------:R-:W-:-:S02]  /*11c80*/  F2FP.BF16.F32.PACK_AB R168, R29, R168 ;  /* 0x000000a81da8723e */ /* 0x000fc400000010ff */
[C---:B------:R-:W-:Y:S01]  /*11c90*/  F2FP.BF16.F32.PACK_AB R170, R33.reuse, R170 ;  /* 0x000000aa21aa723e */ /* 0x040fe200000010ff */
[----:B------:R-:W-:Y:S01]  /*11ca0*/  FADD.FTZ R31, R33, R44 ;  /* 0x0000002c211f7221 */ /* 0x000fe20000010000 */
[----:B------:R-:W-:Y:S01]  /*11cb0*/  F2FP.BF16.F32.PACK_AB R183, R12, R183 ;  /* 0x000000b70cb7723e */ /* 0x000fe200000010ff */
[----:B------:R-:W2:Y:S01]  /*11cc0*/  MUFU.EX2 R24, R24 ;  /* 0x0000001800187308 */ /* 0x000ea20000000800 */
[----:B0-----:R-:W-:Y:S01]  /*11cd0*/  FADD.FTZ R40, R20, R27 ;  /* 0x0000001b14287221 */ /* 0x001fe20000010000 */
[----:B------:R-:W-:Y:S01]  /*11ce0*/  FADD.FTZ R44, R164, R31 ;  /* 0x0000001fa42c7221 */ /* 0x000fe20000010000 */
[C---:B------:R-:W-:Y:S02]  /*11cf0*/  F2FP.BF16.F32.PACK_AB R164, R3.reuse, R164 ;  /* 0x000000a403a4723e */ /* 0x040fe400000010ff */
[----:B------:R-:W-:Y:S01]  /*11d00*/  F2FP.BF16.F32.PACK_AB R177, R14, R177 ;  /* 0x000000b10eb1723e */ /* 0x000fe200000010ff */
[----:B------:R-:W-:Y:S01]  /*11d10*/  FADD.FTZ R31, R3, R44 ;  /* 0x0000002c031f7221 */ /* 0x000fe20000010000 */
[----:B------:R-:W-:Y:S01]  /*11d20*/  F2FP.BF16.F32.PACK_AB R179, R20, R179 ;  /* 0x000000b314b3723e */ /* 0x000fe200000010ff */
[----:B------:R-:W0:Y:S01]  /*11d30*/  MUFU.EX2 R175, R175 ;  /* 0x000000af00af7308 */ /* 0x000e220000000800 */
[----:B-1----:R-:W-:Y:S01]  /*11d40*/  FADD.FTZ R27, R173, R40 ;  /* 0x00000028ad1b7221 */ /* 0x002fe20000010000 */
[----:B------:R-:W-:Y:S01]  /*11d50*/  FADD.FTZ R44, R166, R31 ;  /* 0x0000001fa62c7221 */ /* 0x000fe20000010000 */
[--C-:B------:R-:W-:Y:S01]  /*11d60*/  FFMA.FTZ R40, R71, UR46, -R32.reuse ;  /* 0x0000002e47287c23 */ /* 0x100fe20008010820 */
[----:B------:R-:W-:Y:S01]  /*11d70*/  FFMA.FTZ R32, R87, UR46, -R32 ;  /* 0x0000002e57207c23 */ /* 0x000fe20008010820 */
[C---:B------:R-:W-:Y:S01]  /*11d80*/  F2FP.BF16.F32.PACK_AB R166, R37.reuse, R166 ;  /* 0x000000a625a6723e */ /* 0x040fe200000010ff */
[----:B------:R-:W-:-:S02]  /*11d90*/  FADD.FTZ R31, R37, R44 ;  /* 0x0000002c251f7221 */ /* 0x000fc40000010000 */
[----:B------:R-:W1:Y:S01]  /*11da0*/  MUFU.EX2 R26, R26 ;  /* 0x0000001a001a7308 */ /* 0x000e620000000800 */
[----:B--2---:R-:W-:Y:S01]  /*11db0*/  FADD.FTZ R42, R24, R27 ;  /* 0x0000001b182a7221 */ /* 0x004fe20000010000 */
[----:B------:R-:W-:Y:S01]  /*11dc0*/  FADD.FTZ R44, R160, R31 ;  /* 0x0000001fa02c7221 */ /* 0x000fe20000010000 */
[----:B------:R-:W-:Y:S02]  /*11dd0*/  F2FP.BF16.F32.PACK_AB R160, R41, R160 ;  /* 0x000000a029a0723e */ /* 0x000fe400000010ff */
[----:B------:R-:W-:-:S03]  /*11de0*/  F2FP.BF16.F32.PACK_AB R173, R24, R173 ;  /* 0x000000ad18ad723e */ /* 0x000fc600000010ff */
        /* <DEDUP_REMOVED lines=14> */
[----:B------:R-:W-:Y:S01]  /*11ed0*/  FADD.FTZ R27, R41, R44 ;  /* 0x0000002c291b7221 */ /* 0x000fe20000010000 */
[----:B------:R-:W-:-:S03]  /*11ee0*/  F2FP.BF16.F32.PACK_AB R171, R30, R171 ;  /* 0x000000ab1eab723e */ /* 0x000fc600000010ff */
[----:B------:R-:W-:Y:S01]  /*11ef0*/  FADD.FTZ R44, R162, R27 ;  /* 0x0000001ba22c7221 */ /* 0x000fe20000010000 */
[----:B------:R-:W-:Y:S01]  /*11f00*/  F2FP.BF16.F32.PACK_AB R162, R45, R162 ;  /* 0x000000a22da2723e */ /* 0x000fe200000010ff */
[----:B------:R-:W2:Y:S01]  /*11f10*/  MUFU.EX2 R167, R167 ;  /* 0x000000a700a77308 */ /* 0x000ea20000000800 */
[----:B0-----:R-:W-:Y:S01]  /*11f20*/  FADD.FTZ R5, R165, R42 ;  /* 0x0000002aa5057221 */ /* 0x001fe20000010000 */
[----:B------:R-:W-:-:S06]  /*11f30*/  FADD.FTZ R9, R45, R44 ;  /* 0x0000002c2d097221 */ /* 0x000fcc0000010000 */
        /* <DEDUP_REMOVED lines=52> */
[C---:B-1----:R-:W-:Y:S01]  /*12280*/  FADD.FTZ R3, R155.reuse, R4 ;  /* 0x000000049b037221 */ /* 0x042fe20000010000 */
[----:B------:R-:W-:Y:S01]  /*12290*/  F2FP.BF16.F32.PACK_AB R155, R155, R86 ;  /* 0x000000569b9b723e */ /* 0x000fe200000010ff */
[----:B------:R-:W-:Y:S02]  /*122a0*/  VIADD R4, R88, 0xfffffffe ;  /* 0xfffffffe58047836 */ /* 0x000fe40000000000 */
[C---:B--2---:R-:W-:Y:S01]  /*122b0*/  FADD.FTZ R5, R61.reuse, R44 ;  /* 0x0000002c3d057221 */ /* 0x044fe20000010000 */
[----:B------:R-:W-:Y:S01]  /*122c0*/  F2FP.BF16.F32.PACK_AB R154, R61, R154 ;  /* 0x0000009a3d9a723e */ /* 0x000fe200000010ff */
        /* <DEDUP_REMOVED lines=12> */
.L_x_1670:
[----:B------:R-:W-:-:S13]  /*12390*/  ISETP.NE.AND P4, PT, R11, 0x1, PT ;  /* 0x000000010b00780c */ /* 0x000fda0003f85270 */
[----:B------:R-:W0:Y:S02]  /*123a0*/  @P4 LDC.64 R12, c[0x0][0x9e8] ;  /* 0x00027a00ff0c4b82 */ /* 0x000e240000000a00 */
[----:B0-----:R-:W-:-:S05]  /*123b0*/  @P4 IMAD.HI.U32 R12, R9, R12, RZ ;  /* 0x0000000c090c4227 */ /* 0x001fca00078e00ff */
[----:B------:R-:W-:-:S07]  /*123c0*/  @P4 SHF.R.U32.HI R9, RZ, R13, R12 ;  /* 0x0000000dff094219 */ /* 0x000fce000001160c */
.L_x_1671:
[----:B------:R-:W-:Y:S05]  /*123d0*/  BSYNC B0 ;  /* 0x0000000000007941 */ /* 0x000fea0003800000 */
.L_x_1669:
[----:B------:R-:W-:-:S05]  /*123e0*/  IMAD R9, R9, R11, R11 ;  /* 0x0000000b09097224 */ /* 0x000fca00078e020b */
[----:B------:R-:W-:-:S07]  /*123f0*/  VIMNMX R10, R10, R9, PT ;  /* 0x000000090a0a7248 */ /* 0x000fce0003fe0100 */
.L_x_1668:
[----:B------:R-:W-:Y:S01]  /*12400*/  SHF.R.S32.HI R9, RZ, 0x1f, R10 ;  /* 0x0000001fff097819 */ /* 0x000fe2000001140a */
[----:B------:R-:W-:Y:S01]  /*12410*/  ULDC UR51, c[0x0][0x9e4] ;  /* 0x0002790000337ab9 */ /* 0x000fe20000000800 */
[----:B------:R-:W-:Y:S01]  /*12420*/  ULDC UR48, c[0x0][0x9e4] ;  /* 0x0002790000307ab9 */ /* 0x000fe20000000800 */
[----:B------:R-:W-:Y:S01]  /*12430*/  ULDC UR52, c[0x0][0x9dc] ;  /* 0x0002770000347ab9 */ /* 0x000fe20000000800 */
[----:B------:R-:W-:Y:S01]  /*12440*/  LEA.HI R9, R9, R10, RZ, 0x7 ;  /* 0x0000000a09097211 */ /* 0x000fe200078f38ff */
[----:B------:R-:W-:Y:S01]  /*12450*/  ULDC UR54, c[0x0][0x9dc] ;  /* 0x0002770000367ab9 */ /* 0x000fe20000000800 */
[----:B------:R-:W-:Y:S01]  /*12460*/  ULDC UR47, c[0x0][0x988] ;  /* 0x00026200002f7ab9 */ /* 0x000fe20000000800 */
[----:B------:R-:W-:Y:S01]  /*12470*/  ULDC UR50, c[0x0][0x988] ;  /* 0x0002620000327ab9 */ /* 0x000fe20000000800 */
[----:B------:R-:W-:Y:S01]  /*12480*/  SHF.R.S32.HI R9, RZ, 0x7, R9 ;  /* 0x00000007ff097819 */ /* 0x000fe20000011409 */
[----:B------:R-:W-:Y:S01]  /*12490*/  ULDC UR49, c[0x0][0x988] ;  /* 0x0002620000317ab9 */ /* 0x000fe20000000800 */
[----:B------:R-:W-:Y:S01]  /*124a0*/  ULDC UR55, c[0x0][0x9e0] ;  /* 0x0002780000377ab9 */ /* 0x000fe20000000800 */
[----:B------:R-:W-:Y:S01]  /*124b0*/  ULDC UR53, c[0x0][0x9e0] ;  /* 0x0002780000357ab9 */ /* 0x000fe20000000800 */
[----:B------:R-:W-:-:S02]  /*124c0*/  VIMNMX R9, R194, R9, !PT ;  /* 0x00000009c2097248 */ /* 0x000fc40007fe0100 */
[----:B------:R-:W-:Y:S02]  /*124d0*/  CS2R R150, SRZ ;  /* 0x0000000000967805 */ /* 0x000fe4000001ff00 */
[----:B------:R-:W-:Y:S02]  /*124e0*/  CS2R R148, SRZ ;  /* 0x0000000000947805 */ /* 0x000fe4000001ff00 */
[----:B------:R-:W-:Y:S02]  /*124f0*/  CS2R R146, SRZ ;  /* 0x0000000000927805 */ /* 0x000fe4000001ff00 */
[----:B------:R-:W-:Y:S02]  /*12500*/  ISETP.GE.AND P4, PT, R4, R9, PT ;  /* 0x000000090400720c */ /* 0x000fe40003f86270 */
        /* <DEDUP_REMOVED lines=29> */
[----:B------:R-:W-:Y:S06]  /*126e0*/  @!P4 BRA `(.L_x_1672) ;  /* 0x000000300094c947 */ /* 0x000fec0003800000 */
[----:B------:R-:W-:-:S07]  /*126f0*/  IMAD.MOV.U32 R151, RZ, RZ, RZ ;  /* 0x000000ffff977224 */ /* 0x000fce00078e00ff */
.L_x_1690:
[----:B------:R-:W-:Y:S01]  /*12700*/  VIADD R14, R22, 0x1 ;  /* 0x00000001160e7836 */ /* 0x000fe20000000000 */
[----:B------:R-:W-:Y:S05]  /*12710*/  YIELD ;  /* 0x0000000000007946 */ /* 0x000fea0003800000 */
[----:B------:R-:W-:-:S04]  /*12720*/  ISETP.NE.AND P4, PT, R14, 0x2, PT ;  /* 0x000000020e00780c */ /* 0x000fc80003f85270 */
[----:B------:R-:W-:Y:S02]  /*12730*/  SEL R15, RZ, 0x1, P4 ;  /* 0x00000001ff0f7807 */ /* 0x000fe40002000000 */
[----:B------:R-:W-:Y:S02]  /*12740*/  SEL R14, R14, RZ, P4 ;  /* 0x000000ff0e0e7207 */ /* 0x000fe40002000000 */
[----:B------:R-:W-:Y:S02]  /*12750*/  ISETP.NE.AND P4, PT, R193, RZ, PT ;  /* 0x000000ffc100720c */ /* 0x000fe40003f85270 */
[----:B------:R-:W-:-:S11]  /*12760*/  LOP3.LUT R15, R186, R15, RZ, 0x3c, !PT ;  /* 0x0000000fba0f7212 */ /* 0x000fd600078e3cff */
[----:B------:R-:W-:Y:S05]  /*12770*/  @P4 BRA `(.L_x_1673) ;  /* 0x0000000000304947 */ /* 0x000fea0003800000 */
[----:B------:R-:W-:Y:S05]  /*12780*/  @!P0 BRA `(.L_x_1674) ;  /* 0x0000000000048947 */ /* 0x000fea0003800000 */
[----:B------:R-:W-:Y:S01]  /*12790*/  BPT.TRAP 0x1 ;  /* 0x000000040000795c */ /* 0x000fe20000300000 */
.L_x_1674:
[----:B------:R-:W-:Y:S01]  /*127a0*/  IMAD R11, R14, 0x8, R2 ;  /* 0x000000080e0b7824 */ /* 0x000fe200078e0202 */
[----:B------:R-:W-:-:S04]  /*127b0*/  SHF.L.U32 R6, R15, 0x1f, RZ ;  /* 0x0000001f0f067819 */ /* 0x000fc800000006ff */
[----:B------:R0:W1:Y:S01]  /*127c0*/  SYNCS.PHASECHK.TRANS64.TRYWAIT P5, [R11+URZ+0x28830], R6 ;  /* 0x028830060b0075a7 */ /* 0x00006200080a017f */
[----:B------:R-:W-:Y:S05]  /*127d0*/  @!P0 BRA `(.L_x_1675) ;  /* 0x0000000000048947 */ /* 0x000fea0003800000 */
[----:B------:R-:W-:Y:S01]  /*127e0*/  BPT.TRAP 0x1 ;  /* 0x000000040000795c */ /* 0x000fe20000300000 */
.L_x_1675:
[----:B------:R-:W-:Y:S04]  /*127f0*/  BSSY B0, `(.L_x_1673) ;  /* 0x0000004000007945 */ /* 0x000fe80003800000 */
[----:B-1----:R-:W-:Y:S05]  /*12800*/  @P5 BRA `(.L_x_1676) ;  /* 0x0000000000085947 */ /* 0x002fea0003800000 */
[----:B------:R-:W1:Y:S02]  /*12810*/  SYNCS.PHASECHK.TRANS64.TRYWAIT P5, [R11+URZ+0x28830], R6 ;  /* 0x028830060b0075a7 */ /* 0x000e6400080a017f */
[----:B-1----:R-:W-:Y:S05]  /*12820*/  @!P5 BRA `(.L_x_1677) ;  /* 0x000001600078d947 */ /* 0x002fea0003800000 */
.L_x_1676:
[----:B------:R-:W-:Y:S05]  /*12830*/  BSYNC B0 ;  /* 0x0000000000007941 */ /* 0x000fea0003800000 */
.L_x_1673:
[----:B01----:R-:W0:Y:S01]  /*12840*/  S2R R6, SR_TID.X ;  /* 0x0000000000067919 */ /* 0x003e220000002100 */
[----:B------:R-:W-:Y:S05]  /*12850*/  WARPSYNC.ALL ;  /* 0x0000000000007948 */ /* 0x000fea0003800000 */
[----:B------:R-:W-:Y:S02]  /*12860*/  IMAD R10, R14, 0x800, R7 ;  /* 0x000008000e0a7824 */ /* 0x000fe400078e0207 */
[----:B------:R-:W-:Y:S02]  /*12870*/  IMAD.MOV.U32 R11, RZ, RZ, 0x40000040 ;  /* 0x40000040ff0b7424 */ /* 0x000fe400078e00ff */
[C---:B------:R-:W-:Y:S01]  /*12880*/  VIADD R24, R10.reuse, 0x4 ;  /* 0x000000040a187836 */ /* 0x040fe20000000000 */
[C---:B------:R-:W-:Y:S01]  /*12890*/  R2UR UR14, R10.reuse ;  /* 0x000000000a0e72ca */ /* 0x040fe200000e0000 */
[----:B------:R-:W-:Y:S01]  /*128a0*/  IMAD.MOV.U32 R25, RZ, RZ, 0x40000040 ;  /* 0x40000040ff197424 */ /* 0x000fe200078e00ff */
[----:B------:R-:W-:Y:S01]  /*128b0*/  R2UR UR15, R11 ;  /* 0x000000000b0f72ca */ /* 0x000fe200000e0000 */
[----:B------:R-:W-:Y:S01]  /*128c0*/  VIADD R20, R10, 0x2 ;  /* 0x000000020a147836 */ /* 0x000fe20000000000 */
[----:B------:R-:W-:Y:S01]  /*128d0*/  R2UR UR6, R24 ;  /* 0x00000000180672ca */ /* 0x000fe200000e0000 */
[C---:B------:R-:W-:Y:S01]  /*128e0*/  VIADD R24, R10.reuse, 0x404 ;  /* 0x000004040a187836 */ /* 0x040fe20000000000 */
[C---:B------:R-:W-:Y:S01]  /*128f0*/  R2UR UR7, R25.reuse ;  /* 0x00000000190772ca */ /* 0x040fe200000e0000 */
[----:B------:R-:W-:Y:S01]  /*12900*/  IMAD.MOV.U32 R21, RZ, RZ, 0x40000040 ;  /* 0x40000040ff157424 */ /* 0x000fe200078e00ff */
[----:B------:R-:W-:Y:S01]  /*12910*/  R2UR UR31, R25 ;  /* 0x00000000191f72ca */ /* 0x000fe200000e0000 */
[----:B------:R-:W-:Y:S01]  /*12920*/  VIADD R12, R10, 0x6 ;  /* 0x000000060a0c7836 */ /* 0x000fe20000000000 */
[----:B------:R-:W-:Y:S01]  /*12930*/  R2UR UR30, R24 ;  /* 0x00000000181e72ca */ /* 0x000fe200000e0000 */
[----:B------:R-:W-:Y:S01]  /*12940*/  IMAD.MOV.U32 R13, RZ, RZ, 0x40000040 ;  /* 0x40000040ff0d7424 */ /* 0x000fe200078e00ff */
[----:B------:R-:W-:Y:S01]  /*12950*/  R2UR UR10, R20 ;  /* 0x00000000140a72ca */ /* 0x000fe200000e0000 */
[----:B------:R-:W-:Y:S01]  /*12960*/  VIADD R20, R10, 0x400 ;  /* 0x000004000a147836 */ /* 0x000fe20000000000 */
[----:B------:R-:W-:-:S02]  /*12970*/  R2UR UR11, R21 ;  /* 0x00000000150b72ca */ /* 0x000fc400000e0000 */
[----:B------:R-:W-:Y:S01]  /*12980*/  R2UR UR18, R12 ;  /* 0x000000000c1272ca */ /* 0x000fe200000e0000 */
[C---:B------:R-:W-:Y:S01]  /*12990*/  VIADD R12, R10.reuse, 0x402 ;  /* 0x000004020a0c7836 */ /* 0x040fe20000000000 */
[----:B------:R-:W-:Y:S01]  /*129a0*/  R2UR UR19, R13 ;  /* 0x000000000d1372ca */ /* 0x000fe200000e0000 */
[----:B------:R-:W-:Y:S01]  /*129b0*/  VIADD R10, R10, 0x406 ;  /* 0x000004060a0a7836 */ /* 0x000fe20000000000 */
[----:B------:R-:W-:Y:S02]  /*129c0*/  R2UR UR22, R20 ;  /* 0x00000000141672ca */ /* 0x000fe400000e0000 */
[----:B0-----:R-:W-:Y:S02]  /*129d0*/  SHF.R.U32.HI R6, RZ, 0x7, R6 ;  /* 0x00000007ff067819 */ /* 0x001fe40000011606 */
[----:B------:R-:W-:Y:S02]  /*129e0*/  R2UR UR23, R21 ;  /* 0x00000000151772ca */ /* 0x000fe400000e0000 */
[----:B------:R-:W-:Y:S01]  /*129f0*/  R2UR UR26, R12 ;  /* 0x000000000c1a72ca */ /* 0x000fe200000e0000 */
[----:B------:R-:W-:Y:S01]  /*12a00*/  VIADD R6, R6, 0x8 ;  /* 0x0000000806067836 */ /* 0x000fe20000000000 */
[----:B------:R-:W-:-:S02]  /*12a10*/  R2UR UR27, R13 ;  /* 0x000000000d1b72ca */ /* 0x000fc400000e0000 */
[----:B------:R-:W-:Y:S02]  /*12a20*/  R2UR UR34, R10 ;  /* 0x000000000a2272ca */ /* 0x000fe400000e0000 */
[----:B------:R0:W-:Y:S01]  /*12a30*/  BAR.SYNC.DEFER_BLOCKING R6, 0x100 ;  /* 0x000400060000751d */ /* 0x0001e20000010000 */
[----:B------:R-:W-:-:S05]  /*12a40*/  R2UR UR35, R11 ;  /* 0x000000000b2372ca */ /* 0x000fca00000e0000 */
        /* <DEDUP_REMOVED lines=27> */
.L_x_1679:
[----:B------:R-:W-:Y:S01]  /*12c00*/  SHF.L.U32 R6, R186, 0x1f, RZ ;  /* 0x0000001fba067819 */ /* 0x000fe200000006ff */
[----:B------:R-:W-:-:S04]  /*12c10*/  IMAD R10, R22, 0x8, R2 ;  /* 0x00000008160a7824 */ /* 0x000fc800078e0202 */
[----:B------:R0:W1:Y:S01]  /*12c20*/  SYNCS.PHASECHK.TRANS64.TRYWAIT P4, [R10+URZ+0x28850], R6 ;  /* 0x028850060a0075a7 */ /* 0x000062000808017f */
[----:B------:R-:W-:Y:S05]  /*12c30*/  @!P0 BRA `(.L_x_1680) ;  /* 0x0000000000048947 */ /* 0x000fea0003800000 */
[----:B------:R-:W-:Y:S01]  /*12c40*/  BPT.TRAP 0x1 ;  /* 0x000000040000795c */ /* 0x000fe20000300000 */
.L_x_1680:
[----:B-1----:R-:W-:Y:S05]  /*12c50*/  @P4 BRA `(.L_x_1678) ;  /* 0x0000000000084947 */ /* 0x002fea0003800000 */
[----:B------:R-:W1:Y:S02]  /*12c60*/  SYNCS.PHASECHK.TRANS64.TRYWAIT P4, [R10+URZ+0x28850], R6 ;  /* 0x028850060a0075a7 */ /* 0x000e64000808017f */
[----:B-1----:R-:W-:Y:S05]  /*12c70*/  @!P4 BRA `(.L_x_1681) ;  /* 0x0000015c0078c947 */ /* 0x002fea0003800000 */
.L_x_1678:
[----:B01----:R-:W-:Y:S01]  /*12c80*/  VIADD R6, R2, 0x400 ;  /* 0x0000040002067836 */ /* 0x003fe20000000000 */
[----:B------:R-:W-:Y:S05]  /*12c90*/  WARPSYNC.ALL ;  /* 0x0000000000007948 */ /* 0x000fea0003800000 */
[----:B------:R-:W-:Y:S01]  /*12ca0*/  SHF.R.U32.HI R6, RZ, 0x4, R6 ;  /* 0x00000004ff067819 */ /* 0x000fe20000011606 */
[----:B------:R-:W-:Y:S01]  /*12cb0*/  IMAD.MOV.U32 R11, RZ, RZ, 0x40000040 ;  /* 0x40000040ff0b7424 */ /* 0x000fe200078e00ff */
[----:B------:R-:W-:Y:S01]  /*12cc0*/  WARPGROUP.ARRIVE ;  /* 0x00000000000079c5 */ /* 0x000fe20000000000 */
[----:B------:R-:W-:Y:S01]  /*12cd0*/  IMAD.MOV.U32 R13, RZ, RZ, 0x40000040 ;  /* 0x40000040ff0d7424 */ /* 0x000fe200078e00ff */
[----:B------:R-:W-:-:S04]  /*12ce0*/  LOP3.LUT R6, R6, 0x3fff, RZ, 0xc0, !PT ;  /* 0x00003fff06067812 */ /* 0x000fc800078ec0ff */
[----:B------:R-:W0:Y:S01]  /*12cf0*/  S2R R20, SR_TID.X ;  /* 0x0000000000147919 */ /* 0x000e220000002100 */
[----:B------:R-:W-:Y:S01]  /*12d00*/  R2UR UR7, R11 ;  /* 0x000000000b0772ca */ /* 0x000fe200000e0000 */
[----:B------:R-:W-:Y:S01]  /*12d10*/  IMAD.MOV.U32 R11, RZ, RZ, 0x40000040 ;  /* 0x40000040ff0b7424 */ /* 0x000fe200078e00ff */
[----:B------:R-:W-:-:S05]  /*12d20*/  LOP3.LUT R6, R6, 0x4000000, RZ, 0xfc, !PT ;  /* 0x0400000006067812 */ /* 0x000fca00078efcff */
[----:B------:R-:W-:Y:S02]  /*12d30*/  IMAD R10, R22, 0x800, R6 ;  /* 0x00000800160a7824 */ /* 0x000fe400078e0206 */
[----:B------:R-:W-:Y:S02]  /*12d40*/  @!P1 IMAD R6, R14, 0x8, R2 ;  /* 0x000000080e069824 */ /* 0x000fe400078e0202 */
[C---:B------:R-:W-:Y:S01]  /*12d50*/  VIADD R12, R10.reuse, 0x80 ;  /* 0x000000800a0c7836 */ /* 0x040fe20000000000 */
[----:B------:R-:W-:Y:S01]  /*12d60*/  R2UR UR6, R10 ;  /* 0x000000000a0672ca */ /* 0x000fe200000e0000 */
[----:B------:R-:W-:-:S05]  /*12d70*/  @!P1 VIADD R6, R6, 0x28840 ;  /* 0x0002884006069836 */ /* 0x000fca0000000000 */
[----:B------:R-:W-:-:S07]  /*12d80*/  @!P1 PRMT R6, RZ, 0x654, R6 ;  /* 0x00000654ff069816 */ /* 0x000fce0000000006 */
[----:B------:R-:W-:Y:S01]  /*12d90*/  HGMMA.64x128x16.F32.BF16 R88, R180, gdesc[UR4].tnspB, R88, gsb0 ;  /* 0x41e00004b4587df0 */ /* 0x000fe20008001858 */
[----:B------:R-:W-:Y:S01]  /*12da0*/  R2UR UR6, R12 ;  /* 0x000000000c0672ca */ /* 0x000fe200000e0000 */
[----:B------:R-:W-:Y:S01]  /*12db0*/  VIADD R12, R10, 0x100 ;  /* 0x000001000a0c7836 */ /* 0x000fe20000000000 */
[----:B------:R-:W-:Y:S01]  /*12dc0*/  R2UR UR7, R13 ;  /* 0x000000000d0772ca */ /* 0x000fe200000e0000 */
[----:B------:R-:W-:Y:S01]  /*12dd0*/  IMAD.MOV.U32 R13, RZ, RZ, 0x40000040 ;  /* 0x40000040ff0d7424 */ /* 0x000fe200078e00ff */
[----:B0-----:R-:W-:Y:S01]  /*12de0*/  SHF.R.U32.HI R20, RZ, 0x7, R20 ;  /* 0x00000007ff147819 */ /* 0x001fe20000011614 */
[----:B------:R-:W-:Y:S02]  /*12df0*/  WARPGROUP.DEPBAR.LE gsb0, 0x0 ;  /* 0x00008000000079c5 */ /* 0x000fe40000010000 */
[----:B------:R-:W-:-:S08]  /*12e00*/  WARPGROUP.ARRIVE ;  /* 0x00000000000079c5 */ /* 0x000fd00000000000 */
        /* <DEDUP_REMOVED lines=30> */
[----:B------:R-:W-:Y:S01]  /*12ff0*/  R2UR UR6, R12 ;  /* 0x000000000c0672ca */ /* 0x000fe200000e0000 */
[----:B------:R-:W-:Y:S01]  /*13000*/  IMAD.SHL.U32 R12, R4, 0x80, RZ ;  /* 0x00000080040c7824 */ /* 0x000fe200078e00ff */
[----:B------:R-:W-:Y:S01]  /*13010*/  R2UR UR7, R13 ;  /* 0x000000000d0772ca */ /* 0x000fe200000e0000 */
[----:B------:R-:W-:Y:S02]  /*13020*/  WARPGROUP.DEPBAR.LE gsb0, 0x0 ;  /* 0x00008000000079c5 */ /* 0x000fe40000010000 */
[----:B------:R-:W-:-:S10]  /*13030*/  WARPGROUP.ARRIVE ;  /* 0x00000000000079c5 */ /* 0x000fd40000000000 */
[----:B------:R-:W-:Y:S01]  /*13040*/  HGMMA.64x128x16.F32.BF16 R88, R156, gdesc[UR4].tnspB, R88, gsb0 ;  /* 0x41e000049c587df0 */ /* 0x000fe20008001858 */
[----:B------:R-:W-:Y:S02]  /*13050*/  R2UR UR6, R10 ;  /* 0x000000000a0672ca */ /* 0x000fe400000e0000 */
[----:B------:R-:W-:Y:S01]  /*13060*/  R2UR UR7, R11 ;  /* 0x000000000b0772ca */ /* 0x000fe200000e0000 */
[----:B------:R-:W0:Y:S08]  /*13070*/  @P2 LDC R10, c[0x0][0x44c] ;  /* 0x00011300ff0a2b82 */ /* 0x000e300000000800 */
[----:B------:R-:W1:Y:S01]  /*13080*/  @P2 LDC R11, c[0x0][0x450] ;  /* 0x00011400ff0b2b82 */ /* 0x000e620000000800 */
[----:B------:R-:W-:-:S02]  /*13090*/  WARPGROUP.DEPBAR.LE gsb0, 0x0 ;  /* 0x00008000000079c5 */ /* 0x000fc40000010000 */
[----:B------:R-:W-:-:S06]  /*130a0*/  WARPGROUP.ARRIVE ;  /* 0x00000000000079c5 */ /* 0x000fcc0000000000 */
[----:B------:R-:W-:Y:S03]  /*130b0*/  HGMMA.64x128x16.F32.BF16 R88, R152, gdesc[UR4].tnspB, R88, gsb0 ;  /* 0x41e0000498587df0 */ /* 0x000fe60008001858 */
[----:B------:R-:W-:Y:S02]  /*130c0*/  WARPGROUP.DEPBAR.LE gsb0, 0x0 ;  /* 0x00008000000079c5 */ /* 0x000fe40000010000 */
[----:B------:R-:W-:-:S04]  /*130d0*/  IMAD.IADD R153, R195, 0x1, R192 ;  /* 0x00000001c3997824 */ /* 0x000fc800078e02c0 */
[----:B0-----:R-:W-:-:S05]  /*130e0*/  @P2 IMAD.HI.U32 R10, R153, R10, RZ ;  /* 0x0000000a990a2227 */ /* 0x001fca00078e00ff */
[----:B-1----:R-:W-:Y:S02]  /*130f0*/  @P2 SHF.R.U32.HI R153, RZ, R11, R10 ;  /* 0x0000000bff992219 */ /* 0x002fe4000001160a */
[----:B------:R-:W-:Y:S02]  /*13100*/  IADD3 R10, -R20, 0xb, RZ ;  /* 0x0000000b140a7810 */ /* 0x000fe40007ffe1ff */
[----:B------:R-:W-:Y:S01]  /*13110*/  IADD3 R20, -R188, 0x1, -R12 ;  /* 0x00000001bc147810 */ /* 0x000fe20007ffe90c */
[----:B------:R-:W0:Y:S03]  /*13120*/  SHFL.IDX PT, R154, R153, RZ, 0x1c1f ;  /* 0x001c1fff999a7589 */ /* 0x000e2600000e0000 */
[----:B------:R-:W-:Y:S01]  /*13130*/  IADD3 R20, -R187, R20, R189 ;  /* 0x00000014bb147210 */ /* 0x000fe20007ffe1bd */
[----:B------:R1:W-:Y:S06]  /*13140*/  BAR.ARV R10, 0x100 ;  /* 0x0004000a0000751d */ /* 0x0003ec0000002000 */
[----:B------:R2:W-:Y:S01]  /*13150*/  @!P1 SYNCS.ARRIVE.TRANS64.RED.A1T0 RZ, [R6+URZ], RZ ;  /* 0x000000ff06ff99a7 */ /* 0x0005e2000810043f */
[----:B------:R-:W-:-:S02]  /*13160*/  VIADD R152, R20, UR55 ;  /* 0x0000003714987c36 */ /* 0x000fc40008000000 */
[----:B--2---:R-:W-:-:S05]  /*13170*/  IMAD.U32 R6, RZ, RZ, UR52 ;  /* 0x00000034ff067e24 */ /* 0x004fca000f8e00ff */
[----:B------:R-:W-:-:S05]  /*13180*/  LOP3.LUT R21, RZ, R6, RZ, 0x33, !PT ;  /* 0x00000006ff157212 */ /* 0x000fca00078e33ff */
[----:B------:R-:W-:Y:S02]  /*13190*/  IMAD.IADD R21, R21, 0x1, R20 ;  /* 0x0000000115157824 */ /* 0x000fe400078e0214 */
[--C-:B0-----:R-:W-:Y:S02]  /*131a0*/  IMAD.IADD R20, R152, 0x1, R154.reuse ;  /* 0x0000000198147824 */ /* 0x101fe400078e029a */
[----:B------:R-:W-:Y:S01]  /*131b0*/  IMAD.IADD R13, R21, 0x1, R154 ;  /* 0x00000001150d7824 */ /* 0x000fe200078e029a */
[----:B-1----:R-:W-:Y:S06]  /*131c0*/  @!P3 BRA `(.L_x_1682) ;  /* 0x000000000058b947 */ /* 0x002fec0003800000 */
[----:B------:R-:W-:Y:S01]  /*131d0*/  IADD3 R157, -R187, R189, R154 ;  /* 0x000000bdbb9d7210 */ /* 0x000fe20007ffe19a */
[----:B------:R-:W-:Y:S03]  /*131e0*/  BSSY B0, `(.L_x_1683) ;  /* 0x0000010000007945 */ /* 0x000fe60003800000 */
        /* <DEDUP_REMOVED lines=10> */
.L_x_1684:
[----:B------:R-:W-:-:S05]  /*13290*/  IMAD.U32 R155, RZ, RZ, UR51 ;  /* 0x00000033ff9b7e24 */ /* 0x000fca000f8e00ff */
[----:B------:R-:W-:-:S13]  /*132a0*/  ISETP.NE.AND P4, PT, R155, 0x1, PT ;  /* 0x000000019b00780c */ /* 0x000fda0003f85270 */
[----:B------:R-:W0:Y:S02]  /*132b0*/  @P4 LDC.64 R10, c[0x0][0x9e8] ;  /* 0x00027a00ff0a4b82 */ /* 0x000e240000000a00 */
[----:B0-----:R-:W-:-:S05]  /*132c0*/  @P4 IMAD.HI.U32 R10, R157, R10, RZ ;  /* 0x0000000a9d0a4227 */ /* 0x001fca00078e00ff */
[----:B------:R-:W-:-:S07]  /*132d0*/  @P4 SHF.R.U32.HI R157, RZ, R11, R10 ;  /* 0x0000000bff9d4219 */ /* 0x000fce000001160a */
.L_x_1685:
[----:B------:R-:W-:Y:S05]  /*132e0*/  BSYNC B0 ;  /* 0x0000000000007941 */ /* 0x000fea0003800000 */
.L_x_1683:
[----:B------:R-:W-:-:S04]  /*132f0*/  IMAD R157, R157, R155, -R12 ;  /* 0x0000009b9d9d7224 */ /* 0x000fc800078e0a0c */
[----:B------:R-:W-:-:S05]  /*13300*/  IMAD.IADD R10, R157, 0x1, -R188 ;  /* 0x000000019d0a7824 */ /* 0x000fca00078e0abc */
[----:B------:R-:W-:Y:S02]  /*13310*/  VIADDMNMX R20, R10, R155, R20, PT ;  /* 0x0000009b0a147246 */ /* 0x000fe40003800114 */
[----:B------:R-:W-:-:S07]  /*13320*/  VIMNMX R13, R13, R10, !PT ;  /* 0x0000000a0d0d7248 */ /* 0x000fce0007fe0100 */
.L_x_1682:
[----:B------:R-:W-:Y:S01]  /*13330*/  ISETP.GT.AND P4, PT, R4, -0x1, PT ;  /* 0xffffffff0400780c */ /* 0x000fe20003f84270 */
[----:B------:R-:W0:Y:S03]  /*13340*/  SHFL.IDX PT, R10, R153, 0x1, 0x1c1f ;  /* 0x003c1f00990a7f89 */ /* 0x000e2600000e0000 */
[----:B------:R-:W-:-:S04]  /*13350*/  ISETP.GT.AND P5, PT, R13, RZ, P4 ;  /* 0x000000ff0d00720c */ /* 0x000fc800027a4270 */
[----:B------:R-:W-:-:S04]  /*13360*/  ISETP.LT.OR P5, PT, R20, 0x1, P5 ;  /* 0x000000011400780c */ /* 0x000fc80002fa1670 */
[----:B------:R-:W-:Y:S02]  /*13370*/  FSEL R24, R24, -INF , !P5 ;  /* 0xff80000018187808 */ /* 0x000fe40006800000 */
[----:B------:R-:W-:-:S04]  /*13380*/  ISETP.GT.AND P5, PT, R13, 0x1, P4 ;  /* 0x000000010d00780c */ /* 0x000fc800027a4270 */
[----:B------:R-:W-:-:S04]  /*13390*/  ISETP.LT.OR P5, PT, R20, 0x2, P5 ;  /* 0x000000021400780c */ /* 0x000fc80002fa1670 */
[----:B------:R-:W-:Y:S02]  /*133a0*/  FSEL R25, R25, -INF , !P5 ;  /* 0xff80000019197808 */ /* 0x000fe40006800000 */
[----:B------:R-:W-:Y:S01]  /*133b0*/  ISETP.GT.AND P5, PT, R13, 0x8, P4 ;  /* 0x000000080d00780c */ /* 0x000fe200027a4270 */
[--C-:B0-----:R-:W-:Y:S02]  /*133c0*/  IMAD.IADD R152, R152, 0x1, R10.reuse ;  /* 0x0000000198987824 */ /* 0x101fe400078e020a */
[----:B------:R-:W-:Y:S01]  /*133d0*/  IMAD.IADD R21, R21, 0x1, R10 ;  /* 0x0000000115157824 */ /* 0x000fe200078e020a */
[----:B------:R-:W-:-:S04]  /*133e0*/  ISETP.LT.OR P5, PT, R20, 0x9, P5 ;  /* 0x000000091400780c */ /* 0x000fc80002fa1670 */
[----:B------:R-:W-:Y:S02]  /*133f0*/  FSEL R28, R28, -INF , !P5 ;  /* 0xff8000001c1c7808 */ /* 0x000fe40006800000 */
[----:B------:R-:W-:-:S04]  /*13400*/  ISETP.GT.AND P5, PT, R13, 0x9, P4 ;  /* 0x000000090d00780c */ /* 0x000fc800027a4270 */
        /* <DEDUP_REMOVED lines=85> */
[----:B------:R-:W-:Y:S01]  /*13960*/  FSEL R85, R85, -INF , !P5 ;  /* 0xff80000055557808 */ /* 0x000fe20006800000 */
[----:B------:R-:W-:Y:S08]  /*13970*/  @!P3 BRA `(.L_x_1686) ;  /* 0x000000000058b947 */ /* 0x000ff00003800000 */
        /* <DEDUP_REMOVED lines=12> */
.L_x_1688:
[----:B------:R-:W-:-:S05]  /*13a40*/  IMAD.U32 R13, RZ, RZ, UR51 ;  /* 0x00000033ff0d7e24 */ /* 0x000fca000f8e00ff */
[----:B------:R-:W-:-:S13]  /*13a50*/  ISETP.NE.AND P5, PT, R13, 0x1, PT ;  /* 0x000000010d00780c */ /* 0x000fda0003fa5270 */
[----:B------:R-:W0:Y:S02]  /*13a60*/  @P5 LDC.64 R10, c[0x0][0x9e8] ;  /* 0x00027a00ff0a5b82 */ /* 0x000e240000000a00 */
[----:B0-----:R-:W-:-:S05]  /*13a70*/  @P5 IMAD.HI.U32 R10, R153, R10, RZ ;  /* 0x0000000a990a5227 */ /* 0x001fca00078e00ff */
[----:B------:R-:W-:-:S07]  /*13a80*/  @P5 SHF.R.U32.HI R153, RZ, R11, R10 ;  /* 0x0000000bff995219 */ /* 0x000fce000001160a */
.L_x_1689:
[----:B------:R-:W-:Y:S05]  /*13a90*/  BSYNC B0 ;  /* 0x0000000000007941 */ /* 0x000fea0003800000 */
.L_x_1687:
[----:B------:R-:W-:-:S04]  /*13aa0*/  IMAD R153, R153, R13, -R12 ;  /* 0x0000000d99997224 */ /* 0x000fc800078e0a0c */
[----:B------:R-:W-:-:S05]  /*13ab0*/  IMAD.IADD R10, R153, 0x1, -R188 ;  /* 0x00000001990a7824 */ /* 0x000fca00078e0abc */
[----:B------:R-:W-:Y:S02]  /*13ac0*/  VIADDMNMX R152, R10, R13, R152, PT ;  /* 0x0000000d0a987246 */ /* 0x000fe40003800198 */
[----:B------:R-:W-:-:S07]  /*13ad0*/  VIMNMX R21, R21, R10, !PT ;  /* 0x0000000a15157248 */ /* 0x000fce0007fe0100 */
.L_x_1686:
[----:B------:R-:W-:Y:S01]  /*13ae0*/  ISETP.GT.AND P5, PT, R21, 0x1, P4 ;  /* 0x000000011500780c */ /* 0x000fe200027a4270 */
[----:B------:R-:W-:Y:S01]  /*13af0*/  UMOV UR46, UR50 ;  /* 0x00000032002e7c82 */ /* 0x000fe20008000000 */
[----:B------:R-:W-:Y:S01]  /*13b00*/  FMNMX.FTZ R10, R24, R0, !PT ;  /* 0x00000000180a7209 */ /* 0x000fe20007810000 */
[----:B------:R-:W-:Y:S01]  /*13b10*/  IMAD.MOV.U32 R186, RZ, RZ, R15 ;  /* 0x000000ffffba7224 */ /* 0x000fe200078e000f */
[----:B------:R-:W-:Y:S02]  /*13b20*/  ISETP.LT.OR P5, PT, R152, 0x2, P5 ;  /* 0x000000029800780c */ /* 0x000fe40002fa1670 */
[----:B------:R-:W-:Y:S02]  /*13b30*/  FMNMX.FTZ R11, R25, R10, !PT ;  /* 0x0000000a190b7209 */ /* 0x000fe40007810000 */
[----:B------:R-:W-:Y:S02]  /*13b40*/  FSEL R27, R27, -INF , !P5 ;  /* 0xff8000001b1b7808 */ /* 0x000fe40006800000 */
[----:B------:R-:W-:-:S02]  /*13b50*/  ISETP.GT.AND P5, PT, R21, 0x8, P4 ;  /* 0x000000081500780c */ /* 0x000fc400027a4270 */
[----:B------:R-:W-:Y:S02]  /*13b60*/  FMNMX.FTZ R10, R28, R11, !PT ;  /* 0x0000000b1c0a7209 */ /* 0x000fe40007810000 */
[----:B------:R-:W-:Y:S02]  /*13b70*/  ISETP.LT.OR P5, PT, R152, 0x9, P5 ;  /* 0x000000099800780c */ /* 0x000fe40002fa1670 */
[----:B------:R-:W-:Y:S02]  /*13b80*/  FMNMX.FTZ R11, R29, R10, !PT ;  /* 0x0000000a1d0b7209 */ /* 0x000fe40007810000 */
[----:B------:R-:W-:Y:S02]  /*13b90*/  FSEL R30, R30, -INF , !P5 ;  /* 0xff8000001e1e7808 */ /* 0x000fe40006800000 */
[----:B------:R-:W-:Y:S02]  /*13ba0*/  ISETP.GT.AND P5, PT, R21, 0x9, P4 ;  /* 0x000000091500780c */ /* 0x000fe400027a4270 */
[----:B------:R-:W-:-:S02]  /*13bb0*/  FMNMX.FTZ R10, R32, R11, !PT ;  /* 0x0000000b200a7209 */ /* 0x000fc40007810000 */
[----:B------:R-:W-:Y:S02]  /*13bc0*/  ISETP.LT.OR P5, PT, R152, 0xa, P5 ;  /* 0x0000000a9800780c */ /* 0x000fe40002fa1670 */
[----:B------:R-:W-:Y:S02]  /*13bd0*/  FMNMX.FTZ R11, R33, R10, !PT ;  /* 0x0000000a210b7209 */ /* 0x000fe40007810000 */
[----:B------:R-:W-:Y:S02]  /*13be0*/  FSEL R31, R31, -INF , !P5 ;  /* 0xff8000001f1f7808 */ /* 0x000fe40006800000 */
[----:B------:R-:W-:Y:S02]  /*13bf0*/  ISETP.GT.AND P5, PT, R21, 0x10, P4 ;  /* 0x000000101500780c */ /* 0x000fe400027a4270 */
[----:B------:R-:W-:Y:S02]  /*13c00*/  FMNMX.FTZ R10, R36, R11, !PT ;  /* 0x0000000b240a7209 */ /* 0x000fe40007810000 */
[----:B------:R-:W-:-:S02]  /*13c10*/  ISETP.LT.OR P5, PT, R152, 0x11, P5 ;  /* 0x000000119800780c */ /* 0x000fc40002fa1670 */
[----:B------:R-:W-:Y:S02]  /*13c20*/  FMNMX.FTZ R11, R37, R10, !PT ;  /* 0x0000000a250b7209 */ /* 0x000fe40007810000 */
[----:B------:R-:W-:Y:S02]  /*13c30*/  FSEL R34, R34, -INF , !P5 ;  /* 0xff80000022227808 */ /* 0x000fe40006800000 */
[----:B------:R-:W-:Y:S02]  /*13c40*/  ISETP.GT.AND P5, PT, R21, 0x11, P4 ;  /* 0x000000111500780c */ /* 0x000fe400027a4270 */
[----:B------:R-:W-:Y:S02]  /*13c50*/  FMNMX.FTZ R10, R40, R11, !PT ;  /* 0x0000000b280a7209 */ /* 0x000fe40007810000 */
[----:B------:R-:W-:Y:S02]  /*13c60*/  ISETP.LT.OR P5, PT, R152, 0x12, P5 ;  /* 0x000000129800780c */ /* 0x000fe40002fa1670 */
[----:B------:R-:W-:-:S02]  /*13c70*/  FMNMX.FTZ R11, R41, R10, !PT ;  /* 0x0000000a290b7209 */ /* 0x000fc40007810000 */
[----:B------:R-:W-:Y:S02]  /*13c80*/  FSEL R35, R35, -INF , !P5 ;  /* 0xff80000023237808 */ /* 0x000fe40006800000 */
[----:B------:R-:W-:Y:S02]  /*13c90*/  ISETP.GT.AND P5, PT, R21, 0x18, P4 ;  /* 0x000000181500780c */ /* 0x000fe400027a4270 */
[----:B------:R-:W-:Y:S02]  /*13ca0*/  FMNMX.FTZ R10, R44, R11, !PT ;  /* 0x0000000b2c0a7209 */ /* 0x000fe40007810000 */
[----:B------:R-:W-:Y:S02]  /*13cb0*/  ISETP.LT.OR P5, PT, R152, 0x19, P5 ;  /* 0x000000199800780c */ /* 0x000fe40002fa1670 */
[----:B------:R-:W-:Y:S02]  /*13cc0*/  FMNMX.FTZ R11, R45, R10, !PT ;  /* 0x0000000a2d0b7209 */ /* 0x000fe40007810000 */
[----:B------:R-:W-:-:S02]  /*13cd0*/  FSEL R38, R38, -INF , !P5 ;  /* 0xff80000026267808 */ /* 0x000fc40006800000 */
[----:B------:R-:W-:Y:S02]  /*13ce0*/  ISETP.GT.AND P5, PT, R21, 0x19, P4 ;  /* 0x000000191500780c */ /* 0x000fe400027a4270 */
[----:B------:R-:W-:Y:S02]  /*13cf0*/  FMNMX.FTZ R10, R48, R11, !PT ;  /* 0x0000000b300a7209 */ /* 0x000fe40007810000 */
        /* <DEDUP_REMOVED lines=48> */
[----:B------:R-:W-:Y:S01]  /*14000*/  ISETP.GT.AND P5, PT, R21, 0x41, P4 ;  /* 0x000000411500780c */ /* 0x000fe200027a4270 */
[----:B------:R-:W0:Y:S03]  /*14010*/  SHFL.BFLY PT, R11, R10, 0x2, 0x1f ;  /* 0x0c401f000a0b7f89 */ /* 0x000e2600000e0000 */
[----:B------:R-:W-:-:S04]  /*14020*/  ISETP.LT.OR P5, PT, R152, 0x42, P5 ;  /* 0x000000429800780c */ /* 0x000fc80002fa1670 */
[----:B------:R-:W-:Y:S02]  /*14030*/  FSEL R59, R59, -INF , !P5 ;  /* 0xff8000003b3b7808 */ /* 0x000fe40006800000 */
[----:B------:R-:W-:-:S04]  /*14040*/  ISETP.GT.AND P5, PT, R21, 0x48, P4 ;  /* 0x000000481500780c */ /* 0x000fc800027a4270 */
[----:B------:R-:W-:-:S04]  /*14050*/  ISETP.LT.OR P5, PT, R152, 0x49, P5 ;  /* 0x000000499800780c */ /* 0x000fc80002fa1670 */
[----:B------:R-:W-:Y:S02]  /*14060*/  FSEL R62, R62, -INF , !P5 ;  /* 0xff8000003e3e7808 */ /* 0x000fe40006800000 */
[----:B------:R-:W-:-:S04]  /*14070*/  ISETP.GT.AND P5, PT, R21, 0x49, P4 ;  /* 0x000000491500780c */ /* 0x000fc800027a4270 */
[----:B------:R-:W-:Y:S02]  /*14080*/  ISETP.LT.OR P5, PT, R152, 0x4a, P5 ;  /* 0x0000004a9800780c */ /* 0x000fe40002fa1670 */
[----:B0-----:R-:W-:Y:S02]  /*14090*/  FMNMX.FTZ R11, R10, R11, !PT ;  /* 0x0000000b0a0b7209 */ /* 0x001fe40007810000 */
        /* <DEDUP_REMOVED lines=13> */
[----:B------:R-:W-:-:S03]  /*14170*/  FMUL.FTZ R11, R10, UR46 ;  /* 0x0000002e0a0b7c20 */ /* 0x000fc60008410000 */
        /* <DEDUP_REMOVED lines=23> */
[C---:B------:R-:W-:Y:S02]  /*142f0*/  ISETP.GT.AND P5, PT, R21.reuse, RZ, P4 ;  /* 0x000000ff1500720c */ /* 0x040fe400027a4270 */
[----:B------:R-:W-:Y:S02]  /*14300*/  ISETP.GT.AND P4, PT, R21, 0x79, P4 ;  /* 0x000000791500780c */ /* 0x000fe40002784270 */
[C---:B------:R-:W-:Y:S02]  /*14310*/  ISETP.LT.OR P5, PT, R152.reuse, 0x1, P5 ;  /* 0x000000019800780c */ /* 0x040fe40002fa1670 */
[----:B------:R-:W-:Y:S02]  /*14320*/  ISETP.LT.OR P4, PT, R152, 0x7a, P4 ;  /* 0x0000007a9800780c */ /* 0x000fe40002781670 */
[----:B------:R-:W-:-:S02]  /*14330*/  FSEL R26, R26, -INF , !P5 ;  /* 0xff8000001a1a7808 */ /* 0x000fc40006800000 */
[----:B------:R-:W-:Y:S02]  /*14340*/  FSETP.NEU.FTZ.AND P5, PT, R10, -INF , PT ;  /* 0xff8000000a00780b */ /* 0x000fe40003fbd000 */
[----:B------:R-:W-:Y:S02]  /*14350*/  FMNMX.FTZ R20, R26, R8, !PT ;  /* 0x000000081a147209 */ /* 0x000fe40007810000 */
[----:B------:R-:W-:Y:S02]  /*14360*/  FSEL R11, R11, RZ, P5 ;  /* 0x000000ff0b0b7208 */ /* 0x000fe40002800000 */
[----:B------:R-:W-:Y:S02]  /*14370*/  FMNMX.FTZ R21, R27, R20, !PT ;  /* 0x000000141b157209 */ /* 0x000fe40007810000 */
[----:B------:R-:W-:Y:S01]  /*14380*/  FSEL R87, R87, -INF , !P4 ;  /* 0xff80000057577808 */ /* 0x000fe20006000000 */
        /* <DEDUP_REMOVED lines=19> */
[----:B------:R0:W-:Y:S01]  /*144c0*/  MUFU.EX2 R21, R37 ;  /* 0x0000002500157308 */ /* 0x0001e20000000800 */
        /* <DEDUP_REMOVED lines=8> */
[--C-:B0-----:R-:W-:Y:S01]  /*14550*/  FFMA.FTZ R37, R69, UR46, -R11.reuse ;  /* 0x0000002e45257c23 */ /* 0x101fe2000801080b */
        /* <DEDUP_REMOVED lines=19> */
[----:B------:R-:W-:Y:S01]  /*14690*/  FMNMX.FTZ R29, R59, R28, !PT ;  /* 0x0000001c3b1d7209 */ /* 0x000fe20007810000 */
[----:B------:R-:W-:Y:S02]  /*146a0*/  FFMA.FTZ R28, R49, UR46, -R11 ;  /* 0x0000002e311c7c23 */ /* 0x000fe4000801080b */
        /* <DEDUP_REMOVED lines=23> */
[----:B------:R-:W-:Y:S02]  /*14820*/  MUFU.EX2 R174, R174 ;  /* 0x000000ae00ae7308 */ /* 0x000fe40000000800 */
[----:B0-----:R-:W0:Y:S06]  /*14830*/  SHFL.BFLY PT, R45, R40, 0x2, 0x1f ;  /* 0x0c401f00282d7f89 */ /* 0x001e2c00000e0000 */
[----:B------:R-:W-:Y:S08]  /*14840*/  MUFU.EX2 R168, R168 ;  /* 0x000000a800a87308 */ /* 0x000ff00000000800 */
[----:B------:R-:W-:Y:S08]  /*14850*/  MUFU.EX2 R28, R28 ;  /* 0x0000001c001c7308 */ /* 0x000ff00000000800 */
[----:B------:R-:W-:Y:S01]  /*14860*/  MUFU.EX2 R170, R170 ;  /* 0x000000aa00aa7308 */ /* 0x000fe20000000800 */
[----:B0-----:R-:W-:-:S05]  /*14870*/  FMNMX.FTZ R45, R40, R45, !PT ;  /* 0x0000002d282d7209 */ /* 0x001fca0007810000 */
[----:B------:R-:W0:Y:S02]  /*14880*/  SHFL.BFLY PT, R48, R45, 0x1, 0x1f ;  /* 0x0c201f002d307f89 */ /* 0x000e2400000e0000 */
[----:B------:R-:W-:Y:S08]  /*14890*/  MUFU.EX2 R29, R53 ;  /* 0x00000035001d7308 */ /* 0x000ff00000000800 */
[----:B------:R-:W-:Y:S08]  /*148a0*/  MUFU.EX2 R164, R164 ;  /* 0x000000a400a47308 */ /* 0x000ff00000000800 */
[----:B------:R-:W-:Y:S01]  /*148b0*/  MUFU.EX2 R32, R32 ;  /* 0x0000002000207308 */ /* 0x000fe20000000800 */
[----:B0-----:R-:W-:-:S07]  /*148c0*/  FMNMX.FTZ R11, R45, R48, !PT ;  /* 0x000000302d0b7209 */ /* 0x001fce0007810000 */
[----:B------:R-:W-:Y:S01]  /*148d0*/  MUFU.EX2 R166, R166 ;  /* 0x000000a600a67308 */ /* 0x000fe20000000800 */
[----:B------:R-:W-:Y:S02]  /*148e0*/  FSEL R45, R10, RZ, P5 ;  /* 0x000000ff0a2d7208 */ /* 0x000fe40002800000 */
[C---:B------:R-:W-:Y:S01]  /*148f0*/  FSETP.NEU.FTZ.AND P4, PT, R11.reuse, -INF , PT ;  /* 0xff8000000b00780b */ /* 0x040fe20003f9d000 */
[----:B------:R-:W-:Y:S02]  /*14900*/  FMUL.FTZ R48, R11, UR46 ;  /* 0x0000002e0b307c20 */ /* 0x000fe40008410000 */
[----:B------:R-:W-:Y:S02]  /*14910*/  FADD.FTZ R0, -R45, R0 ;  /* 0x000000002d007221 */ /* 0x000fe40000010100 */
[----:B------:R-:W-:Y:S01]  /*14920*/  MUFU.EX2 R33, R61 ;  /* 0x0000003d00217308 */ /* 0x000fe20000000800 */
[----:B------:R-:W-:Y:S01]  /*14930*/  FSEL R48, R48, RZ, P4 ;  /* 0x000000ff30307208 */ /* 0x000fe20002000000 */
[----:B------:R-:W-:-:S04]  /*14940*/  FMUL.FTZ R0, R0, UR46 ;  /* 0x0000002e00007c20 */ /* 0x000fc80008410000 */
[--C-:B------:R-:W-:Y:S01]  /*14950*/  FFMA.FTZ R179, R38, UR46, -R48.reuse ;  /* 0x0000002e26b37c23 */ /* 0x100fe20008010830 */
[--C-:B------:R-:W-:Y:S01]  /*14960*/  FFMA.FTZ R181, R26, UR46, -R48.reuse ;  /* 0x0000002e1ab57c23 */ /* 0x100fe20008010830 */
[----:B------:R-:W0:Y:S01]  /*14970*/  MUFU.EX2 R0, R0 ;  /* 0x0000000000007308 */ /* 0x000e220000000800 */
[--C-:B------:R-:W-:Y:S01]  /*14980*/  FFMA.FTZ R26, R27, UR46, -R48.reuse ;  /* 0x0000002e1b1a7c23 */ /* 0x100fe20008010830 */
[--C-:B------:R-:W-:Y:S01]  /*14990*/  FFMA.FTZ R183, R30, UR46, -R48.reuse ;  /* 0x0000002e1eb77c23 */ /* 0x100fe20008010830 */
[--C-:B------:R-:W-:Y:S01]  /*149a0*/  FFMA.FTZ R27, R31, UR46, -R48.reuse ;  /* 0x0000002e1f1b7c23 */ /* 0x100fe20008010830 */
[--C-:B------:R-:W-:Y:S01]  /*149b0*/  FFMA.FTZ R177, R34, UR46, -R48.reuse ;  /* 0x0000002e22b17c23 */ /* 0x100fe20008010830 */
[----:B------:R-:W-:Y:S01]  /*149c0*/  FFMA.FTZ R30, R35, UR46, -R48 ;  /* 0x0000002e231e7c23 */ /* 0x000fe20008010830 */
[----:B------:R-:W-:Y:S02]  /*149d0*/  @!P1 IMAD R31, R22, 0x8, R2 ;  /* 0x00000008161f9824 */ /* 0x000fe400078e0202 */
[--C-:B------:R-:W-:Y:S01]  /*149e0*/  FFMA.FTZ R22, R39, UR46, -R48.reuse ;  /* 0x0000002e27167c23 */ /* 0x100fe20008010830 */
[----:B------:R-:W-:Y:S01]  /*149f0*/  MUFU.EX2 R181, R181 ;  /* 0x000000b500b57308 */ /* 0x000fe20000000800 */
[----:B------:R-:W-:Y:S01]  /*14a00*/  FFMA.FTZ R173, R42, UR46, -R48 ;  /* 0x0000002e2aad7c23 */ /* 0x000fe20008010830 */
[----:B------:R-:W-:-:S02]  /*14a10*/  @!P1 VIADD R31, R31, 0x28860 ;  /* 0x000288601f1f9836 */ /* 0x000fc40000000000 */
[--C-:B------:R-:W-:Y:S01]  /*14a20*/  FFMA.FTZ R175, R46, UR46, -R48.reuse ;  /* 0x0000002e2eaf7c23 */ /* 0x100fe20008010830 */
[--C-:B------:R-:W-:Y:S01]  /*14a30*/  FFMA.FTZ R34, R47, UR46, -R48.reuse ;  /* 0x0000002e2f227c23 */ /* 0x100fe20008010830 */
[--C-:B------:R-:W-:Y:S01]  /*14a40*/  FFMA.FTZ R169, R50, UR46, -R48.reuse ;  /* 0x0000002e32a97c23 */ /* 0x100fe20008010830 */
[----:B------:R-:W-:Y:S01]  /*14a50*/  FFMA.FTZ R51, R51, UR46, -R48 ;  /* 0x0000002e33337c23 */ /* 0x000fe20008010830 */
[----:B------:R-:W-:Y:S01]  /*14a60*/  @!P1 PRMT R31, RZ, 0x654, R31 ;  /* 0x00000654ff1f9816 */ /* 0x000fe2000000001f */
[----:B------:R-:W-:Y:S01]  /*14a70*/  MUFU.EX2 R26, R26 ;  /* 0x0000001a001a7308 */ /* 0x000fe20000000800 */
[----:B0-----:R-:W-:Y:S01]  /*14a80*/  FFMA.FTZ R5, R0, R5, R180 ;  /* 0x0000000500057223 */ /* 0x001fe200000100b4 */
[--C-:B------:R-:W-:Y:S01]  /*14a90*/  FFMA.FTZ R171, R54, UR46, -R48.reuse ;  /* 0x0000002e36ab7c23 */ /* 0x100fe20008010830 */
[----:B------:R0:W-:Y:S01]  /*14aa0*/  @!P1 SYNCS.ARRIVE.TRANS64.RED.A1T0 RZ, [R31+URZ], RZ ;  /* 0x000000ff1fff99a7 */ /* 0x0001e2000810043f */
[C---:B------:R-:W-:Y:S01]  /*14ab0*/  F2FP.BF16.F32.PACK_AB R180, R12.reuse, R180 ;  /* 0x000000b40cb4723e */ /* 0x040fe200000010ff */
[----:B------:R-:W-:Y:S01]  /*14ac0*/  FADD.FTZ R5, R12, R5 ;  /* 0x000000050c057221 */ /* 0x000fe20000010000 */
[--C-:B------:R-:W-:Y:S01]  /*14ad0*/  FFMA.FTZ R55, R55, UR46, -R48.reuse ;  /* 0x0000002e37377c23 */ /* 0x100fe20008010830 */
[--C-:B------:R-:W-:Y:S01]  /*14ae0*/  FFMA.FTZ R58, R58, UR46, -R48.reuse ;  /* 0x0000002e3a3a7c23 */ /* 0x100fe20008010830 */
[----:B------:R-:W-:Y:S01]  /*14af0*/  MUFU.EX2 R160, R160 ;  /* 0x000000a000a07308 */ /* 0x000fe20000000800 */
[----:B------:R-:W-:Y:S01]  /*14b00*/  FADD.FTZ R38, R182, R5 ;  /* 0x00000005b6267221 */ /* 0x000fe20000010000 */
[----:B------:R-:W-:Y:S01]  /*14b10*/  F2FP.BF16.F32.PACK_AB R182, R13, R182 ;  /* 0x000000b60db6723e */ /* 0x000fe200000010ff */
[--C-:B0-----:R-:W-:Y:S01]  /*14b20*/  FFMA.FTZ R31, R43, UR46, -R48.reuse ;  /* 0x0000002e2b1f7c23 */ /* 0x101fe20008010830 */
[----:B------:R-:W-:Y:S01]  /*14b30*/  FFMA.FTZ R59, R59, UR46, -R48 ;  /* 0x0000002e3b3b7c23 */ /* 0x000fe20008010830 */
[----:B------:R-:W-:Y:S01]  /*14b40*/  FADD.FTZ R5, R13, R38 ;  /* 0x000000260d057221 */ /* 0x000fe20000010000 */
[--C-:B------:R-:W-:Y:S01]  /*14b50*/  FFMA.FTZ R62, R62, UR46, -R48.reuse ;  /* 0x0000002e3e3e7c23 */ /* 0x100fe20008010830 */
[--C-:B------:R-:W-:Y:S01]  /*14b60*/  FFMA.FTZ R63, R63, UR46, -R48.reuse ;  /* 0x0000002e3f3f7c23 */ /* 0x100fe20008010830 */
[----:B------:R-:W-:Y:S01]  /*14b70*/  MUFU.EX2 R183, R183 ;  /* 0x000000b700b77308 */ /* 0x000fe20000000800 */
[----:B------:R-:W-:Y:S01]  /*14b80*/  FADD.FTZ R5, R176, R5 ;  /* 0x00000005b0057221 */ /* 0x000fe20000010000 */
[----:B------:R-:W-:Y:S01]  /*14b90*/  F2FP.BF16.F32.PACK_AB R176, R20, R176 ;  /* 0x000000b014b0723e */ /* 0x000fe200000010ff */
[--C-:B------:R-:W-:Y:S01]  /*14ba0*/  FFMA.FTZ R66, R66, UR46, -R48.reuse ;  /* 0x0000002e42427c23 */ /* 0x100fe20008010830 */
[--C-:B------:R-:W-:Y:S01]  /*14bb0*/  FFMA.FTZ R67, R67, UR46, -R48.reuse ;  /* 0x0000002e43437c23 */ /* 0x100fe20008010830 */
[----:B------:R-:W-:Y:S01]  /*14bc0*/  FADD.FTZ R5, R20, R5 ;  /* 0x0000000514057221 */ /* 0x000fe20000010000 */
[--C-:B------:R-:W-:Y:S01]  /*14bd0*/  FFMA.FTZ R70, R70, UR46, -R48.reuse ;  /* 0x0000002e46467c23 */ /* 0x100fe20008010830 */
[--C-:B------:R-:W-:Y:S01]  /*14be0*/  FFMA.FTZ R71, R71, UR46, -R48.reuse ;  /* 0x0000002e47477c23 */ /* 0x100fe20008010830 */
[----:B------:R-:W-:Y:S01]  /*14bf0*/  MUFU.EX2 R36, R36 ;  /* 0x0000002400247308 */ /* 0x000fe20000000800 */
[----:B------:R-:W-:Y:S01]  /*14c00*/  FADD.FTZ R38, R178, R5 ;  /* 0x00000005b2267221 */ /* 0x000fe20000010000 */
[--C-:B------:R-:W-:Y:S01]  /*14c10*/  FFMA.FTZ R74, R74, UR46, -R48.reuse ;  /* 0x0000002e4a4a7c23 */ /* 0x100fe20008010830 */
[--C-:B------:R-:W-:Y:S01]  /*14c20*/  FFMA.FTZ R75, R75, UR46, -R48.reuse ;  /* 0x0000002e4b4b7c23 */ /* 0x100fe20008010830 */
        /* <DEDUP_REMOVED lines=10> */
[----:B------:R-:W-:Y:S01]  /*14cd0*/  FFMA.FTZ R48, R87, UR46, -R48 ;  /* 0x0000002e57307c23 */ /* 0x000fe20008010830 */
[-C--:B------:R-:W-:Y:S01]  /*14ce0*/  FMUL.FTZ R88, R88, R0.reuse ;  /* 0x0000000058587220 */ /* 0x080fe20000410000 */
[----:B------:R-:W-:Y:S01]  /*14cf0*/  MUFU.EX2 R162, R162 ;  /* 0x000000a200a27308 */ /* 0x000fe20000000800 */
[----:B------:R-:W-:Y:S01]  /*14d00*/  FADD.FTZ R38, R174, R5 ;  /* 0x00000005ae267221 */ /* 0x000fe20000010000 */
[----:B------:R-:W-:Y:S01]  /*14d10*/  FSEL R5, R11, RZ, P4 ;  /* 0x000000ff0b057208 */ /* 0x000fe20002000000 */
[-C--:B------:R-:W-:Y:S01]  /*14d20*/  FMUL.FTZ R89, R89, R0.reuse ;  /* 0x0000000059597220 */ /* 0x080fe20000410000 */
[-C--:B------:R-:W-:Y:S01]  /*14d30*/  FMUL.FTZ R92, R92, R0.reuse ;  /* 0x000000005c5c7220 */ /* 0x080fe20000410000 */
[----:B------:R-:W-:Y:S01]  /*14d40*/  FADD.FTZ R13, R25, R38 ;  /* 0x00000026190d7221 */ /* 0x000fe20000010000 */
[-C--:B------:R-:W-:Y:S01]  /*14d50*/  FMUL.FTZ R93, R93, R0.reuse ;  /* 0x000000005d5d7220 */ /* 0x080fe20000410000 */
[----:B------:R-:W-:Y:S01]  /*14d60*/  FADD.FTZ R5, -R5, R8 ;  /* 0x0000000805057221 */ /* 0x000fe20000010100 */
[----:B------:R-:W-:Y:S01]  /*14d70*/  MUFU.EX2 R177, R177 ;  /* 0x000000b100b17308 */ /* 0x000fe20000000800 */
[----:B------:R-:W-:Y:S01]  /*14d80*/  FADD.FTZ R13, R168, R13 ;  /* 0x0000000da80d7221 */ /* 0x000fe20000010000 */
[-C--:B------:R-:W-:Y:S01]  /*14d90*/  FMUL.FTZ R96, R96, R0.reuse ;  /* 0x0000000060607220 */ /* 0x080fe20000410000 */
[----:B------:R-:W-:Y:S01]  /*14da0*/  FMUL.FTZ R5, R5, UR46 ;  /* 0x0000002e05057c20 */ /* 0x000fe20008410000 */
[-C--:B------:R-:W-:Y:S01]  /*14db0*/  FMUL.FTZ R97, R97, R0.reuse ;  /* 0x0000000061617220 */ /* 0x080fe20000410000 */
[----:B------:R-:W-:Y:S01]  /*14dc0*/  FADD.FTZ R13, R28, R13 ;  /* 0x0000000d1c0d7221 */ /* 0x000fe20000010000 */
[-C--:B------:R-:W-:Y:S01]  /*14dd0*/  FMUL.FTZ R100, R100, R0.reuse ;  /* 0x0000000064647220 */ /* 0x080fe20000410000 */
[-C--:B------:R-:W-:Y:S01]  /*14de0*/  FMUL.FTZ R101, R101, R0.reuse ;  /* 0x0000000065657220 */ /* 0x080fe20000410000 */
[----:B------:R-:W0:Y:S01]  /*14df0*/  MUFU.EX2 R8, R5 ;  /* 0x0000000500087308 */ /* 0x000e220000000800 */
[----:B------:R-:W-:Y:S01]  /*14e00*/  FADD.FTZ R38, R170, R13 ;  /* 0x0000000daa267221 */ /* 0x000fe20000010000 */
[-C--:B------:R-:W-:Y:S01]  /*14e10*/  FMUL.FTZ R104, R104, R0.reuse ;  /* 0x0000000068687220 */ /* 0x080fe20000410000 */
[-C--:B------:R-:W-:Y:S01]  /*14e20*/  FMUL.FTZ R105, R105, R0.reuse ;  /* 0x0000000069697220 */ /* 0x080fe20000410000 */
[-C--:B------:R-:W-:Y:S01]  /*14e30*/  FMUL.FTZ R108, R108, R0.reuse ;  /* 0x000000006c6c7220 */ /* 0x080fe20000410000 */
[----:B------:R-:W-:Y:S01]  /*14e40*/  FADD.FTZ R13, R29, R38 ;  /* 0x000000261d0d7221 */ /* 0x000fe20000010000 */
[-C--:B------:R-:W-:Y:S01]  /*14e50*/  FMUL.FTZ R109, R109, R0.reuse ;  /* 0x000000006d6d7220 */ /* 0x080fe20000410000 */
[-C--:B------:R-:W-:Y:S01]  /*14e60*/  FMUL.FTZ R112, R112, R0.reuse ;  /* 0x0000000070707220 */ /* 0x080fe20000410000 */
[----:B------:R-:W1:Y:S01]  /*14e70*/  MUFU.EX2 R37, R37 ;  /* 0x0000002500257308 */ /* 0x000e620000000800 */
[----:B------:R-:W-:Y:S01]  /*14e80*/  FADD.FTZ R13, R164, R13 ;  /* 0x0000000da40d7221 */ /* 0x000fe20000010000 */
[-C--:B------:R-:W-:Y:S01]  /*14e90*/  FMUL.FTZ R113, R113, R0.reuse ;  /* 0x0000000071717220 */ /* 0x080fe20000410000 */
[-C--:B------:R-:W-:Y:S01]  /*14ea0*/  FMUL.FTZ R116, R116, R0.reuse ;  /* 0x0000000074747220 */ /* 0x080fe20000410000 */
[-C--:B------:R-:W-:Y:S01]  /*14eb0*/  FMUL.FTZ R117, R117, R0.reuse ;  /* 0x0000000075757220 */ /* 0x080fe20000410000 */
[----:B------:R-:W-:Y:S01]  /*14ec0*/  FADD.FTZ R13, R32, R13 ;  /* 0x0000000d200d7221 */ /* 0x000fe20000010000 */
[-C--:B------:R-:W-:Y:S01]  /*14ed0*/  FMUL.FTZ R120, R120, R0.reuse ;  /* 0x0000000078787220 */ /* 0x080fe20000410000 */
[-C--:B------:R-:W-:Y:S01]  /*14ee0*/  FMUL.FTZ R121, R121, R0.reuse ;  /* 0x0000000079797220 */ /* 0x080fe20000410000 */
[----:B------:R-:W2:Y:S01]  /*14ef0*/  MUFU.EX2 R30, R30 ;  /* 0x0000001e001e7308 */ /* 0x000ea20000000800 */
[----:B------:R-:W-:Y:S01]  /*14f00*/  FADD.FTZ R20, R166, R13 ;  /* 0x0000000da6147221 */ /* 0x000fe20000010000 */
[----:B0-----:R-:W-:Y:S01]  /*14f10*/  FFMA.FTZ R3, R8, R3, R181 ;  /* 0x0000000308037223 */ /* 0x001fe200000100b5 */
[-C--:B------:R-:W-:Y:S01]  /*14f20*/  FMUL.FTZ R124, R124, R0.reuse ;  /* 0x000000007c7c7220 */ /* 0x080fe20000410000 */
[-C--:B------:R-:W-:Y:S01]  /*14f30*/  FMUL.FTZ R125, R125, R0.reuse ;  /* 0x000000007d7d7220 */ /* 0x080fe20000410000 */
[----:B------:R-:W-:Y:S01]  /*14f40*/  FADD.FTZ R5, R33, R20 ;  /* 0x0000001421057221 */ /* 0x000fe20000010000 */
[----:B------:R-:W-:Y:S01]  /*14f50*/  FADD.FTZ R20, R26, R3 ;  /* 0x000000031a147221 */ /* 0x000fe20000010000 */
[-C--:B------:R-:W-:Y:S01]  /*14f60*/  FMUL.FTZ R128, R128, R0.reuse ;  /* 0x0000000080807220 */ /* 0x080fe20000410000 */
[----:B------:R-:W0:Y:S01]  /*14f70*/  MUFU.EX2 R156, R156 ;  /* 0x0000009c009c7308 */ /* 0x000e220000000800 */
[----:B------:R-:W-:Y:S01]  /*14f80*/  FADD.FTZ R5, R160, R5 ;  /* 0x00000005a0057221 */ /* 0x000fe20000010000 */
[----:B------:R-:W-:Y:S01]  /*14f90*/  FADD.FTZ R20, R183, R20 ;  /* 0x00000014b7147221 */ /* 0x000fe20000010000 */
[-C--:B------:R-:W-:Y:S01]  /*14fa0*/  FMUL.FTZ R129, R129, R0.reuse ;  /* 0x0000000081817220 */ /* 0x080fe20000410000 */
[-C--:B------:R-:W-:Y:S01]  /*14fb0*/  FMUL.FTZ R132, R132, R0.reuse ;  /* 0x0000000084847220 */ /* 0x080fe20000410000 */
[----:B------:R-:W-:Y:S01]  /*14fc0*/  FADD.FTZ R5, R36, R5 ;  /* 0x0000000524057221 */ /* 0x000fe20000010000 */
[----:B------:R-:W-:Y:S01]  /*14fd0*/  FADD.FTZ R20, R27, R20 ;  /* 0x000000141b147221 */ /* 0x000fe20000010000 */
[-C--:B------:R-:W-:Y:S01]  /*14fe0*/  FMUL.FTZ R133, R133, R0.reuse ;  /* 0x0000000085857220 */ /* 0x080fe20000410000 */
[----:B------:R-:W3:Y:S01]  /*14ff0*/  MUFU.EX2 R179, R179 ;  /* 0x000000b300b37308 */ /* 0x000ee20000000800 */
[----:B------:R-:W-:Y:S01]  /*15000*/  FADD.FTZ R38, R162, R5 ;  /* 0x00000005a2267221 */ /* 0x000fe20000010000 */
[----:B------:R-:W-:Y:S01]  /*15010*/  FADD.FTZ R3, R177, R20 ;  /* 0x00000014b1037221 */ /* 0x000fe20000010000 */
[-C--:B------:R-:W-:Y:S01]  /*15020*/  FMUL.FTZ R136, R136, R0.reuse ;  /* 0x0000000088887220 */ /* 0x080fe20000410000 */
[-C--:B------:R-:W-:Y:S01]  /*15030*/  FMUL.FTZ R137, R137, R0.reuse ;  /* 0x0000000089897220 */ /* 0x080fe20000410000 */
[----:B-1----:R-:W-:Y:S01]  /*15040*/  FADD.FTZ R5, R37, R38 ;  /* 0x0000002625057221 */ /* 0x002fe20000010000 */
[----:B--2---:R-:W-:Y:S01]  /*15050*/  FADD.FTZ R20, R30, R3 ;  /* 0x000000031e147221 */ /* 0x004fe20000010000 */
[-C--:B------:R-:W-:Y:S01]  /*15060*/  FMUL.FTZ R140, R140, R0.reuse ;  /* 0x000000008c8c7220 */ /* 0x080fe20000410000 */
[----:B------:R-:W1:Y:S01]  /*15070*/  MUFU.EX2 R40, R73 ;  /* 0x0000004900287308 */ /* 0x000e620000000800 */
[----:B0-----:R-:W-:Y:S01]  /*15080*/  FADD.FTZ R5, R156, R5 ;  /* 0x000000059c057221 */ /* 0x001fe20000010000 */
[-C--:B------:R-:W-:Y:S01]  /*15090*/  FMUL.FTZ R141, R141, R0.reuse ;  /* 0x000000008d8d7220 */ /* 0x080fe20000410000 */
[-C--:B------:R-:W-:Y:S01]  /*150a0*/  FMUL.FTZ R144, R144, R0.reuse ;  /* 0x0000000090907220 */ /* 0x080fe20000410000 */
[-C--:B------:R-:W-:Y:S01]  /*150b0*/  FMUL.FTZ R145, R145, R0.reuse ;  /* 0x0000000091917220 */ /* 0x080fe20000410000 */
[-C--:B------:R-:W-:Y:S01]  /*150c0*/  FMUL.FTZ R148, R148, R0.reuse ;  /* 0x0000000094947220 */ /* 0x080fe20000410000 */
[----:B------:R-:W-:Y:S01]  /*150d0*/  FMUL.FTZ R149, R149, R0 ;  /* 0x0000000095957220 */ /* 0x000fe20000410000 */
[----:B------:R-:W-:Y:S01]  /*150e0*/  ISETP.GT.AND P4, PT, R4, R9, PT ;  /* 0x000000090400720c */ /* 0x000fe20003f84270 */
[----:B------:R-:W0:Y:S01]  /*150f0*/  MUFU.EX2 R22, R22 ;  /* 0x0000001600167308 */ /* 0x000e220000000800 */
[----:B---3--:R-:W-:Y:S01]  /*15100*/  FADD.FTZ R3, R179, R20 ;  /* 0x00000014b3037221 */ /* 0x008fe20000010000 */
[-C--:B------:R-:W-:Y:S01]  /*15110*/  FMUL.FTZ R90, R90, R8.reuse ;  /* 0x000000085a5a7220 */ /* 0x080fe20000410000 */
[-C--:B------:R-:W-:Y:S01]  /*15120*/  FMUL.FTZ R91, R91, R8.reuse ;  /* 0x000000085b5b7220 */ /* 0x080fe20000410000 */
[-C--:B------:R-:W-:Y:S01]  /*15130*/  FMUL.FTZ R94, R94, R8.reuse ;  /* 0x000000085e5e7220 */ /* 0x080fe20000410000 */
[-C--:B------:R-:W-:Y:S01]  /*15140*/  FMUL.FTZ R95, R95, R8.reuse ;  /* 0x000000085f5f7220 */ /* 0x080fe20000410000 */
[-C--:B------:R-:W-:Y:S01]  /*15150*/  FMUL.FTZ R98, R98, R8.reuse ;  /* 0x0000000862627220 */ /* 0x080fe20000410000 */
[-C--:B------:R-:W-:Y:S01]  /*15160*/  FMUL.FTZ R99, R99, R8.reuse ;  /* 0x0000000863637220 */ /* 0x080fe20000410000 */
[----:B------:R-:W2:Y:S01]  /*15170*/  MUFU.EX2 R158, R158 ;  /* 0x0000009e009e7308 */ /* 0x000ea20000000800 */
        /* <DEDUP_REMOVED lines=16> */
[----:B--2---:R-:W-:Y:S01]  /*15280*/  FADD.FTZ R24, R158, R5 ;  /* 0x000000059e187221 */ /* 0x004fe20000010000 */
        /* <DEDUP_REMOVED lines=18> */
[----:B------:R-:W-:Y:S01]  /*153b0*/  FMUL.FTZ R151, R151, R8 ;  /* 0x0000000897977220 */ /* 0x000fe20000410000 */
[----:B------:R-:W-:Y:S01]  /*153c0*/  F2FP.BF16.F32.PACK_AB R178, R21, R178 ;  /* 0x000000b215b2723e */ /* 0x000fe200000010ff */
[----:B------:R-:W-:Y:S01]  /*153d0*/  VIADD R4, R4, 0xffffffff ;  /* 0xffffffff04047836 */ /* 0x000fe20000000000 */
[----:B------:R-:W-:Y:S01]  /*153e0*/  F2FP.BF16.F32.PACK_AB R174, R25, R174 ;  /* 0x000000ae19ae723e */ /* 0x000fe200000010ff */
[----:B------:R-:W0:Y:S01]  /*153f0*/  MUFU.EX2 R175, R175 ;  /* 0x000000af00af7308 */ /* 0x000e220000000800 */
[----:B--2---:R-:W-:Y:S01]  /*15400*/  FADD.FTZ R20, R31, R20 ;  /* 0x000000141f147221 */ /* 0x004fe20000010000 */
[----:B------:R-:W-:Y:S01]  /*15410*/  F2FP.BF16.F32.PACK_AB R168, R28, R168 ;  /* 0x000000a81ca8723e */ /* 0x000fe200000010ff */
[----:B------:R-:W-:Y:S01]  /*15420*/  IMAD.MOV.U32 R22, RZ, RZ, R14 ;  /* 0x000000ffff167224 */ /* 0x000fe200078e000e */
[----:B------:R-:W-:Y:S01]  /*15430*/  F2FP.BF16.F32.PACK_AB R170, R29, R170 ;  /* 0x000000aa1daa723e */ /* 0x000fe200000010ff */
[----:B------:R-:W-:Y:S01]  /*15440*/  IMAD.MOV.U32 R8, RZ, RZ, R11 ;  /* 0x000000ffff087224 */ /* 0x000fe200078e000b */
[----:B------:R-:W-:-:S02]  /*15450*/  F2FP.BF16.F32.PACK_AB R164, R32, R164 ;  /* 0x000000a420a4723e */ /* 0x000fc400000010ff */
[----:B------:R-:W2:Y:S01]  /*15460*/  MUFU.EX2 R34, R34 ;  /* 0x0000002200227308 */ /* 0x000ea20000000800 */
[----:B-1----:R-:W-:Y:S01]  /*15470*/  FADD.FTZ R5, R152, R3 ;  /* 0x0000000398057221 */ /* 0x002fe20000010000 */
[----:B------:R-:W-:Y:S02]  /*15480*/  F2FP.BF16.F32.PACK_AB R166, R33, R166 ;  /* 0x000000a621a6723e */ /* 0x000fe400000010ff */
[----:B------:R-:W-:Y:S02]  /*15490*/  F2FP.BF16.F32.PACK_AB R160, R36, R160 ;  /* 0x000000a024a0723e */ /* 0x000fe400000010ff */
[----:B------:R-:W-:Y:S02]  /*154a0*/  F2FP.BF16.F32.PACK_AB R162, R37, R162 ;  /* 0x000000a225a2723e */ /* 0x000fe400000010ff */
[----:B------:R-:W1:Y:S01]  /*154b0*/  MUFU.EX2 R169, R169 ;  /* 0x000000a900a97308 */ /* 0x000e620000000800 */
[----:B0-----:R-:W-:Y:S01]  /*154c0*/  FADD.FTZ R3, R175, R20 ;  /* 0x00000014af037221 */ /* 0x001fe20000010000 */
[----:B------:R-:W-:-:S02]  /*154d0*/  F2FP.BF16.F32.PACK_AB R156, R40, R156 ;  /* 0x0000009c289c723e */ /* 0x000fc400000010ff */
[----:B------:R-:W-:Y:S02]  /*154e0*/  F2FP.BF16.F32.PACK_AB R158, R41, R158 ;  /* 0x0000009e299e723e */ /* 0x000fe400000010ff */
[----:B------:R-:W-:Y:S02]  /*154f0*/  F2FP.BF16.F32.PACK_AB R181, R26, R181 ;  /* 0x000000b51ab5723e */ /* 0x000fe400000010ff */
[----:B------:R-:W0:Y:S01]  /*15500*/  MUFU.EX2 R12, R51 ;  /* 0x00000033000c7308 */ /* 0x000e220000000800 */
[----:B--2---:R-:W-:Y:S01]  /*15510*/  FADD.FTZ R20, R34, R3 ;  /* 0x0000000322147221 */ /* 0x004fe20000010000 */
[----:B------:R-:W-:Y:S02]  /*15520*/  F2FP.BF16.F32.PACK_AB R183, R27, R183 ;  /* 0x000000b71bb7723e */ /* 0x000fe400000010ff */
[----:B------:R-:W-:Y:S02]  /*15530*/  F2FP.BF16.F32.PACK_AB R177, R30, R177 ;  /* 0x000000b11eb1723e */ /* 0x000fe400000010ff */
[----:B------:R-:W-:-:S02]  /*15540*/  F2FP.BF16.F32.PACK_AB R173, R31, R173 ;  /* 0x000000ad1fad723e */ /* 0x000fc400000010ff */
[----:B------:R-:W2:Y:S01]  /*15550*/  MUFU.EX2 R171, R171 ;  /* 0x000000ab00ab7308 */ /* 0x000ea20000000800 */
[----:B-1----:R-:W-:Y:S01]  /*15560*/  FADD.FTZ R3, R169, R20 ;  /* 0x00000014a9037221 */ /* 0x002fe20000010000 */
[----:B------:R-:W-:-:S06]  /*15570*/  F2FP.BF16.F32.PACK_AB R175, R34, R175 ;  /* 0x000000af22af723e */ /* 0x000fcc00000010ff */
        /* <DEDUP_REMOVED lines=44> */
[C---:B-1----:R-:W-:Y:S01]  /*15840*/  FADD.FTZ R5, R44.reuse, R5 ;  /* 0x000000052c057221 */ /* 0x042fe20000010000 */
[----:B------:R-:W-:-:S06]  /*15850*/  F2FP.BF16.F32.PACK_AB R152, R44, R152 ;  /* 0x000000982c98723e */ /* 0x000fcc00000010ff */
[----:B------:R-:W1:Y:S01]  /*15860*/  MUFU.EX2 R48, R48 ;  /* 0x0000003000307308 */ /* 0x000e620000000800 */
[----:B0-----:R-:W-:-:S07]  /*15870*/  FADD.FTZ R0, R155, R0 ;  /* 0x000000009b007221 */ /* 0x001fce0000010000 */
[----:B------:R-:W0:Y:S01]  /*15880*/  MUFU.EX2 R45, R85 ;  /* 0x00000055002d7308 */ /* 0x000e220000000800 */
[----:B--2---:R-:W-:Y:S01]  /*15890*/  FADD.FTZ R24, R154, R5 ;  /* 0x000000059a187221 */ /* 0x004fe20000010000 */
[C---:B-1----:R-:W-:Y:S01]  /*158a0*/  FADD.FTZ R3, R48.reuse, R0 ;  /* 0x0000000030037221 */ /* 0x042fe20000010000 */
[----:B------:R-:W-:Y:S01]  /*158b0*/  F2FP.BF16.F32.PACK_AB R155, R48, R155 ;  /* 0x0000009b309b723e */ /* 0x000fe200000010ff */
[----:B------:R-:W-:Y:S02]  /*158c0*/  IMAD.MOV.U32 R0, RZ, RZ, R10 ;  /* 0x000000ffff007224 */ /* 0x000fe400078e000a */
[C---:B0-----:R-:W-:Y:S01]  /*158d0*/  FADD.FTZ R5, R45.reuse, R24 ;  /* 0x000000182d057221 */ /* 0x041fe20000010000 */
[----:B------:R-:W-:Y:S01]  /*158e0*/  F2FP.BF16.F32.PACK_AB R154, R45, R154 ;  /* 0x0000009a2d9a723e */ /* 0x000fe200000010ff */
[----:B------:R-:W-:Y:S06]  /*158f0*/  @P4 BRA `(.L_x_1690) ;  /* 0xffffffcc00804947 */ /* 0x000fec000383ffff */
[----:B------:R-:W-:Y:S02]  /*15900*/  IMAD.MOV.U32 R8, RZ, RZ, R11 ;  /* 0x000000ffff087224 */ /* 0x000fe400078e000b */
[----:B------:R-:W-:Y:S02]  /*15910*/  IMAD.MOV.U32 R0, RZ, RZ, R10 ;  /* 0x000000ffff007224 */ /* 0x000fe400078e000a */
[----:B------:R-:W-:Y:S02]  /*15920*/  IMAD.MOV.U32 R22, RZ, RZ, R14 ;  /* 0x000000ffff167224 */ /* 0x000fe400078e000e */
[----:B------:R-:W-:-:S07]  /*15930*/  IMAD.MOV.U32 R186, RZ, RZ, R15 ;  /* 0x000000ffffba7224 */ /* 0x000fce00078e000f */
.L_x_1672:
[----:B------:R-:W0:Y:S01]  /*15940*/  LDC R9, c[0x0][0x448] ;  /* 0x00011200ff097b82 */ /* 0x000e220000000800 */
[----:B------:R-:W-:-:S07]  /*15950*/  IADD3 R12, R189, 0x1, -R187 ;  /* 0x00000001bd0c7810 */ /* 0x000fce0007ffe8bb */
[----:B------:R-:W1:Y:S01]  /*15960*/  LDC R14, c[0x0][0x9e4] ;  /* 0x00027900ff0e7b82 */ /* 0x000e620000000800 */
[----:B0-----:R-:W-:Y:S01]  /*15970*/  ISETP.NE.AND P4, PT, R9, 0x1, PT ;  /* 0x000000010900780c */ /* 0x001fe20003f85270 */
[----:B------:R-:W-:Y:S01]  /*15980*/  VIADD R9, R192, 0x7f ;  /* 0x0000007fc0097836 */ /* 0x000fe20000000000 */
[----:B-1----:R-:W-:-:S11]  /*15990*/  ISETP.GE.AND P5, PT, R14, 0x1, PT ;  /* 0x000000010e00780c */ /* 0x002fd60003fa6270 */
[----:B------:R-:W0:Y:S08]  /*159a0*/  @P4 LDC R10, c[0x0][0x44c] ;  /* 0x00011300ff0a4b82 */ /* 0x000e300000000800 */
[----:B------:R-:W1:Y:S01]  /*159b0*/  @P4 LDC R11, c[0x0][0x450] ;  /* 0x00011400ff0b4b82 */ /* 0x000e620000000800 */
[----:B0-----:R-:W-:-:S05]  /*159c0*/  @P4 IMAD.HI.U32 R10, R9, R10, RZ ;  /* 0x0000000a090a4227 */ /* 0x001fca00078e00ff */
[----:B-1----:R-:W-:-:S05]  /*159d0*/  @P4 SHF.R.U32.HI R9, RZ, R11, R10 ;  /* 0x0000000bff094219 */ /* 0x002fca000001160a */
[----:B------:R-:W-:-:S04]  /*159e0*/  IMAD.IADD R9, R12, 0x1, R9 ;  /* 0x000000010c097824 */ /* 0x000fc800078e0209 */
[----:B------:R-:W-:Y:S01]  /*159f0*/  IMAD.IADD R6, R9, 0x1, -R6 ;  /* 0x0000000109067824 */ /* 0x000fe200078e0a06 */
        /* <DEDUP_REMOVED lines=11> */
.L_x_1693:
[----:B------:R-:W-:-:S13]  /*15ab0*/  ISETP.NE.AND P2, PT, R14, 0x1, PT ;  /* 0x000000010e00780c */ /* 0x000fda0003f45270 */
[----:B------:R-:W0:Y:S02]  /*15ac0*/  @P2 LDC.64 R10, c[0x0][0x9e8] ;  /* 0x00027a00ff0a2b82 */ /* 0x000e240000000a00 */
[----:B0-----:R-:W-:-:S05]  /*15ad0*/  @P2 IMAD.HI.U32 R10, R9, R10, RZ ;  /* 0x0000000a090a2227 */ /* 0x001fca00078e00ff */
[----:B------:R-:W-:-:S07]  /*15ae0*/  @P2 SHF.R.U32.HI R9, RZ, R11, R10 ;  /* 0x0000000bff092219 */ /* 0x000fce000001160a */
.L_x_1694:
[----:B------:R-:W-:Y:S05]  /*15af0*/  BSYNC B0 ;  /* 0x0000000000007941 */ /* 0x000fea0003800000 */
.L_x_1692:
[----:B------:R-:W-:-:S05]  /*15b00*/  IMAD R9, R9, R14, RZ ;  /* 0x0000000e09097224 */ /* 0x000fca00078e02ff */
[----:B------:R-:W-:-:S07]  /*15b10*/  VIMNMX R6, R6, R9, !PT ;  /* 0x0000000906067248 */ /* 0x000fce0007fe0100 */
.L_x_1691:
[----:B------:R-:W-:-:S05]  /*15b20*/  VIADD R6, R6, 0x7f ;  /* 0x0000007f06067836 */ /* 0x000fca0000000000 */
[----:B------:R-:W-:-:S04]  /*15b30*/  SHF.R.S32.HI R9, RZ, 0x1f, R6 ;  /* 0x0000001fff097819 */ /* 0x000fc80000011406 */
[----:B------:R-:W-:-:S04]  /*15b40*/  LEA.HI R9, R9, R6, RZ, 0x7 ;  /* 0x0000000609097211 */ /* 0x000fc800078f38ff */
[----:B------:R-:W-:-:S04]  /*15b50*/  SHF.R.S32.HI R9, RZ, 0x7, R9 ;  /* 0x00000007ff097819 */ /* 0x000fc80000011409 */
[----:B------:R-:W-:-:S04]  /*15b60*/  VIMNMX R13, R194, R9, !PT ;  /* 0x00000009c20d7248 */ /* 0x000fc80007fe0100 */
[----:B------:R-:W-:-:S13]  /*15b70*/  ISETP.GE.AND P2, PT, R4, R13, PT ;  /* 0x0000000d0400720c */ /* 0x000fda0003f46270 */
[----:B------:R-:W-:Y:S05]  /*15b80*/  @!P2 BRA `(.L_x_1695) ;  /* 0x000000200074a947 */ /* 0x000fea0003800000 */
[----:B------:R-:W-:Y:S02]  /*15b90*/  IMAD.MOV.U32 R12, RZ, RZ, R8 ;  /* 0x000000ffff0c7224 */ /* 0x000fe400078e0008 */
[----:B------:R-:W-:Y:S02]  /*15ba0*/  IMAD.MOV.U32 R6, RZ, RZ, R0 ;  /* 0x000000ffff067224 */ /* 0x000fe400078e0000 */
[----:B------:R-:W-:Y:S02]  /*15bb0*/  IMAD.MOV.U32 R9, RZ, RZ, R186 ;  /* 0x000000ffff097224 */ /* 0x000fe400078e00ba */
[----:B------:R-:W-:-:S07]  /*15bc0*/  IMAD.MOV.U32 R14, RZ, RZ, R22 ;  /* 0x000000ffff0e7224 */ /* 0x000fce00078e0016 */
.L_x_1705:
        /* <DEDUP_REMOVED lines=10> */
.L_x_1697:
[----:B------:R-:W-:Y:S01]  /*15c70*/  IMAD R0, R22, 0x8, R2 ;  /* 0x0000000816007824 */ /* 0x000fe200078e0202 */
[----:B------:R-:W-:-:S04]  /*15c80*/  SHF.L.U32 R11, R186, 0x1f, RZ ;  /* 0x0000001fba0b7819 */ /* 0x000fc800000006ff */
[----:B------:R0:W1:Y:S01]  /*15c90*/  SYNCS.PHASECHK.TRANS64.TRYWAIT P3, [R0+URZ+0x28830], R11 ;  /* 0x0288300b000075a7 */ /* 0x000062000806017f */
[----:B------:R-:W-:Y:S05]  /*15ca0*/  @!P0 BRA `(.L_x_1698) ;  /* 0x0000000000048947 */ /* 0x000fea0003800000 */
[----:B------:R-:W-:Y:S01]  /*15cb0*/  BPT.TRAP 0x1 ;  /* 0x000000040000795c */ /* 0x000fe20000300000 */
.L_x_1698:
[----:B------:R-:W-:Y:S04]  /*15cc0*/  BSSY B0, `(.L_x_1696) ;  /* 0x0000004000007945 */ /* 0x000fe80003800000 */
[----:B-1----:R-:W-:Y:S05]  /*15cd0*/  @P3 BRA `(.L_x_1699) ;  /* 0x0000000000083947 */ /* 0x002fea0003800000 */
[----:B------:R-:W1:Y:S02]  /*15ce0*/  SYNCS.PHASECHK.TRANS64.TRYWAIT P3, [R0+URZ+0x28830], R11 ;  /* 0x0288300b000075a7 */ /* 0x000e64000806017f */
[----:B-1----:R-:W-:Y:S05]  /*15cf0*/  @!P3 BRA `(.L_x_1700) ;  /* 0x0000012c006cb947 */ /* 0x002fea0003800000 */
.L_x_1699:
[----:B------:R-:W-:Y:S05]  /*15d00*/  BSYNC B0 ;  /* 0x0000000000007941 */ /* 0x000fea0003800000 */
.L_x_1696:
[----:B01----:R-:W0:Y:S01]  /*15d10*/  S2R R0, SR_TID.X ;  /* 0x0000000000007919 */ /* 0x003e220000002100 */
[----:B------:R-:W-:Y:S05]  /*15d20*/  WARPSYNC.ALL ;  /* 0x0000000000007948 */ /* 0x000fea0003800000 */
[----:B------:R-:W-:Y:S02]  /*15d30*/  IMAD R10, R22, 0x800, R7 ;  /* 0x00000800160a7824 */ /* 0x000fe400078e0207 */
[----:B------:R-:W-:Y:S02]  /*15d40*/  IMAD.MOV.U32 R11, RZ, RZ, 0x40000040 ;  /* 0x40000040ff0b7424 */ /* 0x000fe400078e00ff */
[C---:B------:R-:W-:Y:S01]  /*15d50*/  VIADD R24, R10.reuse, 0x2 ;  /* 0x000000020a187836 */ /* 0x040fe20000000000 */
[C---:B------:R-:W-:Y:S01]  /*15d60*/  R2UR UR14, R10.reuse ;  /* 0x000000000a0e72ca */ /* 0x040fe200000e0000 */
[----:B------:R-:W-:Y:S01]  /*15d70*/  VIADD R26, R10, 0x4 ;  /* 0x000000040a1a7836 */ /* 0x000fe20000000000 */
[----:B------:R-:W-:Y:S01]  /*15d80*/  R2UR UR15, R11 ;  /* 0x000000000b0f72ca */ /* 0x000fe200000e0000 */
[----:B------:R-:W-:Y:S01]  /*15d90*/  IMAD.MOV.U32 R25, RZ, RZ, 0x40000040 ;  /* 0x40000040ff197424 */ /* 0x000fe200078e00ff */
[----:B------:R-:W-:Y:S01]  /*15da0*/  R2UR UR10, R24 ;  /* 0x00000000180a72ca */ /* 0x000fe200000e0000 */
[----:B------:R-:W-:Y:S01]  /*15db0*/  IMAD.MOV.U32 R27, RZ, RZ, 0x40000040 ;  /* 0x40000040ff1b7424 */ /* 0x000fe200078e00ff */
[----:B------:R-:W-:Y:S01]  /*15dc0*/  R2UR UR6, R26 ;  /* 0x000000001a0672ca */ /* 0x000fe200000e0000 */
[C---:B------:R-:W-:Y:S01]  /*15dd0*/  VIADD R24, R10.reuse, 0x400 ;  /* 0x000004000a187836 */ /* 0x040fe20000000000 */
[----:B------:R-:W-:Y:S01]  /*15de0*/  R2UR UR11, R25 ;  /* 0x00000000190b72ca */ /* 0x000fe200000e0000 */
[C---:B------:R-:W-:Y:S01]  /*15df0*/  VIADD R26, R10.reuse, 0x404 ;  /* 0x000004040a1a7836 */ /* 0x040fe20000000000 */
[----:B------:R-:W-:Y:S01]  /*15e00*/  R2UR UR7, R27 ;  /* 0x000000001b0772ca */ /* 0x000fe200000e0000 */
[----:B------:R-:W-:Y:S01]  /*15e10*/  VIADD R20, R10, 0x6 ;  /* 0x000000060a147836 */ /* 0x000fe20000000000 */
[----:B------:R-:W-:Y:S01]  /*15e20*/  R2UR UR22, R24 ;  /* 0x00000000181672ca */ /* 0x000fe200000e0000 */
[----:B------:R-:W-:Y:S01]  /*15e30*/  IMAD.MOV.U32 R21, RZ, RZ, 0x40000040 ;  /* 0x40000040ff157424 */ /* 0x000fe200078e00ff */
[----:B------:R-:W-:-:S02]  /*15e40*/  R2UR UR23, R25 ;  /* 0x00000000191772ca */ /* 0x000fc400000e0000 */
[----:B------:R-:W-:Y:S02]  /*15e50*/  R2UR UR30, R26 ;  /* 0x000000001a1e72ca */ /* 0x000fe400000e0000 */
[----:B------:R-:W-:Y:S02]  /*15e60*/  R2UR UR31, R27 ;  /* 0x000000001b1f72ca */ /* 0x000fe400000e0000 */
[----:B------:R-:W-:Y:S01]  /*15e70*/  R2UR UR18, R20 ;  /* 0x00000000141272ca */ /* 0x000fe200000e0000 */
[C---:B------:R-:W-:Y:S01]  /*15e80*/  VIADD R20, R10.reuse, 0x402 ;  /* 0x000004020a147836 */ /* 0x040fe20000000000 */
[----:B0-----:R-:W-:Y:S01]  /*15e90*/  SHF.R.U32.HI R0, RZ, 0x7, R0 ;  /* 0x00000007ff007819 */ /* 0x001fe20000011600 */
[----:B------:R-:W-:Y:S01]  /*15ea0*/  VIADD R10, R10, 0x406 ;  /* 0x000004060a0a7836 */ /* 0x000fe20000000000 */
[C---:B------:R-:W-:Y:S02]  /*15eb0*/  R2UR UR19, R21.reuse ;  /* 0x00000000151372ca */ /* 0x040fe400000e0000 */
        /* <DEDUP_REMOVED lines=33> */
.L_x_1702:
[----:B------:R-:W-:Y:S01]  /*160d0*/  SHF.L.U32 R0, R9, 0x1f, RZ ;  /* 0x0000001f09007819 */ /* 0x000fe200000006ff */
[----:B------:R-:W-:-:S04]  /*160e0*/  IMAD R8, R14, 0x8, R2 ;  /* 0x000000080e087824 */ /* 0x000fc800078e0202 */
[----:B------:R0:W1:Y:S01]  /*160f0*/  SYNCS.PHASECHK.TRANS64.TRYWAIT P2, [R8+URZ+0x28850], R0 ;  /* 0x02885000080075a7 */ /* 0x000062000804017f */
[----:B------:R-:W-:Y:S05]  /*16100*/  @!P0 BRA `(.L_x_1703) ;  /* 0x0000000000048947 */ /* 0x000fea0003800000 */
[----:B------:R-:W-:Y:S01]  /*16110*/  BPT.TRAP 0x1 ;  /* 0x000000040000795c */ /* 0x000fe20000300000 */
.L_x_1703:
[----:B-1----:R-:W-:Y:S05]  /*16120*/  @P2 BRA `(.L_x_1701) ;  /* 0x0000000000082947 */ /* 0x002fea0003800000 */
[----:B------:R-:W1:Y:S02]  /*16130*/  SYNCS.PHASECHK.TRANS64.TRYWAIT P2, [R8+URZ+0x28850], R0 ;  /* 0x02885000080075a7 */ /* 0x000e64000804017f */
[----:B-1----:R-:W-:Y:S05]  /*16140*/  @!P2 BRA `(.L_x_1704) ;  /* 0x00000128006ca947 */ /* 0x002fea0003800000 */
.L_x_1701:
[----:B01----:R-:W-:Y:S01]  /*16150*/  VIADD R0, R2, 0x400 ;  /* 0x0000040002007836 */ /* 0x003fe20000000000 */
[----:B------:R-:W-:Y:S05]  /*16160*/  WARPSYNC.ALL ;  /* 0x0000000000007948 */ /* 0x000fea0003800000 */
[----:B------:R-:W-:-:S04]  /*16170*/  SHF.R.U32.HI R0, RZ, 0x4, R0 ;  /* 0x00000004ff007819 */ /* 0x000fc80000011600 */
[----:B------:R-:W-:-:S04]  /*16180*/  LOP3.LUT R0, R0, 0x3fff, RZ, 0xc0, !PT ;  /* 0x00003fff00007812 */ /* 0x000fc800078ec0ff */
[----:B------:R-:W-:-:S05]  /*16190*/  LOP3.LUT R10, R0, 0x4000000, RZ, 0xfc, !PT ;  /* 0x04000000000a7812 */ /* 0x000fca00078efcff */
[----:B------:R-:W-:Y:S01]  /*161a0*/  IMAD R10, R14, 0x800, R10 ;  /* 0x000008000e0a7824 */ /* 0x000fe200078e020a */
[----:B------:R-:W-:Y:S01]  /*161b0*/  WARPGROUP.ARRIVE ;  /* 0x00000000000079c5 */ /* 0x000fe20000000000 */
[----:B------:R-:W-:Y:S01]  /*161c0*/  IMAD.MOV.U32 R11, RZ, RZ, 0x40000040 ;  /* 0x40000040ff0b7424 */ /* 0x000fe200078e00ff */
[----:B------:R-:W-:Y:S01]  /*161d0*/  FMNMX.FTZ R0, R24, R6, !PT ;  /* 0x0000000618007209 */ /* 0x000fe20007810000 */
[C---:B------:R-:W-:Y:S01]  /*161e0*/  VIADD R8, R10.reuse, 0x80 ;  /* 0x000000800a087836 */ /* 0x040fe20000000000 */
[----:B------:R-:W-:Y:S01]  /*161f0*/  R2UR UR6, R10 ;  /* 0x000000000a0672ca */ /* 0x000fe200000e0000 */
[----:B------:R-:W-:Y:S01]  /*16200*/  IMAD.MOV.U32 R9, RZ, RZ, 0x40000040 ;  /* 0x40000040ff097424 */ /* 0x000fe200078e00ff */
[----:B------:R-:W-:Y:S01]  /*16210*/  R2UR UR7, R11 ;  /* 0x000000000b0772ca */ /* 0x000fe200000e0000 */
[----:B------:R-:W-:Y:S01]  /*16220*/  UMOV UR46, UR49 ;  /* 0x00000031002e7c82 */ /* 0x000fe20008000000 */
[----:B------:R-:W-:Y:S02]  /*16230*/  FMNMX.FTZ R0, R25, R0, !PT ;  /* 0x0000000019007209 */ /* 0x000fe40007810000 */
[C---:B------:R-:W-:Y:S01]  /*16240*/  ISETP.GT.AND P2, PT, R4.reuse, R13, PT ;  /* 0x0000000d0400720c */ /* 0x040fe20003f44270 */
[----:B------:R-:W-:Y:S01]  /*16250*/  VIADD R4, R4, 0xffffffff ;  /* 0xffffffff04047836 */ /* 0x000fe20000000000 */
        /* <DEDUP_REMOVED lines=45> */
[----:B------:R-:W-:Y:S02]  /*16530*/  R2UR UR6, R8 ;  /* 0x00000000080672ca */ /* 0x000fe400000e0000 */
[----:B------:R-:W-:Y:S01]  /*16540*/  R2UR UR7, R9 ;  /* 0x00000000090772ca */ /* 0x000fe200000e0000 */
[----:B------:R-:W0:Y:S01]  /*16550*/  SHFL.BFLY PT, R8, R0, 0x2, 0x1f ;  /* 0x0c401f0000087f89 */ /* 0x000e2200000e0000 */
[----:B------:R-:W-:Y:S01]  /*16560*/  IMAD.MOV.U32 R9, RZ, RZ, 0x40000040 ;  /* 0x40000040ff097424 */ /* 0x000fe200078e00ff */
[----:B0-----:R-:W-:Y:S01]  /*16570*/  FMNMX.FTZ R0, R0, R8, !PT ;  /* 0x0000000800007209 */ /* 0x001fe20007810000 */
[----:B------:R-:W-:-:S04]  /*16580*/  VIADD R8, R10, 0x200 ;  /* 0x000002000a087836 */ /* 0x000fc80000000000 */
[----:B------:R-:W0:Y:S02]  /*16590*/  SHFL.BFLY PT, R11, R0, 0x1, 0x1f ;  /* 0x0c201f00000b7f89 */ /* 0x000e2400000e0000 */
        /* <DEDUP_REMOVED lines=36> */
[----:B------:R-:W-:Y:S01]  /*167e0*/  MUFU.EX2 R25, R25 ;  /* 0x0000001900197308 */ /* 0x000fe20000000800 */
[----:B------:R-:W-:Y:S01]  /*167f0*/  HGMMA.64x128x16.F32.BF16 R88, R168, gdesc[UR4].tnspB, R88, gsb0 ;  /* 0x41e00004a8587df0 */ /* 0x000fe20008001858 */
[----:B------:R-:W-:Y:S01]  /*16800*/  R2UR UR6, R8 ;  /* 0x00000000080672ca */ /* 0x000fe200000e0000 */
[----:B------:R-:W-:Y:S01]  /*16810*/  VIADD R8, R10, 0x280 ;  /* 0x000002800a087836 */ /* 0x000fe20000000000 */
[----:B------:R-:W-:Y:S01]  /*16820*/  R2UR UR7, R9 ;  /* 0x00000000090772ca */ /* 0x000fe200000e0000 */
[----:B------:R-:W-:-:S03]  /*16830*/  IMAD.MOV.U32 R9, RZ, RZ, 0x40000040 ;  /* 0x40000040ff097424 */ /* 0x000fc600078e00ff */
        /* <DEDUP_REMOVED lines=18> */
[----:B------:R-:W-:Y:S02]  /*16960*/  FFMA.FTZ R52, R81, UR46, -R11 ;  /* 0x0000002e51347c23 */ /* 0x000fe4000801080b */
[----:B------:R-:W-:Y:S01]  /*16970*/  HGMMA.64x128x16.F32.BF16 R88, R164, gdesc[UR4].tnspB, R88, gsb0 ;  /* 0x41e00004a4587df0 */ /* 0x000fe20008001858 */
[----:B------:R-:W-:Y:S01]  /*16980*/  R2UR UR6, R8 ;  /* 0x00000000080672ca */ /* 0x000fe200000e0000 */
[----:B------:R-:W-:Y:S01]  /*16990*/  MUFU.EX2 R168, R168 ;  /* 0x000000a800a87308 */ /* 0x000fe20000000800 */
[----:B------:R-:W-:Y:S02]  /*169a0*/  FMNMX.FTZ R8, R26, R12, !PT ;  /* 0x0000000c1a087209 */ /* 0x000fe40007810000 */
[----:B------:R-:W-:-:S02]  /*169b0*/  R2UR UR7, R9 ;  /* 0x00000000090772ca */ /* 0x000fc400000e0000 */
        /* <DEDUP_REMOVED lines=33> */
[----:B------:R-:W-:Y:S01]  /*16bd0*/  IMAD.MOV.U32 R9, RZ, RZ, 0x40000040 ;  /* 0x40000040ff097424 */ /* 0x000fe200078e00ff */
[----:B------:R-:W-:Y:S02]  /*16be0*/  WARPGROUP.DEPBAR.LE gsb0, 0x0 ;  /* 0x00008000000079c5 */ /* 0x000fe40000010000 */
[----:B------:R-:W-:Y:S01]  /*16bf0*/  WARPGROUP.ARRIVE ;  /* 0x00000000000079c5 */ /* 0x000fe20000000000 */
[--C-:B------:R-:W-:Y:S01]  /*16c00*/  FFMA.FTZ R164, R29, UR46, -R11.reuse ;  /* 0x0000002e1da47c23 */ /* 0x100fe2000801080b */
[--C-:B------:R-:W-:Y:S01]  /*16c10*/  FFMA.FTZ R29, R53, UR46, -R11.reuse ;  /* 0x0000002e351d7c23 */ /* 0x100fe2000801080b */
[----:B------:R-:W-:Y:S01]  /*16c20*/  FMNMX.FTZ R53, R87, R8, !PT ;  /* 0x0000000857357209 */ /* 0x000fe20007810000 */
[--C-:B------:R-:W-:Y:S02]  /*16c30*/  FFMA.FTZ R166, R60, UR46, -R11.reuse ;  /* 0x0000002e3ca67c23 */ /* 0x100fe4000801080b */
[----:B------:R-:W3:Y:S01]  /*16c40*/  S2R R167, SR_TID.X ;  /* 0x0000000000a77919 */ /* 0x000ee20000002100 */
[----:B------:R-:W-:Y:S01]  /*16c50*/  HGMMA.64x128x16.F32.BF16 R88, R160, gdesc[UR4].tnspB, R88, gsb0 ;  /* 0x41e00004a0587df0 */ /* 0x000fe20008001858 */
[----:B------:R-:W-:Y:S01]  /*16c60*/  R2UR UR7, R9 ;  /* 0x00000000090772ca */ /* 0x000fe200000e0000 */
[----:B------:R-:W-:Y:S01]  /*16c70*/  FFMA.FTZ R9, R84, UR46, -R11 ;  /* 0x0000002e54097c23 */ /* 0x000fe2000801080b */
[----:B------:R-:W4:Y:S01]  /*16c80*/  SHFL.BFLY PT, R8, R53, 0x2, 0x1f ;  /* 0x0c401f0035087f89 */ /* 0x000f2200000e0000 */
[----:B------:R-:W5:Y:S08]  /*16c90*/  MUFU.EX2 R164, R164 ;  /* 0x000000a400a47308 */ /* 0x000f700000000800 */
[----:B------:R-:W-:Y:S08]  /*16ca0*/  MUFU.EX2 R29, R29 ;  /* 0x0000001d001d7308 */ /* 0x000ff00000000800 */
[----:B------:R-:W-:Y:S01]  /*16cb0*/  MUFU.EX2 R166, R166 ;  /* 0x000000a600a67308 */ /* 0x000fe20000000800 */
[----:B----4-:R-:W-:Y:S01]  /*16cc0*/  FMNMX.FTZ R53, R53, R8, !PT ;  /* 0x0000000835357209 */ /* 0x010fe20007810000 */
[----:B------:R-:W-:-:S06]  /*16cd0*/  VIADD R8, R10, 0x300 ;  /* 0x000003000a087836 */ /* 0x000fcc0000000000 */
[----:B------:R-:W-:Y:S01]  /*16ce0*/  MUFU.EX2 R9, R9 ;  /* 0x0000000900097308 */ /* 0x000fe20000000800 */
[----:B------:R-:W-:Y:S01]  /*16cf0*/  VIADD R10, R10, 0x380 ;  /* 0x000003800a0a7836 */ /* 0x000fe20000000000 */
[----:B---3--:R-:W-:Y:S01]  /*16d00*/  SHF.R.U32.HI R167, RZ, 0x7, R167 ;  /* 0x00000007ffa77819 */ /* 0x008fe200000116a7 */
[----:B------:R-:W3:Y:S01]  /*16d10*/  SHFL.BFLY PT, R56, R53, 0x1, 0x1f ;  /* 0x0c201f0035387f89 */ /* 0x000ee200000e0000 */
[----:B------:R-:W-:Y:S02]  /*16d20*/  R2UR UR6, R8 ;  /* 0x00000000080672ca */ /* 0x000fe400000e0000 */
[----:B---3--:R-:W-:-:S05]  /*16d30*/  FMNMX.FTZ R8, R53, R56, !PT ;  /* 0x0000003835087209 */ /* 0x008fca0007810000 */
[----:B------:R-:W-:-:S04]  /*16d40*/  FMUL.FTZ R56, R8, UR46 ;  /* 0x0000002e08387c20 */ /* 0x000fc80008410000 */
[--C-:B------:R-:W-:Y:S01]  /*16d50*/  FFMA.FTZ R181, R26, UR46, -R56.reuse ;  /* 0x0000002e1ab57c23 */ /* 0x100fe20008010838 */
[--C-:B------:R-:W-:Y:S01]  /*16d60*/  FFMA.FTZ R26, R27, UR46, -R56.reuse ;  /* 0x0000002e1b1a7c23 */ /* 0x100fe20008010838 */
[--C-:B------:R-:W-:Y:S01]  /*16d70*/  FFMA.FTZ R183, R30, UR46, -R56.reuse ;  /* 0x0000002e1eb77c23 */ /* 0x100fe20008010838 */
[--C-:B------:R-:W-:Y:S01]  /*16d80*/  FFMA.FTZ R27, R31, UR46, -R56.reuse ;  /* 0x0000002e1f1b7c23 */ /* 0x100fe20008010838 */
[--C-:B------:R-:W-:Y:S01]  /*16d90*/  FFMA.FTZ R177, R34, UR46, -R56.reuse ;  /* 0x0000002e22b17c23 */ /* 0x100fe20008010838 */
[--C-:B------:R-:W-:Y:S01]  /*16da0*/  FFMA.FTZ R31, R43, UR46, -R56.reuse ;  /* 0x0000002e2b1f7c23 */ /* 0x100fe20008010838 */
[----:B------:R-:W-:Y:S01]  /*16db0*/  MUFU.EX2 R181, R181 ;  /* 0x000000b500b57308 */ /* 0x000fe20000000800 */
[--C-:B------:R-:W-:Y:S01]  /*16dc0*/  FFMA.FTZ R179, R38, UR46, -R56.reuse ;  /* 0x0000002e26b37c23 */ /* 0x100fe20008010838 */
[----:B------:R-:W-:Y:S01]  /*16dd0*/  IADD3 R43, -R167, 0xb, RZ ;  /* 0x0000000ba72b7810 */ /* 0x000fe20007ffe1ff */
[--C-:B------:R-:W-:Y:S01]  /*16de0*/  FFMA.FTZ R38, R39, UR46, -R56.reuse ;  /* 0x0000002e27267c23 */ /* 0x100fe20008010838 */
[--C-:B------:R-:W-:Y:S01]  /*16df0*/  FFMA.FTZ R30, R35, UR46, -R56.reuse ;  /* 0x0000002e231e7c23 */ /* 0x100fe20008010838 */
[----:B------:R-:W-:Y:S01]  /*16e00*/  FFMA.FTZ R173, R42, UR46, -R56 ;  /* 0x0000002e2aad7c23 */ /* 0x000fe20008010838 */
[----:B0-----:R-:W-:Y:S01]  /*16e10*/  FFMA.FTZ R42, R6, R5, R180 ;  /* 0x00000005062a7223 */ /* 0x001fe200000100b4 */
[--C-:B------:R-:W-:Y:S01]  /*16e20*/  FFMA.FTZ R175, R46, UR46, -R56.reuse ;  /* 0x0000002e2eaf7c23 */ /* 0x100fe20008010838 */
[----:B------:R-:W-:Y:S01]  /*16e30*/  MUFU.EX2 R26, R26 ;  /* 0x0000001a001a7308 */ /* 0x000fe20000000800 */
[----:B------:R-:W-:Y:S01]  /*16e40*/  FFMA.FTZ R34, R47, UR46, -R56 ;  /* 0x0000002e2f227c23 */ /* 0x000fe20008010838 */
[----:B-1----:R-:W-:Y:S01]  /*16e50*/  FADD.FTZ R5, R15, R42 ;  /* 0x0000002a0f057221 */ /* 0x002fe20000010000 */
[--C-:B------:R-:W-:Y:S01]  /*16e60*/  FFMA.FTZ R169, R50, UR46, -R56.reuse ;  /* 0x0000002e32a97c23 */ /* 0x100fe20008010838 */
[--C-:B------:R-:W-:Y:S01]  /*16e70*/  FFMA.FTZ R35, R51, UR46, -R56.reuse ;  /* 0x0000002e33237c23 */ /* 0x100fe20008010838 */
[--C-:B------:R-:W-:Y:S01]  /*16e80*/  FFMA.FTZ R171, R54, UR46, -R56.reuse ;  /* 0x0000002e36ab7c23 */ /* 0x100fe20008010838 */
[----:B--2---:R-:W-:Y:S01]  /*16e90*/  FADD.FTZ R5, R182, R5 ;  /* 0x00000005b6057221 */ /* 0x004fe20000010000 */
[--C-:B------:R-:W-:Y:S01]  /*16ea0*/  FFMA.FTZ R165, R58, UR46, -R56.reuse ;  /* 0x0000002e3aa57c23 */ /* 0x100fe20008010838 */
[----:B------:R-:W-:Y:S01]  /*16eb0*/  MUFU.EX2 R183, R183 ;  /* 0x000000b700b77308 */ /* 0x000fe20000000800 */
[--C-:B------:R-:W-:Y:S01]  /*16ec0*/  FFMA.FTZ R59, R59, UR46, -R56.reuse ;  /* 0x0000002e3b3b7c23 */ /* 0x100fe20008010838 */
[----:B-----5:R-:W-:Y:S01]  /*16ed0*/  FADD.FTZ R5, R164, R5 ;  /* 0x00000005a4057221 */ /* 0x020fe20000010000 */
[--C-:B------:R-:W-:Y:S01]  /*16ee0*/  FFMA.FTZ R167, R62, UR46, -R56.reuse ;  /* 0x0000002e3ea77c23 */ /* 0x100fe20008010838 */
[----:B------:R-:W-:Y:S01]  /*16ef0*/  F2FP.BF16.F32.PACK_AB R180, R15, R180 ;  /* 0x000000b40fb4723e */ /* 0x000fe200000010ff */
[--C-:B------:R-:W-:Y:S01]  /*16f00*/  FFMA.FTZ R75, R75, UR46, -R56.reuse ;  /* 0x0000002e4b4b7c23 */ /* 0x100fe20008010838 */
[--C-:B------:R-:W-:Y:S01]  /*16f10*/  FFMA.FTZ R78, R78, UR46, -R56.reuse ;  /* 0x0000002e4e4e7c23 */ /* 0x100fe20008010838 */
[--C-:B------:R-:W-:Y:S01]  /*16f20*/  FFMA.FTZ R79, R79, UR46, -R56.reuse ;  /* 0x0000002e4f4f7c23 */ /* 0x100fe20008010838 */
[----:B------:R-:W-:Y:S01]  /*16f30*/  MUFU.EX2 R27, R27 ;  /* 0x0000001b001b7308 */ /* 0x000fe20000000800 */
[--C-:B------:R-:W-:Y:S01]  /*16f40*/  FFMA.FTZ R82, R82, UR46, -R56.reuse ;  /* 0x0000002e52527c23 */ /* 0x100fe20008010838 */
[--C-:B------:R-:W-:Y:S01]  /*16f50*/  FFMA.FTZ R83, R83, UR46, -R56.reuse ;  /* 0x0000002e53537c23 */ /* 0x100fe20008010838 */
[----:B------:R-:W-:Y:S01]  /*16f60*/  FFMA.FTZ R86, R86, UR46, -R56 ;  /* 0x0000002e56567c23 */ /* 0x000fe20008010838 */
[----:B------:R-:W-:-:S02]  /*16f70*/  F2FP.BF16.F32.PACK_AB R182, R164, R182 ;  /* 0x000000b6a4b6723e */ /* 0x000fc400000010ff */
[----:B------:R-:W-:Y:S02]  /*16f80*/  F2FP.BF16.F32.PACK_AB R164, R36, R32 ;  /* 0x0000002024a4723e */ /* 0x000fe400000010ff */
        /* <DEDUP_REMOVED lines=9> */
[----:B------:R-:W-:Y:S02]  /*17020*/  FADD.FTZ R11, -R8, R12 ;  /* 0x0000000c080b7221 */ /* 0x000fe40000010100 */
[----:B------:R-:W-:Y:S01]  /*17030*/  MUFU.EX2 R31, R31 ;  /* 0x0000001f001f7308 */ /* 0x000fe20000000800 */
[--C-:B------:R-:W-:Y:S01]  /*17040*/  FFMA.FTZ R161, R66, UR46, -R56.reuse ;  /* 0x0000002e42a17c23 */ /* 0x100fe20008010838 */
[----:B------:R-:W-:Y:S01]  /*17050*/  HGMMA.64x128x16.F32.BF16 R88, R156, gdesc[UR4].tnspB, R88, gsb0 ;  /* 0x41e000049c587df0 */ /* 0x000fe20008001858 */
[----:B------:R-:W-:Y:S01]  /*17060*/  FMUL.FTZ R11, R11, UR46 ;  /* 0x0000002e0b0b7c20 */ /* 0x000fe20008410000 */
[----:B------:R-:W-:Y:S01]  /*17070*/  R2UR UR6, R10 ;  /* 0x000000000a0672ca */ /* 0x000fe200000e0000 */
[--C-:B------:R-:W-:Y:S01]  /*17080*/  FFMA.FTZ R10, R55, UR46, -R56.reuse ;  /* 0x0000002e370a7c23 */ /* 0x100fe20008010838 */
[----:B------:R-:W-:-:S02]  /*17090*/  FFMA.FTZ R163, R70, UR46, -R56 ;  /* 0x0000002e46a37c23 */ /* 0x000fc40008010838 */
[----:B------:R0:W1:Y:S08]  /*170a0*/  MUFU.EX2 R53, R11 ;  /* 0x0000000b00357308 */ /* 0x0000700000000800 */
[----:B------:R-:W-:Y:S01]  /*170b0*/  MUFU.EX2 R175, R175 ;  /* 0x000000af00af7308 */ /* 0x000fe20000000800 */
[----:B0-----:R-:W-:-:S05]  /*170c0*/  IMAD.MOV.U32 R11, RZ, RZ, 0x40000040 ;  /* 0x40000040ff0b7424 */ /* 0x001fca00078e00ff */
[----:B------:R-:W-:Y:S01]  /*170d0*/  R2UR UR7, R11 ;  /* 0x000000000b0772ca */ /* 0x000fe200000e0000 */
[----:B------:R-:W-:Y:S01]  /*170e0*/  @!P1 IMAD R11, R22, 0x8, R2 ;  /* 0x00000008160b9824 */ /* 0x000fe200078e0202 */
[----:B------:R-:W-:Y:S01]  /*170f0*/  MUFU.EX2 R34, R34 ;  /* 0x0000002200227308 */ /* 0x000fe20000000800 */
[----:B-1----:R-:W-:Y:S01]  /*17100*/  FFMA.FTZ R3, R53, R3, R181 ;  /* 0x0000000335037223 */ /* 0x002fe200000100b5 */
[----:B------:R-:W-:Y:S01]  /*17110*/  F2FP.BF16.F32.PACK_AB R181, R26, R181 ;  /* 0x000000b51ab5723e */ /* 0x000fe200000010ff */
[----:B------:R-:W-:-:S05]  /*17120*/  @!P1 VIADD R11, R11, 0x28840 ;  /* 0x000288400b0b9836 */ /* 0x000fca0000000000 */
[----:B------:R-:W-:Y:S01]  /*17130*/  @!P1 PRMT R39, RZ, 0x654, R11 ;  /* 0x00000654ff279816 */ /* 0x000fe2000000000b */
        /* <DEDUP_REMOVED lines=13> */
[----:B------:R-:W-:Y:S01]  /*17210*/  MUFU.EX2 R82, R82 ;  /* 0x0000005200527308 */ /* 0x000fe20000000800 */
[----:B------:R-:W-:-:S02]  /*17220*/  WARPGROUP.DEPBAR.LE gsb0, 0x0 ;  /* 0x00008000000079c5 */ /* 0x000fc40000010000 */
[----:B------:R-:W-:Y:S01]  /*17230*/  WARPGROUP.ARRIVE ;  /* 0x00000000000079c5 */ /* 0x000fe20000000000 */
[----:B------:R-:W-:-:S04]  /*17240*/  FFMA.FTZ R157, R74, UR46, -R56 ;  /* 0x0000002e4a9d7c23 */ /* 0x000fc80008010838 */
[----:B------:R-:W-:Y:S01]  /*17250*/  MUFU.EX2 R83, R83 ;  /* 0x0000005300537308 */ /* 0x000fe20000000800 */
[----:B------:R-:W-:Y:S02]  /*17260*/  F2FP.BF16.F32.PACK_AB R156, R41, R33 ;  /* 0x00000021299c723e */ /* 0x000fe400000010ff */
[----:B------:R-:W-:Y:S01]  /*17270*/  F2FP.BF16.F32.PACK_AB R158, R48, R45 ;  /* 0x0000002d309e723e */ /* 0x000fe200000010ff */
[----:B------:R-:W-:Y:S01]  /*17280*/  HGMMA.64x128x16.F32.BF16 R88, R152, gdesc[UR4].tnspB, R88, gsb0 ;  /* 0x41e0000498587df0 */ /* 0x000fe20008001858 */
[----:B0-----:R-:W-:-:S03]  /*17290*/  F2FP.BF16.F32.PACK_AB R159, R79, R78 ;  /* 0x0000004e4f9f723e */ /* 0x001fc600000010ff */
[----:B------:R-:W-:Y:S08]  /*172a0*/  MUFU.EX2 R157, R157 ;  /* 0x0000009d009d7308 */ /* 0x000ff00000000800 */
[----:B------:R-:W-:Y:S08]  /*172b0*/  MUFU.EX2 R86, R86 ;  /* 0x0000005600567308 */ /* 0x000ff00000000800 */
[----:B------:R-:W0:Y:S01]  /*172c0*/  MUFU.EX2 R12, R85 ;  /* 0x00000055000c7308 */ /* 0x000e220000000800 */
[----:B------:R-:W-:-:S02]  /*172d0*/  WARPGROUP.DEPBAR.LE gsb0, 0x0 ;  /* 0x00008000000079c5 */ /* 0x000fc40000010000 */
[----:B------:R1:W-:Y:S06]  /*172e0*/  BAR.ARV R43, 0x100 ;  /* 0x0004002b0000751d */ /* 0x0003ec0000002000 */
[----:B------:R2:W-:Y:S01]  /*172f0*/  @!P1 SYNCS.ARRIVE.TRANS64.RED.A1T0 RZ, [R39+URZ], RZ ;  /* 0x000000ff27ff99a7 */ /* 0x0005e2000810043f */
[----:B0-----:R-:W-:Y:S01]  /*17300*/  F2FP.BF16.F32.PACK_AB R154, R12, R9 ;  /* 0x000000090c9a723e */ /* 0x001fe200000010ff */
[-C--:B------:R-:W-:Y:S01]  /*17310*/  FMUL.FTZ R88, R88, R6.reuse ;  /* 0x0000000658587220 */ /* 0x080fe20000410000 */
[-C--:B------:R-:W-:Y:S01]  /*17320*/  FMUL.FTZ R89, R89, R6.reuse ;  /* 0x0000000659597220 */ /* 0x080fe20000410000 */
[-C--:B------:R-:W-:Y:S01]  /*17330*/  FMUL.FTZ R92, R92, R6.reuse ;  /* 0x000000065c5c7220 */ /* 0x080fe20000410000 */
[-C--:B------:R-:W-:Y:S01]  /*17340*/  FMUL.FTZ R93, R93, R6.reuse ;  /* 0x000000065d5d7220 */ /* 0x080fe20000410000 */
[-C--:B------:R-:W-:Y:S01]  /*17350*/  FMUL.FTZ R96, R96, R6.reuse ;  /* 0x0000000660607220 */ /* 0x080fe20000410000 */
[----:B------:R-:W-:Y:S01]  /*17360*/  FMUL.FTZ R97, R97, R6 ;  /* 0x0000000661617220 */ /* 0x000fe20000410000 */
[----:B--2---:R-:W-:-:S02]  /*17370*/  @!P1 IMAD R39, R14, 0x8, R2 ;  /* 0x000000080e279824 */ /* 0x004fc400078e0202 */
[----:B------:R-:W-:Y:S01]  /*17380*/  FADD.FTZ R14, R26, R3 ;  /* 0x000000031a0e7221 */ /* 0x000fe20000010000 */
[----:B------:R-:W-:Y:S01]  /*17390*/  FFMA.FTZ R3, R63, UR46, -R56 ;  /* 0x0000002e3f037c23 */ /* 0x000fe20008010838 */
[-C--:B------:R-:W-:Y:S01]  /*173a0*/  FMUL.FTZ R100, R100, R6.reuse ;  /* 0x0000000664647220 */ /* 0x080fe20000410000 */
[----:B------:R-:W-:Y:S02]  /*173b0*/  @!P1 VIADD R39, R39, 0x28860 ;  /* 0x0002886027279836 */ /* 0x000fe40000000000 */
[----:B------:R-:W-:Y:S01]  /*173c0*/  FADD.FTZ R14, R183, R14 ;  /* 0x0000000eb70e7221 */ /* 0x000fe20000010000 */
[----:B------:R-:W-:Y:S01]  /*173d0*/  F2FP.BF16.F32.PACK_AB R183, R27, R183 ;  /* 0x000000b71bb7723e */ /* 0x000fe200000010ff */
[-C--:B------:R-:W-:Y:S01]  /*173e0*/  FMUL.FTZ R101, R101, R6.reuse ;  /* 0x0000000665657220 */ /* 0x080fe20000410000 */
[----:B------:R-:W0:Y:S01]  /*173f0*/  MUFU.EX2 R3, R3 ;  /* 0x0000000300037308 */ /* 0x000e220000000800 */
[----:B------:R-:W-:Y:S01]  /*17400*/  @!P1 PRMT R39, RZ, 0x654, R39 ;  /* 0x00000654ff279816 */ /* 0x000fe20000000027 */
[----:B------:R-:W-:Y:S01]  /*17410*/  FADD.FTZ R14, R27, R14 ;  /* 0x0000000e1b0e7221 */ /* 0x000fe20000010000 */
[-C--:B------:R-:W-:Y:S01]  /*17420*/  FMUL.FTZ R104, R104, R6.reuse ;  /* 0x0000000668687220 */ /* 0x080fe20000410000 */
[-C--:B------:R-:W-:Y:S01]  /*17430*/  FMUL.FTZ R105, R105, R6.reuse ;  /* 0x0000000669697220 */ /* 0x080fe20000410000 */
[----:B------:R2:W-:Y:S01]  /*17440*/  @!P1 SYNCS.ARRIVE.TRANS64.RED.A1T0 RZ, [R39+URZ], RZ ;  /* 0x000000ff27ff99a7 */ /* 0x0005e2000810043f */
[----:B-1----:R-:W-:Y:S01]  /*17450*/  FADD.FTZ R43, R177, R14 ;  /* 0x0000000eb12b7221 */ /* 0x002fe20000010000 */
[----:B------:R-:W-:Y:S01]  /*17460*/  FFMA.FTZ R14, R71, UR46, -R56 ;  /* 0x0000002e470e7c23 */ /* 0x000fe20008010838 */
[-C--:B------:R-:W-:Y:S01]  /*17470*/  FMUL.FTZ R108, R108, R6.reuse ;  /* 0x000000066c6c7220 */ /* 0x080fe20000410000 */
[-C--:B------:R-:W-:Y:S01]  /*17480*/  FMUL.FTZ R109, R109, R6.reuse ;  /* 0x000000066d6d7220 */ /* 0x080fe20000410000 */
[----:B------:R-:W-:Y:S01]  /*17490*/  FADD.FTZ R42, R30, R43 ;  /* 0x0000002b1e2a7221 */ /* 0x000fe20000010000 */
[-C--:B------:R-:W-:Y:S01]  /*174a0*/  FMUL.FTZ R112, R112, R6.reuse ;  /* 0x0000000670707220 */ /* 0x080fe20000410000 */
[----:B------:R-:W-:Y:S01]  /*174b0*/  FMUL.FTZ R113, R113, R6 ;  /* 0x0000000671717220 */ /* 0x000fe20000410000 */
[----:B--2---:R-:W-:Y:S01]  /*174c0*/  FADD.FTZ R39, R176, R5 ;  /* 0x00000005b0277221 */ /* 0x004fe20000010000 */
[----:B------:R-:W-:Y:S01]  /*174d0*/  FADD.FTZ R43, R179, R42 ;  /* 0x0000002ab32b7221 */ /* 0x000fe20000010000 */
[--C-:B------:R-:W-:Y:S01]  /*174e0*/  FFMA.FTZ R5, R67, UR46, -R56.reuse ;  /* 0x0000002e43057c23 */ /* 0x100fe20008010838 */
[----:B------:R-:W-:Y:S01]  /*174f0*/  MUFU.EX2 R14, R14 ;  /* 0x0000000e000e7308 */ /* 0x000fe20000000800 */
[----:B------:R-:W-:Y:S01]  /*17500*/  FADD.FTZ R39, R20, R39 ;  /* 0x0000002714277221 */ /* 0x000fe20000010000 */
[----:B------:R-:W-:Y:S01]  /*17510*/  FADD.FTZ R42, R38, R43 ;  /* 0x0000002b262a7221 */ /* 0x000fe20000010000 */
[----:B------:R-:W-:Y:S01]  /*17520*/  F2FP.BF16.F32.PACK_AB R176, R20, R176 ;  /* 0x000000b014b0723e */ /* 0x000fe200000010ff */
[----:B------:R-:W-:Y:S01]  /*17530*/  FFMA.FTZ R56, R87, UR46, -R56 ;  /* 0x0000002e57387c23 */ /* 0x000fe20008010838 */
[----:B------:R-:W-:Y:S01]  /*17540*/  FADD.FTZ R39, R178, R39 ;  /* 0x00000027b2277221 */ /* 0x000fe20000010000 */
[----:B------:R-:W-:Y:S01]  /*17550*/  FADD.FTZ R42, R173, R42 ;  /* 0x0000002aad2a7221 */ /* 0x000fe20000010000 */
[C---:B------:R-:W-:Y:S01]  /*17560*/  F2FP.BF16.F32.PACK_AB R178, R24.reuse, R178 ;  /* 0x000000b218b2723e */ /* 0x040fe200000010ff */
[----:B------:R-:W1:Y:S01]  /*17570*/  MUFU.EX2 R5, R5 ;  /* 0x0000000500057308 */ /* 0x000e620000000800 */
[----:B------:R-:W-:Y:S01]  /*17580*/  FADD.FTZ R39, R24, R39 ;  /* 0x0000002718277221 */ /* 0x000fe20000010000 */
[----:B------:R-:W-:Y:S01]  /*17590*/  FADD.FTZ R42, R31, R42 ;  /* 0x0000002a1f2a7221 */ /* 0x000fe20000010000 */
[-C--:B------:R-:W-:Y:S01]  /*175a0*/  FMUL.FTZ R116, R116, R6.reuse ;  /* 0x0000000674747220 */ /* 0x080fe20000410000 */
[-C--:B------:R-:W-:Y:S01]  /*175b0*/  FMUL.FTZ R117, R117, R6.reuse ;  /* 0x0000000675757220 */ /* 0x080fe20000410000 */
[----:B------:R-:W-:Y:S01]  /*175c0*/  FADD.FTZ R46, R172, R39 ;  /* 0x00000027ac2e7221 */ /* 0x000fe20000010000 */
[-C--:B------:R-:W-:Y:S01]  /*175d0*/  FMUL.FTZ R120, R120, R6.reuse ;  /* 0x0000000678787220 */ /* 0x080fe20000410000 */
[-C--:B------:R-:W-:Y:S01]  /*175e0*/  FMUL.FTZ R121, R121, R6.reuse ;  /* 0x0000000679797220 */ /* 0x080fe20000410000 */
[----:B------:R-:W2:Y:S01]  /*175f0*/  MUFU.EX2 R20, R75 ;  /* 0x0000004b00147308 */ /* 0x000ea20000000800 */
[----:B------:R-:W-:Y:S01]  /*17600*/  FADD.FTZ R39, R25, R46 ;  /* 0x0000002e19277221 */ /* 0x000fe20000010000 */
[-C--:B------:R-:W-:Y:S01]  /*17610*/  FMUL.FTZ R124, R124, R6.reuse ;  /* 0x000000067c7c7220 */ /* 0x080fe20000410000 */
[-C--:B------:R-:W-:Y:S01]  /*17620*/  FMUL.FTZ R125, R125, R6.reuse ;  /* 0x000000067d7d7220 */ /* 0x080fe20000410000 */
[----:B------:R-:W-:Y:S01]  /*17630*/  FMUL.FTZ R128, R128, R6 ;  /* 0x0000000680807220 */ /* 0x000fe20000410000 */
[----:B------:R-:W-:Y:S01]  /*17640*/  FADD.FTZ R46, R174, R39 ;  /* 0x00000027ae2e7221 */ /* 0x000fe20000010000 */
[----:B------:R-:W-:Y:S01]  /*17650*/  FADD.FTZ R39, R175, R42 ;  /* 0x0000002aaf277221 */ /* 0x000fe20000010000 */
[C---:B------:R-:W-:Y:S01]  /*17660*/  F2FP.BF16.F32.PACK_AB R174, R21.reuse, R174 ;  /* 0x000000ae15ae723e */ /* 0x040fe200000010ff */
[----:B------:R-:W3:Y:S01]  /*17670*/  MUFU.EX2 R56, R56 ;  /* 0x0000003800387308 */ /* 0x000ee20000000800 */
        /* <DEDUP_REMOVED lines=26> */
[----:B------:R-:W-:Y:S01]  /*17820*/  FMUL.FTZ R149, R149, R6 ;  /* 0x0000000695957220 */ /* 0x000fe20000410000 */
[----:B------:R-:W-:Y:S01]  /*17830*/  F2FP.BF16.F32.PACK_AB R177, R30, R177 ;  /* 0x000000b11eb1723e */ /* 0x000fe200000010ff */
[----:B------:R-:W-:Y:S01]  /*17840*/  FADD.FTZ R24, R166, R27 ;  /* 0x0000001ba6187221 */ /* 0x000fe20000010000 */
[----:B------:R-:W-:Y:S01]  /*17850*/  FADD.FTZ R26, R167, R26 ;  /* 0x0000001aa71a7221 */ /* 0x000fe20000010000 */
[----:B0-----:R-:W-:Y:S01]  /*17860*/  F2FP.BF16.F32.PACK_AB R167, R3, R167 ;  /* 0x000000a703a7723e */ /* 0x001fe200000010ff */
[----:B------:R-:W-:Y:S01]  /*17870*/  FMUL.FTZ R90, R90, R53 ;  /* 0x000000355a5a7220 */ /* 0x000fe20000410000 */
[----:B------:R-:W-:Y:S01]  /*17880*/  FADD.FTZ R15, R37, R24 ;  /* 0x00000018250f7221 */ /* 0x000fe20000010000 */
[----:B------:R-:W-:Y:S01]  /*17890*/  FADD.FTZ R26, R3, R26 ;  /* 0x0000001a031a7221 */ /* 0x000fe20000010000 */
[----:B------:R-:W-:Y:S01]  /*178a0*/  F2FP.BF16.F32.PACK_AB R179, R38, R179 ;  /* 0x000000b326b3723e */ /* 0x000fe200000010ff */
[----:B------:R-:W-:Y:S01]  /*178b0*/  FMUL.FTZ R91, R91, R53 ;  /* 0x000000355b5b7220 */ /* 0x000fe20000410000 */
[----:B------:R-:W-:Y:S01]  /*178c0*/  FADD.FTZ R15, R160, R15 ;  /* 0x0000000fa00f7221 */ /* 0x000fe20000010000 */
[----:B------:R-:W-:Y:S01]  /*178d0*/  FADD.FTZ R26, R161, R26 ;  /* 0x0000001aa11a7221 */ /* 0x000fe20000010000 */
[C---:B-1----:R-:W-:Y:S01]  /*178e0*/  F2FP.BF16.F32.PACK_AB R161, R5.reuse, R161 ;  /* 0x000000a105a1723e */ /* 0x042fe200000010ff */
        /* <DEDUP_REMOVED lines=18> */
[----:B--2---:R-:W-:Y:S01]  /*17a10*/  FADD.FTZ R11, R20, R11 ;  /* 0x0000000b140b7221 */ /* 0x004fe20000010000 */
        /* <DEDUP_REMOVED lines=23> */
[----:B------:R-:W-:Y:S01]  /*17b90*/  F2FP.BF16.F32.PACK_AB R157, R20, R157 ;  /* 0x0000009d149d723e */ /* 0x000fe200000010ff */
[----:B---3--:R-:W-:Y:S01]  /*17ba0*/  FADD.FTZ R3, R56, R3 ;  /* 0x0000000338037221 */ /* 0x008fe20000010000 */
[----:B------:R-:W-:Y:S01]  /*17bb0*/  F2FP.BF16.F32.PACK_AB R152, R52, R49 ;  /* 0x000000313498723e */ /* 0x000fe200000010ff */
[-C--:B------:R-:W-:Y:S01]  /*17bc0*/  FMUL.FTZ R115, R115, R53.reuse ;  /* 0x0000003573737220 */ /* 0x080fe20000410000 */
[----:B------:R-:W-:Y:S01]  /*17bd0*/  F2FP.BF16.F32.PACK_AB R153, R83, R82 ;  /* 0x000000525399723e */ /* 0x000fe200000010ff */
[-C--:B------:R-:W-:Y:S01]  /*17be0*/  FMUL.FTZ R118, R118, R53.reuse ;  /* 0x0000003576767220 */ /* 0x080fe20000410000 */
[----:B------:R-:W-:Y:S01]  /*17bf0*/  F2FP.BF16.F32.PACK_AB R155, R56, R86 ;  /* 0x00000056389b723e */ /* 0x000fe200000010ff */
        /* <DEDUP_REMOVED lines=18> */
[----:B------:R-:W-:Y:S02]  /*17d20*/  IMAD.MOV.U32 R14, RZ, RZ, R22 ;  /* 0x000000ffff0e7224 */ /* 0x000fe400078e0016 */
[----:B------:R-:W-:Y:S02]  /*17d30*/  IMAD.MOV.U32 R12, RZ, RZ, R8 ;  /* 0x000000ffff0c7224 */ /* 0x000fe400078e0008 */
[----:B------:R-:W-:Y:S01]  /*17d40*/  IMAD.MOV.U32 R6, RZ, RZ, R0 ;  /* 0x000000ffff067224 */ /* 0x000fe200078e0000 */
[----:B------:R-:W-:Y:S06]  /*17d50*/  @P2 BRA `(.L_x_1705) ;  /* 0xffffffdc009c2947 */ /* 0x000fec000383ffff */
.L_x_1695:
[----:B------:R-:W-:-:S13]  /*17d60*/  ISETP.GE.AND P2, PT, R4, R194, PT ;  /* 0x000000c20400720c */ /* 0x000fda0003f46270 */
[----:B------:R-:W-:Y:S05]  /*17d70*/  @!P2 BRA `(.L_x_1706) ;  /* 0x00000030008ca947 */ /* 0x000fea0003800000 */
[----:B------:R-:W-:Y:S02]  /*17d80*/  IMAD.MOV.U32 R6, RZ, RZ, R8 ;  /* 0x000000ffff067224 */ /* 0x000fe400078e0008 */
[----:B------:R-:W-:Y:S02]  /*17d90*/  IMAD.MOV.U32 R12, RZ, RZ, R0 ;  /* 0x000000ffff0c7224 */ /* 0x000fe400078e0000 */
[----:B------:R-:W-:Y:S02]  /*17da0*/  IMAD.MOV.U32 R9, RZ, RZ, R186 ;  /* 0x000000ffff097224 */ /* 0x000fe400078e00ba */
[----:B------:R-:W-:-:S07]  /*17db0*/  IMAD.MOV.U32 R13, RZ, RZ, R22 ;  /* 0x000000ffff0d7224 */ /* 0x000fce00078e0016 */
.L_x_1724:
        /* <DEDUP_REMOVED lines=10> */
.L_x_1708:
[----:B------:R-:W-:Y:S01]  /*17e60*/  IMAD R0, R22, 0x8, R2 ;  /* 0x0000000816007824 */ /* 0x000fe200078e0202 */
[----:B------:R-:W-:-:S04]  /*17e70*/  SHF.L.U32 R11, R186, 0x1f, RZ ;  /* 0x0000001fba0b7819 */ /* 0x000fc800000006ff */
[----:B------:R0:W1:Y:S01]  /*17e80*/  SYNCS.PHASECHK.TRANS64.TRYWAIT P3, [R0+URZ+0x28830], R11 ;  /* 0x0288300b000075a7 */ /* 0x000062000806017f */
[----:B------:R-:W-:Y:S05]  /*17e90*/  @!P0 BRA `(.L_x_1709) ;  /* 0x0000000000048947 */ /* 0x000fea0003800000 */
[----:B------:R-:W-:Y:S01]  /*17ea0*/  BPT.TRAP 0x1 ;  /* 0x000000040000795c */ /* 0x000fe20000300000 */
.L_x_1709:
[----:B------:R-:W-:Y:S04]  /*17eb0*/  BSSY B0, `(.L_x_1707) ;  /* 0x0000004000007945 */ /* 0x000fe80003800000 */
[----:B-1----:R-:W-:Y:S05]  /*17ec0*/  @P3 BRA `(.L_x_1710) ;  /* 0x0000000000083947 */ /* 0x002fea0003800000 */
[----:B------:R-:W1:Y:S02]  /*17ed0*/  SYNCS.PHASECHK.TRANS64.TRYWAIT P3, [R0+URZ+0x28830], R11 ;  /* 0x0288300b000075a7 */ /* 0x000e64000806017f */
[----:B-1----:R-:W-:Y:S05]  /*17ee0*/  @!P3 BRA `(.L_x_1711) ;  /* 0x0000010c0018b947 */ /* 0x002fea0003800000 */
.L_x_1710:
[----:B------:R-:W-:Y:S05]  /*17ef0*/  BSYNC B0 ;  /* 0x0000000000007941 */ /* 0x000fea0003800000 */
.L_x_1707:
        /* <DEDUP_REMOVED lines=60> */
.L_x_1713:
[----:B------:R-:W-:Y:S01]  /*182c0*/  SHF.L.U32 R0, R9, 0x1f, RZ ;  /* 0x0000001f09007819 */ /* 0x000fe200000006ff */
[----:B------:R-:W-:-:S04]  /*182d0*/  IMAD R8, R13, 0x8, R2 ;  /* 0x000000080d087824 */ /* 0x000fc800078e0202 */
[----:B------:R0:W1:Y:S01]  /*182e0*/  SYNCS.PHASECHK.TRANS64.TRYWAIT P2, [R8+URZ+0x28850], R0 ;  /* 0x02885000080075a7 */ /* 0x000062000804017f */
[----:B------:R-:W-:Y:S05]  /*182f0*/  @!P0 BRA `(.L_x_1714) ;  /* 0x0000000000048947 */ /* 0x000fea0003800000 */
[----:B------:R-:W-:Y:S01]  /*18300*/  BPT.TRAP 0x1 ;  /* 0x000000040000795c */ /* 0x000fe20000300000 */
.L_x_1714:
[----:B-1----:R-:W-:Y:S05]  /*18310*/  @P2 BRA `(.L_x_1712) ;  /* 0x0000000000082947 */ /* 0x002fea0003800000 */
[----:B------:R-:W1:Y:S02]  /*18320*/  SYNCS.PHASECHK.TRANS64.TRYWAIT P2, [R8+URZ+0x28850], R0 ;  /* 0x02885000080075a7 */ /* 0x000e64000804017f */
[----:B-1----:R-:W-:Y:S05]  /*18330*/  @!P2 BRA `(.L_x_1715) ;  /* 0x000001080018a947 */ /* 0x002fea0003800000 */
.L_x_1712:
        /* <DEDUP_REMOVED lines=10> */
[----:B------:R-:W-:Y:S01]  /*183e0*/  LOP3.LUT R0, R0, 0x4000000, RZ, 0xfc, !PT ;  /* 0x0400000000007812 */ /* 0x000fe200078efcff */
[----:B------:R-:W-:-:S04]  /*183f0*/  IMAD.IADD R20, R195, 0x1, R192 ;  /* 0x00000001c3147824 */ /* 0x000fc800078e02c0 */
[----:B------:R-:W-:Y:S02]  /*18400*/  IMAD R8, R13, 0x800, R0 ;  /* 0x000008000d087824 */ /* 0x000fe400078e0200 */
[----:B------:R-:W1:Y:S02]  /*18410*/  @P4 LDC R0, c[0x0][0x450] ;  /* 0x00011400ff004b82 */ /* 0x000e640000000800 */
[C---:B------:R-:W-:Y:S01]  /*18420*/  VIADD R10, R8.reuse, 0x80 ;  /* 0x00000080080a7836 */ /* 0x040fe20000000000 */
[----:B------:R-:W-:-:S13]  /*18430*/  R2UR UR6, R8 ;  /* 0x00000000080672ca */ /* 0x000fda00000e0000 */
        /* <DEDUP_REMOVED lines=44> */
[----:B------:R-:W-:Y:S01]  /*18700*/  @!P1 IMAD R8, R22, 0x8, R2 ;  /* 0x0000000816089824 */ /* 0x000fe200078e0202 */
[----:B------:R-:W-:Y:S02]  /*18710*/  R2UR UR7, R9 ;  /* 0x00000000090772ca */ /* 0x000fe400000e0000 */
[----:B------:R-:W0:Y:S01]  /*18720*/  @P4 LDC R9, c[0x0][0x44c] ;  /* 0x00011300ff094b82 */ /* 0x000e220000000800 */
[----:B------:R-:W-:-:S05]  /*18730*/  @!P1 VIADD R10, R8, 0x28840 ;  /* 0x00028840080a9836 */ /* 0x000fca0000000000 */
[----:B------:R-:W-:Y:S01]  /*18740*/  @!P1 PRMT R10, RZ, 0x654, R10 ;  /* 0x00000654ff0a9816 */ /* 0x000fe2000000000a */
[----:B0-----:R-:W-:-:S05]  /*18750*/  @P4 IMAD.HI.U32 R9, R20, R9, RZ ;  /* 0x0000000914094227 */ /* 0x001fca00078e00ff */
[----:B-1----:R-:W-:Y:S01]  /*18760*/  @P4 SHF.R.U32.HI R20, RZ, R0, R9 ;  /* 0x00000000ff144219 */ /* 0x002fe20000011609 */
[----:B------:R-:W-:Y:S01]  /*18770*/  IMAD.SHL.U32 R0, R4, 0x80, RZ ;  /* 0x0000008004007824 */ /* 0x000fe200078e00ff */
[----:B------:R-:W-:-:S04]  /*18780*/  IADD3 R9, -R14, 0xb, RZ ;  /* 0x0000000b0e097810 */ /* 0x000fc80007ffe1ff */
[----:B------:R-:W-:-:S04]  /*18790*/  IADD3 R8, -R188, 0x1, -R0 ;  /* 0x00000001bc087810 */ /* 0x000fc80007ffe900 */
[----:B------:R-:W-:-:S05]  /*187a0*/  IADD3 R8, -R187, R8, R189 ;  /* 0x00000008bb087210 */ /* 0x000fca0007ffe1bd */
[----:B------:R-:W-:Y:S01]  /*187b0*/  VIADD R15, R8, UR53 ;  /* 0x00000035080f7c36 */ /* 0x000fe20008000000 */
[----:B------:R-:W-:Y:S02]  /*187c0*/  WARPGROUP.DEPBAR.LE gsb0, 0x0 ;  /* 0x00008000000079c5 */ /* 0x000fe40000010000 */
[----:B------:R-:W-:-:S06]  /*187d0*/  WARPGROUP.ARRIVE ;  /* 0x00000000000079c5 */ /* 0x000fcc0000000000 */
[----:B------:R-:W-:Y:S01]  /*187e0*/  HGMMA.64x128x16.F32.BF16 R88, R152, gdesc[UR4].tnspB, R88, gsb0 ;  /* 0x41e0000498587df0 */ /* 0x000fe20008001858 */
[----:B------:R-:W-:-:S06]  /*187f0*/  ULOP3.LUT UR6, URZ, UR54, URZ, 0x33, !UPT ;  /* 0x000000363f067292 */ /* 0x000fcc000f8e333f */
[----:B------:R-:W-:Y:S01]  /*18800*/  VIADD R14, R8, UR6 ;  /* 0x00000006080e7c36 */ /* 0x000fe20008000000 */
[----:B------:R-:W-:Y:S02]  /*18810*/  WARPGROUP.DEPBAR.LE gsb0, 0x0 ;  /* 0x00008000000079c5 */ /* 0x000fe40000010000 */
[----:B------:R-:W0:Y:S01]  /*18820*/  SHFL.IDX PT, R152, R20, RZ, 0x1c1f ;  /* 0x001c1fff14987589 */ /* 0x000e2200000e0000 */
[----:B------:R1:W-:Y:S06]  /*18830*/  BAR.ARV R9, 0x100 ;  /* 0x000400090000751d */ /* 0x0003ec0000002000 */
[----:B------:R2:W-:Y:S01]  /*18840*/  @!P1 SYNCS.ARRIVE.TRANS64.RED.A1T0 RZ, [R10+URZ], RZ ;  /* 0x000000ff0aff99a7 */ /* 0x0005e2000810043f */
[----:B0-----:R-:W-:-:S02]  /*18850*/  IMAD.IADD R11, R15, 0x1, R152 ;  /* 0x000000010f0b7824 */ /* 0x001fc400078e0298 */
[----:B--2---:R-:W-:Y:S01]  /*18860*/  IMAD.IADD R10, R14, 0x1, R152 ;  /* 0x000000010e0a7824 */ /* 0x004fe200078e0298 */
        /* <DEDUP_REMOVED lines=13> */
.L_x_1718:
[----:B------:R-:W-:-:S05]  /*18940*/  IMAD.U32 R21, RZ, RZ, UR48 ;  /* 0x00000030ff157e24 */ /* 0x000fca000f8e00ff */
[----:B------:R-:W-:-:S13]  /*18950*/  ISETP.NE.AND P2, PT, R21, 0x1, PT ;  /* 0x000000011500780c */ /* 0x000fda0003f45270 */
[----:B------:R-:W0:Y:S02]  /*18960*/  @P2 LDC.64 R8, c[0x0][0x9e8] ;  /* 0x00027a00ff082b82 */ /* 0x000e240000000a00 */
[----:B0-----:R-:W-:-:S05]  /*18970*/  @P2 IMAD.HI.U32 R8, R153, R8, RZ ;  /* 0x0000000899082227 */ /* 0x001fca00078e00ff */
[----:B------:R-:W-:-:S07]  /*18980*/  @P2 SHF.R.U32.HI R153, RZ, R9, R8 ;  /* 0x00000009ff992219 */ /* 0x000fce0000011608 */
.L_x_1719:
[----:B------:R-:W-:Y:S05]  /*18990*/  BSYNC B0 ;  /* 0x0000000000007941 */ /* 0x000fea0003800000 */
.L_x_1717:
[----:B------:R-:W-:-:S04]  /*189a0*/  IMAD R153, R153, R21, -R0 ;  /* 0x0000001599997224 */ /* 0x000fc800078e0a00 */
[----:B------:R-:W-:-:S05]  /*189b0*/  IMAD.IADD R8, R153, 0x1, -R188 ;  /* 0x0000000199087824 */ /* 0x000fca00078e0abc */
[----:B------:R-:W-:Y:S02]  /*189c0*/  VIADDMNMX R11, R8, R21, R11, PT ;  /* 0x00000015080b7246 */ /* 0x000fe4000380010b */
[----:B------:R-:W-:-:S07]  /*189d0*/  VIMNMX R10, R10, R8, !PT ;  /* 0x000000080a0a7248 */ /* 0x000fce0007fe0100 */
.L_x_1716:
        /* <DEDUP_REMOVED lines=113> */
.L_x_1722:
[----:B------:R-:W-:-:S05]  /*190f0*/  IMAD.U32 R10, RZ, RZ, UR48 ;  /* 0x00000030ff0a7e24 */ /* 0x000fca000f8e00ff */
[----:B------:R-:W-:-:S13]  /*19100*/  ISETP.NE.AND P3, PT, R10, 0x1, PT ;  /* 0x000000010a00780c */ /* 0x000fda0003f65270 */
[----:B------:R-:W0:Y:S02]  /*19110*/  @P3 LDC.64 R8, c[0x0][0x9e8] ;  /* 0x00027a00ff083b82 */ /* 0x000e240000000a00 */
[----:B0-----:R-:W-:-:S05]  /*19120*/  @P3 IMAD.HI.U32 R8, R11, R8, RZ ;  /* 0x000000080b083227 */ /* 0x001fca00078e00ff */
[----:B------:R-:W-:-:S07]  /*19130*/  @P3 SHF.R.U32.HI R11, RZ, R9, R8 ;  /* 0x00000009ff0b3219 */ /* 0x000fce0000011608 */
.L_x_1723:
[----:B------:R-:W-:Y:S05]  /*19140*/  BSYNC B0 ;  /* 0x0000000000007941 */ /* 0x000fea0003800000 */
.L_x_1721:
[----:B------:R-:W-:-:S04]  /*19150*/  IMAD R11, R11, R10, -R0 ;  /* 0x0000000a0b0b7224 */ /* 0x000fc800078e0a00 */
[----:B------:R-:W-:-:S05]  /*19160*/  IMAD.IADD R11, R11, 0x1, -R188 ;  /* 0x000000010b0b7824 */ /* 0x000fca00078e0abc */
[----:B------:R-:W-:Y:S02]  /*19170*/  VIADDMNMX R15, R11, R10, R15, PT ;  /* 0x0000000a0b0f7246 */ /* 0x000fe4000380010f */
[----:B------:R-:W-:-:S07]  /*19180*/  VIMNMX R14, R14, R11, !PT ;  /* 0x0000000b0e0e7248 */ /* 0x000fce0007fe0100 */
.L_x_1720:
[----:B------:R-:W-:Y:S01]  /*19190*/  ISETP.GT.AND P3, PT, R14, 0x1, P2 ;  /* 0x000000010e00780c */ /* 0x000fe20001764270 */
[----:B------:R-:W-:Y:S01]  /*191a0*/  UMOV UR46, UR47 ;  /* 0x0000002f002e7c82 */ /* 0x000fe20008000000 */
[----:B------:R-:W-:Y:S01]  /*191b0*/  FMNMX.FTZ R0, R24, R12, !PT ;  /* 0x0000000c18007209 */ /* 0x000fe20007810000 */
[----:B------:R-:W-:Y:S01]  /*191c0*/  @!P1 IMAD R13, R13, 0x8, R2 ;  /* 0x000000080d0d9824 */ /* 0x000fe200078e0202 */
[----:B------:R-:W-:Y:S02]  /*191d0*/  ISETP.LT.OR P3, PT, R15, 0x2, P3 ;  /* 0x000000020f00780c */ /* 0x000fe40001f61670 */
[----:B------:R-:W-:Y:S01]  /*191e0*/  FMNMX.FTZ R9, R25, R0, !PT ;  /* 0x0000000019097209 */ /* 0x000fe20007810000 */
[----:B------:R-:W-:Y:S01]  /*191f0*/  @!P1 VIADD R13, R13, 0x28860 ;  /* 0x000288600d0d9836 */ /* 0x000fe20000000000 */
        /* <DEDUP_REMOVED lines=171> */
[----:B------:R-:W-:-:S03]  /*19cb0*/  FFMA.FTZ R85, R85, UR46, -R8 ;  /* 0x0000002e55557c23 */ /* 0x000fc60008010808 */
[----:B------:R-:W-:Y:S02]  /*19cc0*/  FMNMX.FTZ R20, R50, R21, !PT ;  /* 0x0000001532147209 */ /* 0x000fe40007810000 */
[----:B------:R-:W-:Y:S02]  /*19cd0*/  MUFU.EX2 R180, R180 ;  /* 0x000000b400b47308 */ /* 0x000fe40000000800 */
[----:B------:R-:W-:Y:S01]  /*19ce0*/  FMNMX.FTZ R21, R51, R20, !PT ;  /* 0x0000001433157209 */ /* 0x000fe20007810000 */
[----:B------:R-:W-:-:S03]  /*19cf0*/  FFMA.FTZ R20, R45, UR46, -R8 ;  /* 0x0000002e2d147c23 */ /* 0x000fc60008010808 */
        /* <DEDUP_REMOVED lines=26> */
[----:B------:R-:W-:Y:S01]  /*19ea0*/  FMNMX.FTZ R32, R86, R29, !PT ;  /* 0x0000001d56207209 */ /* 0x000fe20007810000 */
[--C-:B------:R-:W-:Y:S01]  /*19eb0*/  FFMA.FTZ R29, R65, UR46, -R8.reuse ;  /* 0x0000002e411d7c23 */ /* 0x100fe20008010808 */
[----:B------:R-:W-:Y:S02]  /*19ec0*/  MUFU.EX2 R20, R20 ;  /* 0x0000001400147308 */ /* 0x000fe40000000800 */
[----:B0-----:R-:W-:Y:S01]  /*19ed0*/  FMNMX.FTZ R33, R87, R32, !PT ;  /* 0x0000002057217209 */ /* 0x001fe20007810000 */
[----:B------:R-:W-:-:S04]  /*19ee0*/  FFMA.FTZ R32, R69, UR46, -R8 ;  /* 0x0000002e45207c23 */ /* 0x000fc80008010808 */
[----:B------:R-:W0:Y:S01]  /*19ef0*/  SHFL.BFLY PT, R40, R33, 0x2, 0x1f ;  /* 0x0c401f0021287f89 */ /* 0x000e2200000e0000 */
[----:B------:R-:W-:Y:S08]  /*19f00*/  MUFU.EX2 R168, R168 ;  /* 0x000000a800a87308 */ /* 0x000ff00000000800 */
[----:B------:R-:W-:Y:S08]  /*19f10*/  MUFU.EX2 R21, R49 ;  /* 0x0000003100157308 */ /* 0x000ff00000000800 */
[----:B------:R-:W-:Y:S01]  /*19f20*/  MUFU.EX2 R170, R170 ;  /* 0x000000aa00aa7308 */ /* 0x000fe20000000800 */
[----:B0-----:R-:W-:-:S07]  /*19f30*/  FMNMX.FTZ R40, R33, R40, !PT ;  /* 0x0000002821287209 */ /* 0x001fce0007810000 */
[----:B------:R-:W-:Y:S01]  /*19f40*/  MUFU.EX2 R24, R24 ;  /* 0x0000001800187308 */ /* 0x000fe20000000800 */
[----:B-1----:R-:W0:Y:S07]  /*19f50*/  SHFL.BFLY PT, R41, R40, 0x1, 0x1f ;  /* 0x0c201f0028297f89 */ /* 0x002e2e00000e0000 */
[----:B------:R-:W-:Y:S08]  /*19f60*/  MUFU.EX2 R164, R164 ;  /* 0x000000a400a47308 */ /* 0x000ff00000000800 */
[----:B------:R-:W-:Y:S08]  /*19f70*/  MUFU.EX2 R25, R57 ;  /* 0x0000003900197308 */ /* 0x000ff00000000800 */
[----:B------:R-:W-:Y:S01]  /*19f80*/  MUFU.EX2 R166, R166 ;  /* 0x000000a600a67308 */ /* 0x000fe20000000800 */
[----:B0-----:R-:W-:-:S02]  /*19f90*/  FMNMX.FTZ R8, R40, R41, !PT ;  /* 0x0000002928087209 */ /* 0x001fc40007810000 */
[----:B------:R-:W-:Y:S02]  /*19fa0*/  FSEL R41, R0, RZ, P3 ;  /* 0x000000ff00297208 */ /* 0x000fe40001800000 */
[C---:B------:R-:W-:Y:S01]  /*19fb0*/  FSETP.NEU.FTZ.AND P2, PT, R8.reuse, -INF , PT ;  /* 0xff8000000800780b */ /* 0x040fe20003f5d000 */
[----:B------:R-:W-:Y:S02]  /*19fc0*/  FMUL.FTZ R44, R8, UR46 ;  /* 0x0000002e082c7c20 */ /* 0x000fe40008410000 */
[----:B------:R-:W-:Y:S01]  /*19fd0*/  MUFU.EX2 R28, R28 ;  /* 0x0000001c001c7308 */ /* 0x000fe20000000800 */
[----:B------:R-:W-:-:S04]  /*19fe0*/  FADD.FTZ R41, -R41, R12 ;  /* 0x0000000c29297221 */ /* 0x000fc80000010100 */
[----:B------:R-:W-:Y:S01]  /*19ff0*/  FMUL.FTZ R12, R41, UR46 ;  /* 0x0000002e290c7c20 */ /* 0x000fe20008410000 */
[----:B------:R-:W-:Y:S02]  /*1a000*/  FSEL R41, R44, RZ, P2 ;  /* 0x000000ff2c297208 */ /* 0x000fe40001000000 */
[----:B------:R-:W-:Y:S03]  /*1a010*/  MUFU.EX2 R160, R160 ;  /* 0x000000a000a07308 */ /* 0x000fe60000000800 */
        /* <DEDUP_REMOVED lines=8> */
[--C-:B------:R-:W-:Y:S01]  /*1a0a0*/  FFMA.FTZ R177, R34, UR46, -R41.reuse ;  /* 0x0000002e22b17c23 */ /* 0x100fe20008010829 */
[----:B------:R-:W-:Y:S01]  /*1a0b0*/  FFMA.FTZ R30, R35, UR46, -R41 ;  /* 0x0000002e231e7c23 */ /* 0x000fe20008010829 */
[----:B------:R-:W-:Y:S01]  /*1a0c0*/  @!P1 PRMT R34, RZ, 0x654, R13 ;  /* 0x00000654ff229816 */ /* 0x000fe2000000000d */
[--C-:B------:R-:W-:Y:S01]  /*1a0d0*/  FFMA.FTZ R13, R43, UR46, -R41.reuse ;  /* 0x0000002e2b0d7c23 */ /* 0x100fe20008010829 */
[--C-:B------:R-:W-:Y:S01]  /*1a0e0*/  FFMA.FTZ R175, R46, UR46, -R41.reuse ;  /* 0x0000002e2eaf7c23 */ /* 0x100fe20008010829 */
[----:B------:R-:W-:Y:S01]  /*1a0f0*/  MUFU.EX2 R181, R181 ;  /* 0x000000b500b57308 */ /* 0x000fe20000000800 */
[----:B------:R1:W-:Y:S01]  /*1a100*/  @!P1 SYNCS.ARRIVE.TRANS64.RED.A1T0 RZ, [R34+URZ], RZ ;  /* 0x000000ff22ff99a7 */ /* 0x0003e2000810043f */
[--C-:B------:R-:W-:Y:S01]  /*1a110*/  FFMA.FTZ R169, R50, UR46, -R41.reuse ;  /* 0x0000002e32a97c23 */ /* 0x100fe20008010829 */
[--C-:B------:R-:W-:Y:S01]  /*1a120*/  FFMA.FTZ R35, R51, UR46, -R41.reuse ;  /* 0x0000002e33237c23 */ /* 0x100fe20008010829 */
[--C-:B------:R-:W-:Y:S01]  /*1a130*/  FFMA.FTZ R171, R54, UR46, -R41.reuse ;  /* 0x0000002e36ab7c23 */ /* 0x100fe20008010829 */
[--C-:B------:R-:W-:Y:S01]  /*1a140*/  FFMA.FTZ R165, R58, UR46, -R41.reuse ;  /* 0x0000002e3aa57c23 */ /* 0x100fe20008010829 */
[--C-:B------:R-:W-:Y:S01]  /*1a150*/  FFMA.FTZ R59, R59, UR46, -R41.reuse ;  /* 0x0000002e3b3b7c23 */ /* 0x100fe20008010829 */
[--C-:B------:R-:W-:Y:S01]  /*1a160*/  FFMA.FTZ R167, R62, UR46, -R41.reuse ;  /* 0x0000002e3ea77c23 */ /* 0x100fe20008010829 */
[----:B------:R-:W-:Y:S01]  /*1a170*/  MUFU.EX2 R26, R26 ;  /* 0x0000001a001a7308 */ /* 0x000fe20000000800 */
[----:B0-----:R-:W-:Y:S01]  /*1a180*/  FFMA.FTZ R38, R12, R5, R180 ;  /* 0x000000050c267223 */ /* 0x001fe200000100b4 */
[--C-:B-1----:R-:W-:Y:S01]  /*1a190*/  FFMA.FTZ R34, R47, UR46, -R41.reuse ;  /* 0x0000002e2f227c23 */ /* 0x102fe20008010829 */
[----:B------:R-:W-:Y:S01]  /*1a1a0*/  F2FP.BF16.F32.PACK_AB R180, R9, R180 ;  /* 0x000000b409b4723e */ /* 0x000fe200000010ff */
[--C-:B------:R-:W-:Y:S01]  /*1a1b0*/  FFMA.FTZ R63, R63, UR46, -R41.reuse ;  /* 0x0000002e3f3f7c23 */ /* 0x100fe20008010829 */
[----:B------:R-:W-:Y:S01]  /*1a1c0*/  FADD.FTZ R5, R9, R38 ;  /* 0x0000002609057221 */ /* 0x000fe20000010000 */
[--C-:B------:R-:W-:Y:S01]  /*1a1d0*/  FFMA.FTZ R38, R55, UR46, -R41.reuse ;  /* 0x0000002e37267c23 */ /* 0x100fe20008010829 */
[----:B------:R-:W-:Y:S01]  /*1a1e0*/  FFMA.FTZ R66, R66, UR46, -R41 ;  /* 0x0000002e42427c23 */ /* 0x000fe20008010829 */
[----:B------:R-:W-:Y:S01]  /*1a1f0*/  MUFU.EX2 R183, R183 ;  /* 0x000000b700b77308 */ /* 0x000fe20000000800 */
[----:B------:R-:W-:Y:S01]  /*1a200*/  FADD.FTZ R5, R182, R5 ;  /* 0x00000005b6057221 */ /* 0x000fe20000010000 */
[----:B------:R-:W-:Y:S01]  /*1a210*/  F2FP.BF16.F32.PACK_AB R182, R10, R182 ;  /* 0x000000b60ab6723e */ /* 0x000fe200000010ff */
[--C-:B------:R-:W-:Y:S01]  /*1a220*/  FFMA.FTZ R67, R67, UR46, -R41.reuse ;  /* 0x0000002e43437c23 */ /* 0x100fe20008010829 */
[----:B------:R-:W-:Y:S01]  /*1a230*/  FFMA.FTZ R70, R70, UR46, -R41 ;  /* 0x0000002e46467c23 */ /* 0x000fe20008010829 */
[----:B------:R-:W-:Y:S01]  /*1a240*/  FADD.FTZ R5, R10, R5 ;  /* 0x000000050a057221 */ /* 0x000fe20000010000 */
[--C-:B------:R-:W-:Y:S01]  /*1a250*/  FFMA.FTZ R71, R71, UR46, -R41.reuse ;  /* 0x0000002e47477c23 */ /* 0x100fe20008010829 */
[----:B------:R-:W-:Y:S01]  /*1a260*/  FFMA.FTZ R74, R74, UR46, -R41 ;  /* 0x0000002e4a4a7c23 */ /* 0x000fe20008010829 */
[----:B------:R-:W-:Y:S01]  /*1a270*/  MUFU.EX2 R29, R29 ;  /* 0x0000001d001d7308 */ /* 0x000fe20000000800 */
[----:B------:R-:W-:Y:S01]  /*1a280*/  FADD.FTZ R42, R176, R5 ;  /* 0x00000005b02a7221 */ /* 0x000fe20000010000 */
[----:B------:R-:W-:Y:S01]  /*1a290*/  F2FP.BF16.F32.PACK_AB R176, R11, R176 ;  /* 0x000000b00bb0723e */ /* 0x000fe200000010ff */
[--C-:B------:R-:W-:Y:S01]  /*1a2a0*/  FFMA.FTZ R75, R75, UR46, -R41.reuse ;  /* 0x0000002e4b4b7c23 */ /* 0x100fe20008010829 */
        /* <DEDUP_REMOVED lines=10> */
[----:B------:R-:W-:Y:S01]  /*1a350*/  FFMA.FTZ R41, R87, UR46, -R41 ;  /* 0x0000002e57297c23 */ /* 0x000fe20008010829 */
[-C--:B------:R-:W-:Y:S01]  /*1a360*/  FMUL.FTZ R88, R88, R12.reuse ;  /* 0x0000000c58587220 */ /* 0x080fe20000410000 */
[----:B------:R-:W-:Y:S01]  /*1a370*/  MUFU.EX2 R162, R162 ;  /* 0x000000a200a27308 */ /* 0x000fe20000000800 */
        /* <DEDUP_REMOVED lines=9> */
[----:B------:R-:W-:Y:S01]  /*1a410*/  FSEL R5, R8, RZ, P2 ;  /* 0x000000ff08057208 */ /* 0x000fe20001000000 */
[----:B------:R-:W-:Y:S01]  /*1a420*/  FMUL.FTZ R100, R100, R12 ;  /* 0x0000000c64647220 */ /* 0x000fe20000410000 */
[----:B------:R-:W-:Y:S01]  /*1a430*/  ISETP.GT.AND P2, PT, R4, R194, PT ;  /* 0x000000c20400720c */ /* 0x000fe20003f44270 */
        /* <DEDUP_REMOVED lines=48> */
[----:B------:R-:W-:Y:S01]  /*1a740*/  FADD.FTZ R39, R32, R39 ;  /* 0x0000002720277221 */ /* 0x000fe20000010000 */
[----:B-1----:R-:W-:Y:S01]  /*1a750*/  FADD.FTZ R10, R30, R5 ;  /* 0x000000051e0a7221 */ /* 0x002fe20000010000 */
[-C--:B------:R-:W-:Y:S01]  /*1a760*/  FMUL.FTZ R148, R148, R12.reuse ;  /* 0x0000000c94947220 */ /* 0x080fe20000410000 */
[----:B------:R-:W1:Y:S01]  /*1a770*/  MUFU.EX2 R31, R31 ;  /* 0x0000001f001f7308 */ /* 0x000e620000000800 */
[----:B--2---:R-:W-:Y:S01]  /*1a780*/  FADD.FTZ R14, R156, R39 ;  /* 0x000000279c0e7221 */ /* 0x004fe20000010000 */
[----:B0-----:R-:W-:Y:S01]  /*1a790*/  FADD.FTZ R10, R179, R10 ;  /* 0x0000000ab30a7221 */ /* 0x001fe20000010000 */
[----:B------:R-:W-:Y:S01]  /*1a7a0*/  FMUL.FTZ R149, R149, R12 ;  /* 0x0000000c95957220 */ /* 0x000fe20000410000 */
[-C--:B------:R-:W-:Y:S01]  /*1a7b0*/  FMUL.FTZ R90, R90, R6.reuse ;  /* 0x000000065a5a7220 */ /* 0x080fe20000410000 */
[-C--:B------:R-:W-:Y:S01]  /*1a7c0*/  FMUL.FTZ R91, R91, R6.reuse ;  /* 0x000000065b5b7220 */ /* 0x080fe20000410000 */
[-C--:B------:R-:W-:Y:S01]  /*1a7d0*/  FMUL.FTZ R94, R94, R6.reuse ;  /* 0x000000065e5e7220 */ /* 0x080fe20000410000 */
[-C--:B------:R-:W-:Y:S01]  /*1a7e0*/  FMUL.FTZ R95, R95, R6.reuse ;  /* 0x000000065f5f7220 */ /* 0x080fe20000410000 */
        /* <DEDUP_REMOVED lines=37> */
[----:B------:R-:W-:Y:S01]  /*1aa40*/  FMUL.FTZ R151, R151, R6 ;  /* 0x0000000697977220 */ /* 0x000fe20000410000 */
[----:B------:R-:W-:Y:S01]  /*1aa50*/  F2FP.BF16.F32.PACK_AB R172, R15, R172 ;  /* 0x000000ac0fac723e */ /* 0x000fe200000010ff */
[----:B------:R-:W-:Y:S01]  /*1aa60*/  VIADD R4, R4, 0xffffffff ;  /* 0xffffffff04047836 */ /* 0x000fe20000000000 */
[----:B------:R-:W1:Y:S01]  /*1aa70*/  MUFU.EX2 R175, R175 ;  /* 0x000000af00af7308 */ /* 0x000e620000000800 */
[C---:B0-----:R-:W-:Y:S01]  /*1aa80*/  FADD.FTZ R10, R13.reuse, R10 ;  /* 0x0000000a0d0a7221 */ /* 0x041fe20000010000 */
[----:B------:R-:W-:Y:S01]  /*1aa90*/  F2FP.BF16.F32.PACK_AB R173, R13, R173 ;  /* 0x000000ad0dad723e */ /* 0x000fe200000010ff */
[----:B------:R-:W-:Y:S01]  /*1aaa0*/  IMAD.MOV.U32 R13, RZ, RZ, R22 ;  /* 0x000000ffff0d7224 */ /* 0x000fe200078e0016 */
[----:B------:R-:W-:Y:S01]  /*1aab0*/  F2FP.BF16.F32.PACK_AB R174, R20, R174 ;  /* 0x000000ae14ae723e */ /* 0x000fe200000010ff */
[----:B------:R-:W-:Y:S01]  /*1aac0*/  IMAD.MOV.U32 R12, RZ, RZ, R0 ;  /* 0x000000ffff0c7224 */ /* 0x000fe200078e0000 */
[----:B------:R-:W-:Y:S01]  /*1aad0*/  F2FP.BF16.F32.PACK_AB R168, R21, R168 ;  /* 0x000000a815a8723e */ /* 0x000fe200000010ff */
[----:B------:R-:W-:Y:S01]  /*1aae0*/  IMAD.MOV.U32 R6, RZ, RZ, R8 ;  /* 0x000000ffff067224 */ /* 0x000fe200078e0008 */
[----:B------:R-:W0:Y:S01]  /*1aaf0*/  MUFU.EX2 R34, R34 ;  /* 0x0000002200227308 */ /* 0x000e220000000800 */
[----:B--2---:R-:W-:Y:S01]  /*1ab00*/  FADD.FTZ R14, R152, R5 ;  /* 0x00000005980e7221 */ /* 0x004fe20000010000 */
[----:B------:R-:W-:-:S02]  /*1ab10*/  F2FP.BF16.F32.PACK_AB R170, R24, R170 ;  /* 0x000000aa18aa723e */ /* 0x000fc400000010ff */
[----:B------:R-:W-:Y:S02]  /*1ab20*/  F2FP.BF16.F32.PACK_AB R164, R25, R164 ;  /* 0x000000a419a4723e */ /* 0x000fe400000010ff */
[----:B------:R-:W-:Y:S02]  /*1ab30*/  F2FP.BF16.F32.PACK_AB R166, R28, R166 ;  /* 0x000000a61ca6723e */ /* 0x000fe400000010ff */
[----:B------:R-:W2:Y:S01]  /*1ab40*/  MUFU.EX2 R37, R37 ;  /* 0x0000002500257308 */ /* 0x000ea20000000800 */
[----:B-1----:R-:W-:Y:S01]  /*1ab50*/  FADD.FTZ R5, R175, R10 ;  /* 0x0000000aaf057221 */ /* 0x002fe20000010000 */
[----:B------:R-:W-:Y:S02]  /*1ab60*/  F2FP.BF16.F32.PACK_AB R160, R29, R160 ;  /* 0x000000a01da0723e */ /* 0x000fe400000010ff */
[----:B------:R-:W-:Y:S02]  /*1ab70*/  F2FP.BF16.F32.PACK_AB R162, R32, R162 ;  /* 0x000000a220a2723e */ /* 0x000fe400000010ff */
[----:B------:R-:W-:-:S02]  /*1ab80*/  F2FP.BF16.F32.PACK_AB R156, R33, R156 ;  /* 0x0000009c219c723e */ /* 0x000fc400000010ff */
[----:B------:R-:W1:Y:S01]  /*1ab90*/  MUFU.EX2 R169, R169 ;  /* 0x000000a900a97308 */ /* 0x000e620000000800 */
[----:B0-----:R-:W-:Y:S01]  /*1aba0*/  FADD.FTZ R10, R34, R5 ;  /* 0x00000005220a7221 */ /* 0x001fe20000010000 */
[----:B------:R-:W-:Y:S02]  /*1abb0*/  F2FP.BF16.F32.PACK_AB R158, R36, R158 ;  /* 0x0000009e249e723e */ /* 0x000fe400000010ff */
[----:B------:R-:W-:Y:S02]  /*1abc0*/  F2FP.BF16.F32.PACK_AB R181, R26, R181 ;  /* 0x000000b51ab5723e */ /* 0x000fe400000010ff */
[----:B------:R-:W-:Y:S02]  /*1abd0*/  F2FP.BF16.F32.PACK_AB R183, R27, R183 ;  /* 0x000000b71bb7723e */ /* 0x000fe400000010ff */
[----:B------:R-:W0:Y:S01]  /*1abe0*/  MUFU.EX2 R154, R154 ;  /* 0x0000009a009a7308 */ /* 0x000e220000000800 */
[C---:B--2---:R-:W-:Y:S01]  /*1abf0*/  FADD.FTZ R11, R37.reuse, R14 ;  /* 0x0000000e250b7221 */ /* 0x044fe20000010000 */
[----:B------:R-:W-:-:S02]  /*1ac00*/  F2FP.BF16.F32.PACK_AB R152, R37, R152 ;  /* 0x000000982598723e */ /* 0x000fc400000010ff */
[----:B------:R-:W-:Y:S02]  /*1ac10*/  F2FP.BF16.F32.PACK_AB R177, R30, R177 ;  /* 0x000000b11eb1723e */ /* 0x000fe400000010ff */
[----:B------:R-:W-:Y:S02]  /*1ac20*/  F2FP.BF16.F32.PACK_AB R179, R31, R179 ;  /* 0x000000b31fb3723e */ /* 0x000fe400000010ff */
[----:B------:R-:W2:Y:S01]  /*1ac30*/  MUFU.EX2 R35, R35 ;  /* 0x0000002300237308 */ /* 0x000ea20000000800 */
[----:B-1----:R-:W-:Y:S01]  /*1ac40*/  FADD.FTZ R10, R169, R10 ;  /* 0x0000000aa90a7221 */ /* 0x002fe20000010000 */
        /* <DEDUP_REMOVED lines=18> */
[----:B------:R-:W-:Y:S01]  /*1ad70*/  F2FP.BF16.F32.PACK_AB R165, R9, R165 ;  /* 0x000000a509a5723e */ /* 0x000fe200000010ff */
[----:B------:R-:W-:-:S05]  /*1ad80*/  IMAD.MOV.U32 R9, RZ, RZ, R186 ;  /* 0x000000ffff097224 */ /* 0x000fca00078e00ba */
        /* <DEDUP_REMOVED lines=29> */
[----:B------:R-:W-:-:S03]  /*1af60*/  F2FP.BF16.F32.PACK_AB R153, R83, R82 ;  /* 0x000000525399723e */ /* 0x000fc600000010ff */
[----:B--2---:R-:W-:-:S04]  /*1af70*/  FADD.FTZ R11, R86, R11 ;  /* 0x0000000b560b7221 */ /* 0x004fc80000010000 */
[C---:B-1----:R-:W-:Y:S01]  /*1af80*/  FADD.FTZ R3, R41.reuse, R11 ;  /* 0x0000000b29037221 */ /* 0x042fe20000010000 */
[----:B------:R-:W-:Y:S01]  /*1af90*/  F2FP.BF16.F32.PACK_AB R155, R41, R86 ;  /* 0x00000056299b723e */ /* 0x000fe200000010ff */
[----:B------:R-:W-:Y:S06]  /*1afa0*/  @P2 BRA `(.L_x_1724) ;  /* 0xffffffcc00842947 */ /* 0x000fec000383ffff */
.L_x_1706:
[----:B------:R-:W-:Y:S05]  /*1afb0*/  WARPSYNC.ALL ;  /* 0x0000000000007948 */ /* 0x000fea0003800000 */
[----:B------:R-:W-:Y:S06]  /*1afc0*/  BAR.ARV 0x8, 0x180 ;  /* 0x0206000000007b1d */ /* 0x000fec0000002000 */
[----:B------:R-:W-:Y:S05]  /*1afd0*/  @!P0 BRA `(.L_x_1725) ;  /* 0x0000000000048947 */ /* 0x000fea0003800000 */
[----:B------:R-:W-:Y:S01]  /*1afe0*/  BPT.TRAP 0x1 ;  /* 0x000000040000795c */ /* 0x000fe20000300000 */
.L_x_1725:
[----:B------:R-:W-:Y:S01]  /*1aff0*/  IMAD R13, R22, 0x8, R2 ;  /* 0x00000008160d7824 */ /* 0x000fe200078e0202 */
[----:B------:R-:W-:-:S04]  /*1b000*/  SHF.L.U32 R4, R186, 0x1f, RZ ;  /* 0x0000001fba047819 */ /* 0x000fc800000006ff */
[----:B------:R0:W1:Y:S01]  /*1b010*/  SYNCS.PHASECHK.TRANS64.TRYWAIT P2, [R13+URZ+0x28850], R4 ;  /* 0x028850040d0075a7 */ /* 0x000062000804017f */
[----:B------:R-:W-:Y:S05]  /*1b020*/  @!P0 BRA `(.L_x_1726) ;  /* 0x0000000000048947 */ /* 0x000fea0003800000 */
[----:B------:R-:W-:Y:S01]  /*1b030*/  BPT.TRAP 0x1 ;  /* 0x000000040000795c */ /* 0x000fe20000300000 */
.L_x_1726:
[----:B------:R-:W-:-:S05]  /*1b040*/  VIADD R2, R2, 0x400 ;  /* 0x0000040002027836 */ /* 0x000fca0000000000 */
[----:B------:R-:W-:-:S04]  /*1b050*/  SHF.R.U32.HI R2, RZ, 0x4, R2 ;  /* 0x00000004ff027819 */ /* 0x000fc80000011602 */
[----:B------:R-:W-:-:S04]  /*1b060*/  LOP3.LUT R2, R2, 0x3fff, RZ, 0xc0, !PT ;  /* 0x00003fff02027812 */ /* 0x000fc800078ec0ff */
[----:B------:R-:W-:Y:S01]  /*1b070*/  LOP3.LUT R7, R2, 0x4000000, RZ, 0xfc, !PT ;  /* 0x0400000002077812 */ /* 0x000fe200078efcff */
[----:B-1----:R-:W-:Y:S06]  /*1b080*/  @P2 BRA `(.L_x_1727) ;  /* 0x0000000000082947 */ /* 0x002fec0003800000 */
[----:B------:R-:W1:Y:S02]  /*1b090*/  SYNCS.PHASECHK.TRANS64.TRYWAIT P0, [R13+URZ+0x28850], R4 ;  /* 0x028850040d0075a7 */ /* 0x000e64000800017f */
[----:B-1----:R-:W-:Y:S05]  /*1b0a0*/  @!P0 BRA `(.L_x_1728) ;  /* 0x000000d800d08947 */ /* 0x002fea0003800000 */
.L_x_1727:
[----:B------:R-:W-:Y:S01]  /*1b0b0*/  IMAD R6, R22, 0x800, R7 ;  /* 0x0000080016067824 */ /* 0x000fe200078e0207 */
[----:B------:R-:W-:Y:S05]  /*1b0c0*/  WARPSYNC.ALL ;  /* 0x0000000000007948 */ /* 0x000fea0003800000 */
[----:B------:R-:W-:Y:S01]  /*1b0d0*/  IMAD.MOV.U32 R7, RZ, RZ, 0x40000040 ;  /* 0x40000040ff077424 */ /* 0x000fe200078e00ff */
[C---:B------:R-:W-:Y:S01]  /*1b0e0*/  R2UR UR6, R6.reuse ;  /* 0x00000000060672ca */ /* 0x040fe200000e0000 */
[----:B------:R-:W-:Y:S01]  /*1b0f0*/  WARPGROUP.ARRIVE ;  /* 0x00000000000079c5 */ /* 0x000fe20000000000 */
[----:B------:R-:W-:Y:S01]  /*1b100*/  VIADD R10, R6, 0x80 ;  /* 0x00000080060a7836 */ /* 0x000fe20000000000 */
[----:B------:R-:W2:Y:S01]  /*1b110*/  SHFL.BFLY PT, R2, R5, 0x2, 0x1f ;  /* 0x0c401f0005027f89 */ /* 0x000ea200000e0000 */
[----:B------:R-:W-:Y:S01]  /*1b120*/  R2UR UR7, R7 ;  /* 0x00000000070772ca */ /* 0x000fe200000e0000 */
[----:B------:R-:W-:-:S02]  /*1b130*/  IMAD.MOV.U32 R11, RZ, RZ, 0x40000040 ;  /* 0x40000040ff0b7424 */ /* 0x000fc400078e00ff */
[----:B------:R-:W-:Y:S01]  /*1b140*/  IMAD.MOV.U32 R7, RZ, RZ, 0x40000040 ;  /* 0x40000040ff077424 */ /* 0x000fe200078e00ff */
[----:B01----:R-:W0:Y:S01]  /*1b150*/  SHFL.BFLY PT, R4, R3, 0x2, 0x1f ;  /* 0x0c401f0003047f89 */ /* 0x003e2200000e0000 */
[----:B------:R-:W-:Y:S02]  /*1b160*/  VIADD R22, R22, 0x1 ;  /* 0x0000000116167836 */ /* 0x000fe40000000000 */
[----:B------:R-:W-:Y:S02]  /*1b170*/  IMAD.U32 R12, RZ, RZ, UR46 ;  /* 0x0000002eff0c7e24 */ /* 0x000fe4000f8e00ff */
[----:B------:R-:W-:Y:S01]  /*1b180*/  IMAD.MOV.U32 R40, RZ, RZ, -0x800000 ;  /* 0xff800000ff287424 */ /* 0x000fe200078e00ff */
[----:B------:R-:W-:Y:S01]  /*1b190*/  ISETP.NE.AND P2, PT, R22, 0x2, PT ;  /* 0x000000021600780c */ /* 0x000fe20003f45270 */
[----:B------:R-:W-:Y:S02]  /*1b1a0*/  VIADD R213, R213, 0x1 ;  /* 0x00000001d5d57836 */ /* 0x000fe40000000000 */
[----:B------:R-:W-:Y:S01]  /*1b1b0*/  HGMMA.64x128x16.F32.BF16 R88, R180, gdesc[UR4].tnspB, R88, gsb0 ;  /* 0x41e00004b4587df0 */ /* 0x000fe20008001858 */
[----:B------:R-:W-:Y:S01]  /*1b1c0*/  R2UR UR6, R10 ;  /* 0x000000000a0672ca */ /* 0x000fe200000e0000 */
[----:B------:R-:W-:Y:S01]  /*1b1d0*/  VIADD R10, R6, 0x100 ;  /* 0x00000100060a7836 */ /* 0x000fe20000000000 */
[----:B------:R-:W-:Y:S01]  /*1b1e0*/  R2UR UR7, R11 ;  /* 0x000000000b0772ca */ /* 0x000fe200000e0000 */
[----:B------:R-:W-:Y:S01]  /*1b1f0*/  IMAD.MOV.U32 R11, RZ, RZ, 0x40000040 ;  /* 0x40000040ff0b7424 */ /* 0x000fe200078e00ff */
[----:B------:R-:W-:Y:S01]  /*1b200*/  SEL R22, R22, RZ, P2 ;  /* 0x000000ff16167207 */ /* 0x000fe20001000000 */
[----:B--2---:R-:W-:Y:S01]  /*1b210*/  FADD.FTZ R2, R2, R5 ;  /* 0x0000000502027221 */ /* 0x004fe20000010000 */
[----:B------:R-:W-:-:S02]  /*1b220*/  IMAD.MOV.U32 R5, RZ, RZ, RZ ;  /* 0x000000ffff057224 */ /* 0x000fc400078e00ff */
[----:B0-----:R-:W-:Y:S01]  /*1b230*/  FADD.FTZ R4, R4, R3 ;  /* 0x0000000304047221 */ /* 0x001fe20000010000 */
[----:B------:R-:W-:-:S04]  /*1b240*/  SEL R3, RZ, 0x1, P2 ;  /* 0x00000001ff037807 */ /* 0x000fc80001000000 */
[----:B------:R-:W0:Y:S01]  /*1b250*/  SHFL.BFLY PT, R9, R4, 0x1, 0x1f ;  /* 0x0c201f0004097f89 */ /* 0x000e2200000e0000 */
[----:B------:R-:W-:Y:S01]  /*1b260*/  LOP3.LUT R186, R186, R3, RZ, 0x3c, !PT ;  /* 0x00000003baba7212 */ /* 0x000fe200078e3cff */
[----:B------:R-:W-:Y:S01]  /*1b270*/  IMAD.MOV.U32 R3, RZ, RZ, -0x800000 ;  /* 0xff800000ff037424 */ /* 0x000fe200078e00ff */
        /* <DEDUP_REMOVED lines=34> */
[----:B0-----:R-:W-:Y:S01]  /*1b4a0*/  FADD.FTZ R11, R4, R9 ;  /* 0x00000009040b7221 */ /* 0x001fe20000010000 */
[----:B------:R-:W-:-:S04]  /*1b4b0*/  @!P1 VIADD R4, R13, 0x28860 ;  /* 0x000288600d049836 */ /* 0x000fc80000000000 */
[----:B------:R-:W-:Y:S02]  /*1b4c0*/  FSETP.NE.FTZ.AND P3, PT, R11, RZ, PT ;  /* 0x000000ff0b00720b */ /* 0x000fe40003f75000 */
[----:B------:R-:W-:-:S11]  /*1b4d0*/  @!P1 PRMT R4, RZ, 0x654, R4 ;  /* 0x00000654ff049816 */ /* 0x000fd60000000004 */
[----:B------:R-:W0:Y:S01]  /*1b4e0*/  @P3 MUFU.LG2 R9, R11 ;  /* 0x0000000b00093308 */ /* 0x000e220000000c00 */
[----:B------:R-:W-:Y:S01]  /*1b4f0*/  @P3 FMUL.FTZ R12, R12, 0.69314718246459960938 ;  /* 0x3f3172180c0c3820 */ /* 0x000fe20000410000 */
[----:B0-----:R-:W-:-:S04]  /*1b500*/  @P3 FMUL.FTZ R9, R9, 0.69314718246459960938 ;  /* 0x3f31721809093820 */ /* 0x001fc80000410000 */
[----:B------:R-:W-:Y:S01]  /*1b510*/  @P3 FFMA.FTZ R3, R12, R8, R9 ;  /* 0x000000080c033223 */ /* 0x000fe20000010009 */
[----:B------:R-:W-:Y:S02]  /*1b520*/  WARPGROUP.DEPBAR.LE gsb0, 0x0 ;  /* 0x00008000000079c5 */ /* 0x000fe40000010000 */
[----:B------:R-:W-:-:S06]  /*1b530*/  WARPGROUP.ARRIVE ;  /* 0x00000000000079c5 */ /* 0x000fcc0000000000 */
[----:B------:R-:W-:Y:S01]  /*1b540*/  HGMMA.64x128x16.F32.BF16 R88, R156, gdesc[UR4].tnspB, R88, gsb0 ;  /* 0x41e000049c587df0 */ /* 0x000fe20008001858 */
[----:B------:R-:W-:Y:S02]  /*1b550*/  R2UR UR6, R6 ;  /* 0x00000000060672ca */ /* 0x000fe400000e0000 */
[----:B------:R-:W-:Y:S02]  /*1b560*/  R2UR UR7, R7 ;  /* 0x00000000070772ca */ /* 0x000fe400000e0000 */
[----:B------:R-:W0:Y:S02]  /*1b570*/  SHFL.BFLY PT, R7, R2, 0x1, 0x1f ;  /* 0x0c201f0002077f89 */ /* 0x000e2400000e0000 */
[----:B0-----:R-:W-:Y:S01]  /*1b580*/  FADD.FTZ R10, R2, R7 ;  /* 0x00000007020a7221 */ /* 0x001fe20000010000 */
[----:B------:R-:W-:Y:S02]  /*1b590*/  IMAD.MOV.U32 R2, RZ, RZ, RZ ;  /* 0x000000ffff027224 */ /* 0x000fe400078e00ff */
[----:B------:R-:W-:-:S02]  /*1b5a0*/  IMAD.U32 R7, RZ, RZ, UR46 ;  /* 0x0000002eff077e24 */ /* 0x000fc4000f8e00ff */
[----:B------:R-:W-:Y:S02]  /*1b5b0*/  FSETP.NE.FTZ.AND P0, PT, R10, RZ, PT ;  /* 0x000000ff0a00720b */ /* 0x000fe40003f15000 */
[----:B------:R-:W-:Y:S11]  /*1b5c0*/  @P3 MUFU.RCP R2, R11 ;  /* 0x0000000b00023308 */ /* 0x000ff60000001000 */
[----:B------:R-:W0:Y:S01]  /*1b5d0*/  @P0 MUFU.LG2 R6, R10 ;  /* 0x0000000a00060308 */ /* 0x000e220000000c00 */
[----:B------:R-:W-:-:S07]  /*1b5e0*/  @P0 FMUL.FTZ R7, R7, 0.69314718246459960938 ;  /* 0x3f31721807070820 */ /* 0x000fce0000410000 */
        /* <DEDUP_REMOVED lines=73> */
.L_x_1602:
        /* <DEDUP_REMOVED lines=11> */
[----:B------:R-:W-:Y:S01]  /*1bb30*/  ULDC UR4, c[0x0][0xad4] ;  /* 0x0002b50000047ab9 */ /* 0x000fe20000000800 */
[----:B------:R-:W-:Y:S01]  /*1bb40*/  F2FP.BF16.F32.PACK_AB R34, R133, R132 ;  /* 0x000000848522723e */ /* 0x000fe200000010ff */
[----:B------:R-:W3:Y:S01]  /*1bb50*/  S2R R5, SR_SWINHI ;  /* 0x0000000000057919 */ /* 0x000ee20000002f00 */
[----:B------:R-:W-:Y:S02]  /*1bb60*/  MOV R42, R2 ;  /* 0x00000002002a7202 */ /* 0x000fe40000000f00 */
[----:B---3--:R-:W-:-:S03]  /*1bb70*/  MOV R43, R5 ;  /* 0x00000005002b7202 */ /* 0x008fc60000000f00 */
[----:B--2---:R-:W-:-:S03]  /*1bb80*/  IMAD.WIDE R4, R0, 0x2, R42 ;  /* 0x0000000200047825 */ /* 0x004fc600078e022a */
[C---:B------:R-:W-:Y:S02]  /*1bb90*/  IADD3 R41, P0, R4.reuse, 0x40, RZ ;  /* 0x0000004004297810 */ /* 0x040fe40007f1e0ff */
[C---:B------:R-:W-:Y:S02]  /*1bba0*/  LOP3.LUT R7, R4.reuse, 0x380, RZ, 0xc0, !PT ;  /* 0x0000038004077812 */ /* 0x040fe400078ec0ff */
[----:B------:R-:W-:Y:S01]  /*1bbb0*/  IADD3 R35, P5, R4, 0x20, RZ ;  /* 0x0000002004237810 */ /* 0x000fe20007fbe0ff */
[--C-:B------:R-:W-:Y:S01]  /*1bbc0*/  IMAD.X R11, RZ, RZ, R5.reuse, P0 ;  /* 0x000000ffff0b7224 */ /* 0x100fe200000e0605 */
[----:B------:R-:W-:Y:S02]  /*1bbd0*/  ISETP.NE.AND P0, PT, R208, RZ, PT ;  /* 0x000000ffd000720c */ /* 0x000fe40003f05270 */
[----:B------:R-:W-:Y:S01]  /*1bbe0*/  IADD3 R12, P1, R4, 0x60, RZ ;  /* 0x00000060040c7810 */ /* 0x000fe20007f3e0ff */
[--C-:B------:R-:W-:Y:S01]  /*1bbf0*/  IMAD.X R9, RZ, RZ, R5.reuse, P5 ;  /* 0x000000ffff097224 */ /* 0x100fe200028e0605 */
[----:B------:R-:W-:Y:S01]  /*1bc00*/  SEL R208, R208, UR4, P0 ;  /* 0x00000004d0d07c07 */ /* 0x000fe20008000000 */
[----:B------:R-:W-:Y:S05]  /*1bc10*/  WARPSYNC.ALL ;  /* 0x0000000000007948 */ /* 0x000fea0003800000 */
[----:B------:R-:W-:Y:S01]  /*1bc20*/  SHF.R.U64 R7, R7, 0x3, RZ ;  /* 0x0000000307077819 */ /* 0x000fe200000012ff */
[----:B------:R-:W-:Y:S01]  /*1bc30*/  IMAD.X R13, RZ, RZ, R5, P1 ;  /* 0x000000ffff0d7224 */ /* 0x000fe200008e0605 */
[----:B------:R-:W-:Y:S01]  /*1bc40*/  LOP3.LUT R0, R35, 0x380, RZ, 0xc0, !PT ;  /* 0x0000038023007812 */ /* 0x000fe200078ec0ff */
[----:B------:R-:W-:Y:S01]  /*1bc50*/  ULDC.64 UR4, c[0x0][0xc00] ;  /* 0x0003000000047ab9 */ /* 0x000fe20000000a00 */
[----:B------:R-:W-:Y:S01]  /*1bc60*/  LOP3.LUT R6, R41, 0x380, RZ, 0xc0, !PT ;  /* 0x0000038029067812 */ /* 0x000fe200078ec0ff */
[----:B------:R-:W-:Y:S01]  /*1bc70*/  ULDC.64 UR6, c[0x0][0xc08] ;  /* 0x0003020000067ab9 */ /* 0x000fe20000000a00 */
[----:B------:R-:W-:-:S02]  /*1bc80*/  LOP3.LUT R8, R12, 0x380, RZ, 0xc0, !PT ;  /* 0x000003800c087812 */ /* 0x000fc400078ec0ff */
[C---:B------:R-:W-:Y:S02]  /*1bc90*/  IADD3 R45, P2, R4.reuse, 0x4000, RZ ;  /* 0x00004000042d7810 */ /* 0x040fe40007f5e0ff */
[C---:B------:R-:W-:Y:S02]  /*1bca0*/  IADD3 R47, P3, R4.reuse, 0x4020, RZ ;  /* 0x00004020042f7810 */ /* 0x040fe40007f7e0ff */
[C---:B-1----:R-:W-:Y:S01]  /*1bcb0*/  IADD3 R24, P4, R4.reuse, 0x4040, RZ ;  /* 0x0000404004187810 */ /* 0x042fe20007f9e0ff */
[--C-:B------:R-:W-:Y:S01]  /*1bcc0*/  IMAD.X R15, RZ, RZ, R5.reuse, P2 ;  /* 0x000000ffff0f7224 */ /* 0x100fe200010e0605 */
[----:B------:R-:W-:Y:S01]  /*1bcd0*/  BAR.SYNC.DEFER_BLOCKING 0x1, 0x100 ;  /* 0x0044000000007b1d */ /* 0x000fe20000010000 */
[----:B------:R-:W-:Y:S01]  /*1bce0*/  IADD3 R49, P5, R4, 0x4060, RZ ;  /* 0x0000406004317810 */ /* 0x000fe20007fbe0ff */
[--C-:B------:R-:W-:Y:S01]  /*1bcf0*/  IMAD.X R29, RZ, RZ, R5.reuse, P3 ;  /* 0x000000ffff1d7224 */ /* 0x100fe200018e0605 */
[----:B------:R-:W-:Y:S01]  /*1bd00*/  LOP3.LUT R4, R7, R4, RZ, 0x3c, !PT ;  /* 0x0000000407047212 */ /* 0x000fe200078e3cff */
[--C-:B------:R-:W-:Y:S01]  /*1bd10*/  IMAD.X R31, RZ, RZ, R5.reuse, P4 ;  /* 0x000000ffff1f7224 */ /* 0x100fe200020e0605 */
[----:B------:R-:W-:Y:S01]  /*1bd20*/  SHF.R.U64 R0, R0, 0x3, RZ ;  /* 0x0000000300007819 */ /* 0x000fe200000012ff */
[----:B------:R-:W-:Y:S01]  /*1bd30*/  IMAD.X R33, RZ, RZ, R5, P5 ;  /* 0x000000ffff217224 */ /* 0x000fe200028e0605 */
[----:B------:R-:W-:-:S02]  /*1bd40*/  SHF.R.U64 R6, R6, 0x3, RZ ;  /* 0x0000000306067819 */ /* 0x000fc400000012ff */
[----:B------:R-:W-:Y:S02]  /*1bd50*/  SHF.R.U64 R7, R8, 0x3, RZ ;  /* 0x0000000308077819 */ /* 0x000fe400000012ff */
[----:B------:R-:W-:Y:S02]  /*1bd60*/  LOP3.LUT R8, R0, R35, RZ, 0x3c, !PT ;  /* 0x0000002300087212 */ /* 0x000fe400078e3cff */
[----:B------:R-:W-:Y:S02]  /*1bd70*/  LOP3.LUT R10, R6, R41, RZ, 0x3c, !PT ;  /* 0x00000029060a7212 */ /* 0x000fe400078e3cff */
[----:B------:R-:W-:Y:S02]  /*1bd80*/  LOP3.LUT R12, R7, R12, RZ, 0x3c, !PT ;  /* 0x0000000c070c7212 */ /* 0x000fe400078e3cff */
[----:B------:R-:W-:Y:S02]  /*1bd90*/  LOP3.LUT R0, R45, 0x380, RZ, 0xc0, !PT ;  /* 0x000003802d007812 */ /* 0x000fe400078ec0ff */
[----:B------:R-:W-:-:S02]  /*1bda0*/  LOP3.LUT R6, R47, 0x380, RZ, 0xc0, !PT ;  /* 0x000003802f067812 */ /* 0x000fc400078ec0ff */
[----:B------:R-:W-:Y:S02]  /*1bdb0*/  LOP3.LUT R7, R24, 0x380, RZ, 0xc0, !PT ;  /* 0x0000038018077812 */ /* 0x000fe400078ec0ff */
[----:B------:R-:W-:Y:S02]  /*1bdc0*/  SHF.R.U64 R0, R0, 0x3, RZ ;  /* 0x0000000300007819 */ /* 0x000fe400000012ff */
[----:B------:R-:W-:Y:S02]  /*1bdd0*/  SHF.R.U64 R6, R6, 0x3, RZ ;  /* 0x0000000306067819 */ /* 0x000fe400000012ff */
[----:B------:R-:W-:Y:S02]  /*1bde0*/  SHF.R.U64 R7, R7, 0x3, RZ ;  /* 0x0000000307077819 */ /* 0x000fe400000012ff */
[----:B------:R-:W-:Y:S02]  /*1bdf0*/  LOP3.LUT R32, R49, 0x380, RZ, 0xc0, !PT ;  /* 0x0000038031207812 */ /* 0x000fe400078ec0ff */
[----:B------:R-:W-:-:S02]  /*1be00*/  LOP3.LUT R14, R0, R45, RZ, 0x3c, !PT ;  /* 0x0000002d000e7212 */ /* 0x000fc400078e3cff */
[----:B------:R-:W-:Y:S01]  /*1be10*/  LOP3.LUT R28, R6, R47, RZ, 0x3c, !PT ;  /* 0x0000002f061c7212 */ /* 0x000fe200078e3cff */
[----:B------:R-:W1:Y:S01]  /*1be20*/  LDC.64 R44, c[0x0][0xc00] ;  /* 0x00030000ff2c7b82 */ /* 0x000e620000000a00 */
[----:B------:R-:W-:Y:S02]  /*1be30*/  LOP3.LUT R30, R7, R24, RZ, 0x3c, !PT ;  /* 0x00000018071e7212 */ /* 0x000fe400078e3cff */
[----:B------:R-:W-:Y:S02]  /*1be40*/  MOV R0, R4 ;  /* 0x0000000400007202 */ /* 0x000fe40000000f00 */
[----:B------:R-:W-:Y:S02]  /*1be50*/  F2FP.BF16.F32.PACK_AB R4, R21, R20 ;  /* 0x000000141504723e */ /* 0x000fe400000010ff */
[----:B------:R-:W-:Y:S02]  /*1be60*/  F2FP.BF16.F32.PACK_AB R5, R91, R90 ;  /* 0x0000005a5b05723e */ /* 0x000fe400000010ff */
[----:B------:R-:W-:-:S02]  /*1be70*/  F2FP.BF16.F32.PACK_AB R6, R93, R92 ;  /* 0x0000005c5d06723e */ /* 0x000fc400000010ff */
[----:B------:R-:W-:Y:S02]  /*1be80*/  F2FP.BF16.F32.PACK_AB R7, R95, R94 ;  /* 0x0000005e5f07723e */ /* 0x000fe400000010ff */
[----:B------:R-:W-:Y:S02]  /*1be90*/  SHF.R.U64 R32, R32, 0x3, RZ ;  /* 0x0000000320207819 */ /* 0x000fe400000012ff */
[----:B------:R-:W-:Y:S01]  /*1bea0*/  MOV R48, R10 ;  /* 0x0000000a00307202 */ /* 0x000fe20000000f00 */
[----:B------:R2:W-:Y:S01]  /*1beb0*/  STSM.16.M88.4 [R0], R4 ;  /* 0x0000000400007844 */ /* 0x0005e20000000200 */
[----:B------:R-:W-:Y:S02]  /*1bec0*/  LOP3.LUT R32, R32, R49, RZ, 0x3c, !PT ;  /* 0x0000003120207212 */ /* 0x000fe400078e3cff */
[----:B------:R-:W-:Y:S02]  /*1bed0*/  MOV R49, R8 ;  /* 0x0000000800317202 */ /* 0x000fe40000000f00 */
[----:B------:R-:W-:-:S02]  /*1bee0*/  F2FP.BF16.F32.PACK_AB R8, R105, R104 ;  /* 0x000000686908723e */ /* 0x000fc400000010ff */
[----:B------:R-:W-:Y:S02]  /*1bef0*/  F2FP.BF16.F32.PACK_AB R9, R107, R106 ;  /* 0x0000006a6b09723e */ /* 0x000fe400000010ff */
[----:B------:R-:W-:Y:S02]  /*1bf00*/  F2FP.BF16.F32.PACK_AB R10, R109, R108 ;  /* 0x0000006c6d0a723e */ /* 0x000fe400000010ff */
[----:B------:R-:W-:Y:S02]  /*1bf10*/  F2FP.BF16.F32.PACK_AB R11, R111, R110 ;  /* 0x0000006e6f0b723e */ /* 0x000fe400000010ff */
[----:B------:R-:W-:Y:S02]  /*1bf20*/  MOV R47, R12 ;  /* 0x0000000c002f7202 */ /* 0x000fe40000000f00 */
[----:B------:R-:W-:Y:S02]  /*1bf30*/  MOV R46, R14 ;  /* 0x0000000e002e7202 */ /* 0x000fe40000000f00 */
[----:B--2---:R-:W-:-:S02]  /*1bf40*/  F2FP.BF16.F32.PACK_AB R4, R97, R96 ;  /* 0x000000606104723e */ /* 0x004fc400000010ff */
[----:B------:R-:W-:Y:S02]  /*1bf50*/  F2FP.BF16.F32.PACK_AB R5, R99, R98 ;  /* 0x000000626305723e */ /* 0x000fe400000010ff */
[----:B------:R-:W-:Y:S02]  /*1bf60*/  F2FP.BF16.F32.PACK_AB R6, R101, R100 ;  /* 0x000000646506723e */ /* 0x000fe400000010ff */
[----:B------:R-:W-:Y:S02]  /*1bf70*/  F2FP.BF16.F32.PACK_AB R7, R103, R102 ;  /* 0x000000666707723e */ /* 0x000fe400000010ff */
[----:B------:R-:W-:Y:S02]  /*1bf80*/  MOV R41, R28 ;  /* 0x0000001c00297202 */ /* 0x000fe40000000f00 */
[----:B------:R-:W-:Y:S01]  /*1bf90*/  MOV R24, R30 ;  /* 0x0000001e00187202 */ /* 0x000fe20000000f00 */
[----:B------:R2:W-:Y:S01]  /*1bfa0*/  STSM.16.M88.4 [R49], R4 ;  /* 0x0000000431007844 */ /* 0x0005e20000000200 */
[----:B------:R-:W-:-:S02]  /*1bfb0*/  F2FP.BF16.F32.PACK_AB R12, R37, R36 ;  /* 0x00000024250c723e */ /* 0x000fc400000010ff */
[----:B------:R-:W-:Y:S01]  /*1bfc0*/  F2FP.BF16.F32.PACK_AB R13, R115, R114 ;  /* 0x00000072730d723e */ /* 0x000fe200000010ff */
[----:B------:R-:W-:Y:S01]  /*1bfd0*/  STSM.16.M88.4 [R48], R8 ;  /* 0x0000000830007844 */ /* 0x000fe20000000200 */
[----:B------:R-:W-:Y:S02]  /*1bfe0*/  F2FP.BF16.F32.PACK_AB R14, R117, R116 ;  /* 0x00000074750e723e */ /* 0x000fe400000010ff */
[----:B------:R-:W-:Y:S02]  /*1bff0*/  F2FP.BF16.F32.PACK_AB R15, R119, R118 ;  /* 0x00000076770f723e */ /* 0x000fe400000010ff */
[----:B------:R-:W-:Y:S02]  /*1c000*/  F2FP.BF16.F32.PACK_AB R28, R121, R120 ;  /* 0x00000078791c723e */ /* 0x000fe400000010ff */
[----:B------:R-:W-:Y:S01]  /*1c010*/  F2FP.BF16.F32.PACK_AB R29, R123, R122 ;  /* 0x0000007a7b1d723e */ /* 0x000fe200000010ff */
[----:B------:R3:W-:Y:S01]  /*1c020*/  STSM.16.M88.4 [R47], R12 ;  /* 0x0000000c2f007844 */ /* 0x0007e20000000200 */
[----:B------:R-:W-:-:S02]  /*1c030*/  F2FP.BF16.F32.PACK_AB R30, R125, R124 ;  /* 0x0000007c7d1e723e */ /* 0x000fc400000010ff */
[----:B------:R-:W-:Y:S02]  /*1c040*/  F2FP.BF16.F32.PACK_AB R31, R39, R38 ;  /* 0x00000026271f723e */ /* 0x000fe400000010ff */
[----:B------:R-:W-:Y:S02]  /*1c050*/  MOV R0, R32 ;  /* 0x0000002000007202 */ /* 0x000fe40000000f00 */
[----:B------:R-:W-:Y:S01]  /*1c060*/  F2FP.BF16.F32.PACK_AB R32, R129, R128 ;  /* 0x000000808120723e */ /* 0x000fe200000010ff */
[----:B------:R-:W-:Y:S01]  /*1c070*/  STSM.16.M88.4 [R46], R28 ;  /* 0x0000001c2e007844 */ /* 0x000fe20000000200 */
[----:B------:R-:W-:Y:S02]  /*1c080*/  F2FP.BF16.F32.PACK_AB R33, R131, R130 ;  /* 0x000000828321723e */ /* 0x000fe400000010ff */
[----:B------:R-:W-:Y:S02]  /*1c090*/  F2FP.BF16.F32.PACK_AB R35, R135, R134 ;  /* 0x000000868723723e */ /* 0x000fe400000010ff */
[----:B--2---:R-:W-:-:S02]  /*1c0a0*/  F2FP.BF16.F32.PACK_AB R4, R137, R136 ;  /* 0x000000888904723e */ /* 0x004fc400000010ff */
[----:B------:R-:W-:Y:S01]  /*1c0b0*/  F2FP.BF16.F32.PACK_AB R5, R139, R138 ;  /* 0x0000008a8b05723e */ /* 0x000fe200000010ff */
[----:B------:R-:W-:Y:S01]  /*1c0c0*/  STSM.16.M88.4 [R41], R32 ;  /* 0x0000002029007844 */ /* 0x000fe20000000200 */
[----:B------:R-:W-:Y:S01]  /*1c0d0*/  F2FP.BF16.F32.PACK_AB R6, R141, R140 ;  /* 0x0000008c8d06723e */ /* 0x000fe200000010ff */
[----:B---3--:R-:W-:Y:S01]  /*1c0e0*/  IMAD.MOV.U32 R15, RZ, RZ, RZ ;  /* 0x000000ffff0f7224 */ /* 0x008fe200078e00ff */
[----:B------:R-:W-:Y:S01]  /*1c0f0*/  F2FP.BF16.F32.PACK_AB R7, R143, R142 ;  /* 0x0000008e8f07723e */ /* 0x000fe200000010ff */
[----:B-1----:R-:W-:Y:S01]  /*1c100*/  IMAD.WIDE R12, R209, 0x4, R44 ;  /* 0x00000004d10c7825 */ /* 0x002fe200078e022c */
[----:B------:R-:W-:Y:S02]  /*1c110*/  F2FP.BF16.F32.PACK_AB R8, R145, R144 ;  /* 0x000000909108723e */ /* 0x000fe400000010ff */
[----:B------:R-:W-:Y:S01]  /*1c120*/  F2FP.BF16.F32.PACK_AB R9, R147, R146 ;  /* 0x000000929309723e */ /* 0x000fe200000010ff */
[----:B------:R-:W-:Y:S01]  /*1c130*/  STSM.16.M88.4 [R24], R4 ;  /* 0x0000000418007844 */ /* 0x000fe20000000200 */
[----:B------:R-:W-:-:S02]  /*1c140*/  F2FP.BF16.F32.PACK_AB R10, R149, R148 ;  /* 0x00000094950a723e */ /* 0x000fc400000010ff */
[----:B------:R-:W-:Y:S02]  /*1c150*/  F2FP.BF16.F32.PACK_AB R11, R151, R150 ;  /* 0x00000096970b723e */ /* 0x000fe400000010ff */
[----:B------:R-:W-:-:S03]  /*1c160*/  ISETP.NE.U32.AND P3, PT, RZ, UR4, PT ;  /* 0x00000004ff007c0c */ /* 0x000fc6000bf65070 */
[----:B------:R1:W-:Y:S01]  /*1c170*/  STSM.16.M88.4 [R0], R8 ;  /* 0x0000000800007844 */ /* 0x0003e20000000200 */
[----:B------:R-:W-:Y:S01]  /*1c180*/  BAR.SYNC.DEFER_BLOCKING 0x1, 0x100 ;  /* 0x0044000000007b1d */ /* 0x000fe20000010000 */
[----:B------:R-:W-:Y:S02]  /*1c190*/  ISETP.NE.AND.EX P3, PT, RZ, UR5, PT, P3 ;  /* 0x00000005ff007c0c */ /* 0x000fe4000bf65330 */
[----:B------:R-:W-:Y:S02]  /*1c1a0*/  ISETP.NE.U32.AND P0, PT, RZ, UR6, PT ;  /* 0x00000006ff007c0c */ /* 0x000fe4000bf05070 */
[----:B------:R-:W-:Y:S01]  /*1c1b0*/  ISETP.GT.AND P1, PT, R208, 0x1, PT ;  /* 0x00000001d000780c */ /* 0x000fe20003f24270 */
[----:B-1----:R-:W-:Y:S02]  /*1c1c0*/  IMAD.MOV.U32 R10, RZ, RZ, 0x9b8 ;  /* 0x000009b8ff0a7424 */ /* 0x002fe400078e00ff */
[----:B------:R-:W1:Y:S06]  /*1c1d0*/  LDC R0, c[0x0][0xbe8] ;  /* 0x0002fa00ff007b82 */ /* 0x000e6c0000000800 */
[----:B------:R-:W5:Y:S01]  /*1c1e0*/  @P3 LDG.E R15, desc[UR42][R12.64] ;  /* 0x0000002a0c0f3981 */ /* 0x000f62000c1e1900 */
[----:B------:R-:W-:Y:S01]  /*1c1f0*/  ISETP.NE.AND.EX P0, PT, RZ, UR7, PT, P0 ;  /* 0x00000007ff007c0c */ /* 0x000fe2000bf05300 */
[----:B------:R-:W-:-:S02]  /*1c200*/  ULDC UR6, c[0x0][0xa88] ;  /* 0x0002a20000067ab9 */ /* 0x000fc40000000800 */
[----:B------:R-:W-:-:S10]  /*1c210*/  IMAD.U32 R29, RZ, RZ, UR6 ;  /* 0x00000006ff1d7e24 */ /* 0x000fd4000f8e00ff */
[----:B------:R-:W2:Y:S01]  /*1c220*/  @P0 LDC.64 R4, c[0x0][0xc08] ;  /* 0x00030200ff040b82 */ /* 0x000ea20000000a00 */
[----:B------:R-:W-:-:S07]  /*1c230*/  SEL R10, R10, 0x978, P1 ;  /* 0x000009780a0a7807 */ /* 0x000fce0000800000 */
[----:B------:R3:W4:Y:S08]  /*1c240*/  LDC.64 R6, c[0x0][R10+0x218] ;  /* 0x000086000a067b82 */ /* 0x0007300000000a00 */
[----:B------:R3:W0:Y:S01]  /*1c250*/  LDC.64 R8, c[0x0][R10+0x228] ;  /* 0x00008a000a087b82 */ /* 0x0006220000000a00 */
[----:B--2---:R-:W-:-:S05]  /*1c260*/  @P0 IMAD.WIDE R4, R209, 0x4, R4 ;  /* 0x00000004d1040825 */ /* 0x004fca00078e0204 */
[----:B------:R2:W5:Y:S01]  /*1c270*/  @P0 LDG.E R29, desc[UR42][R4.64] ;  /* 0x0000002a041d0981 */ /* 0x000562000c1e1900 */
[----:B-1----:R-:W-:Y:S01]  /*1c280*/  ISETP.NE.AND P2, PT, R0, 0x1, PT ;  /* 0x000000010000780c */ /* 0x002fe20003f45270 */
[----:B--2---:R3:W1:Y:S01]  /*1c290*/  LDC.64 R4, c[0x0][R10+0x220] ;  /* 0x000088000a047b82 */ /* 0x0046620000000a00 */
[----:B0---4-:R-:W-:Y:S11]  /*1c2a0*/  @P0 BRA `(.L_x_1731) ;  /* 0x0000000000100947 */ /* 0x011ff60003800000 */
[----:B------:R-:W-:Y:S05]  /*1c2b0*/  @!P3 BRA `(.L_x_1731) ;  /* 0x00000000000cb947 */ /* 0x000fea0003800000 */
[----:B------:R-:W2:Y:S04]  /*1c2c0*/  LDG.E R14, desc[UR42][R12.64] ;  /* 0x0000002a0c0e7981 */ /* 0x000ea8000c1e1900 */
[----:B-----5:R-:W2:Y:S02]  /*1c2d0*/  LDG.E R29, desc[UR42][R12.64+0x4] ;  /* 0x0000042a0c1d7981 */ /* 0x020ea4000c1e1900 */
[----:B--2---:R-:W-:-:S07]  /*1c2e0*/  IMAD.IADD R29, R29, 0x1, -R14 ;  /* 0x000000011d1d7824 */ /* 0x004fce00078e0a0e */
.L_x_1731:
[----:B------:R-:W2:Y:S01]  /*1c2f0*/  LDL R28, [R1+0x48] ;  /* 0x00004800011c7983 */ /* 0x000ea20000100800 */
[----:B---3--:R-:W0:Y:S01]  /*1c300*/  LDC.64 R10, c[0x0][R10+0x210] ;  /* 0x000084000a0a7b82 */ /* 0x008e220000000a00 */
[----:B------:R-:W-:Y:S01]  /*1c310*/  ISETP.NE.U32.AND P0, PT, RZ, UR4, PT ;  /* 0x00000004ff007c0c */ /* 0x000fe2000bf05070 */
[-C--:B------:R-:W-:Y:S01]  /*1c320*/  IMAD R33, R7, R206.reuse, RZ ;  /* 0x000000ce07217224 */ /* 0x080fe200078e02ff */
[----:B------:R-:W-:Y:S01]  /*1c330*/  SHF.R.S32.HI R14, RZ, 0x1f, R209 ;  /* 0x0000001fff0e7819 */ /* 0x000fe200000114d1 */
[----:B------:R-:W-:Y:S01]  /*1c340*/  IMAD.WIDE.U32 R6, R6, R206, RZ ;  /* 0x000000ce06067225 */ /* 0x000fe200078e00ff */
[----:B------:R-:W-:-:S03]  /*1c350*/  ISETP.NE.AND.EX P0, PT, RZ, UR5, PT, P0 ;  /* 0x00000005ff007c0c */ /* 0x000fc6000bf05300 */
[----:B------:R-:W3:Y:S01]  /*1c360*/  @P2 LDC R24, c[0x0][0xbec] ;  /* 0x0002fb00ff182b82 */ /* 0x000ee20000000800 */
[----:B------:R-:W-:Y:S01]  /*1c370*/  SEL R57, R209, RZ, !P0 ;  /* 0x000000ffd1397207 */ /* 0x000fe20004000000 */
[----:B------:R-:W-:Y:S01]  /*1c380*/  IMAD.IADD R45, R195, 0x1, R192 ;  /* 0x00000001c32d7824 */ /* 0x000fe200078e02c0 */
[----:B------:R-:W-:Y:S01]  /*1c390*/  SEL R31, R14, RZ, !P0 ;  /* 0x000000ff0e1f7207 */ /* 0x000fe20004000000 */
[----:B------:R-:W-:Y:S01]  /*1c3a0*/  IMAD.IADD R7, R7, 0x1, R33 ;  /* 0x0000000107077824 */ /* 0x000fe200078e0221 */
[----:B-----5:R-:W-:Y:S01]  /*1c3b0*/  SHF.R.S32.HI R14, RZ, 0x1f, R15 ;  /* 0x0000001fff0e7819 */ /* 0x020fe2000001140f */
[----:B-1----:R-:W-:Y:S02]  /*1c3c0*/  IMAD R5, R5, R57, RZ ;  /* 0x0000003905057224 */ /* 0x002fe400078e02ff */
[----:B------:R-:W1:Y:S02]  /*1c3d0*/  @P2 LDC R41, c[0x0][0xbf0] ;  /* 0x0002fc00ff292b82 */ /* 0x000e640000000800 */
[C---:B------:R-:W-:Y:S01]  /*1c3e0*/  IMAD R35, R4.reuse, R31, R5 ;  /* 0x0000001f04237224 */ /* 0x040fe200078e0205 */
[----:B------:R-:W-:Y:S01]  /*1c3f0*/  SEL R31, R215, RZ, P1 ;  /* 0x000000ffd71f7207 */ /* 0x000fe20000800000 */
[----:B------:R-:W-:-:S04]  /*1c400*/  IMAD.WIDE.U32 R4, R4, R57, RZ ;  /* 0x0000003904047225 */ /* 0x000fc800078e00ff */
[----:B------:R-:W4:Y:S01]  /*1c410*/  LDC.64 R12, c[0x0][0xba8] ;  /* 0x0002ea00ff0c7b82 */ /* 0x000f220000000a00 */
[----:B------:R-:W-:Y:S01]  /*1c420*/  IADD3 R6, P0, P3, R4, R6, R15 ;  /* 0x0000000604067210 */ /* 0x000fe20007b1e00f */
[----:B------:R-:W-:Y:S02]  /*1c430*/  IMAD.IADD R35, R5, 0x1, R35 ;  /* 0x0000000105237824 */ /* 0x000fe400078e0223 */
[----:B------:R-:W-:Y:S02]  /*1c440*/  IMAD.MOV.U32 R5, RZ, RZ, R45 ;  /* 0x000000ffff057224 */ /* 0x000fe400078e002d */
[----:B------:R-:W-:Y:S01]  /*1c450*/  IMAD R33, R9, R31, RZ ;  /* 0x0000001f09217224 */ /* 0x000fe200078e02ff */
[----:B------:R-:W-:Y:S01]  /*1c460*/  IADD3.X R7, R35, R7, R14, P0, P3 ;  /* 0x0000000723077210 */ /* 0x000fe200007e640e */
[----:B---3--:R-:W-:-:S04]  /*1c470*/  @P2 IMAD.HI.U32 R4, R45, R24, RZ ;  /* 0x000000182d042227 */ /* 0x008fc800078e00ff */
[----:B------:R-:W-:Y:S01]  /*1c480*/  IMAD.WIDE.U32 R8, R8, R31, RZ ;  /* 0x0000001f08087225 */ /* 0x000fe200078e00ff */
[----:B-1----:R-:W-:-:S03]  /*1c490*/  @P2 SHF.R.U32.HI R5, RZ, R41, R4 ;  /* 0x00000029ff052219 */ /* 0x002fc60000011604 */
[----:B------:R-:W-:Y:S01]  /*1c4a0*/  IMAD.IADD R33, R9, 0x1, R33 ;  /* 0x0000000109217824 */ /* 0x000fe200078e0221 */
[----:B------:R-:W-:Y:S01]  /*1c4b0*/  IADD3 R8, P0, P3, R5, R6, R8 ;  /* 0x0000000605087210 */ /* 0x000fe20007b1e008 */
[--C-:B------:R-:W-:Y:S01]  /*1c4c0*/  IMAD.MOV R31, RZ, RZ, -R5.reuse ;  /* 0x000000ffff1f7224 */ /* 0x100fe200078e0a05 */
[----:B------:R-:W-:Y:S01]  /*1c4d0*/  SHF.R.S32.HI R4, RZ, 0x1f, R5 ;  /* 0x0000001fff047819 */ /* 0x000fe20000011405 */
[----:B----4-:R-:W1:Y:S02]  /*1c4e0*/  @!P1 LDC R12, c[0x0][0xb50] ;  /* 0x0002d400ff0c9b82 */ /* 0x010e640000000800 */
[----:B------:R-:W-:Y:S01]  /*1c4f0*/  IMAD R5, R0, R31, R45 ;  /* 0x0000001f00057224 */ /* 0x000fe200078e022d */
[----:B------:R-:W-:-:S03]  /*1c500*/  IADD3.X R9, R4, R7, R33, P0, P3 ;  /* 0x0000000704097210 */ /* 0x000fc600007e6421 */
[-C--:B0-----:R-:W-:Y:S01]  /*1c510*/  IMAD R4, R11, R5.reuse, RZ ;  /* 0x000000050b047224 */ /* 0x081fe200078e02ff */
[----:B------:R-:W-:Y:S01]  /*1c520*/  SHF.R.S32.HI R7, RZ, 0x1f, R5 ;  /* 0x0000001fff077819 */ /* 0x000fe20000011405 */
[C---:B------:R-:W-:Y:S01]  /*1c530*/  IMAD.WIDE.U32 R8, R10.reuse, R5, R8 ;  /* 0x000000050a087225 */ /* 0x040fe200078e0008 */
[----:B------:R-:W0:Y:S03]  /*1c540*/  @!P1 LDC R13, c[0x0][0xb54] ;  /* 0x0002d500ff0d9b82 */ /* 0x000e260000000800 */
[----:B------:R-:W-:-:S04]  /*1c550*/  IMAD R7, R10, R7, R4 ;  /* 0x000000070a077224 */ /* 0x000fc800078e0204 */
[----:B------:R-:W-:Y:S02]  /*1c560*/  IMAD.IADD R4, R9, 0x1, R7 ;  /* 0x0000000109047824 */ /* 0x000fe400078e0207 */
[----:B------:R-:W-:Y:S01]  /*1c570*/  IMAD R9, R29, R0, RZ ;  /* 0x000000001d097224 */ /* 0x000fe200078e02ff */
[----:B-1----:R-:W-:-:S05]  /*1c580*/  LEA R12, P0, R8, R12, 0x2 ;  /* 0x0000000c080c7211 */ /* 0x002fca00078010ff */
[----:B------:R-:W-:Y:S01]  /*1c590*/  SHFL.IDX PT, R6, R12, 0x1, 0x1c1f ;  /* 0x003c1f000c067f89 */ /* 0x000fe200000e0000 */
[----:B0-----:R-:W-:-:S03]  /*1c5a0*/  LEA.HI.X R13, R8, R13, R4, 0x2, P0 ;  /* 0x0000000d080d7211 */ /* 0x001fc600000f1404 */
[----:B------:R-:W-:Y:S01]  /*1c5b0*/  SHFL.IDX PT, R4, R12, RZ, 0x1c1f ;  /* 0x001c1fff0c047589 */ /* 0x000fe200000e0000 */
[----:B------:R-:W-:-:S03]  /*1c5c0*/  LOP3.LUT P0, RZ, R233, 0x3, RZ, 0xc0, !PT ;  /* 0x00000003e9ff7812 */ /* 0x000fc6000780c0ff */
[----:B------:R-:W0:Y:S04]  /*1c5d0*/  SHFL.IDX PT, R5, R13, RZ, 0x1c1f ;  /* 0x001c1fff0d057589 */ /* 0x000e2800000e0000 */
[----:B------:R-:W1:Y:S01]  /*1c5e0*/  SHFL.IDX PT, R7, R13, 0x1, 0x1c1f ;  /* 0x003c1f000d077f89 */ /* 0x000e6200000e0000 */
[----:B--2---:R-:W-:-:S04]  /*1c5f0*/  IMAD.IADD R10, R28, 0x1, R192 ;  /* 0x000000011c0a7824 */ /* 0x004fc800078e02c0 */
[C---:B------:R-:W-:Y:S01]  /*1c600*/  VIADD R8, R10.reuse, 0x8 ;  /* 0x000000080a087836 */ /* 0x040fe20000000000 */
[----:B------:R-:W-:-:S04]  /*1c610*/  ISETP.GE.OR P3, PT, R10, R9, P0 ;  /* 0x000000090a00720c */ /* 0x000fc80000766670 */
[----:B------:R-:W-:-:S09]  /*1c620*/  ISETP.GE.OR P0, PT, R8, R9, P0 ;  /* 0x000000090800720c */ /* 0x000fd20000706670 */
[----:B0-----:R0:W-:Y:S04]  /*1c630*/  @!P3 ST.E desc[UR42][R4.64], R40 ;  /* 0x000000280400b985 */ /* 0x0011e8000c10192a */
[----:B-1----:R0:W-:Y:S01]  /*1c640*/  @!P0 ST.E desc[UR42][R6.64], R3 ;  /* 0x0000000306008985 */ /* 0x0021e2000c10192a */
[----:B------:R-:W-:Y:S05]  /*1c650*/  @P1 BRA `(.L_x_1732) ;  /* 0x0000000800a41947 */ /* 0x000fea0003800000 */
[----:B------:R-:W-:Y:S01]  /*1c660*/  IMAD.SHL.U32 R28, R23, 0x40, RZ ;  /* 0x00000040171c7824 */ /* 0x000fe200078e00ff */
[----:B------:R-:W-:Y:S01]  /*1c670*/  ULDC.64 UR4, c[0x0][0xaa0] ;  /* 0x0002a80000047ab9 */ /* 0x000fe20000000a00 */
[----:B------:R-:W1:Y:S02]  /*1c680*/  @P2 LDC R13, c[0x0][0xbec] ;  /* 0x0002fb00ff0d2b82 */ /* 0x000e640000000800 */
[----:B0-----:R-:W-:-:S04]  /*1c690*/  IMAD.IADD R3, R16, 0x1, R28 ;  /* 0x0000000110037824 */ /* 0x001fc800078e021c */
[----:B------:R-:W-:-:S03]  /*1c6a0*/  IMAD.WIDE R42, R3, 0x2, R42 ;  /* 0x00000002032a7825 */ /* 0x000fc600078e022a */
[C---:B------:R-:W-:Y:S02]  /*1c6b0*/  IADD3 R33, P0, R42.reuse, 0x2000, RZ ;  /* 0x000020002a217810 */ /* 0x040fe40007f1e0ff */
[----:B------:R-:W-:Y:S02]  /*1c6c0*/  IADD3 R29, P5, R42, 0x1000, RZ ;  /* 0x000010002a1d7810 */ /* 0x000fe40007fbe0ff */
[----:B------:R-:W-:Y:S02]  /*1c6d0*/  LOP3.LUT R32, R33, 0x380, RZ, 0xc0, !PT ;  /* 0x0000038021207812 */ /* 0x000fe400078ec0ff */
[----:B------:R-:W-:Y:S02]  /*1c6e0*/  LOP3.LUT R28, R29, 0x380, RZ, 0xc0, !PT ;  /* 0x000003801d1c7812 */ /* 0x000fe400078ec0ff */
[----:B------:R-:W-:Y:S01]  /*1c6f0*/  SHF.R.U64 R32, R32, 0x3, RZ ;  /* 0x0000000320207819 */ /* 0x000fe200000012ff */
[----:B------:R-:W-:Y:S01]  /*1c700*/  IMAD R14, R14, UR4, RZ ;  /* 0x000000040e0e7c24 */ /* 0x000fe2000f8e02ff */
[----:B------:R-:W-:-:S02]  /*1c710*/  SHF.R.U64 R28, R28, 0x3, RZ ;  /* 0x000000031c1c7819 */ /* 0x000fc400000012ff */
[----:B------:R-:W-:Y:S01]  /*1c720*/  LOP3.LUT R32, R32, R33, RZ, 0x3c, !PT ;  /* 0x0000002120207212 */ /* 0x000fe200078e3cff */
[--C-:B------:R-:W-:Y:S01]  /*1c730*/  IMAD.X R33, RZ, RZ, R43.reuse, P0 ;  /* 0x000000ffff217224 */ /* 0x100fe200000e062b */
[----:B------:R-:W-:Y:S02]  /*1c740*/  IADD3 R6, P0, R42, 0x7000, RZ ;  /* 0x000070002a067810 */ /* 0x000fe40007f1e0ff */
[----:B------:R-:W-:Y:S01]  /*1c750*/  LOP3.LUT R28, R28, R29, RZ, 0x3c, !PT ;  /* 0x0000001d1c1c7212 */ /* 0x000fe200078e3cff */
[--C-:B------:R-:W-:Y:S01]  /*1c760*/  IMAD.X R29, RZ, RZ, R43.reuse, P5 ;  /* 0x000000ffff1d7224 */ /* 0x100fe200028e062b */
[----:B------:R-:W-:Y:S01]  /*1c770*/  LOP3.LUT R3, R6, 0x380, RZ, 0xc0, !PT ;  /* 0x0000038006037812 */ /* 0x000fe200078ec0ff */
[----:B------:R-:W-:Y:S01]  /*1c780*/  IMAD.WIDE.U32 R10, R15, UR4, RZ ;  /* 0x000000040f0a7c25 */ /* 0x000fe2000f8e00ff */
[C---:B------:R-:W-:Y:S01]  /*1c790*/  IADD3 R37, P1, R42.reuse, 0x3000, RZ ;  /* 0x000030002a257810 */ /* 0x040fe20007f3e0ff */
[----:B------:R-:W5:Y:S01]  /*1c7a0*/  LD.E.128 R32, desc[UR42][R32.64] ;  /* 0x0000002a20207980 */ /* 0x000f62000c101d00 */
[----:B------:R-:W-:Y:S01]  /*1c7b0*/  SHF.R.U64 R3, R3, 0x3, RZ ;  /* 0x0000000303037819 */ /* 0x000fe200000012ff */
[----:B------:R-:W-:Y:S01]  /*1c7c0*/  IMAD.X R53, RZ, RZ, R43, P0 ;  /* 0x000000ffff357224 */ /* 0x000fe200000e062b */
[C---:B------:R-:W-:Y:S01]  /*1c7d0*/  IADD3 R41, P3, R42.reuse, 0x4000, RZ ;  /* 0x000040002a297810 */ /* 0x040fe20007f7e0ff */
[----:B------:R-:W5:Y:S01]  /*1c7e0*/  LD.E.128 R28, desc[UR42][R28.64] ;  /* 0x0000002a1c1c7980 */ /* 0x000f62000c101d00 */
[----:B------:R-:W-:Y:S01]  /*1c7f0*/  LOP3.LUT R52, R3, R6, RZ, 0x3c, !PT ;  /* 0x0000000603347212 */ /* 0x000fe200078e3cff */
[----:B------:R-:W-:Y:S01]  /*1c800*/  IMAD R3, R15, UR5, R14 ;  /* 0x000000050f037c24 */ /* 0x000fe2000f8e020e */
[C---:B------:R-:W-:Y:S01]  /*1c810*/  IADD3 R45, P4, R42.reuse, 0x5000, RZ ;  /* 0x000050002a2d7810 */ /* 0x040fe20007f9e0ff */
[----:B------:R-:W0:Y:S01]  /*1c820*/  @P2 LDC R14, c[0x0][0xbf0] ;  /* 0x0002fc00ff0e2b82 */ /* 0x000e220000000800 */
[----:B------:R-:W-:Y:S01]  /*1c830*/  IADD3 R49, P5, R42, 0x6000, RZ ;  /* 0x000060002a317810 */ /* 0x000fe20007fbe0ff */
[----:B------:R-:W-:Y:S01]  /*1c840*/  ULDC.64 UR4, c[0x0][0xae8] ;  /* 0x0002ba0000047ab9 */ /* 0x000fe20000000a00 */
[----:B------:R-:W-:Y:S01]  /*1c850*/  LOP3.LUT R36, R37, 0x380, RZ, 0xc0, !PT ;  /* 0x0000038025247812 */ /* 0x000fe200078ec0ff */
[----:B------:R-:W5:Y:S01]  /*1c860*/  LD.E.128 R52, desc[UR42][R52.64] ;  /* 0x0000002a34347980 */ /* 0x000f62000c101d00 */
[----:B------:R-:W-:-:S02]  /*1c870*/  LOP3.LUT R40, R41, 0x380, RZ, 0xc0, !PT ;  /* 0x0000038029287812 */ /* 0x000fc400078ec0ff */
[----:B------:R-:W-:Y:S02]  /*1c880*/  LOP3.LUT R44, R45, 0x380, RZ, 0xc0, !PT ;  /* 0x000003802d2c7812 */ /* 0x000fe400078ec0ff */
[----:B------:R-:W-:Y:S02]  /*1c890*/  LOP3.LUT R48, R49, 0x380, RZ, 0xc0, !PT ;  /* 0x0000038031307812 */ /* 0x000fe400078ec0ff */
[----:B------:R-:W-:Y:S01]  /*1c8a0*/  LOP3.LUT R5, R42, 0x380, RZ, 0xc0, !PT ;  /* 0x000003802a057812 */ /* 0x000fe200078ec0ff */
[----:B------:R-:W-:Y:S01]  /*1c8b0*/  IMAD.IADD R11, R11, 0x1, R3 ;  /* 0x000000010b0b7824 */ /* 0x000fe200078e0203 */
[----:B------:R-:W-:Y:S01]  /*1c8c0*/  SHF.R.U64 R36, R36, 0x3, RZ ;  /* 0x0000000324247819 */ /* 0x000fe200000012ff */
[----:B------:R-:W-:Y:S01]  /*1c8d0*/  IMAD R3, R207, 0x20, R23 ;  /* 0x00000020cf037824 */ /* 0x000fe200078e0217 */
[----:B------:R-:W-:Y:S02]  /*1c8e0*/  SHF.R.U64 R40, R40, 0x3, RZ ;  /* 0x0000000328287819 */ /* 0x000fe400000012ff */
[----:B------:R-:W-:-:S02]  /*1c8f0*/  SHF.R.U64 R44, R44, 0x3, RZ ;  /* 0x000000032c2c7819 */ /* 0x000fc400000012ff */
[----:B------:R-:W-:Y:S02]  /*1c900*/  SHF.R.U64 R48, R48, 0x3, RZ ;  /* 0x0000000330307819 */ /* 0x000fe400000012ff */
[----:B------:R-:W-:Y:S01]  /*1c910*/  SHF.R.U64 R5, R5, 0x3, RZ ;  /* 0x0000000305057819 */ /* 0x000fe200000012ff */
[----:B------:R-:W-:Y:S01]  /*1c920*/  IMAD.WIDE.U32 R10, R206, UR4, R10 ;  /* 0x00000004ce0a7c25 */ /* 0x000fe2000f8e000a */
        /* <DEDUP_REMOVED lines=10> */
[----:B------:R-:W-:Y:S01]  /*1c9d0*/  IMAD.MOV.U32 R5, RZ, RZ, R43 ;  /* 0x000000ffff057224 */ /* 0x000fe200078e002b */
[----:B------:R-:W5:Y:S01]  /*1c9e0*/  LD.E.128 R36, desc[UR42][R36.64] ;  /* 0x0000002a24247980 */ /* 0x000f62000c101d00 */
[----:B------:R-:W-:-:S02]  /*1c9f0*/  IMAD.IADD R12, R192, 0x1, R3 ;  /* 0x00000001c00c7824 */ /* 0x000fc400078e0203 */
[----:B------:R-:W-:Y:S01]  /*1ca00*/  IMAD R11, R206, UR5, R11 ;  /* 0x00000005ce0b7c24 */ /* 0x000fe2000f8e020b */
[----:B------:R-:W-:Y:S01]  /*1ca10*/  ULDC.64 UR4, c[0x0][0xaf0] ;  /* 0x0002bc0000047ab9 */ /* 0x000fe20000000a00 */
[----:B-1----:R-:W-:Y:S01]  /*1ca20*/  @P2 IMAD.HI.U32 R3, R12, R13, RZ ;  /* 0x0000000d0c032227 */ /* 0x002fe200078e00ff */
[----:B------:R-:W5:Y:S03]  /*1ca30*/  LD.E.128 R4, desc[UR42][R4.64] ;  /* 0x0000002a04047980 */ /* 0x000f66000c101d00 */
[----:B------:R-:W-:Y:S01]  /*1ca40*/  IMAD R8, R8, UR4, RZ ;  /* 0x0000000408087c24 */ /* 0x000fe2000f8e02ff */
[----:B------:R-:W5:Y:S01]  /*1ca50*/  LD.E.128 R40, desc[UR42][R40.64] ;  /* 0x0000002a28287980 */ /* 0x000f62000c101d00 */
[----:B------:R-:W-:-:S03]  /*1ca60*/  IMAD.MOV.U32 R13, RZ, RZ, R12 ;  /* 0x000000ffff0d7224 */ /* 0x000fc600078e000c */
[----:B------:R-:W5:Y:S01]  /*1ca70*/  LD.E.128 R44, desc[UR42][R44.64] ;  /* 0x0000002a2c2c7980 */ /* 0x000f62000c101d00 */
[----:B------:R-:W-:-:S03]  /*1ca80*/  IMAD R15, R57, UR5, R8 ;  /* 0x00000005390f7c24 */ /* 0x000fc6000f8e0208 */
[----:B------:R-:W5:Y:S01]  /*1ca90*/  LD.E.128 R48, desc[UR42][R48.64] ;  /* 0x0000002a30307980 */ /* 0x000f62000c101d00 */
[----:B------:R-:W-:Y:S01]  /*1caa0*/  IMAD.WIDE.U32 R10, R57, UR4, R10 ;  /* 0x00000004390a7c25 */ /* 0x000fe2000f8e000a */
[----:B0-----:R-:W-:Y:S01]  /*1cab0*/  @P2 SHF.R.U32.HI R13, RZ, R14, R3 ;  /* 0x0000000eff0d2219 */ /* 0x001fe20000011603 */
[----:B------:R-:W-:Y:S01]  /*1cac0*/  ULDC.64 UR4, c[0x0][0xae0] ;  /* 0x0002b80000047ab9 */ /* 0x000fe20000000a00 */
[----:B------:R-:W-:Y:S01]  /*1cad0*/  @!PT LDS RZ, [RZ] ;  /* 0x00000000fffff984 */ /* 0x000fe20000000800 */
[----:B------:R-:W-:Y:S01]  /*1cae0*/  @!PT LDS RZ, [RZ] ;  /* 0x00000000fffff984 */ /* 0x000fe20000000800 */
[----:B------:R-:W-:Y:S01]  /*1caf0*/  @!PT LDS RZ, [RZ] ;  /* 0x00000000fffff984 */ /* 0x000fe20000000800 */
[----:B------:R-:W-:Y:S01]  /*1cb00*/  @!PT LDS RZ, [RZ] ;  /* 0x00000000fffff984 */ /* 0x000fe20000000800 */
[----:B------:R0:W-:Y:S06]  /*1cb10*/  MEMBAR.ALL.CTA ;  /* 0x0000000000007992 */ /* 0x0001ec0000008000 */
[----:B0-----:R-:W0:Y:S01]  /*1cb20*/  FENCE.VIEW.ASYNC.S ;  /* 0x00000000000073c6 */ /* 0x001e220000000000 */
[----:B------:R-:W-:Y:S01]  /*1cb30*/  IMAD.IADD R11, R11, 0x1, R15 ;  /* 0x000000010b0b7824 */ /* 0x000fe200078e020f */
[--C-:B------:R-:W-:Y:S01]  /*1cb40*/  SHF.R.S32.HI R8, RZ, 0x1f, R13.reuse ;  /* 0x0000001fff087819 */ /* 0x100fe2000001140d */
[----:B------:R-:W-:-:S04]  /*1cb50*/  IMAD.MOV R15, RZ, RZ, -R13 ;  /* 0x000000ffff0f7224 */ /* 0x000fc800078e0a0d */
[----:B------:R-:W-:Y:S02]  /*1cb60*/  IMAD R15, R0, R15, R12 ;  /* 0x0000000f000f7224 */ /* 0x000fe400078e020c */
[----:B------:R-:W-:Y:S02]  /*1cb70*/  IMAD R8, R8, UR4, RZ ;  /* 0x0000000408087c24 */ /* 0x000fe4000f8e02ff */
[----:B------:R-:W-:Y:S01]  /*1cb80*/  VIADD R3, R2, 0x28820 ;  /* 0x0002882002037836 */ /* 0x000fe20000000000 */
[----:B------:R-:W-:Y:S01]  /*1cb90*/  SHF.R.S32.HI R0, RZ, 0x1f, R15 ;  /* 0x0000001fff007819 */ /* 0x000fe2000001140f */
[C---:B------:R-:W-:Y:S02]  /*1cba0*/  IMAD R21, R13.reuse, UR5, R8 ;  /* 0x000000050d157c24 */ /* 0x040fe4000f8e0208 */
[----:B------:R-:W-:Y:S01]  /*1cbb0*/  IMAD.WIDE.U32 R10, R13, UR4, R10 ;  /* 0x000000040d0a7c25 */ /* 0x000fe2000f8e000a */
[----:B------:R-:W-:Y:S01]  /*1cbc0*/  ULDC.64 UR4, c[0x0][0xad8] ;  /* 0x0002b60000047ab9 */ /* 0x000fe20000000a00 */
[----:B------:R-:W-:-:S02]  /*1cbd0*/  PRMT R3, RZ, 0x654, R3 ;  /* 0x00000654ff037816 */ /* 0x000fc40000000003 */
[----:B------:R-:W-:Y:S02]  /*1cbe0*/  IMAD.IADD R11, R11, 0x1, R21 ;  /* 0x000000010b0b7824 */ /* 0x000fe400078e0215 */
[----:B------:R-:W-:Y:S02]  /*1cbf0*/  IMAD R0, R0, UR4, RZ ;  /* 0x0000000400007c24 */ /* 0x000fe4000f8e02ff */
[C---:B------:R-:W-:Y:S01]  /*1cc00*/  IMAD.WIDE.U32 R10, R15.reuse, UR4, R10 ;  /* 0x000000040f0a7c25 */ /* 0x040fe2000f8e000a */
[----:B0-----:R0:W-:Y:S03]  /*1cc10*/  SYNCS.ARRIVE.TRANS64.RED.A1T0 RZ, [R3+URZ], RZ ;  /* 0x000000ff03ff79a7 */ /* 0x0011e6000810043f */
[----:B0-----:R-:W-:Y:S01]  /*1cc20*/  IMAD R3, R15, UR5, R0 ;  /* 0x000000050f037c24 */ /* 0x001fe2000f8e0200 */
[----:B------:R-:W-:Y:S02]  /*1cc30*/  ULDC.64 UR4, c[0x0][0xa80] ;  /* 0x0002a00000047ab9 */ /* 0x000fe40000000a00 */
[----:B------:R-:W-:Y:S01]  /*1cc40*/  LEA R0, P0, R10, UR4, 0x1 ;  /* 0x000000040a007c11 */ /* 0x000fe2000f8008ff */
[----:B------:R-:W-:Y:S01]  /*1cc50*/  IMAD.IADD R3, R11, 0x1, R3 ;  /* 0x000000010b037824 */ /* 0x000fe200078e0203 */
[----:B------:R-:W-:Y:S01]  /*1cc60*/  UMOV UR4, 0xffffffff ;  /* 0xffffffff00047882 */ /* 0x000fe20000000000 */
[----:B------:R-:W-:-:S03]  /*1cc70*/  IMAD.IADD R192, R23, 0x1, R192 ;  /* 0x0000000117c07824 */ /* 0x000fc600078e02c0 */
[----:B------:R-:W-:Y:S01]  /*1cc80*/  LEA.HI.X R8, R10, UR5, R3, 0x1, P0 ;  /* 0x000000050a087c11 */ /* 0x000fe200080f0c03 */
[----:B------:R-:W-:Y:S06]  /*1cc90*/  BRA.DIV UR4, `(.L_x_1733) ;  /* 0x000000be04e87947 */ /* 0x000fec000b800000 */
[----:B------:R0:W1:Y:S04]  /*1cca0*/  SHFL.IDX PT, R3, R8, RZ, 0x181f ;  /* 0x00181fff08037589 */ /* 0x00006800000e0000 */
[----:B------:R0:W2:Y:S02]  /*1ccb0*/  SHFL.IDX PT, R14, R0, RZ, 0x181f ;  /* 0x00181fff000e7589 */ /* 0x0000a400000e0000 */
.L_x_1992:
[----:B------:R-:W-:Y:S01]  /*1ccc0*/  ISETP.GE.AND P0, PT, R192, R9, PT ;  /* 0x00000009c000720c */ /* 0x000fe20003f06270 */
[----:B------:R-:W-:-:S12]  /*1ccd0*/  BSSY B1, `(.L_x_1734) ;  /* 0x000000b000017945 */ /* 0x000fd80003800000 */
[----:B------:R-:W-:Y:S05]  /*1cce0*/  @P0 BRA `(.L_x_1735) ;  /* 0x0000000000240947 */ /* 0x000fea0003800000 */
[----:B------:R-:W-:Y:S02]  /*1ccf0*/  ULDC UR4, c[0x0][0xac8] ;  /* 0x0002b20000047ab9 */ /* 0x000fe40000000800 */
[----:B------:R-:W-:Y:S02]  /*1cd00*/  ISETP.GE.AND P0, PT, R16, UR4, PT ;  /* 0x0000000410007c0c */ /* 0x000fe4000bf06270 */
[----:B------:R-:W-:-:S11]  /*1cd10*/  ISETP.GE.AND P1, PT, R190, UR4, PT ;  /* 0x00000004be007c0c */ /* 0x000fd6000bf26270 */
[-C--:B--2---:R-:W-:Y:S02]  /*1cd20*/  @!P0 LEA R10, P2, R16, R14.reuse, 0x1 ;  /* 0x0000000e100a8211 */ /* 0x084fe400078408ff */
[----:B------:R-:W-:Y:S02]  /*1cd30*/  @!P1 LEA R14, P3, R190, R14, 0x1 ;  /* 0x0000000ebe0e9211 */ /* 0x000fe400078608ff */
[-C--:B-1----:R-:W-:Y:S02]  /*1cd40*/  @!P0 LEA.HI.X R11, R16, R3.reuse, R17, 0x1, P2 ;  /* 0x00000003100b8211 */ /* 0x082fe400010f0c11 */
[----:B------:R-:W-:-:S03]  /*1cd50*/  @!P1 LEA.HI.X R15, R190, R3, R214, 0x1, P3 ;  /* 0x00000003be0f9211 */ /* 0x000fc600018f0cd6 */
[----:B-----5:R3:W-:Y:S04]  /*1cd60*/  @!P0 ST.E.128 desc[UR42][R10.64], R4 ;  /* 0x000000040a008985 */ /* 0x0207e8000c101d2a */
[----:B------:R3:W-:Y:S02]  /*1cd70*/  @!P1 ST.E.128 desc[UR42][R14.64], R40 ;  /* 0x000000280e009985 */ /* 0x0007e4000c101d2a */
.L_x_1735:
[----:B------:R-:W-:Y:S05]  /*1cd80*/  BSYNC B1 ;  /* 0x0000000000017941 */ /* 0x000fea0003800000 */
.L_x_1734:
[----:B------:R-:W-:-:S03]  /*1cd90*/  UMOV UR4, 0xffffffff ;  /* 0xffffffff00047882 */ /* 0x000fc60000000000 */
[----:B------:R-:W-:Y:S05]  /*1cda0*/  BRA.DIV UR4, `(.L_x_1736) ;  /* 0x000000be04d87947 */ /* 0x000fea000b800000 */
[----:B-1----:R1:W4:Y:S04]  /*1cdb0*/  SHFL.IDX PT, R3, R8, 0x1, 0x181f ;  /* 0x00381f0008037f89 */ /* 0x00232800000e0000 */
[----:B--23--:R1:W2:Y:S02]  /*1cdc0*/  SHFL.IDX PT, R14, R0, 0x1, 0x181f ;  /* 0x00381f00000e7f89 */ /* 0x00c2a400000e0000 */
.L_x_1996:
[----:B-----5:R-:W-:Y:S01]  /*1cdd0*/  VIADD R4, R192, 0x20 ;  /* 0x00000020c0047836 */ /* 0x020fe20000000000 */
[----:B------:R-:W-:Y:S04]  /*1cde0*/  BSSY B1, `(.L_x_1737) ;  /* 0x000000c000017945 */ /* 0x000fe80003800000 */
[----:B------:R-:W-:-:S13]  /*1cdf0*/  ISETP.GE.AND P0, PT, R4, R9, PT ;  /* 0x000000090400720c */ /* 0x000fda0003f06270 */
[----:B------:R-:W-:Y:S05]  /*1ce00*/  @P0 BRA `(.L_x_1738) ;  /* 0x0000000000240947 */ /* 0x000fea0003800000 */
[----:B------:R-:W-:Y:S02]  /*1ce10*/  ULDC UR4, c[0x0][0xac8] ;  /* 0x0002b20000047ab9 */ /* 0x000fe40000000800 */
[----:B------:R-:W-:Y:S02]  /*1ce20*/  ISETP.GE.AND P2, PT, R16, UR4, PT ;  /* 0x0000000410007c0c */ /* 0x000fe4000bf46270 */
[----:B------:R-:W-:-:S11]  /*1ce30*/  ISETP.GE.AND P3, PT, R190, UR4, PT ;  /* 0x00000004be007c0c */ /* 0x000fd6000bf66270 */
[-C--:B--2---:R-:W-:Y:S02]  /*1ce40*/  @!P2 LEA R4, P0, R16, R14.reuse, 0x1 ;  /* 0x0000000e1004a211 */ /* 0x084fe400078008ff */
[----:B------:R-:W-:Y:S02]  /*1ce50*/  @!P3 LEA R14, P1, R190, R14, 0x1 ;  /* 0x0000000ebe0eb211 */ /* 0x000fe400078208ff */
[-C--:B----4-:R-:W-:Y:S02]  /*1ce60*/  @!P2 LEA.HI.X R5, R16, R3.reuse, R17, 0x1, P0 ;  /* 0x000000031005a211 */ /* 0x090fe400000f0c11 */
[----:B------:R-:W-:-:S03]  /*1ce70*/  @!P3 LEA.HI.X R15, R190, R3, R214, 0x1, P1 ;  /* 0x00000003be0fb211 */ /* 0x000fc600008f0cd6 */
[----:B------:R3:W-:Y:S04]  /*1ce80*/  @!P2 ST.E.128 desc[UR42][R4.64], R28 ;  /* 0x0000001c0400a985 */ /* 0x0007e8000c101d2a */
[----:B------:R3:W-:Y:S02]  /*1ce90*/  @!P3 ST.E.128 desc[UR42][R14.64], R44 ;  /* 0x0000002c0e00b985 */ /* 0x0007e4000c101d2a */
.L_x_1738:
[----:B------:R-:W-:Y:S05]  /*1cea0*/  BSYNC B1 ;  /* 0x0000000000017941 */ /* 0x000fea0003800000 */
.L_x_1737:
[----:B------:R-:W-:-:S03]  /*1ceb0*/  UMOV UR4, 0xffffffff ;  /* 0xffffffff00047882 */ /* 0x000fc60000000000 */
[----:B------:R-:W-:Y:S05]  /*1cec0*/  BRA.DIV UR4, `(.L_x_1739) ;  /* 0x000000be04d87947 */ /* 0x000fea000b800000 */
[----:B----4-:R4:W0:Y:S04]  /*1ced0*/  SHFL.IDX PT, R3, R8, 0x2, 0x181f ;  /* 0x00581f0008037f89 */ /* 0x01082800000e0000 */
[----:B--23--:R4:W2:Y:S02]  /*1cee0*/  SHFL.IDX PT, R14, R0, 0x2, 0x181f ;  /* 0x00581f00000e7f89 */ /* 0x00c8a400000e0000 */
.L_x_2000:
[----:B------:R-:W-:Y:S01]  /*1cef0*/  VIADD R4, R192, 0x40 ;  /* 0x00000040c0047836 */ /* 0x000fe20000000000 */
        /* <DEDUP_REMOVED lines=8> */
[-C--:B0-----:R-:W-:Y:S02]  /*1cf80*/  @!P2 LEA.HI.X R5, R16, R3.reuse, R17, 0x1, P0 ;  /* 0x000000031005a211 */ /* 0x081fe400000f0c11 */
[----:B------:R-:W-:-:S03]  /*1cf90*/  @!P3 LEA.HI.X R15, R190, R3, R214, 0x1, P1 ;  /* 0x00000003be0fb211 */ /* 0x000fc600008f0cd6 */
[----:B------:R3:W-:Y:S04]  /*1cfa0*/  @!P2 ST.E.128 desc[UR42][R4.64], R32 ;  /* 0x000000200400a985 */ /* 0x0007e8000c101d2a */
[----:B------:R3:W-:Y:S02]  /*1cfb0*/  @!P3 ST.E.128 desc[UR42][R14.64], R48 ;  /* 0x000000300e00b985 */ /* 0x0007e4000c101d2a */
.L_x_1741:
[----:B------:R-:W-:Y:S05]  /*1cfc0*/  BSYNC B1 ;  /* 0x0000000000017941 */ /* 0x000fea0003800000 */
.L_x_1740:
[----:B------:R-:W-:-:S03]  /*1cfd0*/  UMOV UR4, 0xffffffff ;  /* 0xffffffff00047882 */ /* 0x000fc60000000000 */
[----:B------:R-:W-:Y:S05]  /*1cfe0*/  BRA.DIV UR4, `(.L_x_1742) ;  /* 0x000000be04d87947 */ /* 0x000fea000b800000 */
[----:B0-----:R0:W0:Y:S04]  /*1cff0*/  SHFL.IDX PT, R3, R8, 0x3, 0x181f ;  /* 0x00781f0008037f89 */ /* 0x00102800000e0000 */
[----:B--23--:R2:W3:Y:S02]  /*1d000*/  SHFL.IDX PT, R14, R0, 0x3, 0x181f ;  /* 0x00781f00000e7f89 */ /* 0x00c4e400000e0000 */
.L_x_2004:
[----:B-12-4-:R-:W-:-:S05]  /*1d010*/  VIADD R0, R192, 0x60 ;  /* 0x00000060c0007836 */ /* 0x016fca0000000000 */
[----:B------:R-:W-:-:S13]  /*1d020*/  ISETP.GE.AND P0, PT, R0, R9, PT ;  /* 0x000000090000720c */ /* 0x000fda0003f06270 */
[----:B------:R-:W-:Y:S05]  /*1d030*/  @P0 BRA `(.L_x_1743) ;  /* 0x0000001800800947 */ /* 0x000fea0003800000 */
[----:B------:R-:W-:Y:S02]  /*1d040*/  ULDC UR4, c[0x0][0xac8] ;  /* 0x0002b20000047ab9 */ /* 0x000fe40000000800 */
[----:B------:R-:W-:-:S13]  /*1d050*/  ISETP.GE.AND P1, PT, R16, UR4, PT ;  /* 0x0000000410007c0c */ /* 0x000fda000bf26270 */
[----:B---3--:R-:W-:-:S04]  /*1d060*/  @!P1 LEA R4, P0, R16, R14, 0x1 ;  /* 0x0000000e10049211 */ /* 0x008fc800078008ff */
[----:B0-----:R-:W-:Y:S02]  /*1d070*/  @!P1 LEA.HI.X R5, R16, R3, R17, 0x1, P0 ;  /* 0x0000000310059211 */ /* 0x001fe400000f0c11 */
[----:B------:R-:W-:-:S03]  /*1d080*/  ISETP.GE.AND P0, PT, R190, UR4, PT ;  /* 0x00000004be007c0c */ /* 0x000fc6000bf06270 */
[----:B------:R0:W-:Y:S10]  /*1d090*/  @!P1 ST.E.128 desc[UR42][R4.64], R36 ;  /* 0x0000002404009985 */ /* 0x0001f4000c101d2a */
[----:B------:R-:W-:Y:S05]  /*1d0a0*/  @P0 BRA `(.L_x_1743) ;  /* 0x0000001800640947 */ /* 0x000fea0003800000 */
[----:B------:R-:W-:-:S04]  /*1d0b0*/  LEA R14, P0, R190, R14, 0x1 ;  /* 0x0000000ebe0e7211 */ /* 0x000fc800078008ff */
[----:B------:R-:W-:-:S05]  /*1d0c0*/  LEA.HI.X R15, R190, R3, R214, 0x1, P0 ;  /* 0x00000003be0f7211 */ /* 0x000fca00000f0cd6 */
[----:B------:R1:W-:Y:S01]  /*1d0d0*/  ST.E.128 desc[UR42][R14.64], R52 ;  /* 0x000000340e007985 */ /* 0x0003e2000c101d2a */
[----:B------:R-:W-:Y:S05]  /*1d0e0*/  BRA `(.L_x_1743) ;  /* 0x0000001800547947 */ /* 0x000fea0003800000 */
.L_x_1732:
[----:B------:R-:W-:Y:S01]  /*1d0f0*/  ULDC.64 UR4, c[0x0][0xb08] ;  /* 0x0002c20000047ab9 */ /* 0x000fe20000000a00 */
[----:B------:R-:W1:Y:S01]  /*1d100*/  @P2 LDC R12, c[0x0][0xbec] ;  /* 0x0002fb00ff0c2b82 */ /* 0x000e620000000800 */
[----:B------:R-:W-:Y:S01]  /*1d110*/  IMAD R14, R14, UR4, RZ ;  /* 0x000000040e0e7c24 */ /* 0x000fe2000f8e02ff */
[----:B0-----:R-:W-:Y:S01]  /*1d120*/  SHF.R.S32.HI R6, RZ, 0x1f, R57 ;  /* 0x0000001fff067819 */ /* 0x001fe20000011439 */
[----:B------:R-:W-:-:S04]  /*1d130*/  IMAD.WIDE.U32 R4, R15, UR4, RZ ;  /* 0x000000040f047c25 */ /* 0x000fc8000f8e00ff */
[----:B------:R-:W-:Y:S01]  /*1d140*/  IMAD R15, R15, UR5, R14 ;  /* 0x000000050f0f7c24 */ /* 0x000fe2000f8e020e */
[----:B------:R-:W0:Y:S01]  /*1d150*/  @P2 LDC R11, c[0x0][0xbf0] ;  /* 0x0002fc00ff0b2b82 */ /* 0x000e220000000800 */
[----:B------:R-:W-:Y:S01]  /*1d160*/  ULDC.64 UR4, c[0x0][0xb38] ;  /* 0x0002ce0000047ab9 */ /* 0x000fe20000000a00 */
[----:B------:R-:W-:Y:S02]  /*1d170*/  IMAD.MOV.U32 R3, RZ, RZ, R45 ;  /* 0x000000ffff037224 */ /* 0x000fe400078e002d */
[----:B------:R-:W-:Y:S02]  /*1d180*/  IMAD.IADD R5, R5, 0x1, R15 ;  /* 0x0000000105057824 */ /* 0x000fe400078e020f */
[----:B------:R-:W-:-:S04]  /*1d190*/  IMAD.WIDE.U32 R4, R206, UR4, R4 ;  /* 0x00000004ce047c25 */ /* 0x000fc8000f8e0004 */
[----:B------:R-:W-:Y:S01]  /*1d1a0*/  IMAD R5, R206, UR5, R5 ;  /* 0x00000005ce057c24 */ /* 0x000fe2000f8e0205 */
[----:B------:R-:W-:Y:S02]  /*1d1b0*/  ULDC.64 UR4, c[0x0][0xb40] ;  /* 0x0002d00000047ab9 */ /* 0x000fe40000000a00 */
[----:B------:R-:W-:Y:S02]  /*1d1c0*/  IMAD R6, R6, UR4, RZ ;  /* 0x0000000406067c24 */ /* 0x000fe4000f8e02ff */
[----:B-1----:R-:W-:-:S04]  /*1d1d0*/  @P2 IMAD.HI.U32 R12, R45, R12, RZ ;  /* 0x0000000c2d0c2227 */ /* 0x002fc800078e00ff */
[C---:B------:R-:W-:Y:S02]  /*1d1e0*/  IMAD R7, R57.reuse, UR5, R6 ;  /* 0x0000000539077c24 */ /* 0x040fe4000f8e0206 */
[----:B------:R-:W-:Y:S01]  /*1d1f0*/  IMAD.WIDE.U32 R4, R57, UR4, R4 ;  /* 0x0000000439047c25 */ /* 0x000fe2000f8e0004 */
[----:B0-----:R-:W-:Y:S01]  /*1d200*/  @P2 SHF.R.U32.HI R3, RZ, R11, R12 ;  /* 0x0000000bff032219 */ /* 0x001fe2000001160c */
[----:B------:R-:W-:Y:S02]  /*1d210*/  ULDC.64 UR4, c[0x0][0xb48] ;  /* 0x0002d20000047ab9 */ /* 0x000fe40000000a00 */
[----:B------:R-:W-:Y:S01]  /*1d220*/  IMAD.IADD R5, R5, 0x1, R7 ;  /* 0x0000000105057824 */ /* 0x000fe200078e0207 */
[--C-:B------:R-:W-:Y:S01]  /*1d230*/  SHF.R.S32.HI R6, RZ, 0x1f, R3.reuse ;  /* 0x0000001fff067819 */ /* 0x100fe20000011403 */
[----:B------:R-:W-:Y:S02]  /*1d240*/  IMAD.MOV R7, RZ, RZ, -R3 ;  /* 0x000000ffff077224 */ /* 0x000fe400078e0a03 */
[----:B------:R-:W-:-:S04]  /*1d250*/  IMAD.WIDE.U32 R4, R215, UR4, R4 ;  /* 0x00000004d7047c25 */ /* 0x000fc8000f8e0004 */
[----:B------:R-:W-:Y:S02]  /*1d260*/  VIADD R11, R2, 0x28820 ;  /* 0x00028820020b7836 */ /* 0x000fe40000000000 */
[----:B------:R-:W-:Y:S01]  /*1d270*/  IMAD R5, R215, UR5, R5 ;  /* 0x00000005d7057c24 */ /* 0x000fe2000f8e0205 */
[----:B------:R-:W-:Y:S01]  /*1d280*/  ULDC.64 UR4, c[0x0][0xb30] ;  /* 0x0002cc0000047ab9 */ /* 0x000fe20000000a00 */
[----:B------:R-:W-:Y:S01]  /*1d290*/  IMAD R7, R0, R7, R45 ;  /* 0x0000000700077224 */ /* 0x000fe200078e022d */
[----:B------:R-:W-:Y:S01]  /*1d2a0*/  PRMT R0, RZ, 0x654, R11 ;  /* 0x00000654ff007816 */ /* 0x000fe2000000000b */
[----:B------:R-:W-:Y:S02]  /*1d2b0*/  IMAD R6, R6, UR4, RZ ;  /* 0x0000000406067c24 */ /* 0x000fe4000f8e02ff */
[C---:B------:R-:W-:Y:S01]  /*1d2c0*/  IMAD.WIDE.U32 R4, R3.reuse, UR4, R4 ;  /* 0x0000000403047c25 */ /* 0x040fe2000f8e0004 */
[----:B------:R0:W-:Y:S03]  /*1d2d0*/  SYNCS.ARRIVE.TRANS64.RED.A1T0 RZ, [R0+URZ], RZ ;  /* 0x000000ff00ff79a7 */ /* 0x0001e6000810043f */
[----:B------:R-:W-:Y:S01]  /*1d2e0*/  IMAD R11, R3, UR5, R6 ;  /* 0x00000005030b7c24 */ /* 0x000fe2000f8e0206 */
[----:B------:R-:W-:-:S03]  /*1d2f0*/  ULDC.64 UR4, c[0x0][0xb28] ;  /* 0x0002ca0000047ab9 */ /* 0x000fc60000000a00 */
[----:B------:R-:W-:Y:S01]  /*1d300*/  IMAD.IADD R5, R5, 0x1, R11 ;  /* 0x0000000105057824 */ /* 0x000fe200078e020b */
[----:B0-----:R-:W-:Y:S01]  /*1d310*/  SHF.R.S32.HI R0, RZ, 0x1f, R7 ;  /* 0x0000001fff007819 */ /* 0x001fe20000011407 */
[----:B------:R-:W-:-:S04]  /*1d320*/  IMAD.WIDE.U32 R4, R7, UR4, R4 ;  /* 0x0000000407047c25 */ /* 0x000fc8000f8e0004 */
[----:B------:R-:W-:-:S04]  /*1d330*/  IMAD R0, R0, UR4, RZ ;  /* 0x0000000400007c24 */ /* 0x000fc8000f8e02ff */
[----:B------:R-:W-:Y:S01]  /*1d340*/  IMAD R7, R7, UR5, R0 ;  /* 0x0000000507077c24 */ /* 0x000fe2000f8e0200 */
[----:B------:R-:W-:Y:S02]  /*1d350*/  ULDC.64 UR4, c[0x0][0xb00] ;  /* 0x0002c00000047ab9 */ /* 0x000fe40000000a00 */
[----:B------:R-:W-:Y:S01]  /*1d360*/  LEA R3, P0, R4, UR4, 0x2 ;  /* 0x0000000404037c11 */ /* 0x000fe2000f8010ff */
[----:B------:R-:W-:Y:S01]  /*1d370*/  IMAD.IADD R5, R5, 0x1, R7 ;  /* 0x0000000105057824 */ /* 0x000fe200078e0207 */
[----:B------:R-:W-:-:S04]  /*1d380*/  UMOV UR4, 0xffffffff ;  /* 0xffffffff00047882 */ /* 0x000fc80000000000 */
[----:B------:R-:W-:Y:S01]  /*1d390*/  LEA.HI.X R4, R4, UR5, R5, 0x2, P0 ;  /* 0x0000000504047c11 */ /* 0x000fe200080f1405 */
[----:B------:R-:W-:Y:S06]  /*1d3a0*/  BRA.DIV UR4, `(.L_x_1744) ;  /* 0x000000be04307947 */ /* 0x000fec000b800000 */
[----:B------:R0:W1:Y:S04]  /*1d3b0*/  SHFL.IDX PT, R0, R4, RZ, 0x1c1f ;  /* 0x001c1fff04007589 */ /* 0x00006800000e0000 */
[----:B------:R0:W2:Y:S02]  /*1d3c0*/  SHFL.IDX PT, R14, R3, RZ, 0x1c1f ;  /* 0x001c1fff030e7589 */ /* 0x0000a400000e0000 */
.L_x_2007:
[----:B------:R-:W-:Y:S01]  /*1d3d0*/  ISETP.GE.AND P0, PT, R10, R9, PT ;  /* 0x000000090a00720c */ /* 0x000fe20003f06270 */
[----:B------:R-:W-:-:S12]  /*1d3e0*/  BSSY B1, `(.L_x_1745) ;  /* 0x000004f000017945 */ /* 0x000fd80003800000 */
[----:B------:R-:W-:Y:S05]  /*1d3f0*/  @P0 BRA `(.L_x_1746) ;  /* 0x0000000400340947 */ /* 0x000fea0003800000 */
[----:B------:R-:W-:Y:S01]  /*1d400*/  ULDC UR4, c[0x0][0xac8] ;  /* 0x0002b20000047ab9 */ /* 0x000fe20000000800 */
[----:B------:R-:W-:Y:S02]  /*1d410*/  SHF.R.S32.HI R12, RZ, 0x1f, R188 ;  /* 0x0000001fff0c7819 */ /* 0x000fe400000114bc */
[----:B------:R-:W-:Y:S02]  /*1d420*/  ISETP.GE.AND P0, PT, R188, UR4, PT ;  /* 0x00000004bc007c0c */ /* 0x000fe4000bf06270 */
[----:B------:R-:W-:Y:S02]  /*1d430*/  ISETP.GE.AND P2, PT, R231, UR4, PT ;  /* 0x00000004e7007c0c */ /* 0x000fe4000bf46270 */
[----:B------:R-:W-:Y:S02]  /*1d440*/  ISETP.GE.AND P3, PT, R230, UR4, PT ;  /* 0x00000004e6007c0c */ /* 0x000fe4000bf66270 */
[----:B------:R-:W-:Y:S02]  /*1d450*/  ISETP.GE.AND P1, PT, R229, UR4, PT ;  /* 0x00000004e5007c0c */ /* 0x000fe4000bf26270 */
[----:B------:R-:W-:-:S02]  /*1d460*/  SHF.R.S32.HI R5, RZ, 0x1f, R231 ;  /* 0x0000001fff057819 */ /* 0x000fc400000114e7 */
[----:B------:R-:W-:-:S03]  /*1d470*/  SHF.R.S32.HI R15, RZ, 0x1f, R230 ;  /* 0x0000001fff0f7819 */ /* 0x000fc600000114e6 */
[CC--:B--2---:R-:W-:Y:S02]  /*1d480*/  @!P0 LEA R10, P4, R188.reuse, R14.reuse, 0x2 ;  /* 0x0000000ebc0a8211 */ /* 0x0c4fe400078810ff */
[C---:B------:R-:W-:Y:S02]  /*1d490*/  @!P2 LEA R6, P5, R231.reuse, R14, 0x2 ;  /* 0x0000000ee706a211 */ /* 0x040fe400078a10ff */
[-C--:B-1----:R-:W-:Y:S02]  /*1d4a0*/  @!P0 LEA.HI.X R11, R188, R0.reuse, R12, 0x2, P4 ;  /* 0x00000000bc0b8211 */ /* 0x082fe400020f140c */
[----:B------:R-:W-:Y:S02]  /*1d4b0*/  @!P2 LEA.HI.X R7, R231, R0, R5, 0x2, P5 ;  /* 0x00000000e707a211 */ /* 0x000fe400028f1405 */
[----:B------:R-:W-:Y:S01]  /*1d4c0*/  @!P3 LEA R12, P4, R230, R14, 0x2 ;  /* 0x0000000ee60cb211 */ /* 0x000fe200078810ff */
[----:B------:R1:W-:Y:S01]  /*1d4d0*/  @!P0 ST.E.64 desc[UR42][R10.64], R20 ;  /* 0x000000140a008985 */ /* 0x0003e2000c101b2a */
[----:B------:R-:W-:-:S02]  /*1d4e0*/  ISETP.GE.AND P0, PT, R228, UR4, PT ;  /* 0x00000004e4007c0c */ /* 0x000fc4000bf06270 */
[----:B------:R-:W-:Y:S01]  /*1d4f0*/  SHF.R.S32.HI R5, RZ, 0x1f, R229 ;  /* 0x0000001fff057819 */ /* 0x000fe200000114e5 */
[----:B------:R2:W-:Y:S01]  /*1d500*/  @!P2 ST.E.64 desc[UR42][R6.64], R92 ;  /* 0x0000005c0600a985 */ /* 0x0005e2000c101b2a */
[----:B------:R-:W-:Y:S02]  /*1d510*/  @!P1 LEA R28, P5, R229, R14, 0x2 ;  /* 0x0000000ee51c9211 */ /* 0x000fe400078a10ff */
[----:B------:R-:W-:Y:S02]  /*1d520*/  ISETP.GE.AND P2, PT, R227, UR4, PT ;  /* 0x00000004e3007c0c */ /* 0x000fe4000bf46270 */
[-C--:B------:R-:W-:Y:S02]  /*1d530*/  @!P3 LEA.HI.X R13, R230, R0.reuse, R15, 0x2, P4 ;  /* 0x00000000e60db211 */ /* 0x080fe400020f140f */
[----:B------:R-:W-:Y:S02]  /*1d540*/  @!P1 LEA.HI.X R29, R229, R0, R5, 0x2, P5 ;  /* 0x00000000e51d9211 */ /* 0x000fe400028f1405 */
[----:B------:R-:W-:Y:S01]  /*1d550*/  ISETP.GE.AND P4, PT, R226, UR4, PT ;  /* 0x00000004e2007c0c */ /* 0x000fe2000bf86270 */
[----:B------:R3:W-:Y:S01]  /*1d560*/  @!P3 ST.E.64 desc[UR42][R12.64], R96 ;  /* 0x000000600c00b985 */ /* 0x0007e2000c101b2a */
[----:B------:R-:W-:-:S02]  /*1d570*/  @!P0 LEA R30, P3, R228, R14, 0x2 ;  /* 0x0000000ee41e8211 */ /* 0x000fc400078610ff */
[----:B------:R-:W-:Y:S01]  /*1d580*/  SHF.R.S32.HI R15, RZ, 0x1f, R228 ;  /* 0x0000001fff0f7819 */ /* 0x000fe200000114e4 */
[----:B------:R4:W-:Y:S01]  /*1d590*/  @!P1 ST.E.64 desc[UR42][R28.64], R100 ;  /* 0x000000641c009985 */ /* 0x0009e2000c101b2a */
[----:B------:R-:W-:Y:S02]  /*1d5a0*/  ISETP.GE.AND P1, PT, R225, UR4, PT ;  /* 0x00000004e1007c0c */ /* 0x000fe4000bf26270 */
[----:B------:R-:W-:Y:S02]  /*1d5b0*/  SHF.R.S32.HI R5, RZ, 0x1f, R227 ;  /* 0x0000001fff057819 */ /* 0x000fe400000114e3 */
[C---:B-1----:R-:W-:Y:S02]  /*1d5c0*/  @!P2 LEA R10, P5, R227.reuse, R14, 0x2 ;  /* 0x0000000ee30aa211 */ /* 0x042fe400078a10ff */
[-C--:B------:R-:W-:Y:S02]  /*1d5d0*/  @!P0 LEA.HI.X R31, R228, R0.reuse, R15, 0x2, P3 ;  /* 0x00000000e41f8211 */ /* 0x080fe400018f140f */
[----:B------:R-:W-:-:S02]  /*1d5e0*/  @!P2 LEA.HI.X R11, R227, R0, R5, 0x2, P5 ;  /* 0x00000000e30ba211 */ /* 0x000fc400028f1405 */
[----:B------:R-:W-:Y:S01]  /*1d5f0*/  ISETP.GE.AND P3, PT, R224, UR4, PT ;  /* 0x00000004e0007c0c */ /* 0x000fe2000bf66270 */
[----:B------:R-:W-:Y:S01]  /*1d600*/  @!P0 ST.E.64 desc[UR42][R30.64], R104 ;  /* 0x000000681e008985 */ /* 0x000fe2000c101b2a */
[-C--:B--2---:R-:W-:Y:S02]  /*1d610*/  @!P4 LEA R6, P0, R226, R14.reuse, 0x2 ;  /* 0x0000000ee206c211 */ /* 0x084fe400078010ff */
[----:B------:R-:W-:Y:S01]  /*1d620*/  SHF.R.S32.HI R15, RZ, 0x1f, R226 ;  /* 0x0000001fff0f7819 */ /* 0x000fe200000114e2 */
[----:B------:R1:W-:Y:S01]  /*1d630*/  @!P2 ST.E.64 desc[UR42][R10.64], R108 ;  /* 0x0000006c0a00a985 */ /* 0x0003e2000c101b2a */
[----:B------:R-:W-:Y:S02]  /*1d640*/  SHF.R.S32.HI R5, RZ, 0x1f, R225 ;  /* 0x0000001fff057819 */ /* 0x000fe400000114e1 */
[----:B---3--:R-:W-:Y:S02]  /*1d650*/  @!P1 LEA R12, P5, R225, R14, 0x2 ;  /* 0x0000000ee10c9211 */ /* 0x008fe400078a10ff */
[----:B------:R-:W-:-:S02]  /*1d660*/  ISETP.GE.AND P2, PT, R223, UR4, PT ;  /* 0x00000004df007c0c */ /* 0x000fc4000bf46270 */
[-C--:B------:R-:W-:Y:S02]  /*1d670*/  @!P4 LEA.HI.X R7, R226, R0.reuse, R15, 0x2, P0 ;  /* 0x00000000e207c211 */ /* 0x080fe400000f140f */
[----:B------:R-:W-:Y:S02]  /*1d680*/  ISETP.GE.AND P0, PT, R222, UR4, PT ;  /* 0x00000004de007c0c */ /* 0x000fe4000bf06270 */
[----:B------:R-:W-:Y:S01]  /*1d690*/  @!P1 LEA.HI.X R13, R225, R0, R5, 0x2, P5 ;  /* 0x00000000e10d9211 */ /* 0x000fe200028f1405 */
[----:B------:R2:W-:Y:S01]  /*1d6a0*/  @!P4 ST.E.64 desc[UR42][R6.64], R36 ;  /* 0x000000240600c985 */ /* 0x0005e2000c101b2a */
[----:B------:R-:W-:Y:S02]  /*1d6b0*/  @!P3 LEA R20, P5, R224, R14, 0x2 ;  /* 0x0000000ee014b211 */ /* 0x000fe400078a10ff */
[----:B------:R-:W-:Y:S01]  /*1d6c0*/  SHF.R.S32.HI R5, RZ, 0x1f, R224 ;  /* 0x0000001fff057819 */ /* 0x000fe200000114e0 */
[----:B------:R3:W-:Y:S01]  /*1d6d0*/  @!P1 ST.E.64 desc[UR42][R12.64], R116 ;  /* 0x000000740c009985 */ /* 0x0007e2000c101b2a */
[----:B------:R-:W-:-:S02]  /*1d6e0*/  ISETP.GE.AND P1, PT, R221, UR4, PT ;  /* 0x00000004dd007c0c */ /* 0x000fc4000bf26270 */
[----:B------:R-:W-:Y:S02]  /*1d6f0*/  @!P3 LEA.HI.X R21, R224, R0, R5, 0x2, P5 ;  /* 0x00000000e015b211 */ /* 0x000fe400028f1405 */
[CC--:B----4-:R-:W-:Y:S02]  /*1d700*/  @!P2 LEA R28, P4, R223.reuse, R14.reuse, 0x2 ;  /* 0x0000000edf1ca211 */ /* 0x0d0fe400078810ff */
[----:B------:R-:W-:Y:S01]  /*1d710*/  SHF.R.S32.HI R15, RZ, 0x1f, R223 ;  /* 0x0000001fff0f7819 */ /* 0x000fe200000114df */
[----:B------:R4:W-:Y:S01]  /*1d720*/  @!P3 ST.E.64 desc[UR42][R20.64], R120 ;  /* 0x000000781400b985 */ /* 0x0009e2000c101b2a */
[----:B-1----:R-:W-:Y:S02]  /*1d730*/  @!P0 LEA R10, P5, R222, R14, 0x2 ;  /* 0x0000000ede0a8211 */ /* 0x002fe400078a10ff */
[----:B------:R-:W-:Y:S02]  /*1d740*/  SHF.R.S32.HI R5, RZ, 0x1f, R222 ;  /* 0x0000001fff057819 */ /* 0x000fe400000114de */
[----:B------:R-:W-:-:S02]  /*1d750*/  @!P2 LEA.HI.X R29, R223, R0, R15, 0x2, P4 ;  /* 0x00000000df1da211 */ /* 0x000fc400020f140f */
[----:B------:R-:W-:Y:S02]  /*1d760*/  ISETP.GE.AND P3, PT, R220, UR4, PT ;  /* 0x00000004dc007c0c */ /* 0x000fe4000bf66270 */
[----:B------:R-:W-:Y:S01]  /*1d770*/  @!P0 LEA.HI.X R11, R222, R0, R5, 0x2, P5 ;  /* 0x00000000de0b8211 */ /* 0x000fe200028f1405 */
[----:B------:R1:W-:Y:S01]  /*1d780*/  @!P2 ST.E.64 desc[UR42][R28.64], R124 ;  /* 0x0000007c1c00a985 */ /* 0x0003e2000c101b2a */
[----:B------:R-:W-:Y:S02]  /*1d790*/  ISETP.GE.AND P4, PT, R219, UR4, PT ;  /* 0x00000004db007c0c */ /* 0x000fe4000bf86270 */
[----:B------:R-:W-:Y:S01]  /*1d7a0*/  SHF.R.S32.HI R5, RZ, 0x1f, R221 ;  /* 0x0000001fff057819 */ /* 0x000fe200000114dd */
[----:B------:R0:W-:Y:S01]  /*1d7b0*/  @!P0 ST.E.64 desc[UR42][R10.64], R128 ;  /* 0x000000800a008985 */ /* 0x0001e2000c101b2a */
[----:B--2---:R-:W-:Y:S02]  /*1d7c0*/  @!P1 LEA R6, P5, R221, R14, 0x2 ;  /* 0x0000000edd069211 */ /* 0x004fe400078a10ff */
[----:B------:R-:W-:-:S02]  /*1d7d0*/  ISETP.GE.AND P2, PT, R218, UR4, PT ;  /* 0x00000004da007c0c */ /* 0x000fc4000bf46270 */
[----:B------:R-:W-:Y:S02]  /*1d7e0*/  ISETP.GE.AND P0, PT, R217, UR4, PT ;  /* 0x00000004d9007c0c */ /* 0x000fe4000bf06270 */
[----:B------:R-:W-:Y:S02]  /*1d7f0*/  @!P1 LEA.HI.X R7, R221, R0, R5, 0x2, P5 ;  /* 0x00000000dd079211 */ /* 0x000fe400028f1405 */
[----:B---3--:R-:W-:-:S03]  /*1d800*/  @!P3 LEA R12, P5, R220, R14, 0x2 ;  /* 0x0000000edc0cb211 */ /* 0x008fc600078a10ff */
[----:B------:R0:W-:Y:S01]  /*1d810*/  @!P1 ST.E.64 desc[UR42][R6.64], R132 ;  /* 0x0000008406009985 */ /* 0x0001e2000c101b2a */
[C---:B----4-:R-:W-:Y:S02]  /*1d820*/  @!P4 LEA R20, P1, R219.reuse, R14, 0x2 ;  /* 0x0000000edb14c211 */ /* 0x050fe400078210ff */
[----:B------:R-:W-:Y:S02]  /*1d830*/  @!P3 LEA.HI.X R13, R220, R0, R237, 0x2, P5 ;  /* 0x00000000dc0db211 */ /* 0x000fe400028f14ed */
[C---:B-1----:R-:W-:Y:S02]  /*1d840*/  @!P2 LEA R28, P5, R218.reuse, R14, 0x2 ;  /* 0x0000000eda1ca211 */ /* 0x042fe400078a10ff */
[----:B------:R-:W-:Y:S01]  /*1d850*/  @!P4 LEA.HI.X R21, R219, R0, R236, 0x2, P1 ;  /* 0x00000000db15c211 */ /* 0x000fe200008f14ec */
[----:B------:R0:W-:Y:S01]  /*1d860*/  @!P3 ST.E.64 desc[UR42][R12.64], R136 ;  /* 0x000000880c00b985 */ /* 0x0001e2000c101b2a */
[C---:B------:R-:W-:Y:S02]  /*1d870*/  @!P0 LEA R14, P1, R217.reuse, R14, 0x2 ;  /* 0x0000000ed90e8211 */ /* 0x040fe400078210ff */
[-C--:B------:R-:W-:Y:S01]  /*1d880*/  @!P2 LEA.HI.X R29, R218, R0.reuse, R235, 0x2, P5 ;  /* 0x00000000da1da211 */ /* 0x080fe200028f14eb */
[----:B------:R0:W-:Y:S01]  /*1d890*/  @!P4 ST.E.64 desc[UR42][R20.64], R140 ;  /* 0x0000008c1400c985 */ /* 0x0001e2000c101b2a */
[----:B------:R-:W-:-:S03]  /*1d8a0*/  @!P0 LEA.HI.X R15, R217, R0, R234, 0x2, P1 ;  /* 0x00000000d90f8211 */ /* 0x000fc600008f14ea */
[----:B------:R0:W-:Y:S04]  /*1d8b0*/  @!P2 ST.E.64 desc[UR42][R28.64], R144 ;  /* 0x000000901c00a985 */ /* 0x0001e8000c101b2a */
[----:B------:R0:W-:Y:S02]  /*1d8c0*/  @!P0 ST.E.64 desc[UR42][R14.64], R148 ;  /* 0x000000940e008985 */ /* 0x0001e4000c101b2a */
.L_x_1746:
[----:B------:R-:W-:Y:S05]  /*1d8d0*/  BSYNC B1 ;  /* 0x0000000000017941 */ /* 0x000fea0003800000 */
.L_x_1745:
[----:B------:R-:W-:-:S03]  /*1d8e0*/  UMOV UR4, 0xffffffff ;  /* 0xffffffff00047882 */ /* 0x000fc60000000000 */
[----:B------:R-:W-:Y:S05]  /*1d8f0*/  BRA.DIV UR4, `(.L_x_1747) ;  /* 0x000000ba04107947 */ /* 0x000fea000b800000 */
[----:B-1----:R1:W3:Y:S04]  /*1d900*/  SHFL.IDX PT, R0, R4, 0x1, 0x1c1f ;  /* 0x003c1f0004007f89 */ /* 0x0022e800000e0000 */
[----:B0-2---:R1:W0:Y:S02]  /*1d910*/  SHFL.IDX PT, R14, R3, 0x1, 0x1c1f ;  /* 0x003c1f00030e7f89 */ /* 0x00522400000e0000 */
.L_x_2011:
[----:B------:R-:W-:-:S13]  /*1d920*/  ISETP.GE.AND P0, PT, R8, R9, PT ;  /* 0x000000090800720c */ /* 0x000fda0003f06270 */
[----:B------:R-:W-:Y:S05]  /*1d930*/  @P0 BRA `(.L_x_1743) ;  /* 0x0000001000400947 */ /* 0x000fea0003800000 */
[----:B------:R-:W-:Y:S01]  /*1d940*/  ULDC UR4, c[0x0][0xac8] ;  /* 0x0002b20000047ab9 */ /* 0x000fe20000000800 */
[----:B-1----:R-:W-:Y:S02]  /*1d950*/  SHF.R.S32.HI R3, RZ, 0x1f, R188 ;  /* 0x0000001fff037819 */ /* 0x002fe400000114bc */
[----:B------:R-:W-:Y:S02]  /*1d960*/  ISETP.GE.AND P2, PT, R188, UR4, PT ;  /* 0x00000004bc007c0c */ /* 0x000fe4000bf46270 */
[----:B------:R-:W-:Y:S02]  /*1d970*/  ISETP.GE.AND P3, PT, R231, UR4, PT ;  /* 0x00000004e7007c0c */ /* 0x000fe4000bf66270 */
[----:B------:R-:W-:Y:S02]  /*1d980*/  ISETP.GE.AND P1, PT, R230, UR4, PT ;  /* 0x00000004e6007c0c */ /* 0x000fe4000bf26270 */
[----:B------:R-:W-:Y:S02]  /*1d990*/  SHF.R.S32.HI R10, RZ, 0x1f, R231 ;  /* 0x0000001fff0a7819 */ /* 0x000fe400000114e7 */
[----:B------:R-:W-:-:S05]  /*1d9a0*/  SHF.R.S32.HI R15, RZ, 0x1f, R229 ;  /* 0x0000001fff0f7819 */ /* 0x000fca00000114e5 */
[CC--:B0-----:R-:W-:Y:S02]  /*1d9b0*/  @!P2 LEA R4, P0, R188.reuse, R14.reuse, 0x2 ;  /* 0x0000000ebc04a211 */ /* 0x0c1fe400078010ff */
[----:B------:R-:W-:Y:S02]  /*1d9c0*/  @!P3 LEA R6, P4, R231, R14, 0x2 ;  /* 0x0000000ee706b211 */ /* 0x000fe400078810ff */
[----:B---3--:R-:W-:Y:S02]  /*1d9d0*/  @!P2 LEA.HI.X R5, R188, R0, R3, 0x2, P0 ;  /* 0x00000000bc05a211 */ /* 0x008fe400000f1403 */
[----:B------:R-:W-:Y:S02]  /*1d9e0*/  ISETP.GE.AND P0, PT, R229, UR4, PT ;  /* 0x00000004e5007c0c */ /* 0x000fe4000bf06270 */
[----:B------:R-:W-:Y:S01]  /*1d9f0*/  SHF.R.S32.HI R3, RZ, 0x1f, R230 ;  /* 0x0000001fff037819 */ /* 0x000fe200000114e6 */
[----:B------:R0:W-:Y:S01]  /*1da00*/  @!P2 ST.E.64 desc[UR42][R4.64], R90 ;  /* 0x0000005a0400a985 */ /* 0x0001e2000c101b2a */
[----:B------:R-:W-:-:S02]  /*1da10*/  ISETP.GE.AND P2, PT, R228, UR4, PT ;  /* 0x00000004e4007c0c */ /* 0x000fc4000bf46270 */
[C---:B------:R-:W-:Y:S02]  /*1da20*/  @!P1 LEA R8, P5, R230.reuse, R14, 0x2 ;  /* 0x0000000ee6089211 */ /* 0x040fe400078a10ff */
[-C--:B------:R-:W-:Y:S02]  /*1da30*/  @!P3 LEA.HI.X R7, R231, R0.reuse, R10, 0x2, P4 ;  /* 0x00000000e707b211 */ /* 0x080fe400020f140a */
[----:B------:R-:W-:Y:S02]  /*1da40*/  ISETP.GE.AND P4, PT, R227, UR4, PT ;  /* 0x00000004e3007c0c */ /* 0x000fe4000bf86270 */
[----:B------:R-:W-:Y:S01]  /*1da50*/  @!P1 LEA.HI.X R9, R230, R0, R3, 0x2, P5 ;  /* 0x00000000e6099211 */ /* 0x000fe200028f1403 */
[----:B------:R1:W-:Y:S01]  /*1da60*/  @!P3 ST.E.64 desc[UR42][R6.64], R94 ;  /* 0x0000005e0600b985 */ /* 0x0003e2000c101b2a */
[----:B------:R-:W-:Y:S02]  /*1da70*/  @!P0 LEA R10, P5, R229, R14, 0x2 ;  /* 0x0000000ee50a8211 */ /* 0x000fe400078a10ff */
[----:B------:R-:W-:Y:S01]  /*1da80*/  ISETP.GE.AND P3, PT, R226, UR4, PT ;  /* 0x00000004e2007c0c */ /* 0x000fe2000bf66270 */
[----:B------:R2:W-:Y:S01]  /*1da90*/  @!P1 ST.E.64 desc[UR42][R8.64], R98 ;  /* 0x0000006208009985 */ /* 0x0005e2000c101b2a */
[----:B------:R-:W-:-:S02]  /*1daa0*/  SHF.R.S32.HI R3, RZ, 0x1f, R228 ;  /* 0x0000001fff037819 */ /* 0x000fc400000114e4 */
[C---:B------:R-:W-:Y:S02]  /*1dab0*/  @!P2 LEA R12, P1, R228.reuse, R14, 0x2 ;  /* 0x0000000ee40ca211 */ /* 0x040fe400078210ff */
[-C--:B------:R-:W-:Y:S02]  /*1dac0*/  @!P0 LEA.HI.X R11, R229, R0.reuse, R15, 0x2, P5 ;  /* 0x00000000e50b8211 */ /* 0x080fe400028f140f */
[----:B------:R-:W-:Y:S02]  /*1dad0*/  @!P2 LEA.HI.X R13, R228, R0, R3, 0x2, P1 ;  /* 0x00000000e40da211 */ /* 0x000fe400008f1403 */
[----:B------:R-:W-:Y:S01]  /*1dae0*/  ISETP.GE.AND P1, PT, R225, UR4, PT ;  /* 0x00000004e1007c0c */ /* 0x000fe2000bf26270 */
[----:B------:R3:W-:Y:S01]  /*1daf0*/  @!P0 ST.E.64 desc[UR42][R10.64], R102 ;  /* 0x000000660a008985 */ /* 0x0007e2000c101b2a */
[----:B0-----:R-:W-:Y:S02]  /*1db00*/  @!P4 LEA R4, P0, R227, R14, 0x2 ;  /* 0x0000000ee304c211 */ /* 0x001fe400078010ff */
[----:B------:R-:W-:Y:S01]  /*1db10*/  SHF.R.S32.HI R15, RZ, 0x1f, R227 ;  /* 0x0000001fff0f7819 */ /* 0x000fe200000114e3 */
[----:B------:R0:W-:Y:S01]  /*1db20*/  @!P2 ST.E.64 desc[UR42][R12.64], R106 ;  /* 0x0000006a0c00a985 */ /* 0x0001e2000c101b2a */
[----:B------:R-:W-:-:S02]  /*1db30*/  SHF.R.S32.HI R3, RZ, 0x1f, R226 ;  /* 0x0000001fff037819 */ /* 0x000fc400000114e2 */
[----:B-1----:R-:W-:Y:S02]  /*1db40*/  @!P3 LEA R6, P5, R226, R14, 0x2 ;  /* 0x0000000ee206b211 */ /* 0x002fe400078a10ff */
[----:B------:R-:W-:Y:S02]  /*1db50*/  ISETP.GE.AND P2, PT, R224, UR4, PT ;  /* 0x00000004e0007c0c */ /* 0x000fe4000bf46270 */
[-C--:B------:R-:W-:Y:S02]  /*1db60*/  @!P4 LEA.HI.X R5, R227, R0.reuse, R15, 0x2, P0 ;  /* 0x00000000e305c211 */ /* 0x080fe400000f140f */
[----:B------:R-:W-:Y:S02]  /*1db70*/  ISETP.GE.AND P0, PT, R223, UR4, PT ;  /* 0x00000004df007c0c */ /* 0x000fe4000bf06270 */
[----:B------:R-:W-:Y:S01]  /*1db80*/  @!P3 LEA.HI.X R7, R226, R0, R3, 0x2, P5 ;  /* 0x00000000e207b211 */ /* 0x000fe200028f1403 */
[----:B------:R1:W-:Y:S01]  /*1db90*/  @!P4 ST.E.64 desc[UR42][R4.64], R110 ;  /* 0x0000006e0400c985 */ /* 0x0003e2000c101b2a */
[----:B--2---:R-:W-:-:S02]  /*1dba0*/  @!P1 LEA R8, P5, R225, R14, 0x2 ;  /* 0x0000000ee1089211 */ /* 0x004fc400078a10ff */
[----:B------:R-:W-:Y:S01]  /*1dbb0*/  SHF.R.S32.HI R3, RZ, 0x1f, R225 ;  /* 0x0000001fff037819 */ /* 0x000fe200000114e1 */
[----:B------:R2:W-:Y:S01]  /*1dbc0*/  @!P3 ST.E.64 desc[UR42][R6.64], R114 ;  /* 0x000000720600b985 */ /* 0x0005e2000c101b2a */
[----:B------:R-:W-:Y:S02]  /*1dbd0*/  ISETP.GE.AND P3, PT, R222, UR4, PT ;  /* 0x00000004de007c0c */ /* 0x000fe4000bf66270 */
[----:B------:R-:W-:Y:S02]  /*1dbe0*/  @!P1 LEA.HI.X R9, R225, R0, R3, 0x2, P5 ;  /* 0x00000000e1099211 */ /* 0x000fe400028f1403 */
[-C--:B---3--:R-:W-:Y:S02]  /*1dbf0*/  @!P2 LEA R10, P4, R224, R14.reuse, 0x2 ;  /* 0x0000000ee00aa211 */ /* 0x088fe400078810ff */
[----:B------:R-:W-:Y:S01]  /*1dc00*/  SHF.R.S32.HI R15, RZ, 0x1f, R224 ;  /* 0x0000001fff0f7819 */ /* 0x000fe200000114e0 */
[----:B------:R3:W-:Y:S01]  /*1dc10*/  @!P1 ST.E.64 desc[UR42][R8.64], R118 ;  /* 0x0000007608009985 */ /* 0x0007e2000c101b2a */
[----:B0-----:R-:W-:-:S02]  /*1dc20*/  @!P0 LEA R12, P5, R223, R14, 0x2 ;  /* 0x0000000edf0c8211 */ /* 0x001fc400078a10ff */
[----:B------:R-:W-:Y:S02]  /*1dc30*/  SHF.R.S32.HI R3, RZ, 0x1f, R223 ;  /* 0x0000001fff037819 */ /* 0x000fe400000114df */
[-C--:B------:R-:W-:Y:S02]  /*1dc40*/  @!P2 LEA.HI.X R11, R224, R0.reuse, R15, 0x2, P4 ;  /* 0x00000000e00ba211 */ /* 0x080fe400020f140f */
[----:B------:R-:W-:Y:S02]  /*1dc50*/  ISETP.GE.AND P1, PT, R221, UR4, PT ;  /* 0x00000004dd007c0c */ /* 0x000fe4000bf26270 */
[----:B------:R-:W-:Y:S01]  /*1dc60*/  @!P0 LEA.HI.X R13, R223, R0, R3, 0x2, P5 ;  /* 0x00000000df0d8211 */ /* 0x000fe200028f1403 */
[----:B------:R0:W-:Y:S01]  /*1dc70*/  @!P2 ST.E.64 desc[UR42][R10.64], R122 ;  /* 0x0000007a0a00a985 */ /* 0x0001e2000c101b2a */
[----:B------:R-:W-:Y:S02]  /*1dc80*/  ISETP.GE.AND P4, PT, R220, UR4, PT ;  /* 0x00000004dc007c0c */ /* 0x000fe4000bf86270 */
[----:B------:R-:W-:Y:S01]  /*1dc90*/  SHF.R.S32.HI R3, RZ, 0x1f, R222 ;  /* 0x0000001fff037819 */ /* 0x000fe200000114de */
[----:B------:R4:W-:Y:S01]  /*1dca0*/  @!P0 ST.E.64 desc[UR42][R12.64], R38 ;  /* 0x000000260c008985 */ /* 0x0009e2000c101b2a */
[----:B-1----:R-:W-:-:S02]  /*1dcb0*/  @!P3 LEA R4, P5, R222, R14, 0x2 ;  /* 0x0000000ede04b211 */ /* 0x002fc400078a10ff */
[----:B------:R-:W-:Y:S02]  /*1dcc0*/  ISETP.GE.AND P2, PT, R219, UR4, PT ;  /* 0x00000004db007c0c */ /* 0x000fe4000bf46270 */
[----:B------:R-:W-:Y:S02]  /*1dcd0*/  ISETP.GE.AND P0, PT, R218, UR4, PT ;  /* 0x00000004da007c0c */ /* 0x000fe4000bf06270 */
[----:B------:R-:W-:Y:S02]  /*1dce0*/  @!P3 LEA.HI.X R5, R222, R0, R3, 0x2, P5 ;  /* 0x00000000de05b211 */ /* 0x000fe400028f1403 */
[----:B------:R-:W-:Y:S02]  /*1dcf0*/  SHF.R.S32.HI R3, RZ, 0x1f, R221 ;  /* 0x0000001fff037819 */ /* 0x000fe400000114dd */
[-C--:B--2---:R-:W-:Y:S01]  /*1dd00*/  @!P1 LEA R6, P5, R221, R14.reuse, 0x2 ;  /* 0x0000000edd069211 */ /* 0x084fe200078a10ff */
[----:B------:R4:W-:Y:S01]  /*1dd10*/  @!P3 ST.E.64 desc[UR42][R4.64], R130 ;  /* 0x000000820400b985 */ /* 0x0009e2000c101b2a */
[----:B---3--:R-:W-:-:S02]  /*1dd20*/  @!P4 LEA R8, P3, R220, R14, 0x2 ;  /* 0x0000000edc08c211 */ /* 0x008fc400078610ff */
[----:B------:R-:W-:Y:S02]  /*1dd30*/  @!P1 LEA.HI.X R7, R221, R0, R3, 0x2, P5 ;  /* 0x00000000dd079211 */ /* 0x000fe400028f1403 */
[C---:B0-----:R-:W-:Y:S02]  /*1dd40*/  @!P2 LEA R10, P5, R219.reuse, R14, 0x2 ;  /* 0x0000000edb0aa211 */ /* 0x041fe400078a10ff */
[----:B------:R-:W-:Y:S01]  /*1dd50*/  @!P4 LEA.HI.X R9, R220, R0, R237, 0x2, P3 ;  /* 0x00000000dc09c211 */ /* 0x000fe200018f14ed */
[----:B------:R4:W-:Y:S01]  /*1dd60*/  @!P1 ST.E.64 desc[UR42][R6.64], R134 ;  /* 0x0000008606009985 */ /* 0x0009e2000c101b2a */
[C---:B------:R-:W-:Y:S02]  /*1dd70*/  @!P0 LEA R20, P3, R218.reuse, R14, 0x2 ;  /* 0x0000000eda148211 */ /* 0x040fe400078610ff */
[-C--:B------:R-:W-:Y:S01]  /*1dd80*/  @!P2 LEA.HI.X R11, R219, R0.reuse, R236, 0x2, P5 ;  /* 0x00000000db0ba211 */ /* 0x080fe200028f14ec */
[----:B------:R4:W-:Y:S01]  /*1dd90*/  @!P4 ST.E.64 desc[UR42][R8.64], R138 ;  /* 0x0000008a0800c985 */ /* 0x0009e2000c101b2a */
[----:B------:R-:W-:-:S03]  /*1dda0*/  @!P0 LEA.HI.X R21, R218, R0, R235, 0x2, P3 ;  /* 0x00000000da158211 */ /* 0x000fc600018f14eb */
[----:B------:R4:W-:Y:S04]  /*1ddb0*/  @!P2 ST.E.64 desc[UR42][R10.64], R142 ;  /* 0x0000008e0a00a985 */ /* 0x0009e8000c101b2a */
[----:B------:R4:W-:Y:S01]  /*1ddc0*/  @!P0 ST.E.64 desc[UR42][R20.64], R146 ;  /* 0x0000009214008985 */ /* 0x0009e2000c101b2a */
[----:B------:R-:W-:-:S13]  /*1ddd0*/  ISETP.GE.AND P0, PT, R217, UR4, PT ;  /* 0x00000004d9007c0c */ /* 0x000fda000bf06270 */
[----:B----4-:R-:W-:Y:S05]  /*1dde0*/  @P0 BRA `(.L_x_1743) ;  /* 0x0000000c00140947 */ /* 0x010fea0003800000 */
[----:B------:R-:W-:-:S04]  /*1ddf0*/  LEA R14, P0, R217, R14, 0x2 ;  /* 0x0000000ed90e7211 */ /* 0x000fc800078010ff */
[----:B------:R-:W-:-:S05]  /*1de00*/  LEA.HI.X R15, R217, R0, R234, 0x2, P0 ;  /* 0x00000000d90f7211 */ /* 0x000fca00000f14ea */
[----:B------:R4:W-:Y:S01]  /*1de10*/  ST.E.64 desc[UR42][R14.64], R150 ;  /* 0x000000960e007985 */ /* 0x0009e2000c101b2a */
[----:B------:R-:W-:Y:S05]  /*1de20*/  BRA `(.L_x_1743) ;  /* 0x0000000c00047947 */ /* 0x000fea0003800000 */
.L_x_1730:
[----:B------:R-:W-:Y:S01]  /*1de30*/  ULDC.64 UR4, c[0x0][0xc08] ;  /* 0x0003020000047ab9 */ /* 0x000fe20000000a00 */
[----:B------:R-:W2:Y:S01]  /*1de40*/  LDC.64 R4, c[0x0][0xc00] ;  /* 0x00030000ff047b82 */ /* 0x000ea20000000a00 */
[----:B------:R-:W-:Y:S01]  /*1de50*/  ISETP.NE.U32.AND P0, PT, RZ, UR4, PT ;  /* 0x00000004ff007c0c */ /* 0x000fe2000bf05070 */
[----:B------:R-:W-:-:S03]  /*1de60*/  IMAD.MOV.U32 R3, RZ, RZ, RZ ;  /* 0x000000ffff037224 */ /* 0x000fc600078e00ff */
[----:B------:R-:W-:Y:S01]  /*1de70*/  ISETP.NE.AND.EX P1, PT, RZ, UR5, PT, P0 ;  /* 0x00000005ff007c0c */ /* 0x000fe2000bf25300 */
[----:B------:R-:W-:Y:S02]  /*1de80*/  ULDC.64 UR4, c[0x0][0xc00] ;  /* 0x0003000000047ab9 */ /* 0x000fe40000000a00 */
[----:B------:R-:W-:-:S04]  /*1de90*/  ISETP.NE.U32.AND P0, PT, RZ, UR4, PT ;  /* 0x00000004ff007c0c */ /* 0x000fc8000bf05070 */
[----:B------:R-:W-:-:S06]  /*1dea0*/  ISETP.NE.AND.EX P0, PT, RZ, UR5, PT, P0 ;  /* 0x00000005ff007c0c */ /* 0x000fcc000bf05300 */
[----:B------:R-:W3:Y:S01]  /*1deb0*/  @P1 LDC.64 R6, c[0x0][0xc08] ;  /* 0x00030200ff061b82 */ /* 0x000ee20000000a00 */
[----:B------:R-:W-:Y:S02]  /*1dec0*/  ULDC UR4, c[0x0][0xa88] ;  /* 0x0002a20000047ab9 */ /* 0x000fe40000000800 */
[----:B------:R-:W-:Y:S02]  /*1ded0*/  IMAD.U32 R20, RZ, RZ, UR4 ;  /* 0x00000004ff147e24 */ /* 0x000fe4000f8e00ff */
[----:B--2---:R-:W-:-:S05]  /*1dee0*/  IMAD.WIDE R4, R209, 0x4, R4 ;  /* 0x00000004d1047825 */ /* 0x004fca00078e0204 */
[----:B------:R2:W5:Y:S01]  /*1def0*/  @P0 LDG.E R3, desc[UR42][R4.64] ;  /* 0x0000002a04030981 */ /* 0x000562000c1e1900 */
[----:B------:R-:W4:Y:S01]  /*1df00*/  S2R R0, SR_TID.X ;  /* 0x0000000000007919 */ /* 0x000f220000002100 */
[----:B---3--:R-:W-:-:S05]  /*1df10*/  @P1 IMAD.WIDE R6, R209, 0x4, R6 ;  /* 0x00000004d1061825 */ /* 0x008fca00078e0206 */
[----:B------:R2:W5:Y:S01]  /*1df20*/  @P1 LDG.E R20, desc[UR42][R6.64] ;  /* 0x0000002a06141981 */ /* 0x000562000c1e1900 */
[----:B------:R-:W-:-:S13]  /*1df30*/  ISETP.NE.AND P2, PT, R208, RZ, PT ;  /* 0x000000ffd000720c */ /* 0x000fda0003f45270 */
[----:B------:R-:W3:Y:S01]  /*1df40*/  @!P2 LDC R208, c[0x0][0xad4] ;  /* 0x0002b500ffd0ab82 */ /* 0x000ee20000000800 */
[----:B----4-:R-:W-:Y:S01]  /*1df50*/  VIADD R0, R0, 0xffffff80 ;  /* 0xffffff8000007836 */ /* 0x010fe20000000000 */
[----:B------:R-:W-:-:S04]  /*1df60*/  SHF.R.S32.HI R30, RZ, 0x1f, R209 ;  /* 0x0000001fff1e7819 */ /* 0x000fc800000114d1 */
[----:B------:R-:W-:Y:S02]  /*1df70*/  ISETP.GT.AND P3, PT, R0, 0x7f, PT ;  /* 0x0000007f0000780c */ /* 0x000fe40003f64270 */
[----:B---3--:R-:W-:Y:S01]  /*1df80*/  ISETP.GT.AND P2, PT, R208, 0x1, PT ;  /* 0x00000001d000780c */ /* 0x008fe20003f44270 */
[----:B--2---:R-:W-:-:S12]  /*1df90*/  @P1 BRA `(.L_x_1748) ;  /* 0x0000000000101947 */ /* 0x004fd80003800000 */
[----:B------:R-:W-:Y:S05]  /*1dfa0*/  @!P0 BRA `(.L_x_1748) ;  /* 0x00000000000c8947 */ /* 0x000fea0003800000 */
[----:B------:R-:W2:Y:S04]  /*1dfb0*/  LDG.E R7, desc[UR42][R4.64] ;  /* 0x0000002a04077981 */ /* 0x000ea8000c1e1900 */
[----:B-----5:R-:W2:Y:S02]  /*1dfc0*/  LDG.E R20, desc[UR42][R4.64+0x4] ;  /* 0x0000042a04147981 */ /* 0x020ea4000c1e1900 */
[----:B--2---:R-:W-:-:S07]  /*1dfd0*/  IMAD.IADD R20, R20, 0x1, -R7 ;  /* 0x0000000114147824 */ /* 0x004fce00078e0a07 */
.L_x_1748:
[----:B------:R-:W-:Y:S01]  /*1dfe0*/  BSSY B1, `(.L_x_1749) ;  /* 0x0000036000017945 */ /* 0x000fe20003800000 */
[----:B------:R-:W-:Y:S02]  /*1dff0*/  SEL R31, R209, RZ, !P0 ;  /* 0x000000ffd11f7207 */ /* 0x000fe40004000000 */
[----:B------:R-:W-:Y:S02]  /*1e000*/  SEL R30, R30, RZ, !P0 ;  /* 0x000000ff1e1e7207 */ /* 0x000fe40004000000 */
[----:B-----5:R-:W-:Y:S01]  /*1e010*/  SHF.R.S32.HI R28, RZ, 0x1f, R3 ;  /* 0x0000001fff1c7819 */ /* 0x020fe20000011403 */
[----:B------:R-:W-:Y:S06]  /*1e020*/  @P3 BRA `(.L_x_1750) ;  /* 0x0000000000c43947 */ /* 0x000fec0003800000 */
[----:B------:R-:W2:Y:S01]  /*1e030*/  S2R R33, SR_TID.X ;  /* 0x0000000000217919 */ /* 0x000ea20000002100 */
[----:B------:R-:W3:Y:S02]  /*1e040*/  LDC R35, c[0x0][0xbe8] ;  /* 0x0002fa00ff237b82 */ /* 0x000ee40000000800 */
[----:B---3--:R-:W-:Y:S01]  /*1e050*/  IMAD R0, R20, R35, RZ ;  /* 0x0000002314007224 */ /* 0x008fe200078e02ff */
[----:B--2---:R-:W-:-:S04]  /*1e060*/  IADD3 R33, R192, -0x80, R33 ;  /* 0xffffff80c0217810 */ /* 0x004fc80007ffe021 */
[----:B------:R-:W-:-:S13]  /*1e070*/  ISETP.GE.AND P0, PT, R33, R0, PT ;  /* 0x000000002100720c */ /* 0x000fda0003f06270 */
[----:B------:R-:W-:Y:S05]  /*1e080*/  @P0 BRA `(.L_x_1750) ;  /* 0x0000000000ac0947 */ /* 0x000fea0003800000 */
[----:B-1----:R-:W-:Y:S01]  /*1e090*/  IMAD.MOV.U32 R24, RZ, RZ, 0x9b8 ;  /* 0x000009b8ff187424 */ /* 0x002fe200078e00ff */
[----:B------:R-:W-:Y:S01]  /*1e0a0*/  ISETP.GT.AND P0, PT, R208, 0x1, PT ;  /* 0x00000001d000780c */ /* 0x000fe20003f04270 */
[----:B------:R-:W1:Y:S01]  /*1e0b0*/  LDC.64 R4, c[0x0][0xba8] ;  /* 0x0002ea00ff047b82 */ /* 0x000e620000000a00 */
[----:B------:R-:W-:Y:S01]  /*1e0c0*/  ISETP.NE.AND P1, PT, R35, 0x1, PT ;  /* 0x000000012300780c */ /* 0x000fe20003f25270 */
[----:B------:R-:W-:Y:S01]  /*1e0d0*/  IMAD.MOV.U32 R21, RZ, RZ, R33 ;  /* 0x000000ffff157224 */ /* 0x000fe200078e0021 */
[----:B------:R-:W-:Y:S02]  /*1e0e0*/  SEL R24, R24, 0x978, P0 ;  /* 0x0000097818187807 */ /* 0x000fe40000000000 */
[----:B------:R-:W-:-:S03]  /*1e0f0*/  SEL R215, R215, RZ, P0 ;  /* 0x000000ffd7d77207 */ /* 0x000fc60000000000 */
[----:B------:R-:W2:Y:S08]  /*1e100*/  LDC.64 R8, c[0x0][R24+0x220] ;  /* 0x0000880018087b82 */ /* 0x000eb00000000a00 */
[----:B------:R-:W3:Y:S08]  /*1e110*/  LDC.64 R6, c[0x0][R24+0x218] ;  /* 0x0000860018067b82 */ /* 0x000ef00000000a00 */
[----:B------:R-:W4:Y:S08]  /*1e120*/  LDC.64 R10, c[0x0][R24+0x228] ;  /* 0x00008a00180a7b82 */ /* 0x000f300000000a00 */
[----:B------:R-:W5:Y:S08]  /*1e130*/  LDC.64 R12, c[0x0][R24+0x210] ;  /* 0x00008400180c7b82 */ /* 0x000f700000000a00 */
[----:B------:R-:W0:Y:S08]  /*1e140*/  @P1 LDC R0, c[0x0][0xbec] ;  /* 0x0002fb00ff001b82 */ /* 0x000e300000000800 */
[----:B------:R-:W4:Y:S01]  /*1e150*/  @P1 LDC R37, c[0x0][0xbf0] ;  /* 0x0002fc00ff251b82 */ /* 0x000f220000000800 */
[----:B--2---:R-:W-:-:S07]  /*1e160*/  IMAD R9, R9, R31, RZ ;  /* 0x0000001f09097224 */ /* 0x004fce00078e02ff */
[----:B-1----:R-:W1:Y:S01]  /*1e170*/  @!P0 LDC R4, c[0x0][0xb50] ;  /* 0x0002d400ff048b82 */ /* 0x002e620000000800 */
[----:B------:R-:W-:-:S04]  /*1e180*/  IMAD.WIDE.U32 R14, R8, R31, RZ ;  /* 0x0000001f080e7225 */ /* 0x000fc800078e00ff */
[----:B------:R-:W-:Y:S02]  /*1e190*/  IMAD R9, R8, R30, R9 ;  /* 0x0000001e08097224 */ /* 0x000fe400078e0209 */
[----:B0-----:R-:W-:Y:S01]  /*1e1a0*/  @P1 IMAD.HI.U32 R0, R33, R0, RZ ;  /* 0x0000000021001227 */ /* 0x001fe200078e00ff */
[----:B------:R-:W0:Y:S03]  /*1e1b0*/  @!P0 LDC R5, c[0x0][0xb54] ;  /* 0x0002d500ff058b82 */ /* 0x000e260000000800 */
[-C--:B---3--:R-:W-:Y:S02]  /*1e1c0*/  IMAD R29, R7, R206.reuse, RZ ;  /* 0x000000ce071d7224 */ /* 0x088fe400078e02ff */
[----:B------:R-:W-:Y:S01]  /*1e1d0*/  IMAD.WIDE.U32 R6, R6, R206, RZ ;  /* 0x000000ce06067225 */ /* 0x000fe200078e00ff */
[----:B----4-:R-:W-:-:S03]  /*1e1e0*/  @P1 SHF.R.U32.HI R21, RZ, R37, R0 ;  /* 0x00000025ff151219 */ /* 0x010fc60000011600 */
[----:B------:R-:W-:Y:S01]  /*1e1f0*/  IMAD.IADD R29, R7, 0x1, R29 ;  /* 0x00000001071d7824 */ /* 0x000fe200078e021d */
[----:B------:R-:W-:Y:S01]  /*1e200*/  IADD3 R0, P1, P3, R14, R6, R3 ;  /* 0x000000060e007210 */ /* 0x000fe20007b3e003 */
[----:B------:R-:W-:Y:S02]  /*1e210*/  IMAD.IADD R14, R15, 0x1, R9 ;  /* 0x000000010f0e7824 */ /* 0x000fe400078e0209 */
[----:B------:R-:W-:Y:S02]  /*1e220*/  IMAD.MOV R8, RZ, RZ, -R21 ;  /* 0x000000ffff087224 */ /* 0x000fe400078e0a15 */
[----:B------:R-:W-:-:S04]  /*1e230*/  IMAD.WIDE.U32 R6, R10, R215, RZ ;  /* 0x000000d70a067225 */ /* 0x000fc800078e00ff */
[----:B------:R-:W-:Y:S02]  /*1e240*/  IMAD R11, R11, R215, RZ ;  /* 0x000000d70b0b7224 */ /* 0x000fe400078e02ff */
[----:B------:R-:W-:Y:S01]  /*1e250*/  IMAD R9, R35, R8, R33 ;  /* 0x0000000823097224 */ /* 0x000fe200078e0221 */
[----:B------:R-:W-:Y:S01]  /*1e260*/  IADD3.X R8, R14, R29, R28, P1, P3 ;  /* 0x0000001d0e087210 */ /* 0x000fe20000fe641c */
[----:B------:R-:W-:Y:S01]  /*1e270*/  IMAD.IADD R11, R7, 0x1, R11 ;  /* 0x00000001070b7824 */ /* 0x000fe200078e020b */
[----:B------:R-:W-:Y:S01]  /*1e280*/  IADD3 R6, P0, P1, R21, R0, R6 ;  /* 0x0000000015067210 */ /* 0x000fe2000791e006 */
[----:B-----5:R-:W-:Y:S01]  /*1e290*/  IMAD R0, R13, R9, RZ ;  /* 0x000000090d007224 */ /* 0x020fe200078e02ff */
        /* <DEDUP_REMOVED lines=8> */
[----:B0-----:R-:W-:-:S05]  /*1e320*/  LEA.HI.X R5, R6, R5, R0, 0x2, P0 ;  /* 0x0000000506057211 */ /* 0x001fca00000f1400 */
[----:B------:R2:W-:Y:S02]  /*1e330*/  STG.E desc[UR42][R4.64], R7 ;  /* 0x0000000704007986 */ /* 0x0005e4000c10192a */
.L_x_1750:
[----:B------:R-:W-:Y:S05]  /*1e340*/  BSYNC B1 ;  /* 0x0000000000017941 */ /* 0x000fea0003800000 */
.L_x_1749:
[----:B------:R-:W-:Y:S05]  /*1e350*/  @P2 BRA `(.L_x_1743) ;  /* 0x0000000400b82947 */ /* 0x000fea0003800000 */
[----:B------:R-:W3:Y:S01]  /*1e360*/  LDC R21, c[0x0][0xbe8] ;  /* 0x0002fa00ff157b82 */ /* 0x000ee20000000800 */
[----:B------:R-:W-:Y:S01]  /*1e370*/  ULDC.64 UR4, c[0x0][0xaa0] ;  /* 0x0002a80000047ab9 */ /* 0x000fe20000000a00 */
[----:B------:R-:W-:Y:S01]  /*1e380*/  ULDC.64 UR6, c[0x0][0xaf0] ;  /* 0x0002bc0000067ab9 */ /* 0x000fe20000000a00 */
[----:B------:R-:W-:Y:S02]  /*1e390*/  IMAD R0, R28, UR4, RZ ;  /* 0x000000041c007c24 */ /* 0x000fe4000f8e02ff */
[----:B--2---:R-:W-:-:S04]  /*1e3a0*/  IMAD.WIDE.U32 R4, R3, UR4, RZ ;  /* 0x0000000403047c25 */ /* 0x004fc8000f8e00ff */
[----:B------:R-:W-:Y:S01]  /*1e3b0*/  IMAD R7, R3, UR5, R0 ;  /* 0x0000000503077c24 */ /* 0x000fe2000f8e0200 */
[----:B------:R-:W-:Y:S01]  /*1e3c0*/  ULDC.64 UR4, c[0x0][0xae8] ;  /* 0x0002ba0000047ab9 */ /* 0x000fe20000000a00 */
[----:B------:R-:W-:Y:S02]  /*1e3d0*/  IMAD R3, R207, 0x20, R23 ;  /* 0x00000020cf037824 */ /* 0x000fe400078e0217 */
[----:B------:R-:W-:Y:S02]  /*1e3e0*/  IMAD.IADD R5, R5, 0x1, R7 ;  /* 0x0000000105057824 */ /* 0x000fe400078e0207 */
[----:B------:R-:W-:Y:S02]  /*1e3f0*/  IMAD.IADD R8, R192, 0x1, R3 ;  /* 0x00000001c0087824 */ /* 0x000fe400078e0203 */
[----:B------:R-:W-:-:S04]  /*1e400*/  IMAD.WIDE.U32 R4, R206, UR4, R4 ;  /* 0x00000004ce047c25 */ /* 0x000fc8000f8e0004 */
[----:B------:R-:W-:Y:S02]  /*1e410*/  IMAD.MOV.U32 R3, RZ, RZ, R8 ;  /* 0x000000ffff037224 */ /* 0x000fe400078e0008 */
[----:B------:R-:W-:Y:S01]  /*1e420*/  IMAD R6, R30, UR6, RZ ;  /* 0x000000061e067c24 */ /* 0x000fe2000f8e02ff */
[----:B---3--:R-:W-:Y:S01]  /*1e430*/  ISETP.NE.AND P0, PT, R21, 0x1, PT ;  /* 0x000000011500780c */ /* 0x008fe20003f05270 */
[----:B------:R-:W-:Y:S01]  /*1e440*/  IMAD R5, R206, UR5, R5 ;  /* 0x00000005ce057c24 */ /* 0x000fe2000f8e0205 */
[----:B------:R-:W-:Y:S01]  /*1e450*/  ULDC.64 UR4, c[0x0][0xae0] ;  /* 0x0002b80000047ab9 */ /* 0x000fe20000000a00 */
[----:B------:R-:W-:Y:S02]  /*1e460*/  IMAD.IADD R192, R23, 0x1, R192 ;  /* 0x0000000117c07824 */ /* 0x000fe400078e02c0 */
[----:B------:R-:W-:-:S08]  /*1e470*/  IMAD.WIDE.U32 R4, R31, UR6, R4 ;  /* 0x000000061f047c25 */ /* 0x000fd0000f8e0004 */
[----:B------:R-:W2:Y:S08]  /*1e480*/  @P0 LDC R9, c[0x0][0xbec] ;  /* 0x0002fb00ff090b82 */ /* 0x000eb00000000800 */
[----:B------:R-:W3:Y:S01]  /*1e490*/  @P0 LDC R11, c[0x0][0xbf0] ;  /* 0x0002fc00ff0b0b82 */ /* 0x000ee20000000800 */
[----:B--2---:R-:W-:-:S04]  /*1e4a0*/  @P0 IMAD.HI.U32 R0, R8, R9, RZ ;  /* 0x0000000908000227 */ /* 0x004fc800078e00ff */
[----:B------:R-:W-:Y:S01]  /*1e4b0*/  IMAD R9, R31, UR7, R6 ;  /* 0x000000071f097c24 */ /* 0x000fe2000f8e0206 */
[----:B---3--:R-:W-:-:S03]  /*1e4c0*/  @P0 SHF.R.U32.HI R3, RZ, R11, R0 ;  /* 0x0000000bff030219 */ /* 0x008fc60000011600 */
[----:B------:R-:W-:Y:S01]  /*1e4d0*/  IMAD.IADD R5, R5, 0x1, R9 ;  /* 0x0000000105057824 */ /* 0x000fe200078e0209 */
[--C-:B------:R-:W-:Y:S01]  /*1e4e0*/  SHF.R.S32.HI R0, RZ, 0x1f, R3.reuse ;  /* 0x0000001fff007819 */ /* 0x100fe20000011403 */
[----:B------:R-:W-:Y:S02]  /*1e4f0*/  IMAD.MOV R7, RZ, RZ, -R3 ;  /* 0x000000ffff077224 */ /* 0x000fe400078e0a03 */
[----:B------:R-:W-:-:S04]  /*1e500*/  IMAD.WIDE.U32 R4, R3, UR4, R4 ;  /* 0x0000000403047c25 */ /* 0x000fc8000f8e0004 */
[----:B------:R-:W-:Y:S02]  /*1e510*/  IMAD R7, R21, R7, R8 ;  /* 0x0000000715077224 */ /* 0x000fe400078e0208 */
[----:B------:R-:W-:-:S04]  /*1e520*/  IMAD R0, R0, UR4, RZ ;  /* 0x0000000400007c24 */ /* 0x000fc8000f8e02ff */
[----:B------:R-:W-:Y:S01]  /*1e530*/  IMAD R9, R3, UR5, R0 ;  /* 0x0000000503097c24 */ /* 0x000fe2000f8e0200 */
[----:B------:R-:W-:Y:S01]  /*1e540*/  SHF.R.S32.HI R0, RZ, 0x1f, R7 ;  /* 0x0000001fff007819 */ /* 0x000fe20000011407 */
[----:B------:R-:W-:Y:S02]  /*1e550*/  ULDC.64 UR4, c[0x0][0xad8] ;  /* 0x0002b60000047ab9 */ /* 0x000fe40000000a00 */
[----:B------:R-:W-:Y:S02]  /*1e560*/  IMAD.IADD R5, R5, 0x1, R9 ;  /* 0x0000000105057824 */ /* 0x000fe400078e0209 */
[----:B------:R-:W-:Y:S02]  /*1e570*/  IMAD R0, R0, UR4, RZ ;  /* 0x0000000400007c24 */ /* 0x000fe4000f8e02ff */
[----:B------:R-:W-:-:S04]  /*1e580*/  IMAD.WIDE.U32 R4, R7, UR4, R4 ;  /* 0x0000000407047c25 */ /* 0x000fc8000f8e0004 */
[----:B------:R-:W-:Y:S01]  /*1e590*/  IMAD R3, R7, UR5, R0 ;  /* 0x0000000507037c24 */ /* 0x000fe2000f8e0200 */
[----:B------:R-:W-:Y:S02]  /*1e5a0*/  ULDC.64 UR4, c[0x0][0xa80] ;  /* 0x0002a00000047ab9 */ /* 0x000fe40000000a00 */
[----:B------:R-:W-:Y:S01]  /*1e5b0*/  LEA R0, P0, R4, UR4, 0x1 ;  /* 0x0000000404007c11 */ /* 0x000fe2000f8008ff */
[----:B------:R-:W-:Y:S01]  /*1e5c0*/  IMAD.IADD R3, R5, 0x1, R3 ;  /* 0x0000000105037824 */ /* 0x000fe200078e0203 */
[----:B------:R-:W-:-:S04]  /*1e5d0*/  UMOV UR4, 0xffffffff ;  /* 0xffffffff00047882 */ /* 0x000fc80000000000 */
[----:B------:R-:W-:Y:S01]  /*1e5e0*/  LEA.HI.X R4, R4, UR5, R3, 0x1, P0 ;  /* 0x0000000504047c11 */ /* 0x000fe200080f0c03 */
[----:B------:R-:W-:Y:S06]  /*1e5f0*/  BRA.DIV UR4, `(.L_x_1751) ;  /* 0x000000ae04187947 */ /* 0x000fec000b800000 */
[----:B------:R2:W3:Y:S04]  /*1e600*/  SHFL.IDX PT, R3, R4, RZ, 0x181f ;  /* 0x00181fff04037589 */ /* 0x0004e800000e0000 */
[----:B------:R2:W4:Y:S02]  /*1e610*/  SHFL.IDX PT, R14, R0, RZ, 0x181f ;  /* 0x00181fff000e7589 */ /* 0x00052400000e0000 */
.L_x_2014:
[----:B------:R-:W-:Y:S01]  /*1e620*/  IMAD R20, R20, R21, RZ ;  /* 0x0000001514147224 */ /* 0x000fe200078e02ff */
[----:B------:R-:W-:Y:S04]  /*1e630*/  BSSY B1, `(.L_x_1752) ;  /* 0x000000c000017945 */ /* 0x000fe80003800000 */
[----:B------:R-:W-:-:S13]  /*1e640*/  ISETP.GE.AND P0, PT, R192, R20, PT ;  /* 0x00000014c000720c */ /* 0x000fda0003f06270 */
[----:B------:R-:W-:Y:S05]  /*1e650*/  @P0 BRA `(.L_x_1753) ;  /* 0x0000000000240947 */ /* 0x000fea0003800000 */
[----:B------:R-:W-:Y:S02]  /*1e660*/  ULDC UR4, c[0x0][0xac8] ;  /* 0x0002b20000047ab9 */ /* 0x000fe40000000800 */
[----:B------:R-:W-:Y:S02]  /*1e670*/  ISETP.GE.AND P2, PT, R16, UR4, PT ;  /* 0x0000000410007c0c */ /* 0x000fe4000bf46270 */
[----:B------:R-:W-:-:S11]  /*1e680*/  ISETP.GE.AND P3, PT, R190, UR4, PT ;  /* 0x00000004be007c0c */ /* 0x000fd6000bf66270 */
[-C--:B----4-:R-:W-:Y:S02]  /*1e690*/  @!P2 LEA R6, P0, R16, R14.reuse, 0x1 ;  /* 0x0000000e1006a211 */ /* 0x090fe400078008ff */
[----:B------:R-:W-:Y:S02]  /*1e6a0*/  @!P3 LEA R14, P1, R190, R14, 0x1 ;  /* 0x0000000ebe0eb211 */ /* 0x000fe400078208ff */
[-C--:B---3--:R-:W-:Y:S02]  /*1e6b0*/  @!P2 LEA.HI.X R7, R16, R3.reuse, R17, 0x1, P0 ;  /* 0x000000031007a211 */ /* 0x088fe400000f0c11 */
[----:B------:R-:W-:-:S03]  /*1e6c0*/  @!P3 LEA.HI.X R15, R190, R3, R214, 0x1, P1 ;  /* 0x00000003be0fb211 */ /* 0x000fc600008f0cd6 */
[----:B------:R3:W-:Y:S04]  /*1e6d0*/  @!P2 ST.E.128 desc[UR42][R6.64], RZ ;  /* 0x000000ff0600a985 */ /* 0x0007e8000c101d2a */
[----:B------:R3:W-:Y:S02]  /*1e6e0*/  @!P3 ST.E.128 desc[UR42][R14.64], RZ ;  /* 0x000000ff0e00b985 */ /* 0x0007e4000c101d2a */
.L_x_1753:
[----:B------:R-:W-:Y:S05]  /*1e6f0*/  BSYNC B1 ;  /* 0x0000000000017941 */ /* 0x000fea0003800000 */
.L_x_1752:
[----:B------:R-:W-:-:S03]  /*1e700*/  UMOV UR4, 0xffffffff ;  /* 0xffffffff00047882 */ /* 0x000fc60000000000 */
[----:B------:R-:W-:Y:S05]  /*1e710*/  BRA.DIV UR4, `(.L_x_1754) ;  /* 0x000000ae04047947 */ /* 0x000fea000b800000 */
[----:B---3--:R3:W0:Y:S04]  /*1e720*/  SHFL.IDX PT, R3, R4, 0x1, 0x181f ;  /* 0x00381f0004037f89 */ /* 0x00862800000e0000 */
[----:B----4-:R3:W4:Y:S02]  /*1e730*/  SHFL.IDX PT, R14, R0, 0x1, 0x181f ;  /* 0x00381f00000e7f89 */ /* 0x01072400000e0000 */
.L_x_2018:
[----:B------:R-:W-:Y:S01]  /*1e740*/  VIADD R5, R192, 0x20 ;  /* 0x00000020c0057836 */ /* 0x000fe20000000000 */
        /* <DEDUP_REMOVED lines=8> */
[-C--:B0-----:R-:W-:Y:S02]  /*1e7d0*/  @!P2 LEA.HI.X R7, R16, R3.reuse, R17, 0x1, P0 ;  /* 0x000000031007a211 */ /* 0x081fe400000f0c11 */
[----:B------:R-:W-:-:S03]  /*1e7e0*/  @!P3 LEA.HI.X R15, R190, R3, R214, 0x1, P1 ;  /* 0x00000003be0fb211 */ /* 0x000fc600008f0cd6 */
[----:B------:R0:W-:Y:S04]  /*1e7f0*/  @!P2 ST.E.128 desc[UR42][R6.64], RZ ;  /* 0x000000ff0600a985 */ /* 0x0001e8000c101d2a */
[----:B------:R0:W-:Y:S02]  /*1e800*/  @!P3 ST.E.128 desc[UR42][R14.64], RZ ;  /* 0x000000ff0e00b985 */ /* 0x0001e4000c101d2a */
.L_x_1756:
[----:B------:R-:W-:Y:S05]  /*1e810*/  BSYNC B1 ;  /* 0x0000000000017941 */ /* 0x000fea0003800000 */
.L_x_1755:
[----:B------:R-:W-:-:S03]  /*1e820*/  UMOV UR4, 0xffffffff ;  /* 0xffffffff00047882 */ /* 0x000fc60000000000 */
[----:B------:R-:W-:Y:S05]  /*1e830*/  BRA.DIV UR4, `(.L_x_1757) ;  /* 0x000000ae04047947 */ /* 0x000fea000b800000 */
[----:B0-----:R0:W0:Y:S04]  /*1e840*/  SHFL.IDX PT, R3, R4, 0x2, 0x181f ;  /* 0x00581f0004037f89 */ /* 0x00102800000e0000 */
[----:B----4-:R4:W0:Y:S02]  /*1e850*/  SHFL.IDX PT, R14, R0, 0x2, 0x181f ;  /* 0x00581f00000e7f89 */ /* 0x01082400000e0000 */
.L_x_2022:
[----:B------:R-:W-:Y:S01]  /*1e860*/  VIADD R5, R192, 0x40 ;  /* 0x00000040c0057836 */ /* 0x000fe20000000000 */
[----:B------:R-:W-:Y:S04]  /*1e870*/  BSSY B1, `(.L_x_1758) ;  /* 0x000000c000017945 */ /* 0x000fe80003800000 */
[----:B------:R-:W-:-:S13]  /*1e880*/  ISETP.GE.AND P0, PT, R5, R20, PT ;  /* 0x000000140500720c */ /* 0x000fda0003f06270 */
[----:B------:R-:W-:Y:S05]  /*1e890*/  @P0 BRA `(.L_x_1759) ;  /* 0x0000000000240947 */ /* 0x000fea0003800000 */
[----:B------:R-:W-:Y:S02]  /*1e8a0*/  ULDC UR4, c[0x0][0xac8] ;  /* 0x0002b20000047ab9 */ /* 0x000fe40000000800 */
[----:B------:R-:W-:Y:S02]  /*1e8b0*/  ISETP.GE.AND P2, PT, R16, UR4, PT ;  /* 0x0000000410007c0c */ /* 0x000fe4000bf46270 */
[----:B------:R-:W-:-:S11]  /*1e8c0*/  ISETP.GE.AND P3, PT, R190, UR4, PT ;  /* 0x00000004be007c0c */ /* 0x000fd6000bf66270 */
[-C--:B0-----:R-:W-:Y:S02]  /*1e8d0*/  @!P2 LEA R6, P0, R16, R14.reuse, 0x1 ;  /* 0x0000000e1006a211 */ /* 0x081fe400078008ff */
[----:B------:R-:W-:Y:S02]  /*1e8e0*/  @!P3 LEA R14, P1, R190, R14, 0x1 ;  /* 0x0000000ebe0eb211 */ /* 0x000fe400078208ff */
[-C--:B------:R-:W-:Y:S02]  /*1e8f0*/  @!P2 LEA.HI.X R7, R16, R3.reuse, R17, 0x1, P0 ;  /* 0x000000031007a211 */ /* 0x080fe400000f0c11 */
[----:B------:R-:W-:-:S03]  /*1e900*/  @!P3 LEA.HI.X R15, R190, R3, R214, 0x1, P1 ;  /* 0x00000003be0fb211 */ /* 0x000fc600008f0cd6 */
[----:B------:R0:W-:Y:S04]  /*1e910*/  @!P2 ST.E.128 desc[UR42][R6.64], RZ ;  /* 0x000000ff0600a985 */ /* 0x0001e8000c101d2a */
[----:B------:R0:W-:Y:S02]  /*1e920*/  @!P3 ST.E.128 desc[UR42][R14.64], RZ ;  /* 0x000000ff0e00b985 */ /* 0x0001e4000c101d2a */
.L_x_1759:
[----:B------:R-:W-:Y:S05]  /*1e930*/  BSYNC B1 ;  /* 0x0000000000017941 */ /* 0x000fea0003800000 */
.L_x_1758:
[----:B------:R-:W-:-:S03]  /*1e940*/  UMOV UR4, 0xffffffff ;  /* 0xffffffff00047882 */ /* 0x000fc60000000000 */
[----:B------:R-:W-:Y:S05]  /*1e950*/  BRA.DIV UR4, `(.L_x_1760) ;  /* 0x000000ae04047947 */ /* 0x000fea000b800000 */
[----:B0-----:R0:W0:Y:S04]  /*1e960*/  SHFL.IDX PT, R3, R4, 0x3, 0x181f ;  /* 0x00781f0004037f89 */ /* 0x00102800000e0000 */
[----:B------:R0:W0:Y:S02]  /*1e970*/  SHFL.IDX PT, R14, R0, 0x3, 0x181f ;  /* 0x00781f00000e7f89 */ /* 0x00002400000e0000 */
.L_x_2026:
[----:B0-234-:R-:W-:-:S05]  /*1e980*/  VIADD R0, R192, 0x60 ;  /* 0x00000060c0007836 */ /* 0x01dfca0000000000 */
[----:B------:R-:W-:-:S13]  /*1e990*/  ISETP.GE.AND P0, PT, R0, R20, PT ;  /* 0x000000140000720c */ /* 0x000fda0003f06270 */
[----:B------:R-:W-:Y:S05]  /*1e9a0*/  @P0 BRA `(.L_x_1743) ;  /* 0x0000000000240947 */ /* 0x000fea0003800000 */
[----:B------:R-:W-:Y:S02]  /*1e9b0*/  ULDC UR4, c[0x0][0xac8] ;  /* 0x0002b20000047ab9 */ /* 0x000fe40000000800 */
[----:B------:R-:W-:Y:S02]  /*1e9c0*/  ISETP.GE.AND P2, PT, R16, UR4, PT ;  /* 0x0000000410007c0c */ /* 0x000fe4000bf46270 */
[----:B------:R-:W-:-:S11]  /*1e9d0*/  ISETP.GE.AND P3, PT, R190, UR4, PT ;  /* 0x00000004be007c0c */ /* 0x000fd6000bf66270 */
[-C--:B------:R-:W-:Y:S02]  /*1e9e0*/  @!P2 LEA R4, P0, R16, R14.reuse, 0x1 ;  /* 0x0000000e1004a211 */ /* 0x080fe400078008ff */
[----:B------:R-:W-:Y:S02]  /*1e9f0*/  @!P3 LEA R14, P1, R190, R14, 0x1 ;  /* 0x0000000ebe0eb211 */ /* 0x000fe400078208ff */
[-C--:B------:R-:W-:Y:S02]  /*1ea00*/  @!P2 LEA.HI.X R5, R16, R3.reuse, R17, 0x1, P0 ;  /* 0x000000031005a211 */ /* 0x080fe400000f0c11 */
[----:B------:R-:W-:-:S03]  /*1ea10*/  @!P3 LEA.HI.X R15, R190, R3, R214, 0x1, P1 ;  /* 0x00000003be0fb211 */ /* 0x000fc600008f0cd6 */
[----:B------:R3:W-:Y:S04]  /*1ea20*/  @!P2 ST.E.128 desc[UR42][R4.64], RZ ;  /* 0x000000ff0400a985 */ /* 0x0007e8000c101d2a */
[----:B------:R3:W-:Y:S02]  /*1ea30*/  @!P3 ST.E.128 desc[UR42][R14.64], RZ ;  /* 0x000000ff0e00b985 */ /* 0x0007e4000c101d2a */
.L_x_1743:
[----:B------:R-:W-:Y:S05]  /*1ea40*/  BSYNC B0 ;  /* 0x0000000000007941 */ /* 0x000fea0003800000 */
.L_x_1729:
[----:B------:R-:W-:Y:S02]  /*1ea50*/  ULDC UR4, c[0x0][0xc3c] ;  /* 0x00030f0000047ab9 */ /* 0x000fe40000000800 */
[----:B-1----:R-:W-:-:S13]  /*1ea60*/  ISETP.GE.AND P0, PT, R27, UR4, PT ;  /* 0x000000041b007c0c */ /* 0x002fda000bf06270 */
[----:B------:R-:W-:Y:S05]  /*1ea70*/  @!P0 BRA `(.L_x_1761) ;  /* 0xfffffe2800648947 */ /* 0x000fea000383ffff */
[----:B------:R-:W-:Y:S05]  /*1ea80*/  BRA `(.L_x_1486) ;  /* 0x0000008800707947 */ /* 0x000fea0003800000 */
.L_x_1484:
        /* <DEDUP_REMOVED lines=20> */
.L_x_1762:
        /* <DEDUP_REMOVED lines=43> */
.L_x_1766:
        /* <DEDUP_REMOVED lines=39> */
.L_x_1764:
        /* <DEDUP_REMOVED lines=12> */
.L_x_1767:
        /* <DEDUP_REMOVED lines=63> */
.L_x_1768:
        /* <DEDUP_REMOVED lines=61> */
.L_x_1769:
[----:B01----:R-:W-:-:S05]  /*1f970*/  LOP3.LUT R3, RZ, R2, RZ, 0x33, !PT ;  /* 0x00000002ff037212 */ /* 0x003fca00078e33ff */
[----:B------:R-:W-:-:S05]  /*1f980*/  IMAD.IADD R2, R4, 0x1, R3 ;  /* 0x0000000104027824 */ /* 0x000fca00078e0203 */
[----:B------:R1:W-:Y:S01]  /*1f990*/  STL [R1+0x4], R2 ;  /* 0x0000040201007387 */ /* 0x0003e20000100800 */
[----:B------:R-:W-:Y:S05]  /*1f9a0*/  BRA `(.L_x_1770) ;  /* 0x0000000000107947 */ /* 0x000fea0003800000 */
.L_x_1765:
[----:B------:R-:W-:Y:S01]  /*1f9b0*/  IMAD.U32 R2, RZ, RZ, UR6 ;  /* 0x00000006ff027e24 */ /* 0x000fe2000f8e00ff */
[----:B------:R0:W-:Y:S04]  /*1f9c0*/  STL [R1+0x4], RZ ;  /* 0x000004ff01007387 */ /* 0x0001e80000100800 */
[----:B------:R0:W-:Y:S04]  /*1f9d0*/  STL [R1+0x8], RZ ;  /* 0x000008ff01007387 */ /* 0x0001e80000100800 */
[----:B------:R0:W-:Y:S02]  /*1f9e0*/  STL [R1], R2 ;  /* 0x0000000201007387 */ /* 0x0001e40000100800 */
.L_x_1770:
        /* <DEDUP_REMOVED lines=10> */
.L_x_1763:
        /* <DEDUP_REMOVED lines=31> */
[----:B------:R0:W-:Y:S04]  /*1fc80*/  STL [R1+0x20], R2 ;  /* 0x0000200201007387 */ /* 0x0001e80000100800 */
[----:B------:R0:W-:Y:S04]  /*1fc90*/  STL [R1+0x1c], RZ ;  /* 0x00001cff01007387 */ /* 0x0001e80000100800 */
[----:B------:R0:W-:Y:S02]  /*1fca0*/  STL [R1+0x14], R2 ;  /* 0x0000140201007387 */ /* 0x0001e40000100800 */
.L_x_1926:
[----:B------:R-:W2:Y:S01]  /*1fcb0*/  LDL R14, [R1+0xc] ;  /* 0x00000c00010e7983 */ /* 0x000ea20000100800 */
[----:B------:R-:W-:Y:S05]  /*1fcc0*/  YIELD ;  /* 0x0000000000007946 */ /* 0x000fea0003800000 */
[----:B------:R-:W-:Y:S01]  /*1fcd0*/  ULDC.64 UR4, c[0x0][0xa28] ;  /* 0x00028a0000047ab9 */ /* 0x000fe20000000a00 */
[----:B01----:R-:W-:Y:S02]  /*1fce0*/  CS2R R6, SRZ ;  /* 0x0000000000067805 */ /* 0x003fe4000001ff00 */
[----:B------:R-:W-:Y:S01]  /*1fcf0*/  ISETP.NE.U32.AND P0, PT, RZ, UR4, PT ;  /* 0x00000004ff007c0c */ /* 0x000fe2000bf05070 */
[----:B------:R-:W1:Y:S01]  /*1fd00*/  LDC.64 R12, c[0x0][0xa00] ;  /* 0x00028000ff0c7b82 */ /* 0x000e620000000a00 */
[----:B------:R-:W-:Y:S01]  /*1fd10*/  ULDC.64 UR6, c[0x0][0xa08] ;  /* 0x0002820000067ab9 */ /* 0x000fe20000000a00 */
[----:B------:R-:W-:Y:S01]  /*1fd20*/  ULDC.64 UR8, c[0x0][0xa10] ;  /* 0x0002840000087ab9 */ /* 0x000fe20000000a00 */
[----:B------:R-:W-:Y:S01]  /*1fd30*/  ISETP.NE.AND.EX P0, PT, RZ, UR5, PT, P0 ;  /* 0x00000005ff007c0c */ /* 0x000fe2000bf05300 */
[----:B------:R-:W-:-:S04]  /*1fd40*/  ULDC.64 UR4, c[0x0][0xa18] ;  /* 0x0002860000047ab9 */ /* 0x000fc80000000a00 */
[----:B------:R-:W4:Y:S08]  /*1fd50*/  LDC.64 R4, c[0x0][0xa08] ;  /* 0x00028200ff047b82 */ /* 0x000f300000000a00 */
        /* <DEDUP_REMOVED lines=8> */
[----:B------:R-:W-:Y:S01]  /*1fde0*/  ISETP.NE.U32.AND P4, PT, RZ, UR8, PT ;  /* 0x00000008ff007c0c */ /* 0x000fe2000bf85070 */
[----:B---3--:R-:W-:Y:S01]  /*1fdf0*/  IMAD.MOV.U32 R8, RZ, RZ, RZ ;  /* 0x000000ffff087224 */ /* 0x008fe200078e00ff */
[----:B------:R-:W-:Y:S01]  /*1fe00*/  ISETP.NE.U32.AND P1, PT, RZ, UR4, PT ;  /* 0x00000004ff007c0c */ /* 0x000fe2000bf25070 */
[----:B0-----:R-:W0:Y:S01]  /*1fe10*/  LDC.64 R2, c[0x0][0xa10] ;  /* 0x00028400ff027b82 */ /* 0x001e220000000a00 */
[----:B------:R-:W-:-:S02]  /*1fe20*/  IMAD.MOV.U32 R0, RZ, RZ, RZ ;  /* 0x000000ffff007224 */ /* 0x000fc400078e00ff */
[----:B------:R-:W-:Y:S01]  /*1fe30*/  ISETP.NE.AND.EX P3, PT, RZ, UR5, PT, P1 ;  /* 0x00000005ff007c0c */ /* 0x000fe2000bf65310 */
[----:B----4-:R-:W-:-:S04]  /*1fe40*/  IMAD.WIDE R4, R14, 0x4, R4 ;  /* 0x000000040e047825 */ /* 0x010fc800078e0204 */
[----:B------:R-:W1:Y:S01]  /*1fe50*/  @P0 LDC.64 R10, c[0x0][0xa18] ;  /* 0x00028600ff0a0b82 */ /* 0x000e620000000a00 */
[----:B------:R-:W-:Y:S01]  /*1fe60*/  ULDC UR4, c[0x0][0x288] ;  /* 0x0000a20000047ab9 */ /* 0x000fe20000000800 */
[----:B------:R-:W-:Y:S02]  /*1fe70*/  ISETP.NE.AND.EX P1, PT, RZ, UR7, PT, P2 ;  /* 0x00000007ff007c0c */ /* 0x000fe4000bf25320 */
[----:B------:R-:W-:-:S04]  /*1fe80*/  ISETP.NE.AND.EX P2, PT, RZ, UR9, PT, P4 ;  /* 0x00000009ff007c0c */ /* 0x000fc8000bf45340 */
[----:B------:R-:W2:Y:S07]  /*1fe90*/  @P3 LDG.E R7, desc[UR42][R12.64] ;  /* 0x0000002a0c073981 */ /* 0x000eae000c1e1900 */
[----:B------:R3:W5:Y:S01]  /*1fea0*/  @P1 LDG.E R8, desc[UR42][R4.64] ;  /* 0x0000002a04081981 */ /* 0x000762000c1e1900 */
[----:B0-----:R-:W-:-:S05]  /*1feb0*/  IMAD.WIDE R2, R14, 0x4, R2 ;  /* 0x000000040e027825 */ /* 0x001fca00078e0202 */
[----:B------:R3:W5:Y:S01]  /*1fec0*/  @P2 LDG.E R0, desc[UR42][R2.64] ;  /* 0x0000002a02002981 */ /* 0x000762000c1e1900 */
[----:B-1----:R-:W-:-:S03]  /*1fed0*/  @P0 IMAD.WIDE R10, R14, 0x4, R10 ;  /* 0x000000040e0a0825 */ /* 0x002fc600078e020a */
[----:B--2---:R0:W-:Y:S02]  /*1fee0*/  STL [R1+0x48], R7 ;  /* 0x0000480701007387 */ /* 0x0041e40000100800 */
[----:B0-----:R-:W-:Y:S01]  /*1fef0*/  IMAD.U32 R7, RZ, RZ, UR4 ;  /* 0x00000004ff077e24 */ /* 0x001fe2000f8e00ff */
[----:B------:R-:W-:-:S05]  /*1ff00*/  ULDC.64 UR4, c[0x0][0x418] ;  /* 0x0001060000047ab9 */ /* 0x000fca0000000a00 */
[----:B------:R-:W2:Y:S01]  /*1ff10*/  @P0 LDG.E R7, desc[UR42][R10.64] ;  /* 0x0000002a0a070981 */ /* 0x000ea2000c1e1900 */
[----:B------:R-:W-:-:S03]  /*1ff20*/  UISETP.NE.U32.AND UP0, UPT, UR4, URZ, UPT ;  /* 0x0000003f0400728c */ /* 0x000fc6000bf05070 */
[----:B------:R-:W-:Y:S01]  /*1ff30*/  ULDC UR4, c[0x0][0x424] ;  /* 0x0001090000047ab9 */ /* 0x000fe20000000800 */
[----:B------:R-:W-:-:S03]  /*1ff40*/  UISETP.NE.AND.EX UP0, UPT, UR5, URZ, UPT, UP0 ;  /* 0x0000003f0500728c */ /* 0x000fc6000bf05300 */
[----:B------:R-:W-:Y:S01]  /*1ff50*/  ULDC UR5, c[0x0][0x2f0] ;  /* 0x0000bc0000057ab9 */ /* 0x000fe20000000800 */
[----:B------:R-:W-:Y:S01]  /*1ff60*/  USEL UR4, UR4, 0x1, UP0 ;  /* 0x0000000104047887 */ /* 0x000fe20008000000 */
[----:B--2---:R0:W-:Y:S04]  /*1ff70*/  STL [R1+0x38], R7 ;  /* 0x0000380701007387 */ /* 0x0041e80000100800 */
[----:B------:R3:W5:Y:S01]  /*1ff80*/  LDL R15, [R1+0x38] ;  /* 0x00003800010f7983 */ /* 0x0007620000100800 */
[----:B------:R-:W-:-:S03]  /*1ff90*/  UIMAD UR4, UR4, UR5, URZ ;  /* 0x00000005040472a4 */ /* 0x000fc6000f8e023f */
[----:B------:R-:W-:Y:S02]  /*1ffa0*/  ULDC UR5, c[0x0][0x348] ;  /* 0x0000d20000057ab9 */ /* 0x000fe40000000800 */
[----:B------:R-:W-:Y:S02]  /*1ffb0*/  IMAD.U32 R10, RZ, RZ, UR5 ;  /* 0x00000005ff0a7e24 */ /* 0x000fe4000f8e00ff */
[----:B0-----:R-:W-:Y:S01]  /*1ffc0*/  IMAD.U32 R7, RZ, RZ, UR4 ;  /* 0x00000004ff077e24 */ /* 0x001fe2000f8e00ff */
[----:B---3--:R-:W-:Y:S06]  /*1ffd0*/  @P0 BRA `(.L_x_1772) ;  /* 0x0000000000140947 */ /* 0x008fec0003800000 */
[----:B------:R-:W-:Y:S05]  /*1ffe0*/  @!P3 BRA `(.L_x_1772) ;  /* 0x000000000010b947 */ /* 0x000fea0003800000 */
[----:B------:R-:W2:Y:S04]  /*1fff0*/  LDG.E R9, desc[UR42][R12.64] ;  /* 0x0000002a0c097981 */ /* 0x000ea8000c1e1900 */
[----:B------:R-:W2:Y:S02]  /*20000*/  LDG.E R12, desc[UR42][R12.64+0x4] ;  /* 0x0000042a0c0c7981 */ /* 0x000ea4000c1e1900 */
[----:B--2--5:R-:W-:-:S05]  /*20010*/  IMAD.IADD R15, R12, 0x1, -R9 ;  /* 0x000000010c0f7824 */ /* 0x024fca00078e0a09 */
[----:B------:R0:W-:Y:S02]  /*20020*/  STL [R1+0x38], R15 ;  /* 0x0000380f01007387 */ /* 0x0001e40000100800 */
.L_x_1772:
[----:B------:R-:W2:Y:S01]  /*20030*/  LDL.LU R12, [R1+0x8] ;  /* 0x00000800010c7983 */ /* 0x000ea20000300800 */
[----:B-----5:R-:W-:Y:S01]  /*20040*/  IMAD.IADD R8, R8, 0x1, R6 ;  /* 0x0000000108087824 */ /* 0x020fe200078e0206 */
[----:B------:R-:W-:Y:S02]  /*20050*/  ULDC.64 UR4, c[0x0][0xa20] ;  /* 0x0002880000047ab9 */ /* 0x000fe40000000a00 */
[----:B------:R-:W-:Y:S02]  /*20060*/  ISETP.NE.U32.AND P0, PT, RZ, UR4, PT ;  /* 0x00000004ff007c0c */ /* 0x000fe4000bf05070 */
[----:B------:R1:W-:Y:S02]  /*20070*/  STL [R1+0x18], R8 ;  /* 0x0000180801007387 */ /* 0x0003e40000100800 */
[----:B------:R-:W-:Y:S02]  /*20080*/  ISETP.NE.AND.EX P0, PT, RZ, UR5, PT, P0 ;  /* 0x00000005ff007c0c */ /* 0x000fe4000bf05300 */
[----:B--2---:R-:W-:-:S02]  /*20090*/  LOP3.LUT R11, R12, 0xff000000, RZ, 0xc0, !PT ;  /* 0xff0000000c0b7812 */ /* 0x004fc400078ec0ff */
[C---:B------:R-:W-:Y:S02]  /*200a0*/  LOP3.LUT R9, R12.reuse, 0xff0000, RZ, 0xc0, !PT ;  /* 0x00ff00000c097812 */ /* 0x040fe400078ec0ff */
[----:B------:R-:W-:Y:S02]  /*200b0*/  SHF.R.U32.HI R11, RZ, 0x8, R11 ;  /* 0x00000008ff0b7819 */ /* 0x000fe4000001160b */
[----:B------:R-:W-:Y:S02]  /*200c0*/  LOP3.LUT R16, R12, 0xffff, RZ, 0xc0, !PT ;  /* 0x0000ffff0c107812 */ /* 0x000fe400078ec0ff */
[----:B------:R-:W-:-:S03]  /*200d0*/  LEA.HI R11, R9, R11, RZ, 0x10 ;  /* 0x0000000b090b7211 */ /* 0x000fc600078f80ff */
[----:B-1----:R-:W-:Y:S05]  /*200e0*/  @!P0 BRA `(.L_x_1773) ;  /* 0x0000000000108947 */ /* 0x002fea0003800000 */
[----:B------:R-:W1:Y:S02]  /*200f0*/  LDC.64 R4, c[0x0][0xa20] ;  /* 0x00028800ff047b82 */ /* 0x000e640000000a00 */
[----:B-1----:R-:W-:-:S05]  /*20100*/  IMAD.WIDE R4, R14, 0x4, R4 ;  /* 0x000000040e047825 */ /* 0x002fca00078e0204 */
[----:B------:R1:W5:Y:S01]  /*20110*/  LDG.E R7, desc[UR42][R4.64] ;  /* 0x0000002a04077981 */ /* 0x000362000c1e1900 */
[----:B------:R-:W-:Y:S05]  /*20120*/  BRA `(.L_x_1774) ;  /* 0x0000000000107947 */ /* 0x000fea0003800000 */
.L_x_1773:
[----:B------:R-:W-:Y:S05]  /*20130*/  @!P1 BRA `(.L_x_1774) ;  /* 0x00000000000c9947 */ /* 0x000fea0003800000 */
[----:B------:R-:W2:Y:S04]  /*20140*/  LDG.E R7, desc[UR42][R4.64] ;  /* 0x0000002a04077981 */ /* 0x000ea8000c1e1900 */
[----:B------:R-:W2:Y:S02]  /*20150*/  LDG.E R4, desc[UR42][R4.64+0x4] ;  /* 0x0000042a04047981 */ /* 0x000ea4000c1e1900 */
[----:B--2---:R-:W-:-:S07]  /*20160*/  IMAD.IADD R7, R4, 0x1, -R7 ;  /* 0x0000000104077824 */ /* 0x004fce00078e0a07 */
.L_x_1774:
[----:B------:R-:W2:Y:S04]  /*20170*/  LDL.LU R8, [R1+0x4] ;  /* 0x0000040001087983 */ /* 0x000ea80000300800 */
[----:B-1----:R-:W3:Y:S04]  /*20180*/  @P2 LDG.E R4, desc[UR42][R2.64] ;  /* 0x0000002a02042981 */ /* 0x002ee8000c1e1900 */
[----:B------:R1:W3:Y:S01]  /*20190*/  @P2 LDG.E R2, desc[UR42][R2.64+0x4] ;  /* 0x0000042a02022981 */ /* 0x0002e2000c1e1900 */
[----:B-----5:R-:W-:Y:S01]  /*201a0*/  IMAD.IADD R9, R7, 0x1, -R6 ;  /* 0x0000000107097824 */ /* 0x020fe200078e0a06 */
[----:B-1----:R-:W1:Y:S02]  /*201b0*/  LDC R3, c[0x0][0x448] ;  /* 0x00011200ff037b82 */ /* 0x002e640000000800 */
[----:B-1----:R-:W-:-:S13]  /*201c0*/  ISETP.NE.AND P1, PT, R3, 0x1, PT ;  /* 0x000000010300780c */ /* 0x002fda0003f25270 */
[----:B------:R-:W1:Y:S08]  /*201d0*/  @P1 LDC R3, c[0x0][0x44c] ;  /* 0x00011300ff031b82 */ /* 0x000e700000000800 */
[----:B------:R-:W4:Y:S01]  /*201e0*/  @P1 LDC R5, c[0x0][0x450] ;  /* 0x00011400ff051b82 */ /* 0x000f220000000800 */
[----:B--2---:R-:W-:-:S04]  /*201f0*/  IMAD.SHL.U32 R13, R8, 0x80, RZ ;  /* 0x00000080080d7824 */ /* 0x004fc800078e00ff */
[----:B------:R-:W-:Y:S01]  /*20200*/  VIADD R7, R13, 0x7f ;  /* 0x0000007f0d077836 */ /* 0x000fe20000000000 */
[----:B------:R2:W-:Y:S01]  /*20210*/  STL [R1+0x30], R13 ;  /* 0x0000300d01007387 */ /* 0x0005e20000100800 */
[----:B---3--:R-:W-:Y:S02]  /*20220*/  @P2 IMAD.IADD R10, R2, 0x1, -R4 ;  /* 0x00000001020a2824 */ /* 0x008fe400078e0a04 */
[----:B-1----:R-:W-:-:S04]  /*20230*/  @P1 IMAD.HI.U32 R2, R7, R3, RZ ;  /* 0x0000000307021227 */ /* 0x002fc800078e00ff */
[----:B------:R-:W-:Y:S01]  /*20240*/  IMAD.IADD R6, R9, 0x1, R10 ;  /* 0x0000000109067824 */ /* 0x000fe200078e020a */
[----:B----4-:R-:W-:-:S03]  /*20250*/  @P1 SHF.R.U32.HI R7, RZ, R5, R2 ;  /* 0x00000005ff071219 */ /* 0x010fc60000011602 */
[C---:B------:R-:W-:Y:S01]  /*20260*/  VIADD R2, R6.reuse, 0x7f ;  /* 0x0000007f06027836 */ /* 0x040fe20000000000 */
[----:B------:R-:W-:-:S04]  /*20270*/  IADD3 R20, R6, 0x1, -R15 ;  /* 0x0000000106147810 */ /* 0x000fc80007ffe80f */
[----:B------:R-:W-:Y:S01]  /*20280*/  SHF.R.S32.HI R3, RZ, 0x1f, R2 ;  /* 0x0000001fff037819 */ /* 0x000fe20000011402 */
[----:B------:R-:W-:-:S03]  /*20290*/  IMAD.IADD R7, R20, 0x1, R7 ;  /* 0x0000000114077824 */ /* 0x000fc600078e0207 */
[----:B------:R-:W-:Y:S02]  /*202a0*/  LEA.HI R4, R3, R2, RZ, 0x7 ;  /* 0x0000000203047211 */ /* 0x000fe400078f38ff */
[----:B------:R-:W1:Y:S02]  /*202b0*/  LDC.64 R2, c[0x0][0x9e0] ;  /* 0x00027800ff027b82 */ /* 0x000e640000000a00 */
[----:B------:R-:W-:-:S05]  /*202c0*/  SHF.R.S32.HI R12, RZ, 0x7, R4 ;  /* 0x00000007ff0c7819 */ /* 0x000fca0000011404 */
[----:B------:R2:W-:Y:S01]  /*202d0*/  STL [R1+0x5c], R12 ;  /* 0x00005c0c01007387 */ /* 0x0005e20000100800 */
[----:B-1----:R-:W-:Y:S01]  /*202e0*/  ISETP.GE.AND P3, PT, R3, 0x1, PT ;  /* 0x000000010300780c */ /* 0x002fe20003f66270 */
        /* <DEDUP_REMOVED lines=8> */
[----:B------:R-:W1:Y:S02]  /*20370*/  @P0 LDC.64 R4, c[0x0][0x9e8] ;  /* 0x00027a00ff040b82 */ /* 0x000e640000000a00 */
[----:B-1----:R-:W-:-:S05]  /*20380*/  @P0 IMAD.HI.U32 R4, R2, R4, RZ ;  /* 0x0000000402040227 */ /* 0x002fca00078e00ff */
[----:B------:R-:W-:-:S04]  /*20390*/  @P0 SHF.R.U32.HI R2, RZ, R5, R4 ;  /* 0x00000005ff020219 */ /* 0x000fc80000011604 */
[----:B------:R-:W-:Y:S01]  /*203a0*/  LOP3.LUT R2, RZ, R2, RZ, 0x33, !PT ;  /* 0x00000002ff027212 */ /* 0x000fe200078e33ff */
[----:B------:R-:W-:Y:S06]  /*203b0*/  BRA `(.L_x_1778) ;  /* 0x0000000000107947 */ /* 0x000fec0003800000 */
.L_x_1777:
[----:B------:R-:W-:-:S13]  /*203c0*/  ISETP.NE.AND P0, PT, R3, 0x1, PT ;  /* 0x000000010300780c */ /* 0x000fda0003f05270 */
[----:B------:R-:W1:Y:S02]  /*203d0*/  @P0 LDC.64 R4, c[0x0][0x9e8] ;  /* 0x00027a00ff040b82 */ /* 0x000e640000000a00 */
[----:B-1----:R-:W-:-:S05]  /*203e0*/  @P0 IMAD.HI.U32 R4, R2, R4, RZ ;  /* 0x0000000402040227 */ /* 0x002fca00078e00ff */
[----:B------:R-:W-:-:S07]  /*203f0*/  @P0 SHF.R.U32.HI R2, RZ, R5, R4 ;  /* 0x00000005ff020219 */ /* 0x000fce0000011604 */
.L_x_1778:
[----:B------:R-:W-:Y:S05]  /*20400*/  BSYNC B0 ;  /* 0x0000000000007941 */ /* 0x000fea0003800000 */
.L_x_1776:
[----:B------:R-:W-:-:S05]  /*20410*/  IMAD R2, R2, R3, R3 ;  /* 0x0000000302027224 */ /* 0x000fca00078e0203 */
[----:B------:R-:W-:-:S07]  /*20420*/  VIMNMX R8, R8, R2, PT ;  /* 0x0000000208087248 */ /* 0x000fce0003fe0100 */
.L_x_1775:
[----:B------:R-:W1:Y:S01]  /*20430*/  @P1 LDC R4, c[0x0][0x44c] ;  /* 0x00011300ff041b82 */ /* 0x000e620000000800 */
[----:B------:R-:W-:Y:S01]  /*20440*/  VIADD R8, R8, 0x7f ;  /* 0x0000007f08087836 */ /* 0x000fe20000000000 */
[----:B------:R-:W-:Y:S01]  /*20450*/  ULDC UR4, c[0x0][0x9dc] ;  /* 0x0002770000047ab9 */ /* 0x000fe20000000800 */
[----:B------:R-:W-:Y:S02]  /*20460*/  IMAD.MOV.U32 R2, RZ, RZ, R13 ;  /* 0x000000ffff027224 */ /* 0x000fe400078e000d */
[----:B------:R-:W-:-:S03]  /*20470*/  IMAD.IADD R17, R6, 0x1, -R15 ;  /* 0x0000000106117824 */ /* 0x000fc600078e0a0f */
[----:B------:R-:W2:Y:S01]  /*20480*/  @P1 LDC R5, c[0x0][0x450] ;  /* 0x00011400ff051b82 */ /* 0x000ea20000000800 */
[----:B-1----:R-:W-:-:S05]  /*20490*/  @P1 IMAD.HI.U32 R4, R13, R4, RZ ;  /* 0x000000040d041227 */ /* 0x002fca00078e00ff */
[----:B--2---:R-:W-:Y:S02]  /*204a0*/  @P1 SHF.R.U32.HI R2, RZ, R5, R4 ;  /* 0x00000005ff021219 */ /* 0x004fe40000011604 */
[----:B------:R-:W-:-:S03]  /*204b0*/  SHF.R.S32.HI R4, RZ, 0x1f, R8 ;  /* 0x0000001fff047819 */ /* 0x000fc60000011408 */
[----:B------:R-:W-:Y:S01]  /*204c0*/  IMAD.IADD R6, R17, 0x1, R2 ;  /* 0x0000000111067824 */ /* 0x000fe200078e0202 */
[----:B------:R-:W-:-:S03]  /*204d0*/  LEA.HI R8, R4, R8, RZ, 0x7 ;  /* 0x0000000804087211 */ /* 0x000fc600078f38ff */
[----:B------:R-:W-:Y:S01]  /*204e0*/  VIADD R2, R6, -UR4 ;  /* 0x8000000406027c36 */ /* 0x000fe20008000000 */
[----:B------:R-:W-:-:S04]  /*204f0*/  SHF.R.S32.HI R8, RZ, 0x7, R8 ;  /* 0x00000007ff087819 */ /* 0x000fc80000011408 */
[----:B------:R-:W-:Y:S01]  /*20500*/  VIMNMX R8, R12, R8, PT ;  /* 0x000000080c087248 */ /* 0x000fe20003fe0100 */
[----:B------:R-:W-:Y:S06]  /*20510*/  @!P3 BRA `(.L_x_1779) ;  /* 0x000000000044b947 */ /* 0x000fec0003800000 */
[----:B------:R-:W-:Y:S01]  /*20520*/  ISETP.GT.AND P0, PT, R6, -0x1, PT ;  /* 0xffffffff0600780c */ /* 0x000fe20003f04270 */
[----:B------:R-:W-:-:S12]  /*20530*/  BSSY B0, `(.L_x_1780) ;  /* 0x000000d000007945 */ /* 0x000fd80003800000 */
[----:B------:R-:W-:Y:S05]  /*20540*/  @P0 BRA `(.L_x_1781) ;  /* 0x00000000001c0947 */ /* 0x000fea0003800000 */
[----:B------:R-:W-:Y:S02]  /*20550*/  ISETP.NE.AND P0, PT, R3, 0x1, PT ;  /* 0x000000010300780c */ /* 0x000fe40003f05270 */
[----:B------:R-:W-:-:S11]  /*20560*/  LOP3.LUT R6, RZ, R6, RZ, 0x33, !PT ;  /* 0x00000006ff067212 */ /* 0x000fd600078e33ff */
[----:B------:R-:W1:Y:S02]  /*20570*/  @P0 LDC.64 R4, c[0x0][0x9e8] ;  /* 0x00027a00ff040b82 */ /* 0x000e640000000a00 */
[----:B-1----:R-:W-:-:S05]  /*20580*/  @P0 IMAD.HI.U32 R4, R6, R4, RZ ;  /* 0x0000000406040227 */ /* 0x002fca00078e00ff */
[----:B------:R-:W-:-:S04]  /*20590*/  @P0 SHF.R.U32.HI R6, RZ, R5, R4 ;  /* 0x00000005ff060219 */ /* 0x000fc80000011604 */
[----:B------:R-:W-:Y:S01]  /*205a0*/  LOP3.LUT R6, RZ, R6, RZ, 0x33, !PT ;  /* 0x00000006ff067212 */ /* 0x000fe200078e33ff */
[----:B------:R-:W-:Y:S06]  /*205b0*/  BRA `(.L_x_1782) ;  /* 0x0000000000107947 */ /* 0x000fec0003800000 */
.L_x_1781:
[----:B------:R-:W-:-:S13]  /*205c0*/  ISETP.NE.AND P0, PT, R3, 0x1, PT ;  /* 0x000000010300780c */ /* 0x000fda0003f05270 */
[----:B------:R-:W1:Y:S02]  /*205d0*/  @P0 LDC.64 R4, c[0x0][0x9e8] ;  /* 0x00027a00ff040b82 */ /* 0x000e640000000a00 */
[----:B-1----:R-:W-:-:S05]  /*205e0*/  @P0 IMAD.HI.U32 R4, R6, R4, RZ ;  /* 0x0000000406040227 */ /* 0x002fca00078e00ff */
[----:B------:R-:W-:-:S07]  /*205f0*/  @P0 SHF.R.U32.HI R6, RZ, R5, R4 ;  /* 0x00000005ff060219 */ /* 0x000fce0000011604 */
.L_x_1782:
[----:B------:R-:W-:Y:S05]  /*20600*/  BSYNC B0 ;  /* 0x0000000000007941 */ /* 0x000fea0003800000 */
.L_x_1780:
[----:B------:R-:W-:-:S05]  /*20610*/  IMAD R3, R6, R3, RZ ;  /* 0x0000000306037224 */ /* 0x000fca00078e02ff */
[----:B------:R-:W-:-:S07]  /*20620*/  VIMNMX R2, R2, R3, !PT ;  /* 0x0000000302027248 */ /* 0x000fce0007fe0100 */
.L_x_1779:
[----:B------:R-:W-:Y:S01]  /*20630*/  SHF.R.S32.HI R5, RZ, 0x1f, R2 ;  /* 0x0000001fff057819 */ /* 0x000fe20000011402 */
[----:B------:R-:W-:Y:S01]  /*20640*/  BSSY B0, `(.L_x_1783) ;  /* 0x0000028000007945 */ /* 0x000fe20003800000 */
[----:B------:R-:W-:Y:S02]  /*20650*/  LOP3.LUT R13, R11, 0xff, RZ, 0xc0, !PT ;  /* 0x000000ff0b0d7812 */ /* 0x000fe400078ec0ff */
[----:B------:R-:W-:Y:S01]  /*20660*/  LEA.HI R5, R5, R2, RZ, 0x7 ;  /* 0x0000000205057211 */ /* 0x000fe200078f38ff */
[----:B------:R-:W-:Y:S01]  /*20670*/  IMAD.MOV.U32 R2, RZ, RZ, RZ ;  /* 0x000000ffff027224 */ /* 0x000fe200078e00ff */
[----:B------:R-:W-:Y:S01]  /*20680*/  SHF.R.U32.HI R4, RZ, 0x10, R11 ;  /* 0x00000010ff047819 */ /* 0x000fe2000001160b */
[----:B------:R1:W-:Y:S01]  /*20690*/  STL [R1+0x50], R13 ;  /* 0x0000500d01007387 */ /* 0x0003e20000100800 */
[----:B------:R-:W-:-:S04]  /*206a0*/  SHF.R.S32.HI R5, RZ, 0x7, R5 ;  /* 0x00000007ff057819 */ /* 0x000fc80000011405 */
[----:B------:R-:W-:-:S04]  /*206b0*/  VIMNMX R5, RZ, R5, !PT ;  /* 0x00000005ff057248 */ /* 0x000fc80007fe0100 */
[----:B------:R-:W-:-:S13]  /*206c0*/  ISETP.GT.AND P0, PT, R8, R5, PT ;  /* 0x000000050800720c */ /* 0x000fda0003f04270 */
[----:B-1----:R-:W-:Y:S05]  /*206d0*/  @!P0 BRA `(.L_x_1784) ;  /* 0x0000000000788947 */ /* 0x002fea0003800000 */
[----:B------:R-:W-:Y:S01]  /*206e0*/  ISETP.NE.AND P0, PT, R4, RZ, PT ;  /* 0x000000ff0400720c */ /* 0x000fe20003f05270 */
[----:B------:R-:W-:-:S03]  /*206f0*/  ULDC UR4, c[0x0][0x9f0] ;  /* 0x00027c0000047ab9 */ /* 0x000fc60000000800 */
[----:B------:R-:W-:-:S04]  /*20700*/  SEL R6, R4, UR4, P0 ;  /* 0x0000000404067c07 */ /* 0x000fc80008000000 */
[----:B------:R-:W-:Y:S02]  /*20710*/  IABS R7, R6 ;  /* 0x0000000600077213 */ /* 0x000fe40000000000 */
[----:B------:R-:W-:Y:S02]  /*20720*/  IADD3 R11, R6, -0x1, R8 ;  /* 0xffffffff060b7810 */ /* 0x000fe40007ffe008 */
[----:B------:R-:W1:Y:S03]  /*20730*/  I2F.RP R2, R7 ;  /* 0x0000000700027306 */ /* 0x000e660000209400 */
[----:B------:R-:W-:-:S05]  /*20740*/  IMAD.IADD R11, R11, 0x1, -R5 ;  /* 0x000000010b0b7824 */ /* 0x000fca00078e0a05 */
        /* <DEDUP_REMOVED lines=10> */
[----:B------:R-:W-:-:S03]  /*207f0*/  IABS R3, R11 ;  /* 0x0000000b00037213 */ /* 0x000fc60000000000 */
        /* <DEDUP_REMOVED lines=12> */
.L_x_1784:
[----:B------:R-:W-:Y:S05]  /*208c0*/  BSYNC B0 ;  /* 0x0000000000007941 */ /* 0x000fea0003800000 */
.L_x_1783:
[-C--:B------:R-:W-:Y:S01]  /*208d0*/  IMAD R5, R13, R2.reuse, R5 ;  /* 0x000000020d057224 */ /* 0x080fe200078e0205 */
[----:B------:R-:W-:Y:S03]  /*208e0*/  BSSY B0, `(.L_x_1785) ;  /* 0x0000122000007945 */ /* 0x000fe60003800000 */
[C---:B------:R-:W-:Y:S01]  /*208f0*/  IMAD R3, R5.reuse, 0x80, -R9 ;  /* 0x0000008005037824 */ /* 0x040fe200078e0a09 */
[----:B------:R-:W-:-:S04]  /*20900*/  VIADDMNMX R2, R5, R2, R8, PT ;  /* 0x0000000205027246 */ /* 0x000fc80003800108 */
[----:B------:R-:W-:Y:S01]  /*20910*/  VIMNMX R3, RZ, R3, !PT ;  /* 0x00000003ff037248 */ /* 0x000fe20007fe0100 */
[----:B------:R-:W-:-:S05]  /*20920*/  IMAD R2, R2, 0x80, -R9 ;  /* 0x0000008002027824 */ /* 0x000fca00078e0a09 */
[----:B------:R-:W-:-:S04]  /*20930*/  VIMNMX R2, R2, R10, PT ;  /* 0x0000000a02027248 */ /* 0x000fc80003fe0100 */
[----:B------:R-:W-:Y:S02]  /*20940*/  ISETP.GT.AND P0, PT, R2, R3, PT ;  /* 0x000000030200720c */ /* 0x000fe40003f04270 */
[----:B------:R-:W-:-:S05]  /*20950*/  SHF.R.U32.HI R3, RZ, 0x7, R3 ;  /* 0x00000007ff037819 */ /* 0x000fca0000011603 */
[----:B------:R-:W-:-:S06]  /*20960*/  IMAD.MOV.U32 R9, RZ, RZ, R3 ;  /* 0x000000ffff097224 */ /* 0x000fcc00078e0003 */
[----:B------:R-:W-:-:S05]  /*20970*/  @P0 VIADD R2, R2, 0x7f ;  /* 0x0000007f02020836 */ /* 0x000fca0000000000 */
[----:B------:R-:W-:-:S04]  /*20980*/  @P0 SHF.R.S32.HI R5, RZ, 0x1f, R2 ;  /* 0x0000001fff050819 */ /* 0x000fc80000011402 */
[----:B------:R-:W-:-:S04]  /*20990*/  @P0 LEA.HI R2, R5, R2, RZ, 0x7 ;  /* 0x0000000205020211 */ /* 0x000fc800078f38ff */
[----:B------:R-:W-:Y:S02]  /*209a0*/  @P0 SHF.R.S32.HI R9, RZ, 0x7, R2 ;  /* 0x00000007ff090819 */ /* 0x000fe40000011402 */
        /* <DEDUP_REMOVED lines=10> */
.L_x_2029:
[----:B--2---:R-:W-:Y:S02]  /*20a50*/  ISETP.NE.AND P0, PT, R14, RZ, PT ;  /* 0x000000ff0e00720c */ /* 0x004fe40003f05270 */
[----:B------:R-:W-:-:S11]  /*20a60*/  PLOP3.LUT P6, PT, PT, PT, PT, 0x8, 0x0 ;  /* 0x000000000000781c */ /* 0x000fd60003fce170 */
[----:B------:R-:W-:Y:S05]  /*20a70*/  @P0 BRA `(.L_x_1788) ;  /* 0x00000000000c0947 */ /* 0x000fea0003800000 */
[----:B------:R-:W-:-:S03]  /*20a80*/  UMOV UR4, 0xffffffff ;  /* 0xffffffff00047882 */ /* 0x000fc60000000000 */
[----:B------:R-:W-:Y:S05]  /*20a90*/  BRA.DIV UR4, `(.L_x_1789) ;  /* 0x0000008e04307947 */ /* 0x000fea000b800000 */
[----:B------:R-:W-:-:S13]  /*20aa0*/  ELECT P6, URZ, PT ;  /* 0x00000000003f782f */ /* 0x000fda00038c0000 */
.L_x_1788:
        /* <DEDUP_REMOVED lines=9> */
.L_x_2032:
[----:B------:R-:W-:Y:S05]  /*20b40*/  BSYNC B1 ;  /* 0x0000000000017941 */ /* 0x000fea0003800000 */
.L_x_1790:
        /* <DEDUP_REMOVED lines=12> */
.L_x_2033:
[----:B------:R-:W-:Y:S05]  /*20c10*/  BSYNC B2 ;  /* 0x0000000000027941 */ /* 0x000fea0003800000 */
.L_x_1794:
        /* <DEDUP_REMOVED lines=9> */
.L_x_1797:
[----:B------:R-:W-:Y:S05]  /*20cb0*/  BSYNC B2 ;  /* 0x0000000000027941 */ /* 0x000fea0003800000 */
.L_x_1796:
        /* <DEDUP_REMOVED lines=11> */
[----:B------:R-:W-:Y:S02]  /*20d70*/  IMAD.SHL.U32 R12, R5, 0x4000, RZ ;  /* 0x00004000050c7824 */ /* 0x000fe400078e00ff */
[----:B------:R-:W-:Y:S02]  /*20d80*/  VIADD R5, R7, 0x28890 ;  /* 0x0002889007057836 */ /* 0x000fe40000000000 */
[----:B------:R-:W-:-:S07]  /*20d90*/  VIADD R8, R10, 0x18400 ;  /* 0x000184000a087836 */ /* 0x000fce0000000000 */
.L_x_1798:
        /* <DEDUP_REMOVED lines=10> */
[----:B------:R-:W-:Y:S01]  /*20e40*/  IMAD.MOV.U32 R14, RZ, RZ, 0x40 ;  /* 0x00000040ff0e7424 */ /* 0x000fe200078e00ff */
[----:B------:R-:W-:Y:S01]  /*20e50*/  PLOP3.LUT P0, PT, PT, PT, PT, 0x80, 0x0 ;  /* 0x000000000000781c */ /* 0x000fe20003f0f070 */
[----:B------:R-:W-:Y:S01]  /*20e60*/  VIADD R8, R10, 0x1c400 ;  /* 0x0001c4000a087836 */ /* 0x000fe20000000000 */
[----:B------:R-:W-:Y:S01]  /*20e70*/  UMOV UR6, 0x0 ;  /* 0x0000000000067882 */ /* 0x000fe20000000000 */
[----:B------:R-:W-:Y:S01]  /*20e80*/  UMOV UR7, 0x12f00000 ;  /* 0x12f0000000077882 */ /* 0x000fe20000000000 */
[----:B------:R-:W-:-:S15]  /*20e90*/  R2UR UR10, R14 ;  /* 0x000000000e0a72ca */ /* 0x000fde00000e0000 */
.L_x_1799:
        /* <DEDUP_REMOVED lines=10> */
[----:B------:R-:W1:Y:S01]  /*20f40*/  SYNCS.PHASECHK.TRANS64.TRYWAIT P0, [R7+URZ+0x288c0], R11 ;  /* 0x0288c00b070075a7 */ /* 0x000e62000800017f */
[----:B------:R-:W-:Y:S04]  /*20f50*/  BSSY B2, `(.L_x_1800) ;  /* 0x0000002000027945 */ /* 0x000fe80003800000 */
[----:B-1----:R-:W-:Y:S05]  /*20f60*/  @!P0 BRA `(.L_x_1801) ;  /* 0x0000008800448947 */ /* 0x002fea0003800000 */
.L_x_2034:
[----:B------:R-:W-:Y:S05]  /*20f70*/  BSYNC B2 ;  /* 0x0000000000027941 */ /* 0x000fea0003800000 */
.L_x_1800:
[----:B------:R-:W-:Y:S01]  /*20f80*/  BSSY B2, `(.L_x_1802) ;  /* 0x000000b000027945 */ /* 0x000fe20003800000 */
[----:B------:R-:W-:Y:S02]  /*20f90*/  IMAD.MOV.U32 R10, RZ, RZ, 0x0 ;  /* 0x00000000ff0a7424 */ /* 0x000fe400078e00ff */
[----:B-12---:R-:W-:Y:S01]  /*20fa0*/  IMAD.MOV.U32 R11, RZ, RZ, 0x12f00000 ;  /* 0x12f00000ff0b7424 */ /* 0x006fe200078e00ff */
        /* <DEDUP_REMOVED lines=8> */
.L_x_1803:
[----:B------:R-:W-:Y:S05]  /*21030*/  BSYNC B2 ;  /* 0x0000000000027941 */ /* 0x000fea0003800000 */
.L_x_1802:
[----:B------:R-:W-:Y:S01]  /*21040*/  R2UR UR10, R13 ;  /* 0x000000000d0a72ca */ /* 0x000fe200000e0000 */
[----:B------:R-:W-:Y:S01]  /*21050*/  IMAD R8, R12, 0x2, R18 ;  /* 0x000000020c087824 */ /* 0x000fe200078e0212 */
[----:B------:R-:W-:Y:S01]  /*21060*/  R2UR UR6, R10 ;  /* 0x000000000a0672ca */ /* 0x000fe200000e0000 */
[----:B------:R-:W-:Y:S01]  /*21070*/  UIADD3 UR4, UP0, UR38, 0x670, URZ ;  /* 0x0000067026047890 */ /* 0x000fe2000ff1e03f */
[----:B------:R-:W-:Y:S01]  /*21080*/  R2UR UR7, R11 ;  /* 0x000000000b0772ca */ /* 0x000fe200000e0000 */
[----:B------:R-:W-:Y:S01]  /*21090*/  VIADD R7, R7, 0x288b0 ;  /* 0x000288b007077836 */ /* 0x000fe20000000000 */
[----:B------:R-:W-:Y:S01]  /*210a0*/  PLOP3.LUT P0, PT, PT, PT, PT, 0x80, 0x0 ;  /* 0x000000000000781c */ /* 0x000fe20003f0f070 */
[----:B------:R-:W-:Y:S01]  /*210b0*/  VIADD R5, R8, 0x400 ;  /* 0x0000040008057836 */ /* 0x000fe20000000000 */
[----:B------:R-:W-:-:S12]  /*210c0*/  UIADD3.X UR5, URZ, UR39, URZ, UP0, !UPT ;  /* 0x000000273f057290 */ /* 0x000fd800087fe43f */
.L_x_1804:
        /* <DEDUP_REMOVED lines=10> */
[----:B------:R-:W-:Y:S01]  /*21170*/  R2UR UR10, R14 ;  /* 0x000000000e0a72ca */ /* 0x000fe200000e0000 */
[----:B------:R-:W-:Y:S01]  /*21180*/  VIADD R5, R8, 0x4400 ;  /* 0x0000440008057836 */ /* 0x000fe20000000000 */
[----:B------:R-:W-:Y:S02]  /*21190*/  R2UR UR6, R10 ;  /* 0x000000000a0672ca */ /* 0x000fe400000e0000 */
[----:B------:R-:W-:Y:S02]  /*211a0*/  R2UR UR7, R11 ;  /* 0x000000000b0772ca */ /* 0x000fe400000e0000 */
[----:B------:R-:W-:-:S13]  /*211b0*/  PLOP3.LUT P0, PT, PT, PT, PT, 0x80, 0x0 ;  /* 0x000000000000781c */ /* 0x000fda0003f0f070 */
.L_x_1805:
        /* <DEDUP_REMOVED lines=10> */
.L_x_1793:
[----:B------:R-:W-:Y:S05]  /*21260*/  BSYNC B1 ;  /* 0x0000000000017941 */ /* 0x000fea0003800000 */
.L_x_1792:
        /* <DEDUP_REMOVED lines=13> */
.L_x_1820:
        /* <DEDUP_REMOVED lines=13> */
.L_x_2035:
[----:B------:R-:W-:Y:S05]  /*21410*/  BSYNC B2 ;  /* 0x0000000000027941 */ /* 0x000fea0003800000 */
.L_x_1808:
        /* <DEDUP_REMOVED lines=9> */
.L_x_1811:
[----:B------:R-:W-:Y:S05]  /*214b0*/  BSYNC B2 ;  /* 0x0000000000027941 */ /* 0x000fea0003800000 */
.L_x_1810:
[----:B------:R-:W2:Y:S01]  /*214c0*/  LDL R5, [R1+0x1c] ;  /* 0x00001c0001057983 */ /* 0x000ea20000100800 */
[----:B------:R-:W-:Y:S01]  /*214d0*/  IMAD.MOV.U32 R14, RZ, RZ, RZ ;  /* 0x000000ffff0e7224 */ /* 0x000fe200078e00ff */
        /* <DEDUP_REMOVED lines=10> */
.L_x_1812:
        /* <DEDUP_REMOVED lines=10> */
[----:B0-----:R-:W-:Y:S01]  /*21620*/  IMAD.MOV.U32 R15, RZ, RZ, 0x40 ;  /* 0x00000040ff0f7424 */ /* 0x001fe200078e00ff */
[----:B------:R-:W-:Y:S01]  /*21630*/  PLOP3.LUT P1, PT, PT, PT, PT, 0x80, 0x0 ;  /* 0x000000000000781c */ /* 0x000fe20003f2f070 */
[----:B------:R-:W-:Y:S01]  /*21640*/  VIADD R11, R7, 0x1c400 ;  /* 0x0001c400070b7836 */ /* 0x000fe20000000000 */
[----:B------:R-:W-:Y:S01]  /*21650*/  UMOV UR6, 0x0 ;  /* 0x0000000000067882 */ /* 0x000fe20000000000 */
[----:B------:R-:W-:Y:S01]  /*21660*/  UMOV UR7, 0x12f00000 ;  /* 0x12f0000000077882 */ /* 0x000fe20000000000 */
[----:B------:R-:W-:-:S15]  /*21670*/  R2UR UR10, R15 ;  /* 0x000000000f0a72ca */ /* 0x000fde00000e0000 */
.L_x_1813:
        /* <DEDUP_REMOVED lines=13> */
.L_x_2036:
[----:B------:R-:W-:Y:S05]  /*21750*/  BSYNC B2 ;  /* 0x0000000000027941 */ /* 0x000fea0003800000 */
.L_x_1814:
        /* <DEDUP_REMOVED lines=11> */
.L_x_1817:
[----:B------:R-:W-:Y:S05]  /*21810*/  BSYNC B2 ;  /* 0x0000000000027941 */ /* 0x000fea0003800000 */
.L_x_1816:
        /* <DEDUP_REMOVED lines=8> */
.L_x_1818:
        /* <DEDUP_REMOVED lines=15> */
.L_x_1819:
        /* <DEDUP_REMOVED lines=10> */
.L_x_1807:
[----:B------:R-:W-:Y:S05]  /*21a30*/  BSYNC B1 ;  /* 0x0000000000017941 */ /* 0x000fea0003800000 */
.L_x_1806:
        /* <DEDUP_REMOVED lines=12> */
.L_x_1786:
[----:B------:R-:W-:Y:S05]  /*21b00*/  BSYNC B0 ;  /* 0x0000000000007941 */ /* 0x000fea0003800000 */
.L_x_1785:
[----:B-12---:R-:W2:Y:S01]  /*21b10*/  LDL R8, [R1+0x30] ;  /* 0x0000300001087983 */ /* 0x006ea20000100800 */
[----:B------:R-:W1:Y:S01]  /*21b20*/  LDC R0, c[0x0][0x448] ;  /* 0x00011200ff007b82 */ /* 0x000e620000000800 */
[----:B------:R-:W-:Y:S07]  /*21b30*/  @!P0 WARPSYNC.ALL ;  /* 0x0000000000008948 */ /* 0x000fee0003800000 */
[----:B------:R-:W-:Y:S01]  /*21b40*/  @!P0 BAR.SYNC.DEFER_BLOCKING 0xc, 0x180 ;  /* 0x0306000000008b1d */ /* 0x000fe20000010000 */
[----:B-1----:R-:W-:-:S13]  /*21b50*/  ISETP.NE.AND P1, PT, R0, 0x1, PT ;  /* 0x000000010000780c */ /* 0x002fda0003f25270 */
[----:B------:R-:W1:Y:S08]  /*21b60*/  @P1 LDC R0, c[0x0][0x44c] ;  /* 0x00011300ff001b82 */ /* 0x000e700000000800 */
[----:B------:R-:W3:Y:S01]  /*21b70*/  @P1 LDC R3, c[0x0][0x450] ;  /* 0x00011400ff031b82 */ /* 0x000ee20000000800 */
[----:B--2---:R-:W-:-:S04]  /*21b80*/  VIADD R2, R8, 0x7f ;  /* 0x0000007f08027836 */ /* 0x004fc80000000000 */
[----:B-1----:R-:W-:-:S05]  /*21b90*/  @P1 IMAD.HI.U32 R0, R2, R0, RZ ;  /* 0x0000000002001227 */ /* 0x002fca00078e00ff */
[----:B---3--:R-:W-:-:S05]  /*21ba0*/  @P1 SHF.R.U32.HI R2, RZ, R3, R0 ;  /* 0x00000003ff021219 */ /* 0x008fca0000011600 */
[----:B------:R-:W-:Y:S02]  /*21bb0*/  IMAD.IADD R0, R20, 0x1, R2 ;  /* 0x0000000114007824 */ /* 0x000fe400078e0202 */
[----:B------:R-:W1:Y:S02]  /*21bc0*/  LDC.64 R2, c[0x0][0x9e0] ;  /* 0x00027800ff027b82 */ /* 0x000e640000000a00 */
[----:B-1----:R-:W-:Y:S01]  /*21bd0*/  ISETP.GE.AND P2, PT, R3, 0x1, PT ;  /* 0x000000010300780c */ /* 0x002fe20003f46270 */
[----:B------:R-:W-:-:S12]  /*21be0*/  IMAD.IADD R2, R0, 0x1, R2 ;  /* 0x0000000100027824 */ /* 0x000fd800078e0202 */
[----:B------:R-:W-:Y:S05]  /*21bf0*/  @!P2 BRA `(.L_x_1821) ;  /* 0x000000000048a947 */ /* 0x000fea0003800000 */
        /* <DEDUP_REMOVED lines=11> */
.L_x_1823:
[----:B------:R-:W-:-:S13]  /*21cb0*/  ISETP.NE.AND P0, PT, R3, 0x1, PT ;  /* 0x000000010300780c */ /* 0x000fda0003f05270 */
[----:B------:R-:W1:Y:S02]  /*21cc0*/  @P0 LDC.64 R6, c[0x0][0x9e8] ;  /* 0x00027a00ff060b82 */ /* 0x000e640000000a00 */
[----:B-1----:R-:W-:-:S05]  /*21cd0*/  @P0 IMAD.HI.U32 R6, R5, R6, RZ ;  /* 0x0000000605060227 */ /* 0x002fca00078e00ff */
[----:B------:R-:W-:-:S07]  /*21ce0*/  @P0 SHF.R.U32.HI R5, RZ, R7, R6 ;  /* 0x00000007ff050219 */ /* 0x000fce0000011606 */
.L_x_1824:
[----:B------:R-:W-:Y:S05]  /*21cf0*/  BSYNC B0 ;  /* 0x0000000000007941 */ /* 0x000fea0003800000 */
.L_x_1822:
[----:B------:R-:W-:-:S05]  /*21d00*/  IMAD R5, R5, R3, R3 ;  /* 0x0000000305057224 */ /* 0x000fca00078e0203 */
[----:B------:R-:W-:-:S07]  /*21d10*/  VIMNMX R2, R2, R5, PT ;  /* 0x0000000502027248 */ /* 0x000fce0003fe0100 */
.L_x_1821:
[----:B------:R-:W2:Y:S01]  /*21d20*/  LDL R7, [R1+0x5c] ;  /* 0x00005c0001077983 */ /* 0x000ea20000100800 */
[----:B------:R-:W1:Y:S01]  /*21d30*/  @P1 LDC R5, c[0x0][0x44c] ;  /* 0x00011300ff051b82 */ /* 0x000e620000000800 */
[----:B------:R-:W-:Y:S01]  /*21d40*/  IMAD.MOV.U32 R0, RZ, RZ, R8 ;  /* 0x000000ffff007224 */ /* 0x000fe200078e0008 */
[----:B------:R-:W-:-:S06]  /*21d50*/  ULDC UR4, c[0x0][0x9dc] ;  /* 0x0002770000047ab9 */ /* 0x000fcc0000000800 */
[----:B------:R-:W3:Y:S01]  /*21d60*/  @P1 LDC R6, c[0x0][0x450] ;  /* 0x00011400ff061b82 */ /* 0x000ee20000000800 */
[----:B-1----:R-:W-:-:S05]  /*21d70*/  @P1 IMAD.HI.U32 R5, R8, R5, RZ ;  /* 0x0000000508051227 */ /* 0x002fca00078e00ff */
[----:B---3--:R-:W-:Y:S01]  /*21d80*/  @P1 SHF.R.U32.HI R0, RZ, R6, R5 ;  /* 0x00000006ff001219 */ /* 0x008fe20000011605 */
[----:B------:R-:W-:-:S04]  /*21d90*/  VIADD R5, R2, 0x7f ;  /* 0x0000007f02057836 */ /* 0x000fc80000000000 */
[----:B------:R-:W-:Y:S01]  /*21da0*/  IMAD.IADD R2, R17, 0x1, R0 ;  /* 0x0000000111027824 */ /* 0x000fe200078e0200 */
[----:B------:R-:W-:-:S04]  /*21db0*/  SHF.R.S32.HI R0, RZ, 0x1f, R5 ;  /* 0x0000001fff007819 */ /* 0x000fc80000011405 */
[----:B------:R-:W-:-:S04]  /*21dc0*/  LEA.HI R0, R0, R5, RZ, 0x7 ;  /* 0x0000000500007211 */ /* 0x000fc800078f38ff */
[----:B------:R-:W-:Y:S01]  /*21dd0*/  SHF.R.S32.HI R8, RZ, 0x7, R0 ;  /* 0x00000007ff087819 */ /* 0x000fe20000011400 */
[----:B------:R-:W-:-:S04]  /*21de0*/  VIADD R0, R2, -UR4 ;  /* 0x8000000402007c36 */ /* 0x000fc80008000000 */
[----:B------:R1:W-:Y:S01]  /*21df0*/  STL [R1+0x60], R8 ;  /* 0x0000600801007387 */ /* 0x0003e20000100800 */
[----:B--2---:R-:W-:Y:S01]  /*21e00*/  VIMNMX R5, R7, R8, PT ;  /* 0x0000000807057248 */ /* 0x004fe20003fe0100 */
[----:B-1----:R-:W-:Y:S06]  /*21e10*/  @!P2 BRA `(.L_x_1825) ;  /* 0x000000000044a947 */ /* 0x002fec0003800000 */
        /* <DEDUP_REMOVED lines=10> */
.L_x_1827:
[----:B------:R-:W-:-:S13]  /*21ec0*/  ISETP.NE.AND P0, PT, R3, 0x1, PT ;  /* 0x000000010300780c */ /* 0x000fda0003f05270 */
[----:B------:R-:W1:Y:S02]  /*21ed0*/  @P0 LDC.64 R6, c[0x0][0x9e8] ;  /* 0x00027a00ff060b82 */ /* 0x000e640000000a00 */
[----:B-1----:R-:W-:-:S05]  /*21ee0*/  @P0 IMAD.HI.U32 R6, R2, R6, RZ ;  /* 0x0000000602060227 */ /* 0x002fca00078e00ff */
[----:B------:R-:W-:-:S07]  /*21ef0*/  @P0 SHF.R.U32.HI R2, RZ, R7, R6 ;  /* 0x00000007ff020219 */ /* 0x000fce0000011606 */
.L_x_1828:
[----:B------:R-:W-:Y:S05]  /*21f00*/  BSYNC B0 ;  /* 0x0000000000007941 */ /* 0x000fea0003800000 */
.L_x_1826:
[----:B------:R-:W-:-:S05]  /*21f10*/  IMAD R2, R2, R3, RZ ;  /* 0x0000000302027224 */ /* 0x000fca00078e02ff */
[----:B------:R-:W-:-:S07]  /*21f20*/  VIMNMX R0, R0, R2, !PT ;  /* 0x0000000200007248 */ /* 0x000fce0007fe0100 */
.L_x_1825:
[----:B------:R-:W-:Y:S01]  /*21f30*/  SHF.R.S32.HI R2, RZ, 0x1f, R0 ;  /* 0x0000001fff027819 */ /* 0x000fe20000011400 */
[----:B------:R-:W-:Y:S01]  /*21f40*/  BSSY B0, `(.L_x_1829) ;  /* 0x0000026000007945 */ /* 0x000fe20003800000 */
[----:B------:R-:W-:Y:S02]  /*21f50*/  ISETP.NE.AND P1, PT, R4, RZ, PT ;  /* 0x000000ff0400720c */ /* 0x000fe40003f25270 */
[----:B------:R-:W-:-:S04]  /*21f60*/  LEA.HI R2, R2, R0, RZ, 0x7 ;  /* 0x0000000002027211 */ /* 0x000fc800078f38ff */
[----:B------:R-:W-:-:S04]  /*21f70*/  SHF.R.S32.HI R2, RZ, 0x7, R2 ;  /* 0x00000007ff027819 */ /* 0x000fc80000011402 */
[----:B------:R-:W-:-:S03]  /*21f80*/  VIMNMX R9, RZ, R2, !PT ;  /* 0x00000002ff097248 */ /* 0x000fc60007fe0100 */
[----:B------:R-:W1:Y:S01]  /*21f90*/  @!P1 LDC R4, c[0x0][0x9f0] ;  /* 0x00027c00ff049b82 */ /* 0x000e620000000800 */
[----:B------:R-:W-:Y:S01]  /*21fa0*/  ISETP.GT.AND P0, PT, R5, R9, PT ;  /* 0x000000090500720c */ /* 0x000fe20003f04270 */
[----:B------:R2:W-:Y:S04]  /*21fb0*/  STL [R1+0x3c], R9 ;  /* 0x00003c0901007387 */ /* 0x0005e80000100800 */
[----:B------:R2:W-:Y:S08]  /*21fc0*/  STL [R1+0x44], RZ ;  /* 0x000044ff01007387 */ /* 0x0005f00000100800 */
[----:B--2---:R-:W-:Y:S05]  /*21fd0*/  @!P0 BRA `(.L_x_1830) ;  /* 0x0000000000708947 */ /* 0x004fea0003800000 */
[----:B-1----:R-:W-:-:S04]  /*21fe0*/  IABS R0, R4 ;  /* 0x0000000400007213 */ /* 0x002fc80000000000 */
[----:B------:R-:W1:Y:S08]  /*21ff0*/  I2F.RP R2, R0 ;  /* 0x0000000000027306 */ /* 0x000e700000209400 */
[----:B-1----:R-:W1:Y:S02]  /*22000*/  MUFU.RCP R2, R2 ;  /* 0x0000000200027308 */ /* 0x002e640000001000 */
[----:B-1----:R-:W-:-:S06]  /*22010*/  VIADD R2, R2, 0xffffffe ;  /* 0x0ffffffe02027836 */ /* 0x002fcc0000000000 */
[----:B------:R-:W1:Y:S02]  /*22020*/  F2I.FTZ.U32.TRUNC.NTZ R3, R2 ;  /* 0x0000000200037305 */ /* 0x000e64000021f000 */
[----:B-1----:R-:W-:-:S04]  /*22030*/  IMAD.MOV R2, RZ, RZ, -R3 ;  /* 0x000000ffff027224 */ /* 0x002fc800078e0a03 */
[----:B------:R-:W-:Y:S02]  /*22040*/  IMAD R6, R2, R0, RZ ;  /* 0x0000000002067224 */ /* 0x000fe400078e02ff */
[----:B------:R-:W-:-:S04]  /*22050*/  IMAD.MOV.U32 R2, RZ, RZ, RZ ;  /* 0x000000ffff027224 */ /* 0x000fc800078e00ff */
[----:B------:R-:W-:Y:S01]  /*22060*/  IMAD.HI.U32 R8, R3, R6, R2 ;  /* 0x0000000603087227 */ /* 0x000fe200078e0002 */
[----:B------:R-:W-:Y:S02]  /*22070*/  IADD3 R6, R4, -0x1, R5 ;  /* 0xffffffff04067810 */ /* 0x000fe40007ffe005 */
[----:B------:R-:W-:-:S03]  /*22080*/  IABS R2, R4 ;  /* 0x0000000400027213 */ /* 0x000fc60000000000 */
[----:B------:R-:W-:Y:S02]  /*22090*/  IMAD.IADD R6, R6, 0x1, -R9 ;  /* 0x0000000106067824 */ /* 0x000fe400078e0a09 */
[----:B------:R-:W-:-:S03]  /*220a0*/  IMAD.MOV R2, RZ, RZ, -R2 ;  /* 0x000000ffff027224 */ /* 0x000fc600078e0a02 */
[----:B------:R-:W-:Y:S01]  /*220b0*/  IABS R3, R6 ;  /* 0x0000000600037213 */ /* 0x000fe20000000000 */
[----:B------:R-:W-:Y:S01]  /*220c0*/  IMAD.MOV.U32 R7, RZ, RZ, R2 ;  /* 0x000000ffff077224 */ /* 0x000fe200078e0002 */
        /* <DEDUP_REMOVED lines=13> */
.L_x_1830:
[----:B------:R-:W-:Y:S05]  /*221a0*/  BSYNC B0 ;  /* 0x0000000000007941 */ /* 0x000fea0003800000 */
.L_x_1829:
[----:B------:R-:W3:Y:S04]  /*221b0*/  LDL R0, [R1+0x44] ;  /* 0x0000440001007983 */ /* 0x000ee80000100800 */
[----:B--2---:R-:W3:Y:S01]  /*221c0*/  LDL R2, [R1+0x50] ;  /* 0x0000500001027983 */ /* 0x004ee20000100800 */
[----:B------:R-:W-:Y:S01]  /*221d0*/  BSSY B7, `(.L_x_1831) ;  /* 0x00003cf000077945 */ /* 0x000fe20003800000 */
[----:B---3--:R-:W-:-:S05]  /*221e0*/  IMAD R2, R2, R0, R9 ;  /* 0x0000000002027224 */ /* 0x008fca00078e0209 */
[----:B------:R-:W-:Y:S01]  /*221f0*/  VIADDMNMX R0, R2, R0, R5, PT ;  /* 0x0000000002007246 */ /* 0x000fe20003800105 */
[----:B------:R2:W-:Y:S03]  /*22200*/  STL [R1+0x28], R2 ;  /* 0x0000280201007387 */ /* 0x0005e60000100800 */
[----:B------:R-:W-:Y:S01]  /*22210*/  ISETP.GT.AND P0, PT, R0, R2, PT ;  /* 0x000000020000720c */ /* 0x000fe20003f04270 */
[----:B------:R2:W-:-:S12]  /*22220*/  STL [R1+0x40], R0 ;  /* 0x0000400001007387 */ /* 0x0005d80000100800 */
[----:B--2---:R-:W-:Y:S05]  /*22230*/  @P0 BRA `(.L_x_1832) ;  /* 0x0000000000480947 */ /* 0x004fea0003800000 */
[----:B------:R-:W2:Y:S02]  /*22240*/  S2R R0, SR_TID.X ;  /* 0x0000000000007919 */ /* 0x000ea40000002100 */
[----:B--2---:R-:W-:-:S04]  /*22250*/  LOP3.LUT R0, R0, 0x7f, RZ, 0xc0, !PT ;  /* 0x0000007f00007812 */ /* 0x004fc800078ec0ff */
[----:B------:R-:W-:-:S13]  /*22260*/  ISETP.NE.AND P0, PT, R0, RZ, PT ;  /* 0x000000ff0000720c */ /* 0x000fda0003f05270 */
[----:B------:R-:W-:Y:S05]  /*22270*/  @P0 BRA `(.L_x_1833) ;  /* 0x0000003c00100947 */ /* 0x000fea0003800000 */
[----:B------:R-:W2:Y:S01]  /*22280*/  S2R R3, SR_LANEID ;  /* 0x0000000000037919 */ /* 0x000ea20000000000 */
[----:B------:R-:W-:Y:S02]  /*22290*/  VOTEU.ANY UR4, UPT, PT ;  /* 0x0000000000047886 */ /* 0x000fe400038e0100 */
[----:B------:R-:W2:Y:S08]  /*222a0*/  FLO.U32 R0, UR4 ;  /* 0x0000000400007d00 */ /* 0x000eb000080e0000 */
[----:B------:R-:W3:Y:S01]  /*222b0*/  POPC R5, UR4 ;  /* 0x0000000400057d09 */ /* 0x000ee20008000000 */
[----:B--2---:R-:W-:-:S02]  /*222c0*/  ISETP.EQ.U32.AND P0, PT, R0, R3, PT ;  /* 0x000000030000720c */ /* 0x004fc40003f02070 */
[----:B------:R-:W3:Y:S11]  /*222d0*/  LDC.64 R2, c[0x0][0xc60] ;  /* 0x00031800ff027b82 */ /* 0x000ef60000000a00 */
[----:B---3--:R-:W2:Y:S01]  /*222e0*/  @P0 ATOMG.E.ADD.STRONG.GPU PT, R3, desc[UR42][R2.64], R5 ;  /* 0x00000005020309a8 */ /* 0x008ea200081ee1ea */
[----:B-1----:R-:W1:Y:S02]  /*222f0*/  S2R R4, SR_LTMASK ;  /* 0x0000000000047919 */ /* 0x002e640000003900 */
[----:B-1----:R-:W-:-:S04]  /*22300*/  LOP3.LUT R4, R4, UR4, RZ, 0xc0, !PT ;  /* 0x0000000404047c12 */ /* 0x002fc8000f8ec0ff */
[----:B------:R-:W1:Y:S01]  /*22310*/  POPC R7, R4 ;  /* 0x0000000400077309 */ /* 0x000e620000000000 */
[----:B--2---:R-:W1:Y:S02]  /*22320*/  SHFL.IDX PT, R0, R3, R0, 0x1f ;  /* 0x00001f0003007589 */ /* 0x004e6400000e0000 */
[----:B-1----:R-:W-:-:S05]  /*22330*/  IADD3 R0, R0, UR36, R7 ;  /* 0x0000002400007c10 */ /* 0x002fca000fffe007 */
[----:B------:R2:W-:Y:S01]  /*22340*/  STL [R1], R0 ;  /* 0x0000000001007387 */ /* 0x0005e20000100800 */
[----:B------:R-:W-:Y:S05]  /*22350*/  BRA `(.L_x_1833) ;  /* 0x0000003800d87947 */ /* 0x000fea0003800000 */
.L_x_1832:
        /* <DEDUP_REMOVED lines=19> */
[----:B01----:R-:W-:Y:S05]  /*22490*/  CALL.ABS.NOINC R2 ;  /* 0x0000000002007343 */ /* 0x003fea0003c00000 */
.L_x_1835:
[----:B------:R-:W-:Y:S05]  /*224a0*/  BSYNC B6 ;  /* 0x0000000000067941 */ /* 0x000fea0003800000 */
.L_x_1834:
        /* <DEDUP_REMOVED lines=8> */
[----:B------:R2:W3:Y:S01]  /*22530*/  LDC.64 R2, c[0x4][R17] ;  /* 0x0100000011027b82 */ /* 0x0004e20000000a00 */
[----:B-1----:R-:W-:Y:S02]  /*22540*/  IMAD.U32 R4, RZ, RZ, UR6 ;  /* 0x00000006ff047e24 */ /* 0x002fe4000f8e00ff */
[----:B------:R-:W-:Y:S02]  /*22550*/  IMAD.U32 R5, RZ, RZ, UR7 ;  /* 0x00000007ff057e24 */ /* 0x000fe4000f8e00ff */
[----:B------:R-:W-:Y:S02]  /*22560*/  IMAD.U32 R6, RZ, RZ, UR8 ;  /* 0x00000008ff067e24 */ /* 0x000fe4000f8e00ff */
[----:B------:R-:W-:-:S02]  /*22570*/  IMAD.U32 R7, RZ, RZ, UR9 ;  /* 0x00000009ff077e24 */ /* 0x000fc4000f8e00ff */
[----:B------:R-:W-:Y:S02]  /*22580*/  IMAD.U32 R10, RZ, RZ, UR4 ;  /* 0x00000004ff0a7e24 */ /* 0x000fe4000f8e00ff */
[----:B------:R-:W-:Y:S02]  /*22590*/  IMAD.U32 R11, RZ, RZ, UR5 ;  /* 0x00000005ff0b7e24 */ /* 0x000fe4000f8e00ff */
[----:B------:R-:W-:Y:S02]  /*225a0*/  IMAD.MOV.U32 R8, RZ, RZ, 0x70 ;  /* 0x00000070ff087424 */ /* 0x000fe400078e00ff */
[----:B------:R-:W-:Y:S02]  /*225b0*/  IMAD.MOV.U32 R12, RZ, RZ, 0x1 ;  /* 0x00000001ff0c7424 */ /* 0x000fe400078e00ff */
[----:B--2---:R-:W-:-:S07]  /*225c0*/  IMAD.MOV.U32 R13, RZ, RZ, RZ ;  /* 0x000000ffff0d7224 */ /* 0x004fce00078e00ff */
[----:B------:R-:W-:-:S07]  /*225d0*/  LEPC R20, `(.L_x_1838) ;  /* 0x000000001014794e */ /* 0x000fce0000000000 */
[----:B0--3--:R-:W-:Y:S05]  /*225e0*/  CALL.ABS.NOINC R2 ;  /* 0x0000000002007343 */ /* 0x009fea0003c00000 */
.L_x_1838:
        /* <DEDUP_REMOVED lines=15> */
.L_x_1837:
[----:B------:R-:W-:Y:S05]  /*226e0*/  BSYNC B6 ;  /* 0x0000000000067941 */ /* 0x000fea0003800000 */
.L_x_1836:
[----:B------:R-:W2:Y:S01]  /*226f0*/  LDL R0, [R1+0xc] ;  /* 0x00000c0001007983 */ /* 0x000ea20000100800 */
[----:B------:R-:W-:Y:S02]  /*22700*/  ULDC.64 UR4, c[0x0][0x9f8] ;  /* 0x00027e0000047ab9 */ /* 0x000fe40000000a00 */
[----:B------:R-:W-:Y:S01]  /*22710*/  ISETP.NE.U32.AND P0, PT, RZ, UR4, PT ;  /* 0x00000004ff007c0c */ /* 0x000fe2000bf05070 */
[----:B------:R-:W3:Y:S03]  /*22720*/  LDL R17, [R1+0x40] ;  /* 0x0000400001117983 */ /* 0x000ee60000100800 */
[----:B------:R-:W-:Y:S01]  /*22730*/  ISETP.NE.AND.EX P0, PT, RZ, UR5, PT, P0 ;  /* 0x00000005ff007c0c */ /* 0x000fe2000bf05300 */
[----:B------:R-:W-:-:S12]  /*22740*/  ULDC.64 UR4, c[0x0][0xa08] ;  /* 0x0002820000047ab9 */ /* 0x000fd80000000a00 */
[----:B------:R-:W4:Y:S01]  /*22750*/  @P0 LDC.64 R2, c[0x0][0x9f8] ;  /* 0x00027e00ff020b82 */ /* 0x000f220000000a00 */
[----:B--2---:R-:W-:Y:S02]  /*22760*/  IMAD.MOV.U32 R7, RZ, RZ, R0 ;  /* 0x000000ffff077224 */ /* 0x004fe400078e0000 */
[----:B----4-:R-:W-:-:S05]  /*22770*/  @P0 IMAD.WIDE R2, R0, 0x4, R2 ;  /* 0x0000000400020825 */ /* 0x010fca00078e0202 */
[----:B------:R2:W4:Y:S01]  /*22780*/  @P0 LDG.E R7, desc[UR42][R2.64] ;  /* 0x0000002a02070981 */ /* 0x000522000c1e1900 */
[----:B---3--:R-:W-:Y:S01]  /*22790*/  VIADD R0, R17, 0xffffffff ;  /* 0xffffffff11007836 */ /* 0x008fe20000000000 */
[----:B--2---:R-:W2:Y:S02]  /*227a0*/  LDC.64 R2, c[0x0][0x418] ;  /* 0x00010600ff027b82 */ /* 0x004ea40000000a00 */
[----:B--2---:R-:W-:Y:S01]  /*227b0*/  LOP3.LUT P0, RZ, R2, UR4, RZ, 0xfc, !PT ;  /* 0x0000000402ff7c12 */ /* 0x004fe2000f80fcff */
[----:B------:R-:W-:-:S03]  /*227c0*/  UMOV UR4, 0xffffffff ;  /* 0xffffffff00047882 */ /* 0x000fc60000000000 */
[----:B------:R-:W-:Y:S02]  /*227d0*/  LOP3.LUT P0, RZ, R3, UR5, RZ, 0xfc, P0 ;  /* 0x0000000503ff7c12 */ /* 0x000fe4000800fcff */
[----:B----4-:R-:W-:Y:S01]  /*227e0*/  SHF.R.S32.HI R8, RZ, 0x1f, R7 ;  /* 0x0000001fff087819 */ /* 0x010fe20000011407 */
        /* <DEDUP_REMOVED lines=8> */
.L_x_2039:
        /* <DEDUP_REMOVED lines=11> */
.L_x_2042:
        /* <DEDUP_REMOVED lines=24> */
.L_x_1842:
[----:B---3--:R-:W3:Y:S01]  /*22aa0*/  LDL R2, [R1+0x14] ;  /* 0x0000140001027983 */ /* 0x008ee20000100800 */
[----:B-1----:R-:W-:Y:S01]  /*22ab0*/  IMAD R0, R19, 0x8, R18 ;  /* 0x0000000813007824 */ /* 0x002fe200078e0212 */
[----:B---3--:R-:W-:-:S04]  /*22ac0*/  SHF.L.U32 R2, R2, 0x1f, RZ ;  /* 0x0000001f02027819 */ /* 0x008fc800000006ff */
[----:B------:R-:W1:Y:S02]  /*22ad0*/  SYNCS.PHASECHK.TRANS64.TRYWAIT P0, [R0+URZ+0x28840], R2 ;  /* 0x02884002000075a7 */ /* 0x000e64000800017f */
[----:B-1----:R-:W-:Y:S05]  /*22ae0*/  @!P0 BRA `(.L_x_1843) ;  /* 0x0000006c00f48947 */ /* 0x002fea0003800000 */
.L_x_2043:
        /* <DEDUP_REMOVED lines=11> */
.L_x_1844:
        /* <DEDUP_REMOVED lines=29> */
.L_x_1840:
        /* <DEDUP_REMOVED lines=23> */
[----:B--2---:R-:W-:-:S02]  /*22ee0*/  IMAD.U32 R7, RZ, RZ, UR7 ;  /* 0x00000007ff077e24 */ /* 0x004fc4000f8e00ff */
[----:B------:R-:W-:Y:S02]  /*22ef0*/  IMAD.U32 R10, RZ, RZ, UR8 ;  /* 0x00000008ff0a7e24 */ /* 0x000fe4000f8e00ff */
[----:B------:R-:W-:Y:S02]  /*22f00*/  IMAD.U32 R11, RZ, RZ, UR9 ;  /* 0x00000009ff0b7e24 */ /* 0x000fe4000f8e00ff */
[----:B------:R-:W-:Y:S02]  /*22f10*/  IMAD.MOV.U32 R8, RZ, RZ, 0x70 ;  /* 0x00000070ff087424 */ /* 0x000fe400078e00ff */
[----:B------:R-:W-:Y:S02]  /*22f20*/  IMAD.MOV.U32 R12, RZ, RZ, 0x1 ;  /* 0x00000001ff0c7424 */ /* 0x000fe400078e00ff */
[----:B------:R-:W-:-:S07]  /*22f30*/  IMAD.MOV.U32 R13, RZ, RZ, RZ ;  /* 0x000000ffff0d7224 */ /* 0x000fce00078e00ff */
[----:B------:R-:W-:-:S07]  /*22f40*/  LEPC R20, `(.L_x_1846) ;  /* 0x000000001014794e */ /* 0x000fce0000000000 */
[----:B01----:R-:W-:Y:S05]  /*22f50*/  CALL.ABS.NOINC R2 ;  /* 0x0000000002007343 */ /* 0x003fea0003c00000 */
.L_x_1846:
[----:B------:R-:W-:Y:S05]  /*22f60*/  BSYNC B6 ;  /* 0x0000000000067941 */ /* 0x000fea0003800000 */
.L_x_1845:
[----:B-1----:R-:W3:Y:S01]  /*22f70*/  LDL.LU R0, [R1+0x54] ;  /* 0x0000540001007983 */ /* 0x002ee20000300800 */
[----:B------:R-:W-:Y:S01]  /*22f80*/  ULDC.64 UR6, c[0x0][0xa00] ;  /* 0x0002800000067ab9 */ /* 0x000fe20000000a00 */
[----:B--2---:R-:W1:Y:S01]  /*22f90*/  LDC R7, c[0x0][0x448] ;  /* 0x00011200ff077b82 */ /* 0x004e620000000800 */
[----:B------:R-:W-:Y:S01]  /*22fa0*/  ULDC.64 UR4, c[0x0][0x2d8] ;  /* 0x0000b60000047ab9 */ /* 0x000fe20000000a00 */
[----:B------:R-:W3:Y:S04]  /*22fb0*/  LDL.LU.64 R2, [R1+0x48] ;  /* 0x0000480001027983 */ /* 0x000ee80000300a00 */
[----:B------:R-:W2:Y:S04]  /*22fc0*/  LDL R5, [R1+0xc] ;  /* 0x00000c0001057983 */ /* 0x000ea80000100800 */
[----:B------:R-:W4:Y:S01]  /*22fd0*/  LDL R8, [R1+0x30] ;  /* 0x0000300001087983 */ /* 0x000f220000100800 */
[----:B------:R-:W-:-:S04]  /*22fe0*/  ISETP.NE.U32.AND P0, PT, RZ, UR6, PT ;  /* 0x00000006ff007c0c */ /* 0x000fc8000bf05070 */
[----:B------:R-:W-:Y:S01]  /*22ff0*/  ISETP.NE.AND.EX P0, PT, RZ, UR7, PT, P0 ;  /* 0x00000007ff007c0c */ /* 0x000fe2000bf05300 */
[----:B------:R-:W0:Y:S01]  /*23000*/  S2R R9, SR_TID.X ;  /* 0x0000000000097919 */ /* 0x000e220000002100 */
[----:B------:R-:W-:Y:S01]  /*23010*/  ULDC.64 UR6, c[0x0][0x280] ;  /* 0x0000a00000067ab9 */ /* 0x000fe20000000a00 */
[----:B0-----:R-:W-:Y:S02]  /*23020*/  IMAD.SHL.U32 R9, R9, 0x10, RZ ;  /* 0x0000001009097824 */ /* 0x001fe400078e00ff */
[----:B---3--:R-:W-:Y:S01]  /*23030*/  IMAD.MOV.U32 R3, RZ, RZ, R0 ;  /* 0x000000ffff037224 */ /* 0x008fe200078e0000 */
[----:B--2---:R-:W-:-:S04]  /*23040*/  SHF.R.S32.HI R0, RZ, 0x1f, R5 ;  /* 0x0000001fff007819 */ /* 0x004fc80000011405 */
[----:B------:R-:W-:Y:S02]  /*23050*/  SEL R4, R0, RZ, !P0 ;  /* 0x000000ff00047207 */ /* 0x000fe40004000000 */
[----:B------:R-:W-:Y:S02]  /*23060*/  SEL R0, R5, RZ, !P0 ;  /* 0x000000ff05007207 */ /* 0x000fe40004000000 */
[----:B------:R-:W0:Y:S01]  /*23070*/  S2R R5, SR_TID.X ;  /* 0x0000000000057919 */ /* 0x000e220000002100 */
[----:B-1----:R-:W-:Y:S01]  /*23080*/  ISETP.NE.AND P0, PT, R7, 0x1, PT ;  /* 0x000000010700780c */ /* 0x002fe20003f05270 */
[----:B------:R-:W-:-:S04]  /*23090*/  IMAD.WIDE.U32 R2, R16, UR4, R2 ;  /* 0x0000000410027c25 */ /* 0x000fc8000f8e0002 */
[----:B------:R-:W-:Y:S01]  /*230a0*/  IMAD R3, R16, UR5, R3 ;  /* 0x0000000510037c24 */ /* 0x000fe2000f8e0203 */
[----:B------:R-:W-:Y:S02]  /*230b0*/  ULDC.64 UR4, c[0x0][0x2e0] ;  /* 0x0000b80000047ab9 */ /* 0x000fe40000000a00 */
[----:B------:R-:W-:-:S05]  /*230c0*/  IMAD R4, R4, UR4, RZ ;  /* 0x0000000404047c24 */ /* 0x000fca000f8e02ff */
[----:B------:R-:W1:Y:S01]  /*230d0*/  @P0 LDC R6, c[0x0][0x450] ;  /* 0x00011400ff060b82 */ /* 0x000e620000000800 */
[----:B0-----:R-:W-:-:S04]  /*230e0*/  LOP3.LUT R5, R5, 0x7f, RZ, 0xc0, !PT ;  /* 0x0000007f05057812 */ /* 0x001fc800078ec0ff */
[----:B------:R-:W-:-:S04]  /*230f0*/  SHF.R.U32.HI R5, RZ, 0x3, R5 ;  /* 0x00000003ff057819 */ /* 0x000fc80000011605 */
[----:B------:R-:W-:Y:S02]  /*23100*/  LOP3.LUT R9, R5, 0x70, R9, 0xf8, !PT ;  /* 0x0000007005097812 */ /* 0x000fe400078ef809 */
[----:B------:R-:W0:Y:S01]  /*23110*/  @P0 LDC R5, c[0x0][0x44c] ;  /* 0x00011300ff050b82 */ /* 0x000e220000000800 */
[----:B------:R-:W-:-:S04]  /*23120*/  IMAD.WIDE.U32 R2, R0, UR4, R2 ;  /* 0x0000000400027c25 */ /* 0x000fc8000f8e0002 */
[----:B------:R-:W-:Y:S01]  /*23130*/  IMAD R0, R0, UR5, R4 ;  /* 0x0000000500007c24 */ /* 0x000fe2000f8e0204 */
[----:B------:R-:W-:Y:S01]  /*23140*/  ULDC.64 UR4, c[0x0][0x2d0] ;  /* 0x0000b40000047ab9 */ /* 0x000fe20000000a00 */
[----:B----4-:R-:W-:Y:S02]  /*23150*/  IMAD.IADD R4, R9, 0x1, R8 ;  /* 0x0000000109047824 */ /* 0x010fe400078e0208 */
[----:B------:R-:W2:Y:S01]  /*23160*/  S2R R9, SR_TID.X ;  /* 0x0000000000097919 */ /* 0x000ea20000002100 */
[----:B------:R-:W-:Y:S02]  /*23170*/  IMAD.IADD R3, R3, 0x1, R0 ;  /* 0x0000000103037824 */ /* 0x000fe400078e0200 */
[----:B------:R-:W-:Y:S02]  /*23180*/  IMAD.MOV.U32 R0, RZ, RZ, R4 ;  /* 0x000000ffff007224 */ /* 0x000fe400078e0004 */
[----:B0-----:R-:W-:-:S05]  /*23190*/  @P0 IMAD.HI.U32 R5, R4, R5, RZ ;  /* 0x0000000504050227 */ /* 0x001fca00078e00ff */
[----:B-1----:R-:W-:-:S05]  /*231a0*/  @P0 SHF.R.U32.HI R0, RZ, R6, R5 ;  /* 0x00000006ff000219 */ /* 0x002fca0000011605 */
        /* <DEDUP_REMOVED lines=107> */
.L_x_2060:
        /* <DEDUP_REMOVED lines=11> */
.L_x_1849:
[----:B------:R-:W-:Y:S05]  /*23910*/  BSYNC B0 ;  /* 0x0000000000007941 */ /* 0x000fea0003800000 */
.L_x_1848:
[----:B------:R-:W-:Y:S01]  /*23920*/  NOP ;  /* 0x0000000000007918 */ /* 0x000fe20000000000 */
[----:B------:R-:W-:Y:S01]  /*23930*/  PLOP3.LUT P0, PT, PT, PT, PT, 0x80, 0x0 ;  /* 0x000000000000781c */ /* 0x000fe20003f0f070 */
[----:B------:R-:W-:-:S12]  /*23940*/  VIADD R11, R18, 0x28800 ;  /* 0x00028800120b7836 */ /* 0x000fd80000000000 */
.L_x_1850:
        /* <DEDUP_REMOVED lines=18> */
.L_x_2061:
[----:B------:R-:W-:Y:S05]  /*23a70*/  BSYNC B0 ;  /* 0x0000000000007941 */ /* 0x000fea0003800000 */
.L_x_1851:
[----:B------:R-:W3:Y:S04]  /*23a80*/  LDL R2, [R1+0x40] ;  /* 0x0000400001027983 */ /* 0x000ee80000100800 */
[----:B0-----:R-:W4:Y:S01]  /*23a90*/  LDL R4, [R1+0x28] ;  /* 0x0000280001047983 */ /* 0x001f220000100800 */
[----:B------:R-:W-:Y:S01]  /*23aa0*/  BSSY B0, `(.L_x_1853) ;  /* 0x00001eb000007945 */ /* 0x000fe20003800000 */
[----:B---3--:R-:W-:-:S05]  /*23ab0*/  VIADD R0, R2, 0xfffffffe ;  /* 0xfffffffe02007836 */ /* 0x008fca0000000000 */
[----:B----4-:R-:W-:-:S13]  /*23ac0*/  ISETP.GE.AND P0, PT, R0, R4, PT ;  /* 0x000000040000720c */ /* 0x010fda0003f06270 */
[----:B------:R-:W-:Y:S05]  /*23ad0*/  @!P0 BRA `(.L_x_1854) ;  /* 0x0000001c009c8947 */ /* 0x000fea0003800000 */
[----:B--2---:R-:W2:Y:S04]  /*23ae0*/  LDL.LU R3, [R1+0x50] ;  /* 0x0000500001037983 */ /* 0x004ea80000300800 */
[----:B------:R-:W3:Y:S04]  /*23af0*/  LDL.LU R7, [R1+0x44] ;  /* 0x0000440001077983 */ /* 0x000ee80000300800 */
[----:B------:R-:W4:Y:S04]  /*23b00*/  LDL.LU R2, [R1+0x60] ;  /* 0x0000600001027983 */ /* 0x000f280000300800 */
[----:B------:R-:W5:Y:S04]  /*23b10*/  LDL.LU R6, [R1+0x3c] ;  /* 0x00003c0001067983 */ /* 0x000f680000300800 */
[----:B-1----:R-:W5:Y:S01]  /*23b20*/  LDL.LU R5, [R1+0x5c] ;  /* 0x00005c0001057983 */ /* 0x002f620000300800 */
[----:B------:R-:W-:Y:S01]  /*23b30*/  LOP3.LUT R10, RZ, R4, RZ, 0x33, !PT ;  /* 0x00000004ff0a7212 */ /* 0x000fe200078e33ff */
[----:B------:R-:W-:Y:S01]  /*23b40*/  BSSY B2, `(.L_x_1855) ;  /* 0x00000aa000027945 */ /* 0x000fe20003800000 */
[----:B--2---:R-:W-:-:S04]  /*23b50*/  VIADD R3, R3, 0x1 ;  /* 0x0000000103037836 */ /* 0x004fc80000000000 */
[----:B---3--:R-:W-:Y:S01]  /*23b60*/  IMAD R3, R3, R7, RZ ;  /* 0x0000000703037224 */ /* 0x008fe200078e02ff */
[----:B----4-:R-:W-:-:S04]  /*23b70*/  LOP3.LUT R2, RZ, R2, RZ, 0x33, !PT ;  /* 0x00000002ff027212 */ /* 0x010fc800078e33ff */
        /* <DEDUP_REMOVED lines=44> */
.L_x_1859:
[----:B------:R-:W-:Y:S01]  /*23e40*/  IMAD R3, R7, 0x8, R18 ;  /* 0x0000000807037824 */ /* 0x000fe200078e0212 */
[----:B------:R-:W-:Y:S01]  /*23e50*/  SHF.L.U32 R2, R9, 0x1f, RZ ;  /* 0x0000001f09027819 */ /* 0x000fe200000006ff */
[----:B------:R-:W-:Y:S03]  /*23e60*/  BSSY B3, `(.L_x_1860) ;  /* 0x0000003000037945 */ /* 0x000fe60003800000 */
[----:B------:R-:W1:Y:S02]  /*23e70*/  SYNCS.PHASECHK.TRANS64.TRYWAIT P0, [R3+URZ+0x28840], R2 ;  /* 0x02884002030075a7 */ /* 0x000e64000800017f */
[----:B-1----:R-:W-:Y:S05]  /*23e80*/  @!P0 BRA `(.L_x_1861) ;  /* 0x0000006400f08947 */ /* 0x002fea0003800000 */
.L_x_2062:
[----:B------:R-:W-:Y:S05]  /*23e90*/  BSYNC B3 ;  /* 0x0000000000037941 */ /* 0x000fea0003800000 */
.L_x_1860:
        /* <DEDUP_REMOVED lines=12> */
.L_x_1863:
[----:B------:R-:W-:Y:S05]  /*23f60*/  BSYNC B3 ;  /* 0x0000000000037941 */ /* 0x000fea0003800000 */
.L_x_1862:
        /* <DEDUP_REMOVED lines=12> */
.L_x_1864:
        /* <DEDUP_REMOVED lines=16> */
.L_x_1865:
        /* <DEDUP_REMOVED lines=16> */
.L_x_2063:
[----:B------:R-:W-:Y:S05]  /*24230*/  BSYNC B3 ;  /* 0x0000000000037941 */ /* 0x000fea0003800000 */
.L_x_1866:
        /* <DEDUP_REMOVED lines=12> */
.L_x_1869:
[----:B------:R-:W-:Y:S05]  /*24300*/  BSYNC B3 ;  /* 0x0000000000037941 */ /* 0x000fea0003800000 */
.L_x_1868:
        /* <DEDUP_REMOVED lines=13> */
.L_x_1870:
        /* <DEDUP_REMOVED lines=15> */
.L_x_1871:
        /* <DEDUP_REMOVED lines=12> */
.L_x_1858:
[----:B------:R-:W-:Y:S05]  /*24590*/  BSYNC B1 ;  /* 0x0000000000017941 */ /* 0x000fea0003800000 */
.L_x_1857:
[----:B0-----:R-:W2:Y:S01]  /*245a0*/  LDL.LU R0, [R1+0x40] ;  /* 0x0000400001007983 */ /* 0x001ea20000300800 */
[----:B------:R-:W-:-:S03]  /*245b0*/  IMAD.MOV.U32 R19, RZ, RZ, R7 ;  /* 0x000000ffff137224 */ /* 0x000fc600078e0007 */
[----:B------:R0:W-:Y:S02]  /*245c0*/  STL [R1+0x14], R9 ;  /* 0x0000140901007387 */ /* 0x0001e40000100800 */
[----:B0-2---:R-:W-:-:S07]  /*245d0*/  VIADD R0, R0, 0xfffffffd ;  /* 0xfffffffd00007836 */ /* 0x005fce0000000000 */
.L_x_1856:
[----:B------:R-:W-:Y:S05]  /*245e0*/  BSYNC B2 ;  /* 0x0000000000027941 */ /* 0x000fea0003800000 */
.L_x_1855:
[----:B------:R-:W-:-:S05]  /*245f0*/  VIADD R10, R10, 0xfffffffe ;  /* 0xfffffffe0a0a7836 */ /* 0x000fca0000000000 */
[----:B------:R-:W-:-:S13]  /*24600*/  ISETP.NE.AND P0, PT, R10, R6, PT ;  /* 0x000000060a00720c */ /* 0x000fda0003f05270 */
[----:B------:R-:W-:Y:S05]  /*24610*/  @!P0 BRA `(.L_x_1854) ;  /* 0x0000001000cc8947 */ /* 0x000fea0003800000 */
[----:B------:R-:W-:-:S07]  /*24620*/  IMAD.MOV.U32 R8, RZ, RZ, R17 ;  /* 0x000000ffff087224 */ /* 0x000fce00078e0011 */
.L_x_1902:
        /* <DEDUP_REMOVED lines=35> */
.L_x_1874:
[----:B------:R-:W-:Y:S01]  /*24860*/  IMAD R3, R4, 0x8, R18 ;  /* 0x0000000804037824 */ /* 0x000fe200078e0212 */
[----:B------:R-:W-:Y:S01]  /*24870*/  SHF.L.U32 R2, R5, 0x1f, RZ ;  /* 0x0000001f05027819 */ /* 0x000fe200000006ff */
[----:B------:R-:W-:Y:S03]  /*24880*/  BSSY B2, `(.L_x_1875) ;  /* 0x0000003000027945 */ /* 0x000fe60003800000 */
[----:B------:R-:W1:Y:S02]  /*24890*/  SYNCS.PHASECHK.TRANS64.TRYWAIT P0, [R3+URZ+0x28840], R2 ;  /* 0x02884002030075a7 */ /* 0x000e64000800017f */
[----:B-1----:R-:W-:Y:S05]  /*248a0*/  @!P0 BRA `(.L_x_1876) ;  /* 0x0000005c00908947 */ /* 0x002fea0003800000 */
.L_x_2064:
[----:B------:R-:W-:Y:S05]  /*248b0*/  BSYNC B2 ;  /* 0x0000000000027941 */ /* 0x000fea0003800000 */
.L_x_1875:
        /* <DEDUP_REMOVED lines=12> */
.L_x_1878:
[----:B------:R-:W-:Y:S05]  /*24980*/  BSYNC B2 ;  /* 0x0000000000027941 */ /* 0x000fea0003800000 */
.L_x_1877:
        /* <DEDUP_REMOVED lines=12> */
.L_x_1879:
        /* <DEDUP_REMOVED lines=16> */
.L_x_1880:
        /* <DEDUP_REMOVED lines=16> */
.L_x_2065:
[----:B------:R-:W-:Y:S05]  /*24c50*/  BSYNC B2 ;  /* 0x0000000000027941 */ /* 0x000fea0003800000 */
.L_x_1881:
        /* <DEDUP_REMOVED lines=11> */
.L_x_1884:
[----:B------:R-:W-:Y:S05]  /*24d10*/  BSYNC B2 ;  /* 0x0000000000027941 */ /* 0x000fea0003800000 */
.L_x_1883:
        /* <DEDUP_REMOVED lines=12> */
.L_x_1885:
        /* <DEDUP_REMOVED lines=15> */
.L_x_1886:
        /* <DEDUP_REMOVED lines=12> */
.L_x_1873:
[----:B------:R-:W-:Y:S05]  /*24f90*/  BSYNC B1 ;  /* 0x0000000000017941 */ /* 0x000fea0003800000 */
.L_x_1872:
        /* <DEDUP_REMOVED lines=35> */
.L_x_1889:
[----:B------:R-:W-:Y:S01]  /*251d0*/  IMAD R2, R19, 0x8, R18 ;  /* 0x0000000813027824 */ /* 0x000fe200078e0212 */
[----:B------:R-:W-:Y:S01]  /*251e0*/  SHF.L.U32 R3, R10, 0x1f, RZ ;  /* 0x0000001f0a037819 */ /* 0x000fe200000006ff */
[----:B------:R-:W-:Y:S03]  /*251f0*/  BSSY B2, `(.L_x_1890) ;  /* 0x0000003000027945 */ /* 0x000fe60003800000 */
[----:B------:R-:W2:Y:S02]  /*25200*/  SYNCS.PHASECHK.TRANS64.TRYWAIT P0, [R2+URZ+0x28840], R3 ;  /* 0x02884003020075a7 */ /* 0x000ea4000800017f */
[----:B--2---:R-:W-:Y:S05]  /*25210*/  @!P0 BRA `(.L_x_1891) ;  /* 0x00000054005c8947 */ /* 0x004fea0003800000 */
.L_x_2066:
[----:B------:R-:W-:Y:S05]  /*25220*/  BSYNC B2 ;  /* 0x0000000000027941 */ /* 0x000fea0003800000 */
.L_x_1890:
        /* <DEDUP_REMOVED lines=12> */
.L_x_1893:
[----:B------:R-:W-:Y:S05]  /*252f0*/  BSYNC B2 ;  /* 0x0000000000027941 */ /* 0x000fea0003800000 */
.L_x_1892:
        /* <DEDUP_REMOVED lines=13> */
.L_x_1894:
        /* <DEDUP_REMOVED lines=16> */
.L_x_1895:
        /* <DEDUP_REMOVED lines=15> */
.L_x_2067:
[----:B------:R-:W-:Y:S05]  /*255c0*/  BSYNC B2 ;  /* 0x0000000000027941 */ /* 0x000fea0003800000 */
.L_x_1896:
        /* <DEDUP_REMOVED lines=11> */
.L_x_1899:
[----:B------:R-:W-:Y:S05]  /*25680*/  BSYNC B2 ;  /* 0x0000000000027941 */ /* 0x000fea0003800000 */
.L_x_1898:
        /* <DEDUP_REMOVED lines=12> */
.L_x_1900:
        /* <DEDUP_REMOVED lines=15> */
.L_x_1901:
        /* <DEDUP_REMOVED lines=12> */
.L_x_1888:
[----:B------:R-:W-:Y:S05]  /*25900*/  BSYNC B1 ;  /* 0x0000000000017941 */ /* 0x000fea0003800000 */
.L_x_1887:
[----:B------:R-:W2:Y:S01]  /*25910*/  LDL R2, [R1+0x28] ;  /* 0x0000280001027983 */ /* 0x000ea20000100800 */
[----:B------:R-:W-:Y:S01]  /*25920*/  VIADD R0, R0, 0xfffffffe ;  /* 0xfffffffe00007836 */ /* 0x000fe20000000000 */
[----:B--2---:R-:W-:-:S13]  /*25930*/  ISETP.GT.AND P0, PT, R6, R2, PT ;  /* 0x000000020600720c */ /* 0x004fda0003f04270 */
[----:B------:R-:W-:Y:S05]  /*25940*/  @P0 BRA `(.L_x_1902) ;  /* 0xffffffec00380947 */ /* 0x000fea000383ffff */
.L_x_1854:
[----:B------:R-:W-:Y:S05]  /*25950*/  BSYNC B0 ;  /* 0x0000000000007941 */ /* 0x000fea0003800000 */
.L_x_1853:
[----:B--2---:R-:W2:Y:S01]  /*25960*/  S2R R3, SR_TID.X ;  /* 0x0000000000037919 */ /* 0x004ea20000002100 */
[----:B------:R-:W-:Y:S01]  /*25970*/  BSSY B0, `(.L_x_1903) ;  /* 0x0000011000007945 */ /* 0x000fe20003800000 */
[----:B--2---:R-:W-:-:S04]  /*25980*/  LOP3.LUT R3, R3, 0x7f, RZ, 0xc0, !PT ;  /* 0x0000007f03037812 */ /* 0x004fc800078ec0ff */
[----:B------:R-:W-:-:S13]  /*25990*/  ISETP.NE.AND P0, PT, R3, RZ, PT ;  /* 0x000000ff0300720c */ /* 0x000fda0003f05270 */
[----:B------:R-:W-:Y:S05]  /*259a0*/  @P0 BRA `(.L_x_1904) ;  /* 0x0000000000340947 */ /* 0x000fea0003800000 */
[----:B------:R-:W2:Y:S01]  /*259b0*/  S2R R2, SR_LANEID ;  /* 0x0000000000027919 */ /* 0x000ea20000000000 */
[----:B------:R-:W-:Y:S01]  /*259c0*/  VOTEU.ANY UR4, UPT, PT ;  /* 0x0000000000047886 */ /* 0x000fe200038e0100 */
[----:B-1----:R-:W1:Y:S01]  /*259d0*/  LDC.64 R4, c[0x0][0xc60] ;  /* 0x00031800ff047b82 */ /* 0x002e620000000a00 */
[----:B------:R-:W2:Y:S02]  /*259e0*/  FLO.U32 R0, UR4 ;  /* 0x0000000400007d00 */ /* 0x000ea400080e0000 */
        /* <DEDUP_REMOVED lines=8> */
[----:B------:R2:W-:Y:S02]  /*25a70*/  STL [R1], R0 ;  /* 0x0000000001007387 */ /* 0x0005e40000100800 */
.L_x_1904:
[----:B------:R-:W-:Y:S05]  /*25a80*/  BSYNC B0 ;  /* 0x0000000000007941 */ /* 0x000fea0003800000 */
.L_x_1903:
        /* <DEDUP_REMOVED lines=11> */
.L_x_2068:
[----:B------:R-:W-:Y:S05]  /*25b40*/  BSYNC B1 ;  /* 0x0000000000017941 */ /* 0x000fea0003800000 */
.L_x_1907:
        /* <DEDUP_REMOVED lines=9> */
.L_x_1910:
[----:B------:R-:W-:Y:S05]  /*25be0*/  BSYNC B1 ;  /* 0x0000000000017941 */ /* 0x000fea0003800000 */
.L_x_1909:
        /* <DEDUP_REMOVED lines=12> */
.L_x_1911:
        /* <DEDUP_REMOVED lines=15> */
.L_x_1912:
        /* <DEDUP_REMOVED lines=10> */
.L_x_1906:
[----:B------:R-:W-:Y:S05]  /*25e40*/  BSYNC B0 ;  /* 0x0000000000007941 */ /* 0x000fea0003800000 */
.L_x_1905:
[----:B------:R-:W2:Y:S01]  /*25e50*/  LDL.LU R4, [R1+0x14] ;  /* 0x0000140001047983 */ /* 0x000ea20000300800 */
[----:B------:R-:W-:-:S05]  /*25e60*/  VIADD R19, R19, 0x1 ;  /* 0x0000000113137836 */ /* 0x000fca0000000000 */
[----:B------:R-:W-:-:S04]  /*25e70*/  ISETP.NE.AND P0, PT, R19, 0x2, PT ;  /* 0x000000021300780c */ /* 0x000fc80003f05270 */
[----:B------:R-:W-:Y:S02]  /*25e80*/  SEL R0, RZ, 0x1, P0 ;  /* 0x00000001ff007807 */ /* 0x000fe40000000000 */
[----:B------:R-:W-:Y:S02]  /*25e90*/  SEL R19, R19, RZ, P0 ;  /* 0x000000ff13137207 */ /* 0x000fe40000000000 */
[----:B--2---:R-:W-:-:S05]  /*25ea0*/  LOP3.LUT R4, R4, R0, RZ, 0x3c, !PT ;  /* 0x0000000004047212 */ /* 0x004fca00078e3cff */
[----:B------:R3:W-:Y:S02]  /*25eb0*/  STL [R1+0x14], R4 ;  /* 0x0000140401007387 */ /* 0x0007e40000100800 */
.L_x_1833:
[----:B------:R-:W-:Y:S05]  /*25ec0*/  BSYNC B7 ;  /* 0x0000000000077941 */ /* 0x000fea0003800000 */
.L_x_1831:
[----:B--2---:R-:W2:Y:S02]  /*25ed0*/  LDL R0, [R1+0x10] ;  /* 0x0000100001007983 */ /* 0x004ea40000100800 */
[----:B--2---:R-:W-:-:S13]  /*25ee0*/  LOP3.LUT P0, RZ, R0, 0x2, RZ, 0xc0, !PT ;  /* 0x0000000200ff7812 */ /* 0x004fda000780c0ff */
[----:B------:R-:W-:Y:S05]  /*25ef0*/  @!P0 BRA `(.L_x_1913) ;  /* 0x00000000002c8947 */ /* 0x000fea0003800000 */
[----:B------:R-:W-:Y:S05]  /*25f00*/  WARPSYNC.ALL ;  /* 0x0000000000007948 */ /* 0x000fea0003800000 */
[----:B------:R-:W2:Y:S08]  /*25f10*/  S2UR UR5, SR_CgaCtaId ;  /* 0x00000000000579c3 */ /* 0x000eb00000008800 */
[----:B------:R-:W-:Y:S06]  /*25f20*/  BAR.SYNC.DEFER_BLOCKING 0x5, 0x180 ;  /* 0x0146000000007b1d */ /* 0x000fec0000010000 */
[----:B------:R-:W-:-:S02]  /*25f30*/  UMOV UR4, 0x400 ;  /* 0x0000040000047882 */ /* 0x000fc40000000000 */
[----:B--2---:R-:W-:-:S06]  /*25f40*/  ULEA UR4, UR5, UR4, 0x18 ;  /* 0x0000000405047291 */ /* 0x004fcc000f8ec03f */
[----:B------:R-:W-:-:S05]  /*25f50*/  IMAD.U32 R18, RZ, RZ, UR4 ;  /* 0x00000004ff127e24 */ /* 0x000fca000f8e00ff */
[----:B-1-3--:R-:W1:Y:S04]  /*25f60*/  LDS.128 R4, [R18+0x288d0] ;  /* 0x0288d00012047984 */ /* 0x00ae680000000c00 */
[----:B-1----:R1:W-:Y:S04]  /*25f70*/  STL.64 [R1], R4 ;  /* 0x0000000401007387 */ /* 0x0023e80000100a00 */
[----:B------:R1:W-:Y:S01]  /*25f80*/  STL.64 [R1+0x8], R6 ;  /* 0x0000080601007387 */ /* 0x0003e20000100a00 */
[----:B------:R-:W-:Y:S06]  /*25f90*/  BAR.ARV 0x4, 0x180 ;  /* 0x0106000000007b1d */ /* 0x000fec0000002000 */
[----:B------:R-:W-:Y:S05]  /*25fa0*/  BRA `(.L_x_1914) ;  /* 0x0000001000347947 */ /* 0x000fea0003800000 */
.L_x_1913:
[----:B------:R-:W2:Y:S01]  /*25fb0*/  S2R R16, SR_TID.X ;  /* 0x0000000000107919 */ /* 0x000ea20000002100 */
[----:B------:R-:W-:Y:S01]  /*25fc0*/  UMOV UR4, 0xffffffff ;  /* 0xffffffff00047882 */ /* 0x000fe20000000000 */
[----:B--2---:R-:W-:-:S04]  /*25fd0*/  LOP3.LUT R16, R16, 0x1f, RZ, 0xc0, !PT ;  /* 0x0000001f10107812 */ /* 0x004fc800078ec0ff */
[----:B------:R-:W-:Y:S01]  /*25fe0*/  ISETP.NE.AND P0, PT, R16, 0x1f, PT ;  /* 0x0000001f1000780c */ /* 0x000fe20003f05270 */
[----:B------:R-:W-:-:S12]  /*25ff0*/  BRA.DIV UR4, `(.L_x_1915) ;  /* 0x0000004a04207947 */ /* 0x000fd8000b800000 */
[----:B------:R-:W0:Y:S01]  /*26000*/  LDL.LU R2, [R1] ;  /* 0x0000000001027983 */ /* 0x000e220000300800 */
[----:B------:R-:W-:-:S03]  /*26010*/  ULDC UR4, c[0x0][0xc3c] ;  /* 0x00030f0000047ab9 */ /* 0x000fc60000000800 */
[----:B------:R-:W2:Y:S01]  /*26020*/  LDL R3, [R1+0xc] ;  /* 0x00000c0001037983 */ /* 0x000ea20000100800 */
[----:B0-----:R-:W-:Y:S02]  /*26030*/  IMAD.MOV.U32 R10, RZ, RZ, R2 ;  /* 0x000000ffff0a7224 */ /* 0x001fe400078e0002 */
[----:B--2---:R-:W-:-:S05]  /*26040*/  IMAD.IADD R0, R3, 0x1, R16 ;  /* 0x0000000103007824 */ /* 0x004fca00078e0210 */
[----:B------:R-:W-:-:S13]  /*26050*/  ISETP.GE.OR P1, PT, R0, UR4, !P0 ;  /* 0x0000000400007c0c */ /* 0x000fda000c726670 */
[----:B------:R-:W0:Y:S08]  /*26060*/  @!P1 LDC.64 R2, c[0x0][0xc80] ;  /* 0x00032000ff029b82 */ /* 0x000e300000000a00 */
[----:B-1----:R-:W1:Y:S01]  /*26070*/  @!P1 LDC.64 R6, c[0x0][0xc78] ;  /* 0x00031e00ff069b82 */ /* 0x002e620000000a00 */
[----:B0-----:R-:W-:-:S05]  /*26080*/  @!P1 IMAD.WIDE R2, R0, 0x4, R2 ;  /* 0x0000000400029825 */ /* 0x001fca00078e0202 */
[----:B------:R1:W2:Y:S02]  /*26090*/  @!P1 LDG.E R8, desc[UR42][R2.64] ;  /* 0x0000002a02089981 */ /* 0x0002a4000c1e1900 */
[----:B-1----:R-:W-:-:S06]  /*260a0*/  @!P1 IMAD.WIDE R2, R0, 0x4, R6 ;  /* 0x0000000400029825 */ /* 0x002fcc00078e0206 */
[----:B------:R-:W4:Y:S01]  /*260b0*/  @!P1 LDG.E R2, desc[UR42][R2.64] ;  /* 0x0000002a02029981 */ /* 0x000f22000c1e1900 */
[----:B---3--:R-:W-:Y:S01]  /*260c0*/  IMAD.MOV.U32 R4, RZ, RZ, RZ ;  /* 0x000000ffff047224 */ /* 0x008fe200078e00ff */
[C---:B------:R-:W-:Y:S01]  /*260d0*/  ISETP.GE.U32.AND P2, PT, R16.reuse, 0x2, PT ;  /* 0x000000021000780c */ /* 0x040fe20003f46070 */
[----:B------:R-:W-:Y:S01]  /*260e0*/  IMAD.MOV.U32 R6, RZ, RZ, RZ ;  /* 0x000000ffff067224 */ /* 0x000fe200078e00ff */
[C---:B------:R-:W-:Y:S01]  /*260f0*/  ISETP.GE.U32.AND P3, PT, R16.reuse, 0x4, PT ;  /* 0x000000041000780c */ /* 0x040fe20003f66070 */
[----:B------:R-:W-:Y:S01]  /*26100*/  SHFL.IDX PT, R0, R10, 0x1, 0x1f ;  /* 0x00201f000a007f89 */ /* 0x000fe200000e0000 */
[C---:B------:R-:W-:Y:S02]  /*26110*/  ISETP.GE.U32.AND P4, PT, R16.reuse, 0x8, PT ;  /* 0x000000081000780c */ /* 0x040fe40003f86070 */
[----:B------:R-:W-:Y:S01]  /*26120*/  ISETP.GE.U32.AND P5, PT, R16, 0x10, PT ;  /* 0x000000101000780c */ /* 0x000fe20003fa6070 */
[----:B--2---:R-:W-:Y:S02]  /*26130*/  @!P1 IMAD.MOV.U32 R4, RZ, RZ, R8 ;  /* 0x000000ffff049224 */ /* 0x004fe400078e0008 */
[----:B------:R-:W-:-:S02]  /*26140*/  IMAD.MOV.U32 R8, RZ, RZ, RZ ;  /* 0x000000ffff087224 */ /* 0x000fc400078e00ff */
[----:B----4-:R-:W-:Y:S01]  /*26150*/  @!P1 IMAD.MOV.U32 R6, RZ, RZ, R2 ;  /* 0x000000ffff069224 */ /* 0x010fe200078e0002 */
[----:B------:R-:W-:-:S03]  /*26160*/  ISETP.NE.AND P1, PT, R16, RZ, PT ;  /* 0x000000ff1000720c */ /* 0x000fc60003f25270 */
[----:B------:R-:W-:-:S05]  /*26170*/  IMAD R2, R6, R4, RZ ;  /* 0x0000000406027224 */ /* 0x000fca00078e02ff */
[----:B------:R-:W0:Y:S02]  /*26180*/  SHFL.UP PT, R3, R2, 0x1, RZ ;  /* 0x0420000002037989 */ /* 0x000e2400000e00ff */
[----:B0-----:R-:W-:-:S05]  /*26190*/  SEL R5, R3, RZ, P1 ;  /* 0x000000ff03057207 */ /* 0x001fca0000800000 */
[----:B------:R-:W-:Y:S02]  /*261a0*/  IMAD.IADD R2, R2, 0x1, R5 ;  /* 0x0000000102027824 */ /* 0x000fe400078e0205 */
[----:B------:R-:W-:Y:S04]  /*261b0*/  SHFL.IDX PT, R5, R10, RZ, 0x1f ;  /* 0x00001fff0a057589 */ /* 0x000fe800000e0000 */
        /* <DEDUP_REMOVED lines=13> */
.L_x_2078:
[----:B------:R-:W-:Y:S02]  /*26290*/  ULDC UR4, c[0x0][0xc38] ;  /* 0x00030e0000047ab9 */ /* 0x000fe40000000800 */
[----:B------:R-:W-:-:S04]  /*262a0*/  IMAD.U32 R2, RZ, RZ, UR4 ;  /* 0x00000004ff027e24 */ /* 0x000fc8000f8e00ff */
[----:B-1----:R-:W-:-:S04]  /*262b0*/  IMAD R9, R9, R2, RZ ;  /* 0x0000000209097224 */ /* 0x002fc800078e02ff */
[----:B------:R-:W-:-:S05]  /*262c0*/  IMAD.IADD R0, R0, 0x1, R9 ;  /* 0x0000000100007824 */ /* 0x000fca00078e0209 */
[----:B------:R-:W-:-:S13]  /*262d0*/  ISETP.GT.AND P6, PT, R0, R5, PT ;  /* 0x000000050000720c */ /* 0x000fda0003fc4270 */
[----:B------:R-:W-:Y:S05]  /*262e0*/  @P6 BRA `(.L_x_1916) ;  /* 0x0000000000ac6947 */ /* 0x000fea0003800000 */
.L_x_1919:
[----:B------:R-:W2:Y:S01]  /*262f0*/  LDL.LU R2, [R1+0xc] ;  /* 0x00000c0001027983 */ /* 0x000ea20000300800 */
[----:B------:R-:W1:Y:S01]  /*26300*/  LDC R3, c[0x0][0xc3c] ;  /* 0x00030f00ff037b82 */ /* 0x000e620000000800 */
[----:B--2---:R-:W-:-:S05]  /*26310*/  VIADD R2, R2, 0x1f ;  /* 0x0000001f02027836 */ /* 0x004fca0000000000 */
[----:B-1----:R-:W-:-:S13]  /*26320*/  ISETP.GE.AND P6, PT, R2, R3, PT ;  /* 0x000000030200720c */ /* 0x002fda0003fc6270 */
[----:B------:R-:W-:Y:S05]  /*26330*/  @P6 BRA `(.L_x_1917) ;  /* 0x0000000800e86947 */ /* 0x000fea0003800000 */
[----:B------:R-:W1:Y:S01]  /*26340*/  S2R R4, SR_TID.X ;  /* 0x0000000000047919 */ /* 0x000e620000002100 */
        /* <DEDUP_REMOVED lines=31> */
.L_x_2086:
[----:B------:R-:W-:Y:S02]  /*26540*/  ULDC UR4, c[0x0][0xc38] ;  /* 0x00030e0000047ab9 */ /* 0x000fe40000000800 */
[----:B------:R-:W-:-:S04]  /*26550*/  IMAD.U32 R2, RZ, RZ, UR4 ;  /* 0x00000004ff027e24 */ /* 0x000fc8000f8e00ff */
[----:B-1----:R-:W-:-:S04]  /*26560*/  IMAD R9, R9, R2, RZ ;  /* 0x0000000209097224 */ /* 0x002fc800078e02ff */
[----:B------:R-:W-:-:S05]  /*26570*/  IMAD.IADD R0, R9, 0x1, R0 ;  /* 0x0000000109007824 */ /* 0x000fca00078e0200 */
[----:B------:R-:W-:-:S13]  /*26580*/  ISETP.GT.AND P6, PT, R0, R5, PT ;  /* 0x000000050000720c */ /* 0x000fda0003fc4270 */
[----:B------:R-:W-:Y:S05]  /*26590*/  @!P6 BRA `(.L_x_1919) ;  /* 0xfffffffc0054e947 */ /* 0x000fea000383ffff */
.L_x_1916:
        /* <DEDUP_REMOVED lines=8> */
[----:B-1----:R1:W3:Y:S04]  /*26620*/  SHFL.IDX PT, R4, R4, R3, 0x1f ;  /* 0x00001f0304047589 */ /* 0x0022e800000e0000 */
[----:B------:R1:W4:Y:S01]  /*26630*/  SHFL.IDX PT, R6, R6, R3, 0x1f ;  /* 0x00001f0306067589 */ /* 0x00032200000e0000 */
[----:B--2---:R-:W-:-:S05]  /*26640*/  IMAD.IADD R10, R3, 0x1, R10 ;  /* 0x00000001030a7824 */ /* 0x004fca00078e020a */
[----:B---34-:R1:W-:Y:S02]  /*26650*/  STL [R1+0xc], R10 ;  /* 0x00000c0a01007387 */ /* 0x0183e40000100800 */
.L_x_2091:
[----:B------:R-:W-:-:S13]  /*26660*/  ISETP.NE.AND P0, PT, R0, RZ, PT ;  /* 0x000000ff0000720c */ /* 0x000fda0003f05270 */
[----:B------:R-:W-:Y:S05]  /*26670*/  @!P0 BRA `(.L_x_1921) ;  /* 0x0000000000148947 */ /* 0x000fea0003800000 */
[----:B------:R-:W-:Y:S01]  /*26680*/  UMOV UR4, 0xffffffff ;  /* 0xffffffff00047882 */ /* 0x000fe20000000000 */
[----:B-1----:R-:W-:Y:S02]  /*26690*/  VIADD R3, R3, 0xffffffff ;  /* 0xffffffff03037836 */ /* 0x002fe40000000000 */
[----:B------:R-:W-:Y:S05]  /*266a0*/  BRA.DIV UR4, `(.L_x_1922) ;  /* 0x0000004e04147947 */ /* 0x000fea000b800000 */
[----:B------:R1:W3:Y:S02]  /*266b0*/  SHFL.IDX PT, R3, R7, R3, 0x1f ;  /* 0x00001f0307037589 */ /* 0x0002e400000e0000 */
.L_x_2094:
[----:B---3--:R-:W-:-:S07]  /*266c0*/  IMAD.MOV.U32 R8, RZ, RZ, R3 ;  /* 0x000000ffff087224 */ /* 0x008fce00078e0003 */
.L_x_1921:
[----:B------:R-:W-:Y:S01]  /*266d0*/  ISETP.NE.AND P0, PT, R6, 0x1, PT ;  /* 0x000000010600780c */ /* 0x000fe20003f05270 */
[----:B------:R-:W-:-:S05]  /*266e0*/  IMAD R0, R8, R2, R9 ;  /* 0x0000000208007224 */ /* 0x000fca00078e0209 */
[----:B------:R3:W-:Y:S02]  /*266f0*/  STL [R1], R0 ;  /* 0x0000000001007387 */ /* 0x0007e40000100800 */
[----:B---3--:R-:W-:-:S05]  /*26700*/  IMAD.IADD R0, R5, 0x1, -R0 ;  /* 0x0000000105007824 */ /* 0x008fca00078e0a00 */
[----:B------:R-:W-:Y:S05]  /*26710*/  @!P0 BRA `(.L_x_1923) ;  /* 0x0000000000e48947 */ /* 0x000fea0003800000 */
[----:B------:R-:W-:-:S04]  /*26720*/  IABS R5, R4 ;  /* 0x0000000400057213 */ /* 0x000fc80000000000 */
[----:B------:R-:W3:Y:S08]  /*26730*/  I2F.RP R2, R5 ;  /* 0x0000000500027306 */ /* 0x000ef00000209400 */
[----:B---3--:R-:W3:Y:S02]  /*26740*/  MUFU.RCP R2, R2 ;  /* 0x0000000200027308 */ /* 0x008ee40000001000 */
[----:B---3--:R-:W-:-:S06]  /*26750*/  VIADD R2, R2, 0xffffffe ;  /* 0x0ffffffe02027836 */ /* 0x008fcc0000000000 */
[----:B-1----:R-:W1:Y:S02]  /*26760*/  F2I.FTZ.U32.TRUNC.NTZ R3, R2 ;  /* 0x0000000200037305 */ /* 0x002e64000021f000 */
[----:B-1----:R-:W-:-:S04]  /*26770*/  IMAD.MOV R2, RZ, RZ, -R3 ;  /* 0x000000ffff027224 */ /* 0x002fc800078e0a03 */
        /* <DEDUP_REMOVED lines=14> */
[----:B------:R-:W1:Y:S07]  /*26860*/  I2F.RP R2, R5 ;  /* 0x0000000500027306 */ /* 0x000e6e0000209400 */
[----:B------:R-:W-:Y:S01]  /*26870*/  @P0 VIADD R8, R8, 0x1 ;  /* 0x0000000108080836 */ /* 0x000fe20000000000 */
[----:B-1----:R-:W1:Y:S02]  /*26880*/  MUFU.RCP R2, R2 ;  /* 0x0000000200027308 */ /* 0x002e640000001000 */
[----:B-1----:R-:W-:-:S06]  /*26890*/  VIADD R2, R2, 0xffffffe ;  /* 0x0ffffffe02027836 */ /* 0x002fcc0000000000 */
[----:B------:R-:W1:Y:S02]  /*268a0*/  F2I.FTZ.U32.TRUNC.NTZ R3, R2 ;  /* 0x0000000200037305 */ /* 0x000e64000021f000 */
[----:B-1----:R-:W-:-:S04]  /*268b0*/  IMAD.MOV R2, RZ, RZ, -R3 ;  /* 0x000000ffff027224 */ /* 0x002fc800078e0a03 */
[----:B0-----:R-:W-:Y:S02]  /*268c0*/  IMAD R7, R2, R5, RZ ;  /* 0x0000000502077224 */ /* 0x001fe400078e02ff */
        /* <DEDUP_REMOVED lines=17> */
[----:B------:R-:W-:-:S04]  /*269e0*/  IMAD.MOV R2, RZ, RZ, -R3 ;  /* 0x000000ffff027224 */ /* 0x000fc800078e0a03 */
[----:B------:R-:W-:Y:S01]  /*269f0*/  IMAD R0, R4, R2, R0 ;  /* 0x0000000204007224 */ /* 0x000fe200078e0200 */
[----:B------:R-:W-:-:S04]  /*26a00*/  LOP3.LUT R2, R3, R6, RZ, 0x3c, !PT ;  /* 0x0000000603027212 */ /* 0x000fc800078e3cff */
[----:B------:R-:W-:-:S03]  /*26a10*/  ISETP.GE.AND P2, PT, R2, RZ, PT ;  /* 0x000000ff0200720c */ /* 0x000fc60003f46270 */
[----:B------:R-:W-:-:S10]  /*26a20*/  @P0 VIADD R7, R7, 0x1 ;  /* 0x0000000107070836 */ /* 0x000fd40000000000 */
        /* <DEDUP_REMOVED lines=8> */
.L_x_1923:
[----:B-1----:R-:W3:Y:S01]  /*26ab0*/  LDL R3, [R1+0xc] ;  /* 0x00000c0001037983 */ /* 0x002ee20000100800 */
[----:B0-----:R-:W3:Y:S02]  /*26ac0*/  LDC.64 R6, c[0x0][0xc90] ;  /* 0x00032400ff067b82 */ /* 0x001ee40000000a00 */
[----:B---3--:R-:W-:-:S05]  /*26ad0*/  IMAD.WIDE R6, R3, 0x4, R6 ;  /* 0x0000000403067825 */ /* 0x008fca00078e0206 */
[----:B------:R-:W3:Y:S02]  /*26ae0*/  LDG.E R3, desc[UR42][R6.64] ;  /* 0x0000002a06037981 */ /* 0x000ee4000c1e1900 */
[----:B---3--:R-:W-:-:S05]  /*26af0*/  IMAD R5, R4, R3, RZ ;  /* 0x0000000304057224 */ /* 0x008fca00078e02ff */
        /* <DEDUP_REMOVED lines=34> */
[----:B------:R0:W1:Y:S02]  /*26d20*/  F2I.FTZ.U32.TRUNC.NTZ R3, R2 ;  /* 0x0000000200037305 */ /* 0x000064000021f000 */
[----:B0-----:R-:W-:Y:S02]  /*26d30*/  IMAD.MOV.U32 R2, RZ, RZ, RZ ;  /* 0x000000ffff027224 */ /* 0x001fe400078e00ff */
[----:B-1----:R-:W-:-:S04]  /*26d40*/  IMAD.MOV R0, RZ, RZ, -R3 ;  /* 0x000000ffff007224 */ /* 0x002fc800078e0a03 */
[----:B------:R-:W-:-:S04]  /*26d50*/  IMAD R0, R0, R9, RZ ;  /* 0x0000000900007224 */ /* 0x000fc800078e02ff */
        /* <DEDUP_REMOVED lines=13> */
[----:B------:R-:W-:-:S04]  /*26e30*/  @P0 VIADD R2, R2, 0x1 ;  /* 0x0000000102020836 */ /* 0x000fc80000000000 */
[----:B------:R-:W-:-:S04]  /*26e40*/  IMAD.MOV.U32 R0, RZ, RZ, R2 ;  /* 0x000000ffff007224 */ /* 0x000fc800078e0002 */
[----:B------:R-:W-:Y:S01]  /*26e50*/  @!P2 IMAD.MOV R0, RZ, RZ, -R0 ;  /* 0x000000ffff00a224 */ /* 0x000fe200078e0a00 */
[----:B------:R-:W-:Y:S01]  /*26e60*/  @!P1 LOP3.LUT R0, RZ, R8, RZ, 0x33, !PT ;  /* 0x00000008ff009212 */ /* 0x000fe200078e33ff */
[----:B------:R-:W-:-:S04]  /*26e70*/  IMAD.MOV R8, RZ, RZ, -R8 ;  /* 0x000000ffff087224 */ /* 0x000fc800078e0a08 */
[----:B------:R-:W-:-:S05]  /*26e80*/  IMAD R2, R0, R8, R7 ;  /* 0x0000000800027224 */ /* 0x000fca00078e0207 */
[----:B------:R0:W-:Y:S02]  /*26e90*/  STL [R1+0x8], R2 ;  /* 0x0000080201007387 */ /* 0x0001e40000100800 */
.L_x_1924:
[----:B------:R-:W-:-:S05]  /*26ea0*/  LOP3.LUT R3, RZ, R0, RZ, 0x33, !PT ;  /* 0x00000000ff037212 */ /* 0x000fca00078e33ff */
[----:B------:R-:W-:-:S05]  /*26eb0*/  IMAD.IADD R0, R4, 0x1, R3 ;  /* 0x0000000104007824 */ /* 0x000fca00078e0203 */
[----:B------:R3:W-:Y:S01]  /*26ec0*/  STL [R1+0x4], R0 ;  /* 0x0000040001007387 */ /* 0x0007e20000100800 */
[----:B------:R-:W-:Y:S05]  /*26ed0*/  BRA `(.L_x_1925) ;  /* 0x0000000000287947 */ /* 0x000fea0003800000 */
.L_x_1917:
[----:B------:R-:W-:Y:S01]  /*26ee0*/  UMOV UR4, URZ ;  /* 0x0000003f00047c82 */ /* 0x000fe20008000000 */
[----:B------:R-:W-:Y:S01]  /*26ef0*/  ULDC UR6, c[0x0][0xc3c] ;  /* 0x00030f0000067ab9 */ /* 0x000fe20000000800 */
[----:B------:R-:W-:Y:S01]  /*26f00*/  UMOV UR5, URZ ;  /* 0x0000003f00057c82 */ /* 0x000fe20008000000 */
[----:B------:R-:W-:Y:S01]  /*26f10*/  IMAD.U32 R3, RZ, RZ, UR4 ;  /* 0x00000004ff037e24 */ /* 0x000fe2000f8e00ff */
[----:B------:R1:W-:Y:S01]  /*26f20*/  STL [R1], R5 ;  /* 0x0000000501007387 */ /* 0x0003e20000100800 */
[----:B------:R-:W-:Y:S02]  /*26f30*/  IMAD.U32 R0, RZ, RZ, UR6 ;  /* 0x00000006ff007e24 */ /* 0x000fe4000f8e00ff */
[----:B------:R-:W-:Y:S01]  /*26f40*/  IMAD.U32 R2, RZ, RZ, UR5 ;  /* 0x00000005ff027e24 */ /* 0x000fe2000f8e00ff */
[----:B------:R1:W-:Y:S04]  /*26f50*/  STL [R1+0x4], R3 ;  /* 0x0000040301007387 */ /* 0x0003e80000100800 */
[----:B------:R1:W-:Y:S04]  /*26f60*/  STL [R1+0xc], R0 ;  /* 0x00000c0001007387 */ /* 0x0003e80000100800 */
[----:B------:R1:W-:Y:S02]  /*26f70*/  STL [R1+0x8], R2 ;  /* 0x0000080201007387 */ /* 0x0003e40000100800 */
.L_x_1925:
[----:B-1----:R-:W4:Y:S04]  /*26f80*/  LDL R3, [R1+0x8] ;  /* 0x0000080001037983 */ /* 0x002f280000100800 */
[----:B0-----:R-:W5:Y:S04]  /*26f90*/  LDL R2, [R1+0xc] ;  /* 0x00000c0001027983 */ /* 0x001f680000100800 */
[----:B------:R-:W2:Y:S04]  /*26fa0*/  LDL R5, [R1+0x4] ;  /* 0x0000040001057983 */ /* 0x000ea80000100800 */
[----:B------:R-:W2:Y:S01]  /*26fb0*/  LDL R4, [R1] ;  /* 0x0000000001047983 */ /* 0x000ea20000100800 */
[----:B---3--:R-:W0:Y:S01]  /*26fc0*/  S2R R0, SR_TID.X ;  /* 0x0000000000007919 */ /* 0x008e220000002100 */
[----:B------:R-:W-:Y:S05]  /*26fd0*/  WARPSYNC.ALL ;  /* 0x0000000000007948 */ /* 0x000fea0003800000 */
[----:B0-----:R-:W-:Y:S01]  /*26fe0*/  LOP3.LUT R0, R0, 0x1f, RZ, 0xc0, !PT ;  /* 0x0000001f00007812 */ /* 0x001fe200078ec0ff */
[----:B------:R-:W-:Y:S03]  /*26ff0*/  BAR.SYNC.DEFER_BLOCKING 0x4, 0x180 ;  /* 0x0106000000007b1d */ /* 0x000fe60000010000 */
[----:B------:R-:W-:-:S13]  /*27000*/  ISETP.NE.AND P0, PT, R0, RZ, PT ;  /* 0x000000ff0000720c */ /* 0x000fda0003f05270 */
[----:B------:R-:W-:Y:S01]  /*27010*/  @!P0 MOV R0, 0x400 ;  /* 0x0000040000008802 */ /* 0x000fe20000000f00 */
[----:B----4-:R-:W-:Y:S02]  /*27020*/  IMAD.MOV.U32 R6, RZ, RZ, R3 ;  /* 0x000000ffff067224 */ /* 0x010fe400078e0003 */
[----:B------:R-:W0:Y:S01]  /*27030*/  @!P0 S2R R3, SR_CgaCtaId ;  /* 0x0000000000038919 */ /* 0x000e220000008800 */
[----:B-----5:R-:W-:Y:S01]  /*27040*/  IMAD.MOV.U32 R7, RZ, RZ, R2 ;  /* 0x000000ffff077224 */ /* 0x020fe200078e0002 */
[----:B0-----:R-:W-:-:S05]  /*27050*/  @!P0 LEA R18, R3, R0, 0x18 ;  /* 0x0000000003128211 */ /* 0x001fca00078ec0ff */
[----:B--2---:R0:W-:Y:S01]  /*27060*/  @!P0 STS.128 [R18+0x288d0], R4 ;  /* 0x0288d00412008388 */ /* 0x0041e20000000c00 */
[----:B------:R-:W-:Y:S06]  /*27070*/  BAR.ARV 0x5, 0x180 ;  /* 0x0146000000007b1d */ /* 0x000fec0000002000 */
.L_x_1914:
[----:B------:R-:W2:Y:S01]  /*27080*/  LDL R0, [R1+0xc] ;  /* 0x00000c0001007983 */ /* 0x000ea20000100800 */
[----:B------:R-:W-:Y:S02]  /*27090*/  ULDC UR4, c[0x0][0xc3c] ;  /* 0x00030f0000047ab9 */ /* 0x000fe40000000800 */
[----:B--2---:R-:W-:-:S13]  /*270a0*/  ISETP.GE.AND P0, PT, R0, UR4, PT ;  /* 0x0000000400007c0c */ /* 0x004fda000bf06270 */
[----:B------:R-:W-:Y:S05]  /*270b0*/  @!P0 BRA `(.L_x_1926) ;  /* 0xffffff8800fc8947 */ /* 0x000fea000383ffff */
[----:B------:R-:W-:Y:S05]  /*270c0*/  BSYNC B8 ;  /* 0x0000000000087941 */ /* 0x000fea0003800000 */
.L_x_1771:
        /* <DEDUP_REMOVED lines=12> */
.L_x_2095:
[----:B------:R-:W-:Y:S05]  /*27190*/  BSYNC B0 ;  /* 0x0000000000007941 */ /* 0x000fea0003800000 */
.L_x_1927:
[----:B------:R-:W-:-:S03]  /*271a0*/  UMOV UR4, 0xffffffff ;  /* 0xffffffff00047882 */ /* 0x000fc60000000000 */
[----:B------:R-:W-:Y:S05]  /*271b0*/  BRA.DIV UR4, `(.L_x_1929) ;  /* 0x0000004204907947 */ /* 0x000fea000b800000 */
[----:B------:R-:W1:Y:S02]  /*271c0*/  S2R R2, SR_TID.X ;  /* 0x0000000000027919 */ /* 0x000e640000002100 */
[----:B-1----:R-:W-:-:S04]  /*271d0*/  SHF.R.U32.HI R2, RZ, 0x5, R2 ;  /* 0x00000005ff027819 */ /* 0x002fc80000011602 */
[----:B------:R-:W-:-:S05]  /*271e0*/  LOP3.LUT R2, R2, 0x3, RZ, 0xc0, !PT ;  /* 0x0000000302027812 */ /* 0x000fca00078ec0ff */
[----:B------:R1:W2:Y:S02]  /*271f0*/  SHFL.IDX PT, R14, R2, RZ, 0x1f ;  /* 0x00001fff020e7589 */ /* 0x0002a400000e0000 */
.L_x_2098:
[----:B--2---:R-:W-:-:S13]  /*27200*/  ISETP.NE.AND P0, PT, R14, RZ, PT ;  /* 0x000000ff0e00720c */ /* 0x004fda0003f05270 */
[----:B------:R-:W-:Y:S05]  /*27210*/  @P0 BRA `(.L_x_1486) ;  /* 0x00000000008c0947 */ /* 0x000fea0003800000 */
[----:B------:R-:W-:-:S03]  /*27220*/  UMOV UR4, 0xffffffff ;  /* 0xffffffff00047882 */ /* 0x000fc60000000000 */
[----:B------:R-:W-:Y:S05]  /*27230*/  BRA.DIV UR4, `(.L_x_1930) ;  /* 0x0000004204a47947 */ /* 0x000fea000b800000 */
[----:B------:R-:W-:-:S13]  /*27240*/  ELECT P6, URZ, PT ;  /* 0x00000000003f782f */ /* 0x000fda00038c0000 */
.L_x_2101:
[----:B------:R-:W-:Y:S05]  /*27250*/  @!P6 BRA `(.L_x_1486) ;  /* 0x00000000007ce947 */ /* 0x000fea0003800000 */
[----:B------:R-:W-:-:S06]  /*27260*/  ULOP3.LUT UR4, UR40, 0x2, URZ, 0xfc, !UPT ;  /* 0x0000000228047892 */ /* 0x000fcc000f8efc3f */
[----:B-1----:R-:W-:-:S05]  /*27270*/  IMAD.U32 R2, RZ, RZ, UR4 ;  /* 0x00000004ff027e24 */ /* 0x002fca000f8e00ff */
[----:B------:R-:W-:-:S13]  /*27280*/  ISETP.NE.AND P2, PT, R2, 0x3, PT ;  /* 0x000000030200780c */ /* 0x000fda0003f45270 */
[----:B------:R-:W-:Y:S05]  /*27290*/  @!P2 BRA `(.L_x_1931) ;  /* 0x000000000004a947 */ /* 0x000fea0003800000 */
[----:B------:R-:W-:Y:S01]  /*272a0*/  BPT.TRAP 0x1 ;  /* 0x000000040000795c */ /* 0x000fe20000300000 */
.L_x_1931:
        /* <DEDUP_REMOVED lines=13> */
.L_x_2102:
[----:B------:R-:W1:Y:S02]  /*27380*/  SYNCS.PHASECHK.TRANS64.TRYWAIT P0, [R7+URZ], R2 ;  /* 0x00000002070075a7 */ /* 0x000e64000800017f */
[----:B-1----:R-:W-:Y:S05]  /*27390*/  @!P0 BRA `(.L_x_1933) ;  /* 0x0000004000808947 */ /* 0x002fea0003800000 */
.L_x_2103:
[----:B------:R-:W-:Y:S05]  /*273a0*/  @!P2 BRA `(.L_x_1934) ;  /* 0x000000000004a947 */ /* 0x000fea0003800000 */
[----:B------:R-:W-:Y:S01]  /*273b0*/  BPT.TRAP 0x1 ;  /* 0x000000040000795c */ /* 0x000fe20000300000 */
.L_x_1934:
[----:B------:R-:W-:-:S04]  /*273c0*/  VIADD R0, R0, 0x28860 ;  /* 0x0002886000007836 */ /* 0x000fc80000000000 */
[----:B------:R-:W-:-:S04]  /*273d0*/  IMAD R4, R19, 0x8, R0 ;  /* 0x0000000813047824 */ /* 0x000fc800078e0200 */
[----:B------:R-:W2:Y:S02]  /*273e0*/  SYNCS.PHASECHK.TRANS64.TRYWAIT P0, [R4+URZ], R5 ;  /* 0x00000005040075a7 */ /* 0x000ea4000800017f */
[----:B--2---:R-:W-:Y:S05]  /*273f0*/  @!P0 BRA `(.L_x_1935) ;  /* 0x00000040007c8947 */ /* 0x004fea0003800000 */
.L_x_2104:
[----:B------:R-:W-:-:S07]  /*27400*/  IMAD R3, R3, 0x8, R0 ;  /* 0x0000000803037824 */ /* 0x000fce00078e0200 */
.L_x_1936:
[----:B----4-:R4:W0:Y:S02]  /*27410*/  SYNCS.PHASECHK.TRANS64.TRYWAIT P0, [R3+URZ], R2 ;  /* 0x00000002030075a7 */ /* 0x010824000800017f */
[----:B0-----:R-:W-:Y:S05]  /*27420*/  @!P0 NANOSLEEP.SYNCS 0x989680 ;  /* 0x009896800000895d */ /* 0x001fea0003900000 */
[----:B------:R-:W0:Y:S02]  /*27430*/  @!P0 SYNCS.PHASECHK.TRANS64 P0, [R3+URZ], R2 ;  /* 0x00000002030085a7 */ /* 0x000e24000800007f */
[----:B0-----:R-:W-:Y:S05]  /*27440*/  @!P0 BRA `(.L_x_1936) ;  /* 0xfffffffc00f08947 */ /* 0x001fea000383ffff */
.L_x_1486:
[----:B------:R-:W-:Y:S05]  /*27450*/  BSYNC B9 ;  /* 0x0000000000097941 */ /* 0x000fea0003800000 */
.L_x_1483:
[----:B------:R-:W-:Y:S05]  /*27460*/  EXIT ;  /* 0x000000000000794d */ /* 0x000fea0003800000 */
.L_x_1518:
[----:B0-----:R0:W1:Y:S02]  /*27470*/  SYNCS.PHASECHK.TRANS64.TRYWAIT P6, [R107+URZ+0x28890], R117 ;  /* 0x028890756b0075a7 */ /* 0x00106400080c017f */
[----:B-1----:R-:W-:Y:S05]  /*27480*/  @!P6 NANOSLEEP.SYNCS 0x989680 ;  /* 0x009896800000e95d */ /* 0x002fea0003900000 */
[----:B------:R-:W1:Y:S02]  /*27490*/  @!P6 SYNCS.PHASECHK.TRANS64 P6, [R107+URZ+0x28890], R117 ;  /* 0x028890756b00e5a7 */ /* 0x000e6400080c007f */
[----:B-1----:R-:W-:Y:S05]  /*274a0*/  @!P6 BRA `(.L_x_1518) ;  /* 0xfffffffc00f0e947 */ /* 0x002fea000383ffff */
[----:B------:R-:W-:Y:S05]  /*274b0*/  BRA `(.L_x_1937) ;  /* 0xfffffdc400707947 */ /* 0x000fea000383ffff */
.L_x_1554:
[----:B0-----:R0:W1:Y:S02]  /*274c0*/  SYNCS.PHASECHK.TRANS64.TRYWAIT P4, [R107+URZ+0x28890], R117 ;  /* 0x028890756b0075a7 */ /* 0x001064000808017f */
[----:B-1----:R-:W-:Y:S05]  /*274d0*/  @!P4 NANOSLEEP.SYNCS 0x989680 ;  /* 0x009896800000c95d */ /* 0x002fea0003900000 */
[----:B------:R-:W1:Y:S02]  /*274e0*/  @!P4 SYNCS.PHASECHK.TRANS64 P4, [R107+URZ+0x28890], R117 ;  /* 0x028890756b00c5a7 */ /* 0x000e64000808007f */
[----:B-1----:R-:W-:Y:S05]  /*274f0*/  @!P4 BRA `(.L_x_1554) ;  /* 0xfffffffc00f0c947 */ /* 0x002fea000383ffff */
[----:B------:R-:W-:Y:S05]  /*27500*/  BRA `(.L_x_1938) ;  /* 0xfffffdec00807947 */ /* 0x000fea000383ffff */
.L_x_1571:
[----:B0-----:R0:W1:Y:S02]  /*27510*/  SYNCS.PHASECHK.TRANS64.TRYWAIT P3, [R107+URZ+0x28890], R117 ;  /* 0x028890756b0075a7 */ /* 0x001064000806017f */
[----:B-1----:R-:W-:Y:S05]  /*27520*/  @!P3 NANOSLEEP.SYNCS 0x989680 ;  /* 0x009896800000b95d */ /* 0x002fea0003900000 */
[----:B------:R-:W1:Y:S02]  /*27530*/  @!P3 SYNCS.PHASECHK.TRANS64 P3, [R107+URZ+0x28890], R117 ;  /* 0x028890756b00b5a7 */ /* 0x000e64000806007f */
[----:B-1----:R-:W-:Y:S05]  /*27540*/  @!P3 BRA `(.L_x_1571) ;  /* 0xfffffffc00f0b947 */ /* 0x002fea000383ffff */
[----:B------:R-:W-:Y:S05]  /*27550*/  BRA `(.L_x_1939) ;  /* 0xfffffe1000307947 */ /* 0x000fea000383ffff */
.L_x_1581:
[----:B--2---:R2:W3:Y:S02]  /*27560*/  SYNCS.PHASECHK.TRANS64.TRYWAIT P0, [R107+URZ+0x288b0], R117 ;  /* 0x0288b0756b0075a7 */ /* 0x0044e4000800017f */
[----:B---3--:R-:W-:Y:S05]  /*27570*/  @!P0 NANOSLEEP.SYNCS 0x989680 ;  /* 0x009896800000895d */ /* 0x008fea0003900000 */
[----:B------:R-:W3:Y:S02]  /*27580*/  @!P0 SYNCS.PHASECHK.TRANS64 P0, [R107+URZ+0x288b0], R117 ;  /* 0x0288b0756b0085a7 */ /* 0x000ee4000800007f */
[----:B---3--:R-:W-:Y:S05]  /*27590*/  @!P0 BRA `(.L_x_1581) ;  /* 0xfffffffc00f08947 */ /* 0x008fea000383ffff */
[----:B------:R-:W-:Y:S05]  /*275a0*/  BRA `(.L_x_1940) ;  /* 0xfffffe1400cc7947 */ /* 0x000fea000383ffff */
.L_x_1603:
[----:B------:R-:W0:Y:S01]  /*275b0*/  S2R R4, SR_TID.X ;  /* 0x0000000000047919 */ /* 0x000e220000002100 */
[----:B------:R-:W-:Y:S01]  /*275c0*/  BSSY B0, `(.L_x_1941) ;  /* 0x000000c000007945 */ /* 0x000fe20003800000 */
[----:B------:R-:W-:Y:S02]  /*275d0*/  IMAD.MOV.U32 R12, RZ, RZ, RZ ;  /* 0x000000ffff0c7224 */ /* 0x000fe400078e00ff */
[----:B------:R-:W-:Y:S02]  /*275e0*/  IMAD.MOV.U32 R11, RZ, RZ, 0x1f ;  /* 0x0000001fff0b7424 */ /* 0x000fe400078e00ff */
[----:B------:R-:W-:Y:S02]  /*275f0*/  IMAD.MOV.U32 R15, RZ, RZ, -0x1 ;  /* 0xffffffffff0f7424 */ /* 0x000fe400078e00ff */
[----:B0-----:R-:W-:-:S05]  /*27600*/  VIADD R4, R4, 0xffffff80 ;  /* 0xffffff8004047836 */ /* 0x001fca0000000000 */
[----:B------:R-:W-:-:S04]  /*27610*/  SHF.R.S32.HI R0, RZ, 0x1f, R4 ;  /* 0x0000001fff007819 */ /* 0x000fc80000011404 */
[----:B------:R-:W-:-:S04]  /*27620*/  LEA.HI R0, R0, R4, RZ, 0x7 ;  /* 0x0000000400007211 */ /* 0x000fc800078f38ff */
[----:B------:R-:W-:-:S05]  /*27630*/  SHF.R.S32.HI R0, RZ, 0x7, R0 ;  /* 0x00000007ff007819 */ /* 0x000fca0000011400 */
[----:B------:R-:W-:-:S07]  /*27640*/  IMAD.MOV.U32 R13, RZ, RZ, R0 ;  /* 0x000000ffff0d7224 */ /* 0x000fce00078e0000 */
[----:B-----5:R-:W-:Y:S05]  /*27650*/  WARPSYNC.COLLECTIVE R15, `(.L_x_1942) ;  /* 0x000000000f087348 */ /* 0x020fea0003c00000 */
[----:B------:R0:W1:Y:S02]  /*27660*/  SHFL.IDX P6, R14, R13, R12, R11 ;  /* 0x0000000c0d0e7389 */ /* 0x00006400000c000b */
[----:B01---5:R-:W-:Y:S01]  /*27670*/  ENDCOLLECTIVE ;  /* 0x000000000000791b */ /* 0x023fe20003800000 */
.L_x_1942:
[----:B------:R-:W-:Y:S05]  /*27680*/  BSYNC B0 ;  /* 0x0000000000007941 */ /* 0x000fea0003800000 */
.L_x_1941:
[----:B------:R-:W-:Y:S01]  /*27690*/  IMAD.MOV.U32 R193, RZ, RZ, R14 ;  /* 0x000000ffffc17224 */ /* 0x000fe200078e000e */
[----:B------:R-:W-:Y:S06]  /*276a0*/  BRA `(.L_x_1943) ;  /* 0xfffffe24008c7947 */ /* 0x000fec000383ffff */
.L_x_1613:
[----:B------:R-:W-:Y:S01]  /*276b0*/  BSSY B1, `(.L_x_1944) ;  /* 0x0000008000017945 */ /* 0x000fe20003800000 */
[----:B------:R-:W-:Y:S02]  /*276c0*/  IMAD.MOV.U32 R13, RZ, RZ, R7 ;  /* 0x000000ffff0d7224 */ /* 0x000fe400078e0007 */
[----:B------:R-:W-:Y:S02]  /*276d0*/  IMAD.MOV.U32 R12, RZ, RZ, RZ ;  /* 0x000000ffff0c7224 */ /* 0x000fe400078e00ff */
[----:B------:R-:W-:Y:S02]  /*276e0*/  IMAD.MOV.U32 R11, RZ, RZ, 0x181f ;  /* 0x0000181fff0b7424 */ /* 0x000fe400078e00ff */
[----:B------:R-:W-:-:S07]  /*276f0*/  IMAD.MOV.U32 R15, RZ, RZ, -0x1 ;  /* 0xffffffffff0f7424 */ /* 0x000fce00078e00ff */
[----:B------:R-:W-:Y:S05]  /*27700*/  WARPSYNC.COLLECTIVE R15, `(.L_x_1945) ;  /* 0x000000000f087348 */ /* 0x000fea0003c00000 */
[----:B------:R0:W1:Y:S02]  /*27710*/  SHFL.IDX P6, R14, R13, R12, R11 ;  /* 0x0000000c0d0e7389 */ /* 0x00006400000c000b */
[----:B01----:R-:W-:Y:S01]  /*27720*/  ENDCOLLECTIVE ;  /* 0x000000000000791b */ /* 0x003fe20003800000 */
.L_x_1945:
[----:B------:R-:W-:Y:S05]  /*27730*/  BSYNC B1 ;  /* 0x0000000000017941 */ /* 0x000fea0003800000 */
.L_x_1944:
        /* <DEDUP_REMOVED lines=8> */
.L_x_1946:
[----:B------:R-:W-:Y:S02]  /*277c0*/  IMAD.MOV.U32 R13, RZ, RZ, R10 ;  /* 0x000000ffff0d7224 */ /* 0x000fe400078e000a */
[----:B------:R-:W-:-:S07]  /*277d0*/  IMAD.MOV.U32 R3, RZ, RZ, R14 ;  /* 0x000000ffff037224 */ /* 0x000fce00078e000e */
[----:B------:R-:W-:Y:S05]  /*277e0*/  WARPSYNC.COLLECTIVE R15, `(.L_x_1947) ;  /* 0x000000000f087348 */ /* 0x000fea0003c00000 */
[----:B------:R0:W1:Y:S02]  /*277f0*/  SHFL.IDX P6, R14, R13, R12, R11 ;  /* 0x0000000c0d0e7389 */ /* 0x00006400000c000b */
[----:B01----:R-:W-:Y:S01]  /*27800*/  ENDCOLLECTIVE ;  /* 0x000000000000791b */ /* 0x003fe20003800000 */
.L_x_1947:
[----:B------:R-:W-:Y:S02]  /*27810*/  IMAD.MOV.U32 R13, RZ, RZ, R5 ;  /* 0x000000ffff0d7224 */ /* 0x000fe400078e0005 */
[----:B------:R-:W-:-:S07]  /*27820*/  IMAD.MOV.U32 R4, RZ, RZ, R14 ;  /* 0x000000ffff047224 */ /* 0x000fce00078e000e */
[----:B------:R-:W-:Y:S05]  /*27830*/  WARPSYNC.COLLECTIVE R15, `(.L_x_1948) ;  /* 0x000000000f087348 */ /* 0x000fea0003c00000 */
[----:B------:R0:W1:Y:S02]  /*27840*/  SHFL.IDX P6, R14, R13, R12, R11 ;  /* 0x0000000c0d0e7389 */ /* 0x00006400000c000b */
[----:B01----:R-:W-:Y:S01]  /*27850*/  ENDCOLLECTIVE ;  /* 0x000000000000791b */ /* 0x003fe20003800000 */
.L_x_1948:
[----:B------:R-:W-:Y:S05]  /*27860*/  BRA `(.L_x_1949) ;  /* 0xfffffe2800dc7947 */ /* 0x000fea000383ffff */
.L_x_1616:
[----:B------:R-:W-:Y:S01]  /*27870*/  BSSY B1, `(.L_x_1950) ;  /* 0x0000008000017945 */ /* 0x000fe20003800000 */
[----:B------:R-:W-:Y:S02]  /*27880*/  IMAD.MOV.U32 R13, RZ, RZ, R7 ;  /* 0x000000ffff0d7224 */ /* 0x000fe400078e0007 */
[----:B------:R-:W-:Y:S02]  /*27890*/  IMAD.MOV.U32 R12, RZ, RZ, 0x1 ;  /* 0x00000001ff0c7424 */ /* 0x000fe400078e00ff */
[----:B------:R-:W-:Y:S02]  /*278a0*/  IMAD.MOV.U32 R11, RZ, RZ, 0x181f ;  /* 0x0000181fff0b7424 */ /* 0x000fe400078e00ff */
[----:B------:R-:W-:-:S07]  /*278b0*/  IMAD.MOV.U32 R15, RZ, RZ, -0x1 ;  /* 0xffffffffff0f7424 */ /* 0x000fce00078e00ff */
[----:B0---4-:R-:W-:Y:S05]  /*278c0*/  WARPSYNC.COLLECTIVE R15, `(.L_x_1951) ;  /* 0x000000000f087348 */ /* 0x011fea0003c00000 */
[----:B----4-:R1:W2:Y:S02]  /*278d0*/  SHFL.IDX P6, R14, R13, R12, R11 ;  /* 0x0000000c0d0e7389 */ /* 0x0102a400000c000b */
[----:B012---:R-:W-:Y:S01]  /*278e0*/  ENDCOLLECTIVE ;  /* 0x000000000000791b */ /* 0x007fe20003800000 */
.L_x_1951:
[----:B------:R-:W-:Y:S05]  /*278f0*/  BSYNC B1 ;  /* 0x0000000000017941 */ /* 0x000fea0003800000 */
.L_x_1950:
        /* <DEDUP_REMOVED lines=8> */
.L_x_1952:
[----:B------:R-:W-:Y:S02]  /*27980*/  IMAD.MOV.U32 R13, RZ, RZ, R10 ;  /* 0x000000ffff0d7224 */ /* 0x000fe400078e000a */
[----:B------:R-:W-:-:S07]  /*27990*/  IMAD.MOV.U32 R3, RZ, RZ, R14 ;  /* 0x000000ffff037224 */ /* 0x000fce00078e000e */
[----:B------:R-:W-:Y:S05]  /*279a0*/  WARPSYNC.COLLECTIVE R15, `(.L_x_1953) ;  /* 0x000000000f087348 */ /* 0x000fea0003c00000 */
[----:B------:R0:W1:Y:S02]  /*279b0*/  SHFL.IDX P6, R14, R13, R12, R11 ;  /* 0x0000000c0d0e7389 */ /* 0x00006400000c000b */
[----:B01----:R-:W-:Y:S01]  /*279c0*/  ENDCOLLECTIVE ;  /* 0x000000000000791b */ /* 0x003fe20003800000 */
.L_x_1953:
[----:B------:R-:W-:Y:S02]  /*279d0*/  IMAD.MOV.U32 R13, RZ, RZ, R5 ;  /* 0x000000ffff0d7224 */ /* 0x000fe400078e0005 */
[----:B------:R-:W-:-:S07]  /*279e0*/  IMAD.MOV.U32 R4, RZ, RZ, R14 ;  /* 0x000000ffff047224 */ /* 0x000fce00078e000e */
[----:B------:R-:W-:Y:S05]  /*279f0*/  WARPSYNC.COLLECTIVE R15, `(.L_x_1954) ;  /* 0x000000000f087348 */ /* 0x000fea0003c00000 */
[----:B------:R0:W1:Y:S02]  /*27a00*/  SHFL.IDX P6, R14, R13, R12, R11 ;  /* 0x0000000c0d0e7389 */ /* 0x00006400000c000b */
[----:B01----:R-:W-:Y:S01]  /*27a10*/  ENDCOLLECTIVE ;  /* 0x000000000000791b */ /* 0x003fe20003800000 */
.L_x_1954:
[----:B------:R-:W-:Y:S05]  /*27a20*/  BRA `(.L_x_1955) ;  /* 0xfffffe2c00487947 */ /* 0x000fea000383ffff */
.L_x_1619:
[----:B------:R-:W-:Y:S01]  /*27a30*/  BSSY B1, `(.L_x_1956) ;  /* 0x0000008000017945 */ /* 0x000fe20003800000 */
[----:B------:R-:W-:Y:S02]  /*27a40*/  IMAD.MOV.U32 R13, RZ, RZ, R7 ;  /* 0x000000ffff0d7224 */ /* 0x000fe400078e0007 */
[----:B------:R-:W-:Y:S02]  /*27a50*/  IMAD.MOV.U32 R12, RZ, RZ, 0x2 ;  /* 0x00000002ff0c7424 */ /* 0x000fe400078e00ff */
[----:B------:R-:W-:Y:S02]  /*27a60*/  IMAD.MOV.U32 R11, RZ, RZ, 0x181f ;  /* 0x0000181fff0b7424 */ /* 0x000fe400078e00ff */
[----:B------:R-:W-:-:S07]  /*27a70*/  IMAD.MOV.U32 R15, RZ, RZ, -0x1 ;  /* 0xffffffffff0f7424 */ /* 0x000fce00078e00ff */
[----:B-1--4-:R-:W-:Y:S05]  /*27a80*/  WARPSYNC.COLLECTIVE R15, `(.L_x_1957) ;  /* 0x000000000f087348 */ /* 0x012fea0003c00000 */
[----:B----4-:R0:W2:Y:S02]  /*27a90*/  SHFL.IDX P6, R14, R13, R12, R11 ;  /* 0x0000000c0d0e7389 */ /* 0x0100a400000c000b */
[----:B012---:R-:W-:Y:S01]  /*27aa0*/  ENDCOLLECTIVE ;  /* 0x000000000000791b */ /* 0x007fe20003800000 */
.L_x_1957:
[----:B------:R-:W-:Y:S05]  /*27ab0*/  BSYNC B1 ;  /* 0x0000000000017941 */ /* 0x000fea0003800000 */
.L_x_1956:
        /* <DEDUP_REMOVED lines=8> */
.L_x_1958:
[----:B------:R-:W-:Y:S02]  /*27b40*/  IMAD.MOV.U32 R13, RZ, RZ, R10 ;  /* 0x000000ffff0d7224 */ /* 0x000fe400078e000a */
[----:B------:R-:W-:-:S07]  /*27b50*/  IMAD.MOV.U32 R3, RZ, RZ, R14 ;  /* 0x000000ffff037224 */ /* 0x000fce00078e000e */
[----:B------:R-:W-:Y:S05]  /*27b60*/  WARPSYNC.COLLECTIVE R15, `(.L_x_1959) ;  /* 0x000000000f087348 */ /* 0x000fea0003c00000 */
[----:B------:R0:W1:Y:S02]  /*27b70*/  SHFL.IDX P6, R14, R13, R12, R11 ;  /* 0x0000000c0d0e7389 */ /* 0x00006400000c000b */
[----:B01----:R-:W-:Y:S01]  /*27b80*/  ENDCOLLECTIVE ;  /* 0x000000000000791b */ /* 0x003fe20003800000 */
.L_x_1959:
[----:B------:R-:W-:Y:S02]  /*27b90*/  IMAD.MOV.U32 R13, RZ, RZ, R5 ;  /* 0x000000ffff0d7224 */ /* 0x000fe400078e0005 */
[----:B------:R-:W-:-:S07]  /*27ba0*/  IMAD.MOV.U32 R4, RZ, RZ, R14 ;  /* 0x000000ffff047224 */ /* 0x000fce00078e000e */
[----:B------:R-:W-:Y:S05]  /*27bb0*/  WARPSYNC.COLLECTIVE R15, `(.L_x_1960) ;  /* 0x000000000f087348 */ /* 0x000fea0003c00000 */
[----:B------:R0:W1:Y:S02]  /*27bc0*/  SHFL.IDX P6, R14, R13, R12, R11 ;  /* 0x0000000c0d0e7389 */ /* 0x00006400000c000b */
[----:B01----:R-:W-:Y:S01]  /*27bd0*/  ENDCOLLECTIVE ;  /* 0x000000000000791b */ /* 0x003fe20003800000 */
.L_x_1960:
[----:B------:R-:W-:Y:S05]  /*27be0*/  BRA `(.L_x_1961) ;  /* 0xfffffe2c00ac7947 */ /* 0x000fea000383ffff */
.L_x_1622:
[----:B------:R-:W-:Y:S01]  /*27bf0*/  BSSY B1, `(.L_x_1962) ;  /* 0x0000008000017945 */ /* 0x000fe20003800000 */
[----:B------:R-:W-:Y:S02]  /*27c00*/  IMAD.MOV.U32 R13, RZ, RZ, R7 ;  /* 0x000000ffff0d7224 */ /* 0x000fe400078e0007 */
[----:B------:R-:W-:Y:S02]  /*27c10*/  IMAD.MOV.U32 R12, RZ, RZ, 0x3 ;  /* 0x00000003ff0c7424 */ /* 0x000fe400078e00ff */
[----:B------:R-:W-:Y:S02]  /*27c20*/  IMAD.MOV.U32 R11, RZ, RZ, 0x181f ;  /* 0x0000181fff0b7424 */ /* 0x000fe400078e00ff */
[----:B------:R-:W-:-:S07]  /*27c30*/  IMAD.MOV.U32 R15, RZ, RZ, -0x1 ;  /* 0xffffffffff0f7424 */ /* 0x000fce00078e00ff */
[----:B-1--4-:R-:W-:Y:S05]  /*27c40*/  WARPSYNC.COLLECTIVE R15, `(.L_x_1963) ;  /* 0x000000000f087348 */ /* 0x012fea0003c00000 */
[----:B------:R0:W2:Y:S02]  /*27c50*/  SHFL.IDX P6, R14, R13, R12, R11 ;  /* 0x0000000c0d0e7389 */ /* 0x0000a400000c000b */
[----:B012-4-:R-:W-:Y:S01]  /*27c60*/  ENDCOLLECTIVE ;  /* 0x000000000000791b */ /* 0x017fe20003800000 */
.L_x_1963:
[----:B------:R-:W-:Y:S05]  /*27c70*/  BSYNC B1 ;  /* 0x0000000000017941 */ /* 0x000fea0003800000 */
.L_x_1962:
        /* <DEDUP_REMOVED lines=8> */
.L_x_1964:
[----:B------:R-:W-:Y:S02]  /*27d00*/  IMAD.MOV.U32 R13, RZ, RZ, R10 ;  /* 0x000000ffff0d7224 */ /* 0x000fe400078e000a */
[----:B------:R-:W-:-:S07]  /*27d10*/  IMAD.MOV.U32 R3, RZ, RZ, R14 ;  /* 0x000000ffff037224 */ /* 0x000fce00078e000e */
[----:B------:R-:W-:Y:S05]  /*27d20*/  WARPSYNC.COLLECTIVE R15, `(.L_x_1965) ;  /* 0x000000000f087348 */ /* 0x000fea0003c00000 */
[----:B------:R0:W1:Y:S02]  /*27d30*/  SHFL.IDX P6, R14, R13, R12, R11 ;  /* 0x0000000c0d0e7389 */ /* 0x00006400000c000b */
[----:B01----:R-:W-:Y:S01]  /*27d40*/  ENDCOLLECTIVE ;  /* 0x000000000000791b */ /* 0x003fe20003800000 */
.L_x_1965:
[----:B------:R-:W-:Y:S02]  /*27d50*/  IMAD.MOV.U32 R13, RZ, RZ, R5 ;  /* 0x000000ffff0d7224 */ /* 0x000fe400078e0005 */
[----:B------:R-:W-:-:S07]  /*27d60*/  IMAD.MOV.U32 R4, RZ, RZ, R14 ;  /* 0x000000ffff047224 */ /* 0x000fce00078e000e */
[----:B------:R-:W-:Y:S05]  /*27d70*/  WARPSYNC.COLLECTIVE R15, `(.L_x_1966) ;  /* 0x000000000f087348 */ /* 0x000fea0003c00000 */
[----:B------:R0:W1:Y:S02]  /*27d80*/  SHFL.IDX P6, R14, R13, R12, R11 ;  /* 0x0000000c0d0e7389 */ /* 0x00006400000c000b */
[----:B01----:R-:W-:Y:S01]  /*27d90*/  ENDCOLLECTIVE ;  /* 0x000000000000791b */ /* 0x003fe20003800000 */
.L_x_1966:
[----:B------:R-:W-:Y:S01]  /*27da0*/  IMAD.MOV.U32 R5, RZ, RZ, R14 ;  /* 0x000000ffff057224 */ /* 0x000fe200078e000e */
[----:B------:R-:W-:Y:S06]  /*27db0*/  BRA `(.L_x_1967) ;  /* 0xfffffe3000147947 */ /* 0x000fec000383ffff */
.L_x_1626:
[----:B0-----:R0:W1:Y:S02]  /*27dc0*/  SYNCS.PHASECHK.TRANS64.TRYWAIT P0, [R2+URZ+0x28800], R77 ;  /* 0x0288004d020075a7 */ /* 0x001064000800017f */
[----:B-1----:R-:W-:Y:S05]  /*27dd0*/  @!P0 NANOSLEEP.SYNCS 0x989680 ;  /* 0x009896800000895d */ /* 0x002fea0003900000 */
[----:B------:R-:W1:Y:S02]  /*27de0*/  @!P0 SYNCS.PHASECHK.TRANS64 P0, [R2+URZ+0x28800], R77 ;  /* 0x0288004d020085a7 */ /* 0x000e64000800007f */
[----:B-1----:R-:W-:Y:S05]  /*27df0*/  @!P0 BRA `(.L_x_1626) ;  /* 0xfffffffc00f08947 */ /* 0x002fea000383ffff */
[----:B------:R-:W-:Y:S05]  /*27e00*/  BRA `(.L_x_1968) ;  /* 0xfffffe3000d47947 */ /* 0x000fea000383ffff */
.L_x_1642:
[----:B------:R-:W0:Y:S01]  /*27e10*/  LDC R56, c[0x0][0x3f4] ;  /* 0x0000fd00ff387b82 */ /* 0x000e220000000800 */
[----:B------:R-:W-:Y:S01]  /*27e20*/  BSSY B1, `(.L_x_1969) ;  /* 0x0000008000017945 */ /* 0x000fe20003800000 */
[----:B------:R-:W-:Y:S02]  /*27e30*/  IMAD.MOV.U32 R13, RZ, RZ, R35 ;  /* 0x000000ffff0d7224 */ /* 0x000fe400078e0023 */
[----:B------:R-:W-:Y:S02]  /*27e40*/  IMAD.MOV.U32 R12, RZ, RZ, RZ ;  /* 0x000000ffff0c7224 */ /* 0x000fe400078e00ff */
[----:B------:R-:W-:Y:S02]  /*27e50*/  IMAD.MOV.U32 R11, RZ, RZ, 0x181f ;  /* 0x0000181fff0b7424 */ /* 0x000fe400078e00ff */
[----:B------:R-:W-:-:S07]  /*27e60*/  IMAD.MOV.U32 R15, RZ, RZ, -0x1 ;  /* 0xffffffffff0f7424 */ /* 0x000fce00078e00ff */
[----:B0-----:R-:W-:Y:S05]  /*27e70*/  WARPSYNC.COLLECTIVE R15, `(.L_x_1970) ;  /* 0x000000000f087348 */ /* 0x001fea0003c00000 */
[----:B------:R1:W2:Y:S02]  /*27e80*/  SHFL.IDX P6, R14, R13, R12, R11 ;  /* 0x0000000c0d0e7389 */ /* 0x0002a400000c000b */
[----:B012---:R-:W-:Y:S01]  /*27e90*/  ENDCOLLECTIVE ;  /* 0x000000000000791b */ /* 0x007fe20003800000 */
.L_x_1970:
[----:B------:R-:W-:Y:S05]  /*27ea0*/  BSYNC B1 ;  /* 0x0000000000017941 */ /* 0x000fea0003800000 */
.L_x_1969:
[----:B------:R-:W-:Y:S01]  /*27eb0*/  IMAD.MOV.U32 R13, RZ, RZ, R32 ;  /* 0x000000ffff0d7224 */ /* 0x000fe200078e0020 */
[----:B------:R-:W-:Y:S01]  /*27ec0*/  ISETP.GE.AND P0, PT, R16, R56, PT ;  /* 0x000000381000720c */ /* 0x000fe20003f06270 */
[----:B------:R-:W-:Y:S02]  /*27ed0*/  IMAD.MOV.U32 R12, RZ, RZ, RZ ;  /* 0x000000ffff0c7224 */ /* 0x000fe400078e00ff */
[----:B------:R-:W-:Y:S02]  /*27ee0*/  IMAD.MOV.U32 R11, RZ, RZ, 0x181f ;  /* 0x0000181fff0b7424 */ /* 0x000fe400078e00ff */
[----:B------:R-:W-:Y:S02]  /*27ef0*/  IMAD.MOV.U32 R15, RZ, RZ, -0x1 ;  /* 0xffffffffff0f7424 */ /* 0x000fe400078e00ff */
[----:B------:R-:W-:Y:S02]  /*27f00*/  IMAD.MOV.U32 R0, RZ, RZ, R14 ;  /* 0x000000ffff007224 */ /* 0x000fe400078e000e */
[----:B------:R-:W-:-:S07]  /*27f10*/  IMAD R3, R187, R6, RZ ;  /* 0x00000006bb037224 */ /* 0x000fce00078e02ff */
[----:B------:R-:W-:Y:S05]  /*27f20*/  WARPSYNC.COLLECTIVE R15, `(.L_x_1971) ;  /* 0x000000000f087348 */ /* 0x000fea0003c00000 */
[----:B------:R0:W1:Y:S02]  /*27f30*/  SHFL.IDX P6, R14, R13, R12, R11 ;  /* 0x0000000c0d0e7389 */ /* 0x00006400000c000b */
[----:B01----:R-:W-:Y:S01]  /*27f40*/  ENDCOLLECTIVE ;  /* 0x000000000000791b */ /* 0x003fe20003800000 */
.L_x_1971:
[----:B------:R-:W-:Y:S01]  /*27f50*/  ISETP.GE.OR P1, PT, R58, R3, P0 ;  /* 0x000000033a00720c */ /* 0x000fe20000726670 */
[----:B------:R-:W-:-:S12]  /*27f60*/  IMAD.MOV.U32 R13, RZ, RZ, R33 ;  /* 0x000000ffff0d7224 */ /* 0x000fd800078e0021 */
[C---:B------:R-:W-:Y:S01]  /*27f70*/  @!P1 IMAD.SHL.U32 R21, R16.reuse, 0x2, RZ ;  /* 0x0000000210159824 */ /* 0x040fe200078e00ff */
[----:B------:R-:W-:Y:S01]  /*27f80*/  @!P1 SHF.L.U64.HI R6, R16, 0x1, R17 ;  /* 0x0000000110069819 */ /* 0x000fe20000010211 */
[----:B------:R-:W-:-:S07]  /*27f90*/  IMAD.MOV.U32 R4, RZ, RZ, R14 ;  /* 0x000000ffff047224 */ /* 0x000fce00078e000e */
[----:B------:R-:W-:Y:S05]  /*27fa0*/  WARPSYNC.COLLECTIVE R15, `(.L_x_1972) ;  /* 0x000000000f087348 */ /* 0x000fea0003c00000 */
[----:B------:R0:W1:Y:S02]  /*27fb0*/  SHFL.IDX P6, R14, R13, R12, R11 ;  /* 0x0000000c0d0e7389 */ /* 0x00006400000c000b */
[----:B01----:R-:W-:Y:S01]  /*27fc0*/  ENDCOLLECTIVE ;  /* 0x000000000000791b */ /* 0x003fe20003800000 */
.L_x_1972:
[----:B------:R-:W-:-:S05]  /*27fd0*/  @!P1 IADD3 R4, P2, R4, R21, RZ ;  /* 0x0000001504049210 */ /* 0x000fca0007f5e0ff */
[----:B------:R-:W-:Y:S02]  /*27fe0*/  @!P1 IMAD.X R7, R0, 0x1, R6, P2 ;  /* 0x0000000100079824 */ /* 0x000fe400010e0606 */
[----:B------:R-:W-:Y:S02]  /*27ff0*/  @!P1 IMAD.MOV.U32 R8, RZ, RZ, R4 ;  /* 0x000000ffff089224 */ /* 0x000fe400078e0004 */
[----:B------:R-:W-:Y:S02]  /*28000*/  @!P1 IMAD.MOV.U32 R9, RZ, RZ, R7 ;  /* 0x000000ffff099224 */ /* 0x000fe400078e0007 */
[----:B------:R-:W-:Y:S02]  /*28010*/  IMAD.MOV.U32 R13, RZ, RZ, R34 ;  /* 0x000000ffff0d7224 */ /* 0x000fe400078e0022 */
[----:B------:R-:W-:-:S07]  /*28020*/  IMAD.MOV.U32 R5, RZ, RZ, R14 ;  /* 0x000000ffff057224 */ /* 0x000fce00078e000e */
[----:B------:R-:W-:Y:S05]  /*28030*/  WARPSYNC.COLLECTIVE R15, `(.L_x_1973) ;  /* 0x000000000f087348 */ /* 0x000fea0003c00000 */
[----:B------:R0:W1:Y:S02]  /*28040*/  SHFL.IDX P6, R14, R13, R12, R11 ;  /* 0x0000000c0d0e7389 */ /* 0x00006400000c000b */
[----:B01----:R-:W-:Y:S01]  /*28050*/  ENDCOLLECTIVE ;  /* 0x000000000000791b */ /* 0x003fe20003800000 */
.L_x_1973:
[----:B------:R-:W2:Y:S01]  /*28060*/  @!P1 LD.E.128 R8, desc[UR42][R8.64] ;  /* 0x0000002a08089980 */ /* 0x000ea2000c101d00 */
[----:B------:R-:W-:-:S05]  /*28070*/  @!P1 IADD3 R14, P2, R14, R21, RZ ;  /* 0x000000150e0e9210 */ /* 0x000fca0007f5e0ff */
[----:B------:R-:W-:Y:S02]  /*28080*/  @!P1 IMAD.X R5, R5, 0x1, R6, P2 ;  /* 0x0000000105059824 */ /* 0x000fe400010e0606 */
[----:B------:R-:W-:-:S06]  /*28090*/  @!P1 IMAD.MOV.U32 R4, RZ, RZ, R14 ;  /* 0x000000ffff049224 */ /* 0x000fcc00078e000e */
[----:B------:R-:W5:Y:S01]  /*280a0*/  @!P1 LD.E.128 R4, desc[UR42][R4.64] ;  /* 0x0000002a04049980 */ /* 0x000f62000c101d00 */
[----:B------:R-:W-:Y:S02]  /*280b0*/  CS2R R46, SRZ ;  /* 0x00000000002e7805 */ /* 0x000fe4000001ff00 */
[----:B------:R-:W-:Y:S01]  /*280c0*/  CS2R R48, SRZ ;  /* 0x0000000000307805 */ /* 0x000fe2000001ff00 */
[----:B------:R-:W-:Y:S01]  /*280d0*/  IMAD.MOV.U32 R13, RZ, RZ, R35 ;  /* 0x000000ffff0d7224 */ /* 0x000fe200078e0023 */
[----:B------:R-:W-:Y:S02]  /*280e0*/  CS2R R44, SRZ ;  /* 0x00000000002c7805 */ /* 0x000fe4000001ff00 */
[----:B------:R-:W-:Y:S02]  /*280f0*/  CS2R R50, SRZ ;  /* 0x0000000000327805 */ /* 0x000fe4000001ff00 */
[----:B------:R-:W-:Y:S01]  /*28100*/  CS2R R24, SRZ ;  /* 0x0000000000187805 */ /* 0x000fe2000001ff00 */
[----:B--2---:R-:W-:-:S02]  /*28110*/  @!P1 IMAD.MOV.U32 R47, RZ, RZ, R9 ;  /* 0x000000ffff2f9224 */ /* 0x004fc400078e0009 */
[----:B------:R-:W-:Y:S02]  /*28120*/  @!P1 IMAD.MOV.U32 R49, RZ, RZ, R11 ;  /* 0x000000ffff319224 */ /* 0x000fe400078e000b */
[----:B------:R-:W-:Y:S02]  /*28130*/  IMAD.MOV.U32 R12, RZ, RZ, R47 ;  /* 0x000000ffff0c7224 */ /* 0x000fe400078e002f */
[----:B------:R-:W-:Y:S02]  /*28140*/  IMAD.MOV.U32 R11, RZ, RZ, 0x181f ;  /* 0x0000181fff0b7424 */ /* 0x000fe400078e00ff */
[----:B------:R-:W-:Y:S01]  /*28150*/  @!P1 IMAD.MOV.U32 R46, RZ, RZ, R8 ;  /* 0x000000ffff2e9224 */ /* 0x000fe200078e0008 */
[----:B------:R-:W-:Y:S01]  /*28160*/  PRMT R78, R12, 0x7610, R78 ;  /* 0x000076100c4e7816 */ /* 0x000fe2000000004e */
[----:B------:R-:W-:Y:S02]  /*28170*/  IMAD.MOV.U32 R12, RZ, RZ, 0x1 ;  /* 0x00000001ff0c7424 */ /* 0x000fe400078e00ff */
[----:B------:R-:W-:-:S02]  /*28180*/  IMAD.MOV.U32 R0, RZ, RZ, R46 ;  /* 0x000000ffff007224 */ /* 0x000fc400078e002e */
[----:B------:R-:W-:-:S07]  /*28190*/  @!P1 IMAD.MOV.U32 R48, RZ, RZ, R10 ;  /* 0x000000ffff309224 */ /* 0x000fce00078e000a */
[----:B-----5:R-:W-:Y:S05]  /*281a0*/  WARPSYNC.COLLECTIVE R15, `(.L_x_1974) ;  /* 0x000000000f087348 */ /* 0x020fea0003c00000 */
[----:B------:R0:W1:Y:S02]  /*281b0*/  SHFL.IDX P6, R14, R13, R12, R11 ;  /* 0x0000000c0d0e7389 */ /* 0x00006400000c000b */
[----:B01---5:R-:W-:Y:S01]  /*281c0*/  ENDCOLLECTIVE ;  /* 0x000000000000791b */ /* 0x023fe20003800000 */
.L_x_1974:
[----:B------:R-:W-:Y:S01]  /*281d0*/  IMAD.MOV.U32 R20, RZ, RZ, R49 ;  /* 0x000000ffff147224 */ /* 0x000fe200078e0031 */
[----:B------:R-:W-:Y:S01]  /*281e0*/  PRMT R77, R0, 0x7610, R77 ;  /* 0x00007610004d7816 */ /* 0x000fe2000000004d */
[----:B------:R-:W-:-:S03]  /*281f0*/  IMAD.MOV.U32 R10, RZ, RZ, R48 ;  /* 0x000000ffff0a7224 */ /* 0x000fc600078e0030 */
[----:B------:R-:W-:Y:S01]  /*28200*/  PRMT R52, R20, 0x7610, R52 ;  /* 0x0000761014347816 */ /* 0x000fe20000000034 */
[----:B------:R-:W-:Y:S01]  /*28210*/  @!P1 IMAD.MOV.U32 R44, RZ, RZ, R4 ;  /* 0x000000ffff2c9224 */ /* 0x000fe200078e0004 */
[----:B------:R-:W-:Y:S01]  /*28220*/  PRMT R37, R10, 0x7610, R37 ;  /* 0x000076100a257816 */ /* 0x000fe20000000025 */
[----:B------:R-:W-:Y:S02]  /*28230*/  @!P1 IMAD.MOV.U32 R45, RZ, RZ, R5 ;  /* 0x000000ffff2d9224 */ /* 0x000fe400078e0005 */
[----:B------:R-:W-:Y:S02]  /*28240*/  @!P1 IMAD.MOV.U32 R50, RZ, RZ, R6 ;  /* 0x000000ffff329224 */ /* 0x000fe400078e0006 */
[----:B------:R-:W-:Y:S02]  /*28250*/  IMAD.MOV.U32 R13, RZ, RZ, R32 ;  /* 0x000000ffff0d7224 */ /* 0x000fe400078e0020 */
[----:B------:R-:W-:Y:S02]  /*28260*/  @!P1 IMAD.MOV.U32 R51, RZ, RZ, R7 ;  /* 0x000000ffff339224 */ /* 0x000fe400078e0007 */
[----:B------:R-:W-:-:S02]  /*28270*/  IMAD.MOV.U32 R4, RZ, RZ, R44 ;  /* 0x000000ffff047224 */ /* 0x000fc400078e002c */
[----:B------:R-:W-:Y:S02]  /*28280*/  IMAD.MOV.U32 R5, RZ, RZ, R45 ;  /* 0x000000ffff057224 */ /* 0x000fe400078e002d */
[----:B------:R-:W-:Y:S01]  /*28290*/  IMAD.MOV.U32 R6, RZ, RZ, R50 ;  /* 0x000000ffff067224 */ /* 0x000fe200078e0032 */
[----:B------:R-:W-:Y:S01]  /*282a0*/  PRMT R79, R4, 0x7610, R79 ;  /* 0x00007610044f7816 */ /* 0x000fe2000000004f */
[----:B------:R-:W-:Y:S01]  /*282b0*/  IMAD.MOV.U32 R0, RZ, RZ, R14 ;  /* 0x000000ffff007224 */ /* 0x000fe200078e000e */
[----:B------:R-:W-:-:S07]  /*282c0*/  PRMT R80, R5, 0x7610, R80 ;  /* 0x0000761005507816 */ /* 0x000fce0000000050 */
[----:B------:R-:W-:Y:S05]  /*282d0*/  WARPSYNC.COLLECTIVE R15, `(.L_x_1975) ;  /* 0x000000000f087348 */ /* 0x000fea0003c00000 */
[----:B------:R0:W1:Y:S02]  /*282e0*/  SHFL.IDX P6, R14, R13, R12, R11 ;  /* 0x0000000c0d0e7389 */ /* 0x00006400000c000b */
[----:B01----:R-:W-:Y:S01]  /*282f0*/  ENDCOLLECTIVE ;  /* 0x000000000000791b */ /* 0x003fe20003800000 */
.L_x_1975:
[----:B------:R-:W-:Y:S01]  /*28300*/  IMAD.MOV.U32 R7, RZ, RZ, R51 ;  /* 0x000000ffff077224 */ /* 0x000fe200078e0033 */
[----:B------:R-:W-:-:S04]  /*28310*/  PRMT R81, R6, 0x7610, R81 ;  /* 0x0000761006517816 */ /* 0x000fc80000000051 */
[----:B------:R-:W-:Y:S01]  /*28320*/  PRMT R82, R7, 0x7610, R82 ;  /* 0x0000761007527816 */ /* 0x000fe20000000052 */
[----:B------:R-:W-:Y:S02]  /*28330*/  IMAD.MOV.U32 R13, RZ, RZ, R33 ;  /* 0x000000ffff0d7224 */ /* 0x000fe400078e0021 */
[----:B------:R-:W-:-:S07]  /*28340*/  IMAD.MOV.U32 R8, RZ, RZ, R14 ;  /* 0x000000ffff087224 */ /* 0x000fce00078e000e */
[----:B------:R-:W-:Y:S05]  /*28350*/  WARPSYNC.COLLECTIVE R15, `(.L_x_1976) ;  /* 0x000000000f087348 */ /* 0x000fea0003c00000 */
[----:B------:R0:W1:Y:S02]  /*28360*/  SHFL.IDX P6, R14, R13, R12, R11 ;  /* 0x0000000c0d0e7389 */ /* 0x00006400000c000b */
[----:B01----:R-:W-:Y:S01]  /*28370*/  ENDCOLLECTIVE ;  /* 0x000000000000791b */ /* 0x003fe20003800000 */
.L_x_1976:
[----:B------:R-:W-:Y:S02]  /*28380*/  IMAD.MOV.U32 R13, RZ, RZ, R34 ;  /* 0x000000ffff0d7224 */ /* 0x000fe400078e0022 */
[----:B------:R-:W-:-:S07]  /*28390*/  IMAD.MOV.U32 R9, RZ, RZ, R14 ;  /* 0x000000ffff097224 */ /* 0x000fce00078e000e */
[----:B------:R-:W-:Y:S05]  /*283a0*/  WARPSYNC.COLLECTIVE R15, `(.L_x_1977) ;  /* 0x000000000f087348 */ /* 0x000fea0003c00000 */
[----:B------:R0:W1:Y:S02]  /*283b0*/  SHFL.IDX P6, R14, R13, R12, R11 ;  /* 0x0000000c0d0e7389 */ /* 0x00006400000c000b */
[----:B01----:R-:W-:Y:S01]  /*283c0*/  ENDCOLLECTIVE ;  /* 0x000000000000791b */ /* 0x003fe20003800000 */
.L_x_1977:
[----:B------:R-:W-:Y:S05]  /*283d0*/  BRA `(.L_x_1978) ;  /* 0xfffffe4c00107947 */ /* 0x000fea000383ffff */
.L_x_1645:
[----:B------:R-:W-:Y:S01]  /*283e0*/  BSSY B1, `(.L_x_1979) ;  /* 0x0000008000017945 */ /* 0x000fe20003800000 */
[----:B------:R-:W-:Y:S02]  /*283f0*/  IMAD.MOV.U32 R13, RZ, RZ, R35 ;  /* 0x000000ffff0d7224 */ /* 0x000fe400078e0023 */
[----:B------:R-:W-:Y:S02]  /*28400*/  IMAD.MOV.U32 R12, RZ, RZ, 0x2 ;  /* 0x00000002ff0c7424 */ /* 0x000fe400078e00ff */
[----:B------:R-:W-:Y:S02]  /*28410*/  IMAD.MOV.U32 R11, RZ, RZ, 0x181f ;  /* 0x0000181fff0b7424 */ /* 0x000fe400078e00ff */
[----:B0-----:R-:W-:-:S07]  /*28420*/  IMAD.MOV.U32 R15, RZ, RZ, -0x1 ;  /* 0xffffffffff0f7424 */ /* 0x001fce00078e00ff */
[----:B------:R-:W-:Y:S05]  /*28430*/  WARPSYNC.COLLECTIVE R15, `(.L_x_1980) ;  /* 0x000000000f087348 */ /* 0x000fea0003c00000 */
[----:B------:R0:W1:Y:S02]  /*28440*/  SHFL.IDX P6, R14, R13, R12, R11 ;  /* 0x0000000c0d0e7389 */ /* 0x00006400000c000b */
[----:B01----:R-:W-:Y:S01]  /*28450*/  ENDCOLLECTIVE ;  /* 0x000000000000791b */ /* 0x003fe20003800000 */
.L_x_1980:
[----:B------:R-:W-:Y:S05]  /*28460*/  BSYNC B1 ;  /* 0x0000000000017941 */ /* 0x000fea0003800000 */
.L_x_1979:
[----:B------:R-:W-:Y:S02]  /*28470*/  IMAD.MOV.U32 R13, RZ, RZ, R32 ;  /* 0x000000ffff0d7224 */ /* 0x000fe400078e0020 */
[----:B------:R-:W-:Y:S02]  /*28480*/  IMAD.MOV.U32 R12, RZ, RZ, 0x2 ;  /* 0x00000002ff0c7424 */ /* 0x000fe400078e00ff */
[----:B------:R-:W-:Y:S02]  /*28490*/  IMAD.MOV.U32 R11, RZ, RZ, 0x181f ;  /* 0x0000181fff0b7424 */ /* 0x000fe400078e00ff */
[----:B------:R-:W-:Y:S02]  /*284a0*/  IMAD.MOV.U32 R15, RZ, RZ, -0x1 ;  /* 0xffffffffff0f7424 */ /* 0x000fe400078e00ff */
[----:B------:R-:W-:Y:S02]  /*284b0*/  IMAD.MOV.U32 R0, RZ, RZ, R14 ;  /* 0x000000ffff007224 */ /* 0x000fe400078e000e */
[----:B------:R-:W-:-:S07]  /*284c0*/  VIADD R10, R58, 0x40 ;  /* 0x000000403a0a7836 */ /* 0x000fce0000000000 */
[----:B------:R-:W-:Y:S05]  /*284d0*/  WARPSYNC.COLLECTIVE R15, `(.L_x_1981) ;  /* 0x000000000f087348 */ /* 0x000fea0003c00000 */
[----:B------:R0:W1:Y:S02]  /*284e0*/  SHFL.IDX P6, R14, R13, R12, R11 ;  /* 0x0000000c0d0e7389 */ /* 0x00006400000c000b */
[----:B01----:R-:W-:Y:S01]  /*284f0*/  ENDCOLLECTIVE ;  /* 0x000000000000791b */ /* 0x003fe20003800000 */
.L_x_1981:
        /* <DEDUP_REMOVED lines=8> */
.L_x_1982:
[----:B------:R-:W-:-:S05]  /*28580*/  @!P1 IADD3 R8, P2, R8, R21, RZ ;  /* 0x0000001508089210 */ /* 0x000fca0007f5e0ff */
[----:B------:R-:W-:Y:S02]  /*28590*/  @!P1 IMAD.X R9, R0, 0x1, R29, P2 ;  /* 0x0000000100099824 */ /* 0x000fe400010e061d */
[----:B------:R-:W-:Y:S02]  /*285a0*/  IMAD.MOV.U32 R13, RZ, RZ, R34 ;  /* 0x000000ffff0d7224 */ /* 0x000fe400078e0022 */
[----:B------:R-:W-:-:S07]  /*285b0*/  IMAD.MOV.U32 R20, RZ, RZ, R14 ;  /* 0x000000ffff147224 */ /* 0x000fce00078e000e */
[----:B------:R-:W-:Y:S05]  /*285c0*/  WARPSYNC.COLLECTIVE R15, `(.L_x_1983) ;  /* 0x000000000f087348 */ /* 0x000fea0003c00000 */
[----:B------:R0:W1:Y:S02]  /*285d0*/  SHFL.IDX P6, R14, R13, R12, R11 ;  /* 0x0000000c0d0e7389 */ /* 0x00006400000c000b */
[----:B01----:R-:W-:Y:S01]  /*285e0*/  ENDCOLLECTIVE ;  /* 0x000000000000791b */ /* 0x003fe20003800000 */
.L_x_1983:
[----:B------:R-:W2:Y:S01]  /*285f0*/  @!P1 LD.E.128 R8, desc[UR42][R8.64] ;  /* 0x0000002a08089980 */ /* 0x000ea2000c101d00 */
[----:B------:R-:W-:-:S05]  /*28600*/  @!P1 IADD3 R28, P2, R14, R21, RZ ;  /* 0x000000150e1c9210 */ /* 0x000fca0007f5e0ff */
[----:B------:R-:W-:-:S06]  /*28610*/  @!P1 IMAD.X R29, R20, 0x1, R29, P2 ;  /* 0x00000001141d9824 */ /* 0x000fcc00010e061d */
[----:B------:R-:W5:Y:S01]  /*28620*/  @!P1 LD.E.128 R28, desc[UR42][R28.64] ;  /* 0x0000002a1c1c9980 */ /* 0x000f62000c101d00 */
[----:B------:R-:W-:Y:S02]  /*28630*/  CS2R R20, SRZ ;  /* 0x0000000000147805 */ /* 0x000fe4000001ff00 */
[----:B------:R-:W-:Y:S01]  /*28640*/  CS2R R38, SRZ ;  /* 0x0000000000267805 */ /* 0x000fe2000001ff00 */
[----:B------:R-:W-:Y:S01]  /*28650*/  IMAD.MOV.U32 R13, RZ, RZ, R35 ;  /* 0x000000ffff0d7224 */ /* 0x000fe200078e0023 */
[----:B------:R-:W-:Y:S02]  /*28660*/  CS2R R40, SRZ ;  /* 0x0000000000287805 */ /* 0x000fe4000001ff00 */
[----:B------:R-:W-:Y:S01]  /*28670*/  CS2R R42, SRZ ;  /* 0x00000000002a7805 */ /* 0x000fe2000001ff00 */
[----:B--2---:R-:W-:Y:S02]  /*28680*/  @!P1 IMAD.MOV.U32 R21, RZ, RZ, R9 ;  /* 0x000000ffff159224 */ /* 0x004fe400078e0009 */
[----:B------:R-:W-:-:S02]  /*28690*/  @!P1 IMAD.MOV.U32 R39, RZ, RZ, R11 ;  /* 0x000000ffff279224 */ /* 0x000fc400078e000b */
[----:B------:R-:W-:Y:S02]  /*286a0*/  IMAD.MOV.U32 R12, RZ, RZ, R21 ;  /* 0x000000ffff0c7224 */ /* 0x000fe400078e0015 */
[----:B------:R-:W-:Y:S02]  /*286b0*/  IMAD.MOV.U32 R11, RZ, RZ, 0x181f ;  /* 0x0000181fff0b7424 */ /* 0x000fe400078e00ff */
[----:B------:R-:W-:Y:S01]  /*286c0*/  @!P1 IMAD.MOV.U32 R20, RZ, RZ, R8 ;  /* 0x000000ffff149224 */ /* 0x000fe200078e0008 */
[----:B------:R-:W-:Y:S01]  /*286d0*/  PRMT R66, R12, 0x7610, R66 ;  /* 0x000076100c427816 */ /* 0x000fe20000000042 */
[----:B------:R-:W-:Y:S02]  /*286e0*/  IMAD.MOV.U32 R12, RZ, RZ, 0x3 ;  /* 0x00000003ff0c7424 */ /* 0x000fe400078e00ff */
[----:B------:R-:W-:Y:S02]  /*286f0*/  IMAD.MOV.U32 R0, RZ, RZ, R20 ;  /* 0x000000ffff007224 */ /* 0x000fe400078e0014 */
[----:B------:R-:W-:-:S07]  /*28700*/  @!P1 IMAD.MOV.U32 R38, RZ, RZ, R10 ;  /* 0x000000ffff269224 */ /* 0x000fce00078e000a */
[----:B-----5:R-:W-:Y:S05]  /*28710*/  WARPSYNC.COLLECTIVE R15, `(.L_x_1984) ;  /* 0x000000000f087348 */ /* 0x020fea0003c00000 */
[----:B------:R0:W1:Y:S02]  /*28720*/  SHFL.IDX P6, R14, R13, R12, R11 ;  /* 0x0000000c0d0e7389 */ /* 0x00006400000c000b */
[----:B01---5:R-:W-:Y:S01]  /*28730*/  ENDCOLLECTIVE ;  /* 0x000000000000791b */ /* 0x023fe20003800000 */
.L_x_1984:
[----:B------:R-:W-:Y:S01]  /*28740*/  IMAD.MOV.U32 R9, RZ, RZ, R39 ;  /* 0x000000ffff097224 */ /* 0x000fe200078e0027 */
[----:B------:R-:W-:Y:S01]  /*28750*/  PRMT R65, R0, 0x7610, R65 ;  /* 0x0000761000417816 */ /* 0x000fe20000000041 */
[----:B------:R-:W-:Y:S02]  /*28760*/  IMAD.MOV.U32 R8, RZ, RZ, R38 ;  /* 0x000000ffff087224 */ /* 0x000fe400078e0026 */
[----:B------:R-:W-:Y:S01]  /*28770*/  @!P1 IMAD.MOV.U32 R40, RZ, RZ, R28 ;  /* 0x000000ffff289224 */ /* 0x000fe200078e001c */
[----:B------:R-:W-:Y:S01]  /*28780*/  PRMT R54, R9, 0x7610, R54 ;  /* 0x0000761009367816 */ /* 0x000fe20000000036 */
[----:B------:R-:W-:Y:S01]  /*28790*/  @!P1 IMAD.MOV.U32 R41, RZ, RZ, R29 ;  /* 0x000000ffff299224 */ /* 0x000fe200078e001d */
[----:B------:R-:W-:Y:S01]  /*287a0*/  PRMT R53, R8, 0x7610, R53 ;  /* 0x0000761008357816 */ /* 0x000fe20000000035 */
[----:B------:R-:W-:Y:S02]  /*287b0*/  @!P1 IMAD.MOV.U32 R42, RZ, RZ, R30 ;  /* 0x000000ffff2a9224 */ /* 0x000fe400078e001e */
[----:B------:R-:W-:-:S02]  /*287c0*/  @!P1 IMAD.MOV.U32 R43, RZ, RZ, R31 ;  /* 0x000000ffff2b9224 */ /* 0x000fc400078e001f */
[----:B------:R-:W-:Y:S02]  /*287d0*/  IMAD.MOV.U32 R13, RZ, RZ, R32 ;  /* 0x000000ffff0d7224 */ /* 0x000fe400078e0020 */
[----:B------:R-:W-:Y:S02]  /*287e0*/  IMAD.MOV.U32 R8, RZ, RZ, R40 ;  /* 0x000000ffff087224 */ /* 0x000fe400078e0028 */
[----:B------:R-:W-:Y:S02]  /*287f0*/  IMAD.MOV.U32 R9, RZ, RZ, R41 ;  /* 0x000000ffff097224 */ /* 0x000fe400078e0029 */
[----:B------:R-:W-:Y:S01]  /*28800*/  IMAD.MOV.U32 R10, RZ, RZ, R42 ;  /* 0x000000ffff0a7224 */ /* 0x000fe200078e002a */
[----:B------:R-:W-:Y:S02]  /*28810*/  PRMT R72, R8, 0x7610, R72 ;  /* 0x0000761008487816 */ /* 0x000fe40000000048 */
[----:B------:R-:W-:Y:S01]  /*28820*/  PRMT R73, R9, 0x7610, R73 ;  /* 0x0000761009497816 */ /* 0x000fe20000000049 */
[----:B------:R-:W-:Y:S01]  /*28830*/  IMAD.MOV.U32 R0, RZ, RZ, R14 ;  /* 0x000000ffff007224 */ /* 0x000fe200078e000e */
[----:B------:R-:W-:-:S07]  /*28840*/  PRMT R74, R10, 0x7610, R74 ;  /* 0x000076100a4a7816 */ /* 0x000fce000000004a */
[----:B------:R-:W-:Y:S05]  /*28850*/  WARPSYNC.COLLECTIVE R15, `(.L_x_1985) ;  /* 0x000000000f087348 */ /* 0x000fea0003c00000 */
[----:B------:R0:W1:Y:S02]  /*28860*/  SHFL.IDX P6, R14, R13, R12, R11 ;  /* 0x0000000c0d0e7389 */ /* 0x00006400000c000b */
[----:B01----:R-:W-:Y:S01]  /*28870*/  ENDCOLLECTIVE ;  /* 0x000000000000791b */ /* 0x003fe20003800000 */
.L_x_1985:
[----:B------:R-:W-:Y:S01]  /*28880*/  CS2R R8, SRZ ;  /* 0x0000000000087805 */ /* 0x000fe2000001ff00 */
[----:B------:R-:W-:Y:S02]  /*28890*/  IMAD.MOV.U32 R13, RZ, RZ, R33 ;  /* 0x000000ffff0d7224 */ /* 0x000fe400078e0021 */
[----:B------:R-:W-:-:S07]  /*288a0*/  IMAD.MOV.U32 R32, RZ, RZ, R14 ;  /* 0x000000ffff207224 */ /* 0x000fce00078e000e */
[----:B------:R-:W-:Y:S05]  /*288b0*/  WARPSYNC.COLLECTIVE R15, `(.L_x_1986) ;  /* 0x000000000f087348 */ /* 0x000fea0003c00000 */
[----:B------:R0:W1:Y:S02]  /*288c0*/  SHFL.IDX P6, R14, R13, R12, R11 ;  /* 0x0000000c0d0e7389 */ /* 0x00006400000c000b */
[----:B01----:R-:W-:Y:S01]  /*288d0*/  ENDCOLLECTIVE ;  /* 0x000000000000791b */ /* 0x003fe20003800000 */
.L_x_1986:
[----:B------:R-:W-:Y:S02]  /*288e0*/  IMAD.MOV.U32 R13, RZ, RZ, R34 ;  /* 0x000000ffff0d7224 */ /* 0x000fe400078e0022 */
[----:B------:R-:W-:-:S07]  /*288f0*/  IMAD.MOV.U32 R33, RZ, RZ, R14 ;  /* 0x000000ffff217224 */ /* 0x000fce00078e000e */
[----:B------:R-:W-:Y:S05]  /*28900*/  WARPSYNC.COLLECTIVE R15, `(.L_x_1987) ;  /* 0x000000000f087348 */ /* 0x000fea0003c00000 */
[----:B------:R0:W1:Y:S02]  /*28910*/  SHFL.IDX P6, R14, R13, R12, R11 ;  /* 0x0000000c0d0e7389 */ /* 0x00006400000c000b */
[----:B01----:R-:W-:Y:S01]  /*28920*/  ENDCOLLECTIVE ;  /* 0x000000000000791b */ /* 0x003fe20003800000 */
.L_x_1987:
[----:B------:R-:W-:-:S05]  /*28930*/  IMAD.MOV.U32 R11, RZ, RZ, R43 ;  /* 0x000000ffff0b7224 */ /* 0x000fca00078e002b */
[----:B------:R-:W-:Y:S01]  /*28940*/  PRMT R75, R11, 0x7610, R75 ;  /* 0x000076100b4b7816 */ /* 0x000fe2000000004b */
[----:B------:R-:W-:Y:S01]  /*28950*/  IMAD.MOV.U32 R34, RZ, RZ, R14 ;  /* 0x000000ffff227224 */ /* 0x000fe200078e000e */
[----:B------:R-:W-:Y:S06]  /*28960*/  BRA `(.L_x_1988) ;  /* 0xfffffe4c00007947 */ /* 0x000fec000383ffff */
.L_x_1649:
[----:B0-----:R0:W1:Y:S02]  /*28970*/  SYNCS.PHASECHK.TRANS64.TRYWAIT P4, [R2+URZ+0x28800], R29 ;  /* 0x0288001d020075a7 */ /* 0x001064000808017f */
[----:B-1----:R-:W-:Y:S05]  /*28980*/  @!P4 NANOSLEEP.SYNCS 0x989680 ;  /* 0x009896800000c95d */ /* 0x002fea0003900000 */
[----:B------:R-:W1:Y:S02]  /*28990*/  @!P4 SYNCS.PHASECHK.TRANS64 P4, [R2+URZ+0x28800], R29 ;  /* 0x0288001d0200c5a7 */ /* 0x000e64000808007f */
[----:B-1----:R-:W-:Y:S05]  /*289a0*/  @!P4 BRA `(.L_x_1649) ;  /* 0xfffffffc00f0c947 */ /* 0x002fea000383ffff */
[----:B------:R-:W-:Y:S05]  /*289b0*/  BRA `(.L_x_1989) ;  /* 0xfffffe4c00a47947 */ /* 0x000fea000383ffff */
.L_x_1659:
[----:B-1----:R1:W2:Y:S02]  /*289c0*/  SYNCS.PHASECHK.TRANS64.TRYWAIT P2, [R3+URZ+0x28830], R0 ;  /* 0x02883000030075a7 */ /* 0x0022a4000804017f */
[----:B--2---:R-:W-:Y:S05]  /*289d0*/  @!P2 NANOSLEEP.SYNCS 0x989680 ;  /* 0x009896800000a95d */ /* 0x004fea0003900000 */
[----:B------:R-:W2:Y:S02]  /*289e0*/  @!P2 SYNCS.PHASECHK.TRANS64 P2, [R3+URZ+0x28830], R0 ;  /* 0x028830000300a5a7 */ /* 0x000ea4000804007f */
[----:B--2---:R-:W-:Y:S05]  /*289f0*/  @!P2 BRA `(.L_x_1659) ;  /* 0xfffffffc00f0a947 */ /* 0x004fea000383ffff */
[----:B------:R-:W-:Y:S05]  /*28a00*/  BRA `(.L_x_1658) ;  /* 0xfffffe6800a07947 */ /* 0x000fea000383ffff */
.L_x_1677:
[----:B-1----:R1:W2:Y:S02]  /*28a10*/  SYNCS.PHASECHK.TRANS64.TRYWAIT P5, [R11+URZ+0x28830], R6 ;  /* 0x028830060b0075a7 */ /* 0x0022a400080a017f */
[----:B--2---:R-:W-:Y:S05]  /*28a20*/  @!P5 NANOSLEEP.SYNCS 0x989680 ;  /* 0x009896800000d95d */ /* 0x004fea0003900000 */
[----:B------:R-:W2:Y:S02]  /*28a30*/  @!P5 SYNCS.PHASECHK.TRANS64 P5, [R11+URZ+0x28830], R6 ;  /* 0x028830060b00d5a7 */ /* 0x000ea400080a007f */
[----:B--2---:R-:W-:Y:S05]  /*28a40*/  @!P5 BRA `(.L_x_1677) ;  /* 0xfffffffc00f0d947 */ /* 0x004fea000383ffff */
[----:B------:R-:W-:Y:S05]  /*28a50*/  BRA `(.L_x_1676) ;  /* 0xfffffe9c00747947 */ /* 0x000fea000383ffff */
.L_x_1681:
[----:B-1----:R1:W2:Y:S02]  /*28a60*/  SYNCS.PHASECHK.TRANS64.TRYWAIT P4, [R10+URZ+0x28850], R6 ;  /* 0x028850060a0075a7 */ /* 0x0022a4000808017f */
[----:B--2---:R-:W-:Y:S05]  /*28a70*/  @!P4 NANOSLEEP.SYNCS 0x989680 ;  /* 0x009896800000c95d */ /* 0x004fea0003900000 */
[----:B------:R-:W2:Y:S02]  /*28a80*/  @!P4 SYNCS.PHASECHK.TRANS64 P4, [R10+URZ+0x28850], R6 ;  /* 0x028850060a00c5a7 */ /* 0x000ea4000808007f */
[----:B--2---:R-:W-:Y:S05]  /*28a90*/  @!P4 BRA `(.L_x_1681) ;  /* 0xfffffffc00f0c947 */ /* 0x004fea000383ffff */
[----:B------:R-:W-:Y:S05]  /*28aa0*/  BRA `(.L_x_1678) ;  /* 0xfffffea000747947 */ /* 0x000fea000383ffff */
.L_x_1700:
[----:B-1----:R1:W2:Y:S02]  /*28ab0*/  SYNCS.PHASECHK.TRANS64.TRYWAIT P3, [R0+URZ+0x28830], R11 ;  /* 0x0288300b000075a7 */ /* 0x0022a4000806017f */
[----:B--2---:R-:W-:Y:S05]  /*28ac0*/  @!P3 NANOSLEEP.SYNCS 0x989680 ;  /* 0x009896800000b95d */ /* 0x004fea0003900000 */
[----:B------:R-:W2:Y:S02]  /*28ad0*/  @!P3 SYNCS.PHASECHK.TRANS64 P3, [R0+URZ+0x28830], R11 ;  /* 0x0288300b0000b5a7 */ /* 0x000ea4000806007f */
[----:B--2---:R-:W-:Y:S05]  /*28ae0*/  @!P3 BRA `(.L_x_1700) ;  /* 0xfffffffc00f0b947 */ /* 0x004fea000383ffff */
[----:B------:R-:W-:Y:S05]  /*28af0*/  BRA `(.L_x_1699) ;  /* 0xfffffed000807947 */ /* 0x000fea000383ffff */
.L_x_1704:
[----:B-1----:R1:W2:Y:S02]  /*28b00*/  SYNCS.PHASECHK.TRANS64.TRYWAIT P2, [R8+URZ+0x28850], R0 ;  /* 0x02885000080075a7 */ /* 0x0022a4000804017f */
[----:B--2---:R-:W-:Y:S05]  /*28b10*/  @!P2 NANOSLEEP.SYNCS 0x989680 ;  /* 0x009896800000a95d */ /* 0x004fea0003900000 */
[----:B------:R-:W2:Y:S02]  /*28b20*/  @!P2 SYNCS.PHASECHK.TRANS64 P2, [R8+URZ+0x28850], R0 ;  /* 0x028850000800a5a7 */ /* 0x000ea4000804007f */
[----:B--2---:R-:W-:Y:S05]  /*28b30*/  @!P2 BRA `(.L_x_1704) ;  /* 0xfffffffc00f0a947 */ /* 0x004fea000383ffff */
[----:B------:R-:W-:Y:S05]  /*28b40*/  BRA `(.L_x_1701) ;  /* 0xfffffed400807947 */ /* 0x000fea000383ffff */
.L_x_1711:
[----:B-1----:R1:W2:Y:S02]  /*28b50*/  SYNCS.PHASECHK.TRANS64.TRYWAIT P3, [R0+URZ+0x28830], R11 ;  /* 0x0288300b000075a7 */ /* 0x0022a4000806017f */
[----:B--2---:R-:W-:Y:S05]  /*28b60*/  @!P3 NANOSLEEP.SYNCS 0x989680 ;  /* 0x009896800000b95d */ /* 0x004fea0003900000 */
[----:B------:R-:W2:Y:S02]  /*28b70*/  @!P3 SYNCS.PHASECHK.TRANS64 P3, [R0+URZ+0x28830], R11 ;  /* 0x0288300b0000b5a7 */ /* 0x000ea4000806007f */
[----:B--2---:R-:W-:Y:S05]  /*28b80*/  @!P3 BRA `(.L_x_1711) ;  /* 0xfffffffc00f0b947 */ /* 0x004fea000383ffff */
[----:B------:R-:W-:Y:S05]  /*28b90*/  BRA `(.L_x_1710) ;  /* 0xfffffef000d47947 */ /* 0x000fea000383ffff */
.L_x_1715:
[----:B-1----:R1:W2:Y:S02]  /*28ba0*/  SYNCS.PHASECHK.TRANS64.TRYWAIT P2, [R8+URZ+0x28850], R0 ;  /* 0x02885000080075a7 */ /* 0x0022a4000804017f */
[----:B--2---:R-:W-:Y:S05]  /*28bb0*/  @!P2 NANOSLEEP.SYNCS 0x989680 ;  /* 0x009896800000a95d */ /* 0x004fea0003900000 */
[----:B------:R-:W2:Y:S02]  /*28bc0*/  @!P2 SYNCS.PHASECHK.TRANS64 P2, [R8+URZ+0x28850], R0 ;  /* 0x028850000800a5a7 */ /* 0x000ea4000804007f */
[----:B--2---:R-:W-:Y:S05]  /*28bd0*/  @!P2 BRA `(.L_x_1715) ;  /* 0xfffffffc00f0a947 */ /* 0x004fea000383ffff */
[----:B------:R-:W-:Y:S05]  /*28be0*/  BRA `(.L_x_1712) ;  /* 0xfffffef400d47947 */ /* 0x000fea000383ffff */
.L_x_1728:
[----:B-1----:R1:W2:Y:S02]  /*28bf0*/  SYNCS.PHASECHK.TRANS64.TRYWAIT P0, [R13+URZ+0x28850], R4 ;  /* 0x028850040d0075a7 */ /* 0x0022a4000800017f */
[----:B--2---:R-:W-:Y:S05]  /*28c00*/  @!P0 NANOSLEEP.SYNCS 0x989680 ;  /* 0x009896800000895d */ /* 0x004fea0003900000 */
[----:B------:R-:W2:Y:S02]  /*28c10*/  @!P0 SYNCS.PHASECHK.TRANS64 P0, [R13+URZ+0x28850], R4 ;  /* 0x028850040d0085a7 */ /* 0x000ea4000800007f */
[----:B--2---:R-:W-:Y:S05]  /*28c20*/  @!P0 BRA `(.L_x_1728) ;  /* 0xfffffffc00f08947 */ /* 0x004fea000383ffff */
[----:B------:R-:W-:Y:S05]  /*28c30*/  BRA `(.L_x_1727) ;  /* 0xffffff24001c7947 */ /* 0x000fea000383ffff */
.L_x_1733:
[----:B------:R-:W-:Y:S02]  /*28c40*/  IMAD.MOV.U32 R13, RZ, RZ, R8 ;  /* 0x000000ffff0d7224 */ /* 0x000fe400078e0008 */
[----:B------:R-:W-:Y:S02]  /*28c50*/  IMAD.MOV.U32 R12, RZ, RZ, RZ ;  /* 0x000000ffff0c7224 */ /* 0x000fe400078e00ff */
[----:B------:R-:W-:Y:S02]  /*28c60*/  IMAD.MOV.U32 R11, RZ, RZ, 0x181f ;  /* 0x0000181fff0b7424 */ /* 0x000fe400078e00ff */
[----:B------:R-:W-:-:S07]  /*28c70*/  IMAD.MOV.U32 R15, RZ, RZ, -0x1 ;  /* 0xffffffffff0f7424 */ /* 0x000fce00078e00ff */
[----:B-----5:R-:W-:Y:S05]  /*28c80*/  WARPSYNC.COLLECTIVE R15, `(.L_x_1990) ;  /* 0x000000000f087348 */ /* 0x020fea0003c00000 */
[----:B------:R0:W1:Y:S02]  /*28c90*/  SHFL.IDX P6, R14, R13, R12, R11 ;  /* 0x0000000c0d0e7389 */ /* 0x00006400000c000b */
[----:B01---5:R-:W-:Y:S01]  /*28ca0*/  ENDCOLLECTIVE ;  /* 0x000000000000791b */ /* 0x023fe20003800000 */
.L_x_1990:
[----:B------:R-:W-:Y:S02]  /*28cb0*/  IMAD.MOV.U32 R13, RZ, RZ, R0 ;  /* 0x000000ffff0d7224 */ /* 0x000fe400078e0000 */
[----:B------:R-:W-:-:S07]  /*28cc0*/  IMAD.MOV.U32 R3, RZ, RZ, R14 ;  /* 0x000000ffff037224 */ /* 0x000fce00078e000e */
[----:B------:R-:W-:Y:S05]  /*28cd0*/  WARPSYNC.COLLECTIVE R15, `(.L_x_1991) ;  /* 0x000000000f087348 */ /* 0x000fea0003c00000 */
[----:B------:R0:W1:Y:S02]  /*28ce0*/  SHFL.IDX P6, R14, R13, R12, R11 ;  /* 0x0000000c0d0e7389 */ /* 0x00006400000c000b */
[----:B01----:R-:W-:Y:S01]  /*28cf0*/  ENDCOLLECTIVE ;  /* 0x000000000000791b */ /* 0x003fe20003800000 */
.L_x_1991:
[----:B------:R-:W-:Y:S05]  /*28d00*/  BRA `(.L_x_1992) ;  /* 0xffffff3c00ec7947 */ /* 0x000fea000383ffff */
.L_x_1736:
        /* <DEDUP_REMOVED lines=8> */
.L_x_1994:
[----:B------:R-:W-:Y:S05]  /*28d90*/  BSYNC B1 ;  /* 0x0000000000017941 */ /* 0x000fea0003800000 */
.L_x_1993:
        /* <DEDUP_REMOVED lines=8> */
.L_x_1995:
[----:B------:R-:W-:Y:S05]  /*28e20*/  BRA `(.L_x_1996) ;  /* 0xffffff3c00e87947 */ /* 0x000fea000383ffff */
.L_x_1739:
        /* <DEDUP_REMOVED lines=8> */
.L_x_1998:
[----:B------:R-:W-:Y:S05]  /*28eb0*/  BSYNC B1 ;  /* 0x0000000000017941 */ /* 0x000fea0003800000 */
.L_x_1997:
        /* <DEDUP_REMOVED lines=8> */
.L_x_1999:
[----:B------:R-:W-:Y:S05]  /*28f40*/  BRA `(.L_x_2000) ;  /* 0xffffff3c00e87947 */ /* 0x000fea000383ffff */
.L_x_1742:
        /* <DEDUP_REMOVED lines=8> */
.L_x_2002:
[----:B------:R-:W-:Y:S05]  /*28fd0*/  BSYNC B1 ;  /* 0x0000000000017941 */ /* 0x000fea0003800000 */
.L_x_2001:
        /* <DEDUP_REMOVED lines=8> */
.L_x_2003:
[----:B------:R-:W-:Y:S05]  /*29060*/  BRA `(.L_x_2004) ;  /* 0xffffff3c00e87947 */ /* 0x000fea000383ffff */
.L_x_1744:
[----:B------:R-:W-:Y:S02]  /*29070*/  IMAD.MOV.U32 R13, RZ, RZ, R4 ;  /* 0x000000ffff0d7224 */ /* 0x000fe400078e0004 */
[----:B------:R-:W-:Y:S02]  /*29080*/  IMAD.MOV.U32 R12, RZ, RZ, RZ ;  /* 0x000000ffff0c7224 */ /* 0x000fe400078e00ff */
[----:B------:R-:W-:Y:S02]  /*29090*/  IMAD.MOV.U32 R11, RZ, RZ, 0x1c1f ;  /* 0x00001c1fff0b7424 */ /* 0x000fe400078e00ff */
[----:B------:R-:W-:-:S07]  /*290a0*/  IMAD.MOV.U32 R15, RZ, RZ, -0x1 ;  /* 0xffffffffff0f7424 */ /* 0x000fce00078e00ff */
[----:B------:R-:W-:Y:S05]  /*290b0*/  WARPSYNC.COLLECTIVE R15, `(.L_x_2005) ;  /* 0x000000000f087348 */ /* 0x000fea0003c00000 */
[----:B------:R0:W1:Y:S02]  /*290c0*/  SHFL.IDX P6, R14, R13, R12, R11 ;  /* 0x0000000c0d0e7389 */ /* 0x00006400000c000b */
[----:B01----:R-:W-:Y:S01]  /*290d0*/  ENDCOLLECTIVE ;  /* 0x000000000000791b */ /* 0x003fe20003800000 */
.L_x_2005:
[----:B------:R-:W-:Y:S02]  /*290e0*/  IMAD.MOV.U32 R13, RZ, RZ, R3 ;  /* 0x000000ffff0d7224 */ /* 0x000fe400078e0003 */
[----:B------:R-:W-:-:S07]  /*290f0*/  IMAD.MOV.U32 R0, RZ, RZ, R14 ;  /* 0x000000ffff007224 */ /* 0x000fce00078e000e */
[----:B------:R-:W-:Y:S05]  /*29100*/  WARPSYNC.COLLECTIVE R15, `(.L_x_2006) ;  /* 0x000000000f087348 */ /* 0x000fea0003c00000 */
[----:B------:R0:W1:Y:S02]  /*29110*/  SHFL.IDX P6, R14, R13, R12, R11 ;  /* 0x0000000c0d0e7389 */ /* 0x00006400000c000b */
[----:B01----:R-:W-:Y:S01]  /*29120*/  ENDCOLLECTIVE ;  /* 0x000000000000791b */ /* 0x003fe20003800000 */
.L_x_2006:
[----:B------:R-:W-:Y:S05]  /*29130*/  BRA `(.L_x_2007) ;  /* 0xffffff4000a47947 */ /* 0x000fea000383ffff */
.L_x_1747:
[----:B------:R-:W-:Y:S01]  /*29140*/  BSSY B1, `(.L_x_2008) ;  /* 0x0000008000017945 */ /* 0x000fe20003800000 */
[----:B0-----:R-:W-:Y:S02]  /*29150*/  IMAD.MOV.U32 R13, RZ, RZ, R4 ;  /* 0x000000ffff0d7224 */ /* 0x001fe400078e0004 */
[----:B------:R-:W-:Y:S02]  /*29160*/  IMAD.MOV.U32 R12, RZ, RZ, 0x1 ;  /* 0x00000001ff0c7424 */ /* 0x000fe400078e00ff */
[----:B------:R-:W-:Y:S02]  /*29170*/  IMAD.MOV.U32 R11, RZ, RZ, 0x1c1f ;  /* 0x00001c1fff0b7424 */ /* 0x000fe400078e00ff */
[----:B------:R-:W-:-:S07]  /*29180*/  IMAD.MOV.U32 R15, RZ, RZ, -0x1 ;  /* 0xffffffffff0f7424 */ /* 0x000fce00078e00ff */
[----:B-12---:R-:W-:Y:S05]  /*29190*/  WARPSYNC.COLLECTIVE R15, `(.L_x_2009) ;  /* 0x000000000f087348 */ /* 0x006fea0003c00000 */
[----:B--2---:R0:W2:Y:S02]  /*291a0*/  SHFL.IDX P6, R14, R13, R12, R11 ;  /* 0x0000000c0d0e7389 */ /* 0x0040a400000c000b */
[----:B012---:R-:W-:Y:S01]  /*291b0*/  ENDCOLLECTIVE ;  /* 0x000000000000791b */ /* 0x007fe20003800000 */
.L_x_2009:
[----:B------:R-:W-:Y:S05]  /*291c0*/  BSYNC B1 ;  /* 0x0000000000017941 */ /* 0x000fea0003800000 */
.L_x_2008:
        /* <DEDUP_REMOVED lines=8> */
.L_x_2010:
[----:B------:R-:W-:Y:S05]  /*29250*/  BRA `(.L_x_2011) ;  /* 0xffffff4400b07947 */ /* 0x000fea000383ffff */
.L_x_1751:
[----:B------:R-:W-:Y:S02]  /*29260*/  IMAD.MOV.U32 R13, RZ, RZ, R4 ;  /* 0x000000ffff0d7224 */ /* 0x000fe400078e0004 */
[----:B------:R-:W-:Y:S02]  /*29270*/  IMAD.MOV.U32 R12, RZ, RZ, RZ ;  /* 0x000000ffff0c7224 */ /* 0x000fe400078e00ff */
[----:B------:R-:W-:Y:S02]  /*29280*/  IMAD.MOV.U32 R11, RZ, RZ, 0x181f ;  /* 0x0000181fff0b7424 */ /* 0x000fe400078e00ff */
[----:B------:R-:W-:-:S07]  /*29290*/  IMAD.MOV.U32 R15, RZ, RZ, -0x1 ;  /* 0xffffffffff0f7424 */ /* 0x000fce00078e00ff */
[----:B01----:R-:W-:Y:S05]  /*292a0*/  WARPSYNC.COLLECTIVE R15, `(.L_x_2012) ;  /* 0x000000000f087348 */ /* 0x003fea0003c00000 */
[----:B------:R2:W3:Y:S02]  /*292b0*/  SHFL.IDX P6, R14, R13, R12, R11 ;  /* 0x0000000c0d0e7389 */ /* 0x0004e400000c000b */
[----:B0123--:R-:W-:Y:S01]  /*292c0*/  ENDCOLLECTIVE ;  /* 0x000000000000791b */ /* 0x00ffe20003800000 */
.L_x_2012:
[----:B------:R-:W-:Y:S02]  /*292d0*/  IMAD.MOV.U32 R13, RZ, RZ, R0 ;  /* 0x000000ffff0d7224 */ /* 0x000fe400078e0000 */
[----:B------:R-:W-:-:S07]  /*292e0*/  IMAD.MOV.U32 R3, RZ, RZ, R14 ;  /* 0x000000ffff037224 */ /* 0x000fce00078e000e */
[----:B------:R-:W-:Y:S05]  /*292f0*/  WARPSYNC.COLLECTIVE R15, `(.L_x_2013) ;  /* 0x000000000f087348 */ /* 0x000fea0003c00000 */
[----:B------:R0:W1:Y:S02]  /*29300*/  SHFL.IDX P6, R14, R13, R12, R11 ;  /* 0x0000000c0d0e7389 */ /* 0x00006400000c000b */
[----:B01----:R-:W-:Y:S01]  /*29310*/  ENDCOLLECTIVE ;  /* 0x000000000000791b */ /* 0x003fe20003800000 */
.L_x_2013:
[----:B------:R-:W-:Y:S05]  /*29320*/  BRA `(.L_x_2014) ;  /* 0xffffff5000bc7947 */ /* 0x000fea000383ffff */
.L_x_1754:
        /* <DEDUP_REMOVED lines=8> */
.L_x_2016:
[----:B------:R-:W-:Y:S05]  /*293b0*/  BSYNC B1 ;  /* 0x0000000000017941 */ /* 0x000fea0003800000 */
.L_x_2015:
        /* <DEDUP_REMOVED lines=8> */
.L_x_2017:
[----:B------:R-:W-:Y:S05]  /*29440*/  BRA `(.L_x_2018) ;  /* 0xffffff5000bc7947 */ /* 0x000fea000383ffff */
.L_x_1757:
        /* <DEDUP_REMOVED lines=8> */
.L_x_2020:
[----:B------:R-:W-:Y:S05]  /*294d0*/  BSYNC B1 ;  /* 0x0000000000017941 */ /* 0x000fea0003800000 */
.L_x_2019:
        /* <DEDUP_REMOVED lines=8> */
.L_x_2021:
[----:B------:R-:W-:Y:S05]  /*29560*/  BRA `(.L_x_2022) ;  /* 0xffffff5000bc7947 */ /* 0x000fea000383ffff */
.L_x_1760:
        /* <DEDUP_REMOVED lines=8> */
.L_x_2024:
[----:B------:R-:W-:Y:S05]  /*295f0*/  BSYNC B1 ;  /* 0x0000000000017941 */ /* 0x000fea0003800000 */
.L_x_2023:
        /* <DEDUP_REMOVED lines=8> */
.L_x_2025:
[----:B------:R-:W-:Y:S05]  /*29680*/  BRA `(.L_x_2026) ;  /* 0xffffff5000bc7947 */ /* 0x000fea000383ffff */
.L_x_1787:
[----:B------:R-:W1:Y:S01]  /*29690*/  S2R R6, SR_TID.X ;  /* 0x0000000000067919 */ /* 0x000e620000002100 */
[----:B------:R-:W-:Y:S01]  /*296a0*/  BSSY B1, `(.L_x_2027) ;  /* 0x000000a000017945 */ /* 0x000fe20003800000 */
[----:B------:R-:W-:Y:S02]  /*296b0*/  IMAD.MOV.U32 R12, RZ, RZ, RZ ;  /* 0x000000ffff0c7224 */ /* 0x000fe400078e00ff */
[----:B------:R-:W-:Y:S02]  /*296c0*/  IMAD.MOV.U32 R11, RZ, RZ, 0x1f ;  /* 0x0000001fff0b7424 */ /* 0x000fe400078e00ff */
[----:B0-----:R-:W-:Y:S01]  /*296d0*/  IMAD.MOV.U32 R15, RZ, RZ, -0x1 ;  /* 0xffffffffff0f7424 */ /* 0x001fe200078e00ff */
[----:B-1----:R-:W-:-:S04]  /*296e0*/  SHF.R.U32.HI R6, RZ, 0x5, R6 ;  /* 0x00000005ff067819 */ /* 0x002fc80000011606 */
[----:B------:R-:W-:-:S05]  /*296f0*/  LOP3.LUT R6, R6, 0x3, RZ, 0xc0, !PT ;  /* 0x0000000306067812 */ /* 0x000fca00078ec0ff */
[----:B------:R-:W-:-:S07]  /*29700*/  IMAD.MOV.U32 R13, RZ, RZ, R6 ;  /* 0x000000ffff0d7224 */ /* 0x000fce00078e0006 */
[----:B------:R-:W-:Y:S05]  /*29710*/  WARPSYNC.COLLECTIVE R15, `(.L_x_2028) ;  /* 0x000000000f087348 */ /* 0x000fea0003c00000 */
[----:B------:R0:W1:Y:S02]  /*29720*/  SHFL.IDX P6, R14, R13, R12, R11 ;  /* 0x0000000c0d0e7389 */ /* 0x00006400000c000b */
[----:B01----:R-:W-:Y:S01]  /*29730*/  ENDCOLLECTIVE ;  /* 0x000000000000791b */ /* 0x003fe20003800000 */
.L_x_2028:
[----:B------:R-:W-:Y:S05]  /*29740*/  BSYNC B1 ;  /* 0x0000000000017941 */ /* 0x000fea0003800000 */
.L_x_2027:
[----:B------:R-:W-:Y:S05]  /*29750*/  BRA `(.L_x_2029) ;  /* 0xffffff7000bc7947 */ /* 0x000fea000383ffff */
.L_x_1789:
[----:B------:R-:W-:Y:S01]  /*29760*/  BSSY B1, `(.L_x_2030) ;  /* 0x0000006000017945 */ /* 0x000fe20003800000 */
[----:B0-----:R-:W-:-:S07]  /*29770*/  IMAD.MOV.U32 R15, RZ, RZ, -0x1 ;  /* 0xffffffffff0f7424 */ /* 0x001fce00078e00ff */
[----:B-1----:R-:W-:Y:S05]  /*29780*/  WARPSYNC.COLLECTIVE R15, `(.L_x_2031) ;  /* 0x000000000f0c7348 */ /* 0x002fea0003c00000 */
[----:B------:R-:W-:Y:S02]  /*29790*/  ELECT P6, UR62, PT ;  /* 0x00000000003e782f */ /* 0x000fe400038c0000 */
[----:B------:R-:W-:Y:S01]  /*297a0*/  MOV R14, UR62 ;  /* 0x0000003e000e7c02 */ /* 0x000fe20008000f00 */
[----:B-1----:R-:W-:Y:S10]  /*297b0*/  ENDCOLLECTIVE ;  /* 0x000000000000791b */ /* 0x002ff40003800000 */
.L_x_2031:
[----:B------:R-:W-:Y:S05]  /*297c0*/  BSYNC B1 ;  /* 0x0000000000017941 */ /* 0x000fea0003800000 */
.L_x_2030:
[----:B------:R-:W-:Y:S05]  /*297d0*/  BRA `(.L_x_1788) ;  /* 0xffffff7000b47947 */ /* 0x000fea000383ffff */
.L_x_1791:
[----:B-1----:R1:W2:Y:S02]  /*297e0*/  SYNCS.PHASECHK.TRANS64.TRYWAIT P0, [R18+URZ+0x28820], R5 ;  /* 0x02882005120075a7 */ /* 0x0022a4000800017f */
[----:B--2---:R-:W-:Y:S05]  /*297f0*/  @!P0 NANOSLEEP.SYNCS 0x989680 ;  /* 0x009896800000895d */ /* 0x004fea0003900000 */
[----:B------:R-:W2:Y:S02]  /*29800*/  @!P0 SYNCS.PHASECHK.TRANS64 P0, [R18+URZ+0x28820], R5 ;  /* 0x02882005120085a7 */ /* 0x000ea4000800007f */
[----:B--2---:R-:W-:Y:S05]  /*29810*/  @!P0 BRA `(.L_x_1791) ;  /* 0xfffffffc00f08947 */ /* 0x004fea000383ffff */
[----:B------:R-:W-:Y:S05]  /*29820*/  BRA `(.L_x_2032) ;  /* 0xffffff7000c47947 */ /* 0x000fea000383ffff */
.L_x_1795:
[----:B--2---:R2:W3:Y:S02]  /*29830*/  SYNCS.PHASECHK.TRANS64.TRYWAIT P0, [R7+URZ+0x288a0], R11 ;  /* 0x0288a00b070075a7 */ /* 0x0044e4000800017f */
[----:B---3--:R-:W-:Y:S05]  /*29840*/  @!P0 NANOSLEEP.SYNCS 0x989680 ;  /* 0x009896800000895d */ /* 0x008fea0003900000 */
[----:B------:R-:W3:Y:S02]  /*29850*/  @!P0 SYNCS.PHASECHK.TRANS64 P0, [R7+URZ+0x288a0], R11 ;  /* 0x0288a00b070085a7 */ /* 0x000ee4000800007f */
[----:B---3--:R-:W-:Y:S05]  /*29860*/  @!P0 BRA `(.L_x_1795) ;  /* 0xfffffffc00f08947 */ /* 0x008fea000383ffff */
[----:B------:R-:W-:Y:S05]  /*29870*/  BRA `(.L_x_2033) ;  /* 0xffffff7000e47947 */ /* 0x000fea000383ffff */
.L_x_1801:
[----:B-1----:R1:W3:Y:S02]  /*29880*/  SYNCS.PHASECHK.TRANS64.TRYWAIT P0, [R7+URZ+0x288c0], R11 ;  /* 0x0288c00b070075a7 */ /* 0x0022e4000800017f */
[----:B---3--:R-:W-:Y:S05]  /*29890*/  @!P0 NANOSLEEP.SYNCS 0x989680 ;  /* 0x009896800000895d */ /* 0x008fea0003900000 */
[----:B------:R-:W3:Y:S02]  /*298a0*/  @!P0 SYNCS.PHASECHK.TRANS64 P0, [R7+URZ+0x288c0], R11 ;  /* 0x0288c00b070085a7 */ /* 0x000ee4000800007f */
[----:B---3--:R-:W-:Y:S05]  /*298b0*/  @!P0 BRA `(.L_x_1801) ;  /* 0xfffffffc00f08947 */ /* 0x008fea000383ffff */
[----:B------:R-:W-:Y:S05]  /*298c0*/  BRA `(.L_x_2034) ;  /* 0xffffff7400a87947 */ /* 0x000fea000383ffff */
.L_x_1809:
[----:B-1----:R1:W2:Y:S02]  /*298d0*/  SYNCS.PHASECHK.TRANS64.TRYWAIT P1, [R9+URZ+0x288a0], R8 ;  /* 0x0288a008090075a7 */ /* 0x0022a4000802017f */
[----:B--2---:R-:W-:Y:S05]  /*298e0*/  @!P1 NANOSLEEP.SYNCS 0x989680 ;  /* 0x009896800000995d */ /* 0x004fea0003900000 */
[----:B------:R-:W2:Y:S02]  /*298f0*/  @!P1 SYNCS.PHASECHK.TRANS64 P1, [R9+URZ+0x288a0], R8 ;  /* 0x0288a008090095a7 */ /* 0x000ea4000802007f */
[----:B--2---:R-:W-:Y:S05]  /*29900*/  @!P1 BRA `(.L_x_1809) ;  /* 0xfffffffc00f09947 */ /* 0x004fea000383ffff */
[----:B------:R-:W-:Y:S05]  /*29910*/  BRA `(.L_x_2035) ;  /* 0xffffff7800bc7947 */ /* 0x000fea000383ffff */
.L_x_1815:
[----:B0-----:R0:W2:Y:S02]  /*29920*/  SYNCS.PHASECHK.TRANS64.TRYWAIT P1, [R9+URZ+0x288c0], R8 ;  /* 0x0288c008090075a7 */ /* 0x0010a4000802017f */
[----:B--2---:R-:W-:Y:S05]  /*29930*/  @!P1 NANOSLEEP.SYNCS 0x989680 ;  /* 0x009896800000995d */ /* 0x004fea0003900000 */
[----:B------:R-:W2:Y:S02]  /*29940*/  @!P1 SYNCS.PHASECHK.TRANS64 P1, [R9+URZ+0x288c0], R8 ;  /* 0x0288c008090095a7 */ /* 0x000ea4000802007f */
[----:B--2---:R-:W-:Y:S05]  /*29950*/  @!P1 BRA `(.L_x_1815) ;  /* 0xfffffffc00f09947 */ /* 0x004fea000383ffff */
[----:B------:R-:W-:Y:S05]  /*29960*/  BRA `(.L_x_2036) ;  /* 0xffffff7c00787947 */ /* 0x000fea000383ffff */
.L_x_1839:
[----:B-1----:R-:W1:Y:S01]  /*29970*/  S2R R4, SR_TID.X ;  /* 0x0000000000047919 */ /* 0x002e620000002100 */
[----:B------:R-:W-:Y:S01]  /*29980*/  BSSY B0, `(.L_x_2037) ;  /* 0x000000a000007945 */ /* 0x000fe20003800000 */
[----:B------:R-:W-:Y:S02]  /*29990*/  IMAD.MOV.U32 R12, RZ, RZ, RZ ;  /* 0x000000ffff0c7224 */ /* 0x000fe400078e00ff */
[----:B------:R-:W-:Y:S02]  /*299a0*/  IMAD.MOV.U32 R11, RZ, RZ, 0x1f ;  /* 0x0000001fff0b7424 */ /* 0x000fe400078e00ff */
[----:B0-----:R-:W-:Y:S01]  /*299b0*/  IMAD.MOV.U32 R15, RZ, RZ, -0x1 ;  /* 0xffffffffff0f7424 */ /* 0x001fe200078e00ff */
[----:B-1----:R-:W-:-:S04]  /*299c0*/  SHF.R.U32.HI R4, RZ, 0x5, R4 ;  /* 0x00000005ff047819 */ /* 0x002fc80000011604 */
[----:B------:R-:W-:-:S05]  /*299d0*/  LOP3.LUT R4, R4, 0x3, RZ, 0xc0, !PT ;  /* 0x0000000304047812 */ /* 0x000fca00078ec0ff */
[----:B------:R-:W-:-:S07]  /*299e0*/  IMAD.MOV.U32 R13, RZ, RZ, R4 ;  /* 0x000000ffff0d7224 */ /* 0x000fce00078e0004 */
[----:B--2---:R-:W-:Y:S05]  /*299f0*/  WARPSYNC.COLLECTIVE R15, `(.L_x_2038) ;  /* 0x000000000f087348 */ /* 0x004fea0003c00000 */
[----:B------:R0:W1:Y:S02]  /*29a00*/  SHFL.IDX P6, R14, R13, R12, R11 ;  /* 0x0000000c0d0e7389 */ /* 0x00006400000c000b */
[----:B012---:R-:W-:Y:S01]  /*29a10*/  ENDCOLLECTIVE ;  /* 0x000000000000791b */ /* 0x007fe20003800000 */
.L_x_2038:
[----:B------:R-:W-:Y:S05]  /*29a20*/  BSYNC B0 ;  /* 0x0000000000007941 */ /* 0x000fea0003800000 */
.L_x_2037:
[----:B------:R-:W-:Y:S05]  /*29a30*/  BRA `(.L_x_2039) ;  /* 0xffffff8c008c7947 */ /* 0x000fea000383ffff */
.L_x_1841:
[----:B------:R-:W-:Y:S01]  /*29a40*/  BSSY B0, `(.L_x_2040) ;  /* 0x0000006000007945 */ /* 0x000fe20003800000 */
[----:B0-----:R-:W-:-:S07]  /*29a50*/  IMAD.MOV.U32 R15, RZ, RZ, -0x1 ;  /* 0xffffffffff0f7424 */ /* 0x001fce00078e00ff */
[----:B-12---:R-:W-:Y:S05]  /*29a60*/  WARPSYNC.COLLECTIVE R15, `(.L_x_2041) ;  /* 0x000000000f0c7348 */ /* 0x006fea0003c00000 */
[----:B------:R-:W-:Y:S02]  /*29a70*/  ELECT P6, UR62, PT ;  /* 0x00000000003e782f */ /* 0x000fe400038c0000 */
[----:B------:R-:W-:Y:S01]  /*29a80*/  MOV R14, UR62 ;  /* 0x0000003e000e7c02 */ /* 0x000fe20008000f00 */
[----:B-12---:R-:W-:Y:S10]  /*29a90*/  ENDCOLLECTIVE ;  /* 0x000000000000791b */ /* 0x006ff40003800000 */
.L_x_2041:
[----:B------:R-:W-:Y:S05]  /*29aa0*/  BSYNC B0 ;  /* 0x0000000000007941 */ /* 0x000fea0003800000 */
.L_x_2040:
[----:B------:R-:W-:Y:S05]  /*29ab0*/  BRA `(.L_x_2042) ;  /* 0xffffff8c00987947 */ /* 0x000fea000383ffff */
.L_x_1843:
[----:B-1----:R1:W3:Y:S02]  /*29ac0*/  SYNCS.PHASECHK.TRANS64.TRYWAIT P0, [R0+URZ+0x28840], R2 ;  /* 0x02884002000075a7 */ /* 0x0022e4000800017f */
[----:B---3--:R-:W-:Y:S05]  /*29ad0*/  @!P0 NANOSLEEP.SYNCS 0x989680 ;  /* 0x009896800000895d */ /* 0x008fea0003900000 */
[----:B------:R-:W3:Y:S02]  /*29ae0*/  @!P0 SYNCS.PHASECHK.TRANS64 P0, [R0+URZ+0x28840], R2 ;  /* 0x02884002000085a7 */ /* 0x000ee4000800007f */
[----:B---3--:R-:W-:Y:S05]  /*29af0*/  @!P0 BRA `(.L_x_1843) ;  /* 0xfffffffc00f08947 */ /* 0x008fea000383ffff */
[----:B------:R-:W-:Y:S05]  /*29b00*/  BRA `(.L_x_2043) ;  /* 0xffffff8c00f87947 */ /* 0x000fea000383ffff */
.L_x_1847:
        /* <DEDUP_REMOVED lines=15> */
.L_x_2044:
[----:B------:R-:W-:Y:S02]  /*29c00*/  IMAD.MOV.U32 R13, RZ, RZ, R4 ;  /* 0x000000ffff0d7224 */ /* 0x000fe400078e0004 */
[----:B------:R-:W-:-:S07]  /*29c10*/  IMAD.MOV.U32 R6, RZ, RZ, R14 ;  /* 0x000000ffff067224 */ /* 0x000fce00078e000e */
[----:B------:R-:W-:Y:S05]  /*29c20*/  WARPSYNC.COLLECTIVE R15, `(.L_x_2045) ;  /* 0x000000000f087348 */ /* 0x000fea0003c00000 */
[----:B------:R0:W1:Y:S02]  /*29c30*/  SHFL.IDX P6, R14, R13, R12, R11 ;  /* 0x0000000c0d0e7389 */ /* 0x00006400000c000b */
[----:B01----:R-:W-:Y:S01]  /*29c40*/  ENDCOLLECTIVE ;  /* 0x000000000000791b */ /* 0x003fe20003800000 */
.L_x_2045:
[----:B------:R-:W-:Y:S02]  /*29c50*/  IMAD.MOV.U32 R13, RZ, RZ, R3 ;  /* 0x000000ffff0d7224 */ /* 0x000fe400078e0003 */
[----:B------:R-:W-:Y:S02]  /*29c60*/  IMAD.MOV.U32 R12, RZ, RZ, 0x1 ;  /* 0x00000001ff0c7424 */ /* 0x000fe400078e00ff */
[----:B------:R-:W-:-:S07]  /*29c70*/  IMAD.MOV.U32 R7, RZ, RZ, R14 ;  /* 0x000000ffff077224 */ /* 0x000fce00078e000e */
[----:B------:R-:W-:Y:S05]  /*29c80*/  WARPSYNC.COLLECTIVE R15, `(.L_x_2046) ;  /* 0x000000000f087348 */ /* 0x000fea0003c00000 */
[----:B------:R0:W1:Y:S02]  /*29c90*/  SHFL.IDX P6, R14, R13, R12, R11 ;  /* 0x0000000c0d0e7389 */ /* 0x00006400000c000b */
[----:B01----:R-:W-:Y:S01]  /*29ca0*/  ENDCOLLECTIVE ;  /* 0x000000000000791b */ /* 0x003fe20003800000 */
.L_x_2046:
        /* <DEDUP_REMOVED lines=10> */
.L_x_2047:
        /* <DEDUP_REMOVED lines=12> */
.L_x_2048:
        /* <DEDUP_REMOVED lines=17> */
.L_x_2049:
[----:B------:R-:W-:Y:S02]  /*29f20*/  IMAD.MOV.U32 R13, RZ, RZ, R3 ;  /* 0x000000ffff0d7224 */ /* 0x000fe400078e0003 */
[----:B------:R-:W-:Y:S02]  /*29f30*/  IMAD.MOV.U32 R12, RZ, RZ, 0x3 ;  /* 0x00000003ff0c7424 */ /* 0x000fe400078e00ff */
[----:B------:R-:W-:-:S07]  /*29f40*/  IMAD.MOV.U32 R5, RZ, RZ, R14 ;  /* 0x000000ffff057224 */ /* 0x000fce00078e000e */
[----:B------:R-:W-:Y:S05]  /*29f50*/  WARPSYNC.COLLECTIVE R15, `(.L_x_2050) ;  /* 0x000000000f087348 */ /* 0x000fea0003c00000 */
[----:B------:R0:W1:Y:S02]  /*29f60*/  SHFL.IDX P6, R14, R13, R12, R11 ;  /* 0x0000000c0d0e7389 */ /* 0x00006400000c000b */
[----:B01----:R-:W-:Y:S01]  /*29f70*/  ENDCOLLECTIVE ;  /* 0x000000000000791b */ /* 0x003fe20003800000 */
.L_x_2050:
        /* <DEDUP_REMOVED lines=16> */
.L_x_2051:
[----:B------:R-:W-:Y:S02]  /*2a080*/  IMAD.MOV.U32 R13, RZ, RZ, R3 ;  /* 0x000000ffff0d7224 */ /* 0x000fe400078e0003 */
[----:B------:R-:W-:Y:S02]  /*2a090*/  IMAD.MOV.U32 R12, RZ, RZ, 0x4 ;  /* 0x00000004ff0c7424 */ /* 0x000fe400078e00ff */
[----:B------:R-:W-:-:S07]  /*2a0a0*/  IMAD.MOV.U32 R5, RZ, RZ, R14 ;  /* 0x000000ffff057224 */ /* 0x000fce00078e000e */
[----:B------:R-:W-:Y:S05]  /*2a0b0*/  WARPSYNC.COLLECTIVE R15, `(.L_x_2052) ;  /* 0x000000000f087348 */ /* 0x000fea0003c00000 */
[----:B------:R0:W1:Y:S02]  /*2a0c0*/  SHFL.IDX P6, R14, R13, R12, R11 ;  /* 0x0000000c0d0e7389 */ /* 0x00006400000c000b */
[----:B01----:R-:W-:Y:S01]  /*2a0d0*/  ENDCOLLECTIVE ;  /* 0x000000000000791b */ /* 0x003fe20003800000 */
.L_x_2052:
        /* <DEDUP_REMOVED lines=16> */
.L_x_2053:
[----:B------:R-:W-:Y:S02]  /*2a1e0*/  IMAD.MOV.U32 R13, RZ, RZ, R3 ;  /* 0x000000ffff0d7224 */ /* 0x000fe400078e0003 */
[----:B------:R-:W-:Y:S02]  /*2a1f0*/  IMAD.MOV.U32 R12, RZ, RZ, 0x5 ;  /* 0x00000005ff0c7424 */ /* 0x000fe400078e00ff */
[----:B------:R-:W-:-:S07]  /*2a200*/  IMAD.MOV.U32 R5, RZ, RZ, R14 ;  /* 0x000000ffff057224 */ /* 0x000fce00078e000e */
[----:B------:R-:W-:Y:S05]  /*2a210*/  WARPSYNC.COLLECTIVE R15, `(.L_x_2054) ;  /* 0x000000000f087348 */ /* 0x000fea0003c00000 */
[----:B------:R0:W1:Y:S02]  /*2a220*/  SHFL.IDX P6, R14, R13, R12, R11 ;  /* 0x0000000c0d0e7389 */ /* 0x00006400000c000b */
[----:B01----:R-:W-:Y:S01]  /*2a230*/  ENDCOLLECTIVE ;  /* 0x000000000000791b */ /* 0x003fe20003800000 */
.L_x_2054:
        /* <DEDUP_REMOVED lines=16> */
.L_x_2055:
[----:B------:R-:W-:Y:S02]  /*2a340*/  IMAD.MOV.U32 R13, RZ, RZ, R3 ;  /* 0x000000ffff0d7224 */ /* 0x000fe400078e0003 */
[----:B------:R-:W-:Y:S02]  /*2a350*/  IMAD.MOV.U32 R12, RZ, RZ, 0x6 ;  /* 0x00000006ff0c7424 */ /* 0x000fe400078e00ff */
[----:B------:R-:W-:-:S07]  /*2a360*/  IMAD.MOV.U32 R5, RZ, RZ, R14 ;  /* 0x000000ffff057224 */ /* 0x000fce00078e000e */
[----:B------:R-:W-:Y:S05]  /*2a370*/  WARPSYNC.COLLECTIVE R15, `(.L_x_2056) ;  /* 0x000000000f087348 */ /* 0x000fea0003c00000 */
[----:B------:R0:W1:Y:S02]  /*2a380*/  SHFL.IDX P6, R14, R13, R12, R11 ;  /* 0x0000000c0d0e7389 */ /* 0x00006400000c000b */
[----:B01----:R-:W-:Y:S01]  /*2a390*/  ENDCOLLECTIVE ;  /* 0x000000000000791b */ /* 0x003fe20003800000 */
.L_x_2056:
        /* <DEDUP_REMOVED lines=14> */
.L_x_2057:
        /* <DEDUP_REMOVED lines=8> */
.L_x_2058:
        /* <DEDUP_REMOVED lines=14> */
.L_x_2059:
[----:B------:R-:W-:Y:S01]  /*2a5e0*/  IMAD.MOV.U32 R3, RZ, RZ, R14 ;  /* 0x000000ffff037224 */ /* 0x000fe200078e000e */
[----:B------:R-:W-:Y:S06]  /*2a5f0*/  BRA `(.L_x_2060) ;  /* 0xffffff9000987947 */ /* 0x000fec000383ffff */
.L_x_1852:
[----:B---3--:R3:W4:Y:S02]  /*2a600*/  SYNCS.PHASECHK.TRANS64.TRYWAIT P0, [R18+URZ+0x28820], R0 ;  /* 0x02882000120075a7 */ /* 0x008724000800017f */
[----:B----4-:R-:W-:Y:S05]  /*2a610*/  @!P0 NANOSLEEP.SYNCS 0x989680 ;  /* 0x009896800000895d */ /* 0x010fea0003900000 */
[----:B------:R-:W4:Y:S02]  /*2a620*/  @!P0 SYNCS.PHASECHK.TRANS64 P0, [R18+URZ+0x28820], R0 ;  /* 0x02882000120085a7 */ /* 0x000f24000800007f */
[----:B----4-:R-:W-:Y:S05]  /*2a630*/  @!P0 BRA `(.L_x_1852) ;  /* 0xfffffffc00f08947 */ /* 0x010fea000383ffff */
[----:B------:R-:W-:Y:S05]  /*2a640*/  BRA `(.L_x_2061) ;  /* 0xffffff9400087947 */ /* 0x000fea000383ffff */
.L_x_1861:
[----:B-1----:R1:W2:Y:S02]  /*2a650*/  SYNCS.PHASECHK.TRANS64.TRYWAIT P0, [R3+URZ+0x28840], R2 ;  /* 0x02884002030075a7 */ /* 0x0022a4000800017f */
[----:B--2---:R-:W-:Y:S05]  /*2a660*/  @!P0 NANOSLEEP.SYNCS 0x989680 ;  /* 0x009896800000895d */ /* 0x004fea0003900000 */
[----:B------:R-:W2:Y:S02]  /*2a670*/  @!P0 SYNCS.PHASECHK.TRANS64 P0, [R3+URZ+0x28840], R2 ;  /* 0x02884002030085a7 */ /* 0x000ea4000800007f */
[----:B--2---:R-:W-:Y:S05]  /*2a680*/  @!P0 BRA `(.L_x_1861) ;  /* 0xfffffffc00f08947 */ /* 0x004fea000383ffff */
[----:B------:R-:W-:Y:S05]  /*2a690*/  BRA `(.L_x_2062) ;  /* 0xffffff9400fc7947 */ /* 0x000fea000383ffff */
.L_x_1867:
[----:B0-----:R0:W1:Y:S02]  /*2a6a0*/  SYNCS.PHASECHK.TRANS64.TRYWAIT P0, [R3+URZ+0x60], R2 ;  /* 0x00006002030075a7 */ /* 0x001064000800017f */
[----:B-1----:R-:W-:Y:S05]  /*2a6b0*/  @!P0 NANOSLEEP.SYNCS 0x989680 ;  /* 0x009896800000895d */ /* 0x002fea0003900000 */
[----:B------:R-:W1:Y:S02]  /*2a6c0*/  @!P0 SYNCS.PHASECHK.TRANS64 P0, [R3+URZ+0x60], R2 ;  /* 0x00006002030085a7 */ /* 0x000e64000800007f */
[----:B-1----:R-:W-:Y:S05]  /*2a6d0*/  @!P0 BRA `(.L_x_1867) ;  /* 0xfffffffc00f08947 */ /* 0x002fea000383ffff */
[----:B------:R-:W-:Y:S05]  /*2a6e0*/  BRA `(.L_x_2063) ;  /* 0xffffff9800d07947 */ /* 0x000fea000383ffff */
.L_x_1876:
[----:B-1----:R1:W2:Y:S02]  /*2a6f0*/  SYNCS.PHASECHK.TRANS64.TRYWAIT P0, [R3+URZ+0x28840], R2 ;  /* 0x02884002030075a7 */ /* 0x0022a4000800017f */
[----:B--2---:R-:W-:Y:S05]  /*2a700*/  @!P0 NANOSLEEP.SYNCS 0x989680 ;  /* 0x009896800000895d */ /* 0x004fea0003900000 */
[----:B------:R-:W2:Y:S02]  /*2a710*/  @!P0 SYNCS.PHASECHK.TRANS64 P0, [R3+URZ+0x28840], R2 ;  /* 0x02884002030085a7 */ /* 0x000ea4000800007f */
[----:B--2---:R-:W-:Y:S05]  /*2a720*/  @!P0 BRA `(.L_x_1876) ;  /* 0xfffffffc00f08947 */ /* 0x004fea000383ffff */
[----:B------:R-:W-:Y:S05]  /*2a730*/  BRA `(.L_x_2064) ;  /* 0xffffffa0005c7947 */ /* 0x000fea000383ffff */
.L_x_1882:
[----:B0-----:R0:W1:Y:S02]  /*2a740*/  SYNCS.PHASECHK.TRANS64.TRYWAIT P0, [R2+URZ+0x60], R3 ;  /* 0x00006003020075a7 */ /* 0x001064000800017f */
[----:B-1----:R-:W-:Y:S05]  /*2a750*/  @!P0 NANOSLEEP.SYNCS 0x989680 ;  /* 0x009896800000895d */ /* 0x002fea0003900000 */
[----:B------:R-:W1:Y:S02]  /*2a760*/  @!P0 SYNCS.PHASECHK.TRANS64 P0, [R2+URZ+0x60], R3 ;  /* 0x00006003020085a7 */ /* 0x000e64000800007f */
[----:B-1----:R-:W-:Y:S05]  /*2a770*/  @!P0 BRA `(.L_x_1882) ;  /* 0xfffffffc00f08947 */ /* 0x002fea000383ffff */
[----:B------:R-:W-:Y:S05]  /*2a780*/  BRA `(.L_x_2065) ;  /* 0xffffffa400307947 */ /* 0x000fea000383ffff */
.L_x_1891:
[----:B--2---:R2:W3:Y:S02]  /*2a790*/  SYNCS.PHASECHK.TRANS64.TRYWAIT P0, [R2+URZ+0x28840], R3 ;  /* 0x02884003020075a7 */ /* 0x0044e4000800017f */
[----:B---3--:R-:W-:Y:S05]  /*2a7a0*/  @!P0 NANOSLEEP.SYNCS 0x989680 ;  /* 0x009896800000895d */ /* 0x008fea0003900000 */
[----:B------:R-:W3:Y:S02]  /*2a7b0*/  @!P0 SYNCS.PHASECHK.TRANS64 P0, [R2+URZ+0x28840], R3 ;  /* 0x02884003020085a7 */ /* 0x000ee4000800007f */
[----:B---3--:R-:W-:Y:S05]  /*2a7c0*/  @!P0 BRA `(.L_x_1891) ;  /* 0xfffffffc00f08947 */ /* 0x008fea000383ffff */
[----:B------:R-:W-:Y:S05]  /*2a7d0*/  BRA `(.L_x_2066) ;  /* 0xffffffa800907947 */ /* 0x000fea000383ffff */
.L_x_1897:
[----:B0-----:R0:W1:Y:S02]  /*2a7e0*/  SYNCS.PHASECHK.TRANS64.TRYWAIT P0, [R2+URZ+0x60], R5 ;  /* 0x00006005020075a7 */ /* 0x001064000800017f */
[----:B-1----:R-:W-:Y:S05]  /*2a7f0*/  @!P0 NANOSLEEP.SYNCS 0x989680 ;  /* 0x009896800000895d */ /* 0x002fea0003900000 */
[----:B------:R-:W1:Y:S02]  /*2a800*/  @!P0 SYNCS.PHASECHK.TRANS64 P0, [R2+URZ+0x60], R5 ;  /* 0x00006005020085a7 */ /* 0x000e64000800007f */
[----:B-1----:R-:W-:Y:S05]  /*2a810*/  @!P0 BRA `(.L_x_1897) ;  /* 0xfffffffc00f08947 */ /* 0x002fea000383ffff */
[----:B------:R-:W-:Y:S05]  /*2a820*/  BRA `(.L_x_2067) ;  /* 0xffffffac00647947 */ /* 0x000fea000383ffff */
.L_x_1908:
[----:B--2---:R2:W3:Y:S02]  /*2a830*/  SYNCS.PHASECHK.TRANS64.TRYWAIT P0, [R0+URZ+0x28860], R2 ;  /* 0x02886002000075a7 */ /* 0x0044e4000800017f */
[----:B---3--:R-:W-:Y:S05]  /*2a840*/  @!P0 NANOSLEEP.SYNCS 0x989680 ;  /* 0x009896800000895d */ /* 0x008fea0003900000 */
[----:B------:R-:W3:Y:S02]  /*2a850*/  @!P0 SYNCS.PHASECHK.TRANS64 P0, [R0+URZ+0x28860], R2 ;  /* 0x02886002000085a7 */ /* 0x000ee4000800007f */
[----:B---3--:R-:W-:Y:S05]  /*2a860*/  @!P0 BRA `(.L_x_1908) ;  /* 0xfffffffc00f08947 */ /* 0x008fea000383ffff */
[----:B------:R-:W-:Y:S05]  /*2a870*/  BRA `(.L_x_2068) ;  /* 0xffffffb000b07947 */ /* 0x000fea000383ffff */
.L_x_1915:
[----:B------:R-:W2:Y:S01]  /*2a880*/  LDL R0, [R1] ;  /* 0x0000000001007983 */ /* 0x000ea20000100800 */
[----:B------:R-:W-:Y:S01]  /*2a890*/  BSSY B0, `(.L_x_2069) ;  /* 0x0000008000007945 */ /* 0x000fe20003800000 */
[----:B------:R-:W-:Y:S02]  /*2a8a0*/  IMAD.MOV.U32 R12, RZ, RZ, RZ ;  /* 0x000000ffff0c7224 */ /* 0x000fe400078e00ff */
[----:B------:R-:W-:Y:S02]  /*2a8b0*/  IMAD.MOV.U32 R11, RZ, RZ, 0x1f ;  /* 0x0000001fff0b7424 */ /* 0x000fe400078e00ff */
[----:B0-----:R-:W-:Y:S02]  /*2a8c0*/  IMAD.MOV.U32 R15, RZ, RZ, -0x1 ;  /* 0xffffffffff0f7424 */ /* 0x001fe400078e00ff */
[----:B--2---:R-:W-:-:S07]  /*2a8d0*/  IMAD.MOV.U32 R13, RZ, RZ, R0 ;  /* 0x000000ffff0d7224 */ /* 0x004fce00078e0000 */
[----:B-1-3--:R-:W-:Y:S05]  /*2a8e0*/  WARPSYNC.COLLECTIVE R15, `(.L_x_2070) ;  /* 0x000000000f087348 */ /* 0x00afea0003c00000 */
[----:B------:R0:W2:Y:S02]  /*2a8f0*/  SHFL.IDX P6, R14, R13, R12, R11 ;  /* 0x0000000c0d0e7389 */ /* 0x0000a400000c000b */
[----:B0123--:R-:W-:Y:S01]  /*2a900*/  ENDCOLLECTIVE ;  /* 0x000000000000791b */ /* 0x00ffe20003800000 */
.L_x_2070:
[----:B------:R-:W-:Y:S05]  /*2a910*/  BSYNC B0 ;  /* 0x0000000000007941 */ /* 0x000fea0003800000 */
.L_x_2069:
        /* <DEDUP_REMOVED lines=9> */
.L_x_2071:
        /* <DEDUP_REMOVED lines=26> */
.L_x_2072:
        /* <DEDUP_REMOVED lines=8> */
.L_x_2073:
        /* <DEDUP_REMOVED lines=8> */
.L_x_2074:
        /* <DEDUP_REMOVED lines=8> */
.L_x_2075:
        /* <DEDUP_REMOVED lines=8> */
.L_x_2076:
        /* <DEDUP_REMOVED lines=9> */
.L_x_2077:
[----:B------:R-:W-:Y:S01]  /*2ade0*/  IMAD.MOV.U32 R9, RZ, RZ, R14 ;  /* 0x000000ffff097224 */ /* 0x000fe200078e000e */
[----:B------:R-:W-:Y:S06]  /*2adf0*/  BRA `(.L_x_2078) ;  /* 0xffffffb400247947 */ /* 0x000fec000383ffff */
.L_x_1918:
        /* <DEDUP_REMOVED lines=8> */
.L_x_2080:
[----:B------:R-:W-:Y:S05]  /*2ae80*/  BSYNC B0 ;  /* 0x0000000000007941 */ /* 0x000fea0003800000 */
.L_x_2079:
        /* <DEDUP_REMOVED lines=10> */
.L_x_2081:
        /* <DEDUP_REMOVED lines=8> */
.L_x_2082:
        /* <DEDUP_REMOVED lines=8> */
.L_x_2083:
        /* <DEDUP_REMOVED lines=8> */
.L_x_2084:
        /* <DEDUP_REMOVED lines=9> */
.L_x_2085:
[----:B------:R-:W-:Y:S01]  /*2b140*/  IMAD.MOV.U32 R9, RZ, RZ, R14 ;  /* 0x000000ffff097224 */ /* 0x000fe200078e000e */
[----:B------:R-:W-:Y:S06]  /*2b150*/  BRA `(.L_x_2086) ;  /* 0xffffffb000f87947 */ /* 0x000fec000383ffff */
.L_x_1920:
[----:B------:R-:W-:Y:S01]  /*2b160*/  BSSY B0, `(.L_x_2087) ;  /* 0x0000006000007945 */ /* 0x000fe20003800000 */
[----:B------:R-:W-:Y:S01]  /*2b170*/  PLOP3.LUT P6, PT, P6, PT, PT, 0x8, 0x0 ;  /* 0x000000000000781c */ /* 0x000fe200037ce170 */
[----:B------:R-:W-:-:S12]  /*2b180*/  IMAD.MOV.U32 R15, RZ, RZ, -0x1 ;  /* 0xffffffffff0f7424 */ /* 0x000fd800078e00ff */
[----:B0-----:R-:W-:Y:S05]  /*2b190*/  WARPSYNC.COLLECTIVE R15, `(.L_x_2088) ;  /* 0x000000000f087348 */ /* 0x001fea0003c00000 */
[----:B------:R-:W-:Y:S01]  /*2b1a0*/  VOTE.ANY R14, PT, P6 ;  /* 0x00000000000e7806 */ /* 0x000fe200030e0100 */
[----:B0-----:R-:W-:Y:S06]  /*2b1b0*/  ENDCOLLECTIVE ;  /* 0x000000000000791b */ /* 0x001fec0003800000 */
.L_x_2088:
[----:B------:R-:W-:Y:S05]  /*2b1c0*/  BSYNC B0 ;  /* 0x0000000000007941 */ /* 0x000fea0003800000 */
.L_x_2087:
        /* <DEDUP_REMOVED lines=10> */
.L_x_2089:
[----:B------:R-:W-:Y:S02]  /*2b270*/  IMAD.MOV.U32 R13, RZ, RZ, R6 ;  /* 0x000000ffff0d7224 */ /* 0x000fe400078e0006 */
[----:B------:R-:W-:-:S07]  /*2b280*/  IMAD.MOV.U32 R4, RZ, RZ, R14 ;  /* 0x000000ffff047224 */ /* 0x000fce00078e000e */
[----:B------:R-:W-:Y:S05]  /*2b290*/  WARPSYNC.COLLECTIVE R15, `(.L_x_2090) ;  /* 0x000000000f087348 */ /* 0x000fea0003c00000 */
[----:B------:R0:W1:Y:S02]  /*2b2a0*/  SHFL.IDX P6, R14, R13, R12, R11 ;  /* 0x0000000c0d0e7389 */ /* 0x00006400000c000b */
[----:B01----:R-:W-:Y:S01]  /*2b2b0*/  ENDCOLLECTIVE ;  /* 0x000000000000791b */ /* 0x003fe20003800000 */
.L_x_2090:
[----:B------:R-:W-:Y:S02]  /*2b2c0*/  IMAD.MOV.U32 R6, RZ, RZ, R14 ;  /* 0x000000ffff067224 */ /* 0x000fe400078e000e */
[----:B------:R-:W-:-:S05]  /*2b2d0*/  IMAD.IADD R10, R3, 0x1, R10 ;  /* 0x00000001030a7824 */ /* 0x000fca00078e020a */
[----:B------:R2:W-:Y:S01]  /*2b2e0*/  STL [R1+0xc], R10 ;  /* 0x00000c0a01007387 */ /* 0x0005e20000100800 */
[----:B------:R-:W-:Y:S05]  /*2b2f0*/  BRA `(.L_x_2091) ;  /* 0xffffffb000d87947 */ /* 0x000fea000383ffff */
.L_x_1922:
[----:B------:R-:W-:Y:S01]  /*2b300*/  BSSY B0, `(.L_x_2092) ;  /* 0x0000008000007945 */ /* 0x000fe20003800000 */
[----:B------:R-:W-:Y:S02]  /*2b310*/  IMAD.MOV.U32 R13, RZ, RZ, R7 ;  /* 0x000000ffff0d7224 */ /* 0x000fe400078e0007 */
[----:B------:R-:W-:Y:S02]  /*2b320*/  IMAD.MOV.U32 R12, RZ, RZ, R3 ;  /* 0x000000ffff0c7224 */ /* 0x000fe400078e0003 */
[----:B------:R-:W-:Y:S02]  /*2b330*/  IMAD.MOV.U32 R11, RZ, RZ, 0x1f ;  /* 0x0000001fff0b7424 */ /* 0x000fe400078e00ff */
[----:B------:R-:W-:-:S07]  /*2b340*/  IMAD.MOV.U32 R15, RZ, RZ, -0x1 ;  /* 0xffffffffff0f7424 */ /* 0x000fce00078e00ff */
[----:B0-2---:R-:W-:Y:S05]  /*2b350*/  WARPSYNC.COLLECTIVE R15, `(.L_x_2093) ;  /* 0x000000000f087348 */ /* 0x005fea0003c00000 */
[----:B------:R1:W3:Y:S02]  /*2b360*/  SHFL.IDX P6, R14, R13, R12, R11 ;  /* 0x0000000c0d0e7389 */ /* 0x0002e400000c000b */
[----:B0123--:R-:W-:Y:S01]  /*2b370*/  ENDCOLLECTIVE ;  /* 0x000000000000791b */ /* 0x00ffe20003800000 */
.L_x_2093:
[----:B------:R-:W-:Y:S05]  /*2b380*/  BSYNC B0 ;  /* 0x0000000000007941 */ /* 0x000fea0003800000 */
.L_x_2092:
[----:B------:R-:W-:Y:S01]  /*2b390*/  IMAD.MOV.U32 R3, RZ, RZ, R14 ;  /* 0x000000ffff037224 */ /* 0x000fe200078e000e */
[----:B------:R-:W-:Y:S06]  /*2b3a0*/  BRA `(.L_x_2094) ;  /* 0xffffffb000c47947 */ /* 0x000fec000383ffff */
.L_x_1928:
[----:B0-----:R0:W1:Y:S02]  /*2b3b0*/  SYNCS.PHASECHK.TRANS64.TRYWAIT P0, [R0+URZ+0x28820], R3 ;  /* 0x02882003000075a7 */ /* 0x001064000800017f */
[----:B-1----:R-:W-:Y:S05]  /*2b3c0*/  @!P0 NANOSLEEP.SYNCS 0x989680 ;  /* 0x009896800000895d */ /* 0x002fea0003900000 */
[----:B------:R-:W1:Y:S02]  /*2b3d0*/  @!P0 SYNCS.PHASECHK.TRANS64 P0, [R0+URZ+0x28820], R3 ;  /* 0x02882003000085a7 */ /* 0x000e64000800007f */
[----:B-1----:R-:W-:Y:S05]  /*2b3e0*/  @!P0 BRA `(.L_x_1928) ;  /* 0xfffffffc00f08947 */ /* 0x002fea000383ffff */
[----:B------:R-:W-:Y:S05]  /*2b3f0*/  BRA `(.L_x_2095) ;  /* 0xffffffbc00647947 */ /* 0x000fea000383ffff */
.L_x_1929:
        /* <DEDUP_REMOVED lines=11> */
.L_x_2097:
[----:B------:R-:W-:Y:S05]  /*2b4b0*/  BSYNC B0 ;  /* 0x0000000000007941 */ /* 0x000fea0003800000 */
.L_x_2096:
[----:B------:R-:W-:Y:S05]  /*2b4c0*/  BRA `(.L_x_2098) ;  /* 0xffffffbc004c7947 */ /* 0x000fea000383ffff */
.L_x_1930:
[----:B------:R-:W-:Y:S01]  /*2b4d0*/  BSSY B0, `(.L_x_2099) ;  /* 0x0000006000007945 */ /* 0x000fe20003800000 */
[----:B------:R-:W-:-:S07]  /*2b4e0*/  IMAD.MOV.U32 R15, RZ, RZ, -0x1 ;  /* 0xffffffffff0f7424 */ /* 0x000fce00078e00ff */
[----:B01-3--:R-:W-:Y:S05]  /*2b4f0*/  WARPSYNC.COLLECTIVE R15, `(.L_x_2100) ;  /* 0x000000000f0c7348 */ /* 0x00bfea0003c00000 */
[----:B------:R-:W-:Y:S02]  /*2b500*/  ELECT P6, UR62, PT ;  /* 0x00000000003e782f */ /* 0x000fe400038c0000 */
[----:B------:R-:W-:Y:S01]  /*2b510*/  MOV R14, UR62 ;  /* 0x0000003e000e7c02 */ /* 0x000fe20008000f00 */
[----:B01-3--:R-:W-:Y:S10]  /*2b520*/  ENDCOLLECTIVE ;  /* 0x000000000000791b */ /* 0x00bff40003800000 */
.L_x_2100:
[----:B------:R-:W-:Y:S05]  /*2b530*/  BSYNC B0 ;  /* 0x0000000000007941 */ /* 0x000fea0003800000 */
.L_x_2099:
[----:B------:R-:W-:Y:S05]  /*2b540*/  BRA `(.L_x_2101) ;  /* 0xffffffbc00407947 */ /* 0x000fea000383ffff */
.L_x_1932:
[----:B0-----:R0:W1:Y:S02]  /*2b550*/  SYNCS.PHASECHK.TRANS64.TRYWAIT P0, [R6+URZ], R5 ;  /* 0x00000005060075a7 */ /* 0x001064000800017f */
[----:B-1----:R-:W-:Y:S05]  /*2b560*/  @!P0 NANOSLEEP.SYNCS 0x989680 ;  /* 0x009896800000895d */ /* 0x002fea0003900000 */
[----:B------:R-:W1:Y:S02]  /*2b570*/  @!P0 SYNCS.PHASECHK.TRANS64 P0, [R6+URZ], R5 ;  /* 0x00000005060085a7 */ /* 0x000e64000800007f */
[----:B-1----:R-:W-:Y:S05]  /*2b580*/  @!P0 BRA `(.L_x_1932) ;  /* 0xfffffffc00f08947 */ /* 0x002fea000383ffff */
[----:B------:R-:W-:Y:S05]  /*2b590*/  BRA `(.L_x_2102) ;  /* 0xffffffbc00787947 */ /* 0x000fea000383ffff */
.L_x_1933:
[----:B-1----:R1:W2:Y:S02]  /*2b5a0*/  SYNCS.PHASECHK.TRANS64.TRYWAIT P0, [R7+URZ], R2 ;  /* 0x00000002070075a7 */ /* 0x0022a4000800017f */
[----:B--2---:R-:W-:Y:S05]  /*2b5b0*/  @!P0 NANOSLEEP.SYNCS 0x989680 ;  /* 0x009896800000895d */ /* 0x004fea0003900000 */
[----:B------:R-:W2:Y:S02]  /*2b5c0*/  @!P0 SYNCS.PHASECHK.TRANS64 P0, [R7+URZ], R2 ;  /* 0x00000002070085a7 */ /* 0x000ea4000800007f */
[----:B--2---:R-:W-:Y:S05]  /*2b5d0*/  @!P0 BRA `(.L_x_1933) ;  /* 0xfffffffc00f08947 */ /* 0x004fea000383ffff */
[----:B------:R-:W-:Y:S05]  /*2b5e0*/  BRA `(.L_x_2103) ;  /* 0xffffffbc006c7947 */ /* 0x000fea000383ffff */
.L_x_1935:
[----:B--2---:R2:W4:Y:S02]  /*2b5f0*/  SYNCS.PHASECHK.TRANS64.TRYWAIT P0, [R4+URZ], R5 ;  /* 0x00000005040075a7 */ /* 0x004524000800017f */
[----:B----4-:R-:W-:Y:S05]  /*2b600*/  @!P0 NANOSLEEP.SYNCS 0x989680 ;  /* 0x009896800000895d */ /* 0x010fea0003900000 */
[----:B------:R-:W4:Y:S02]  /*2b610*/  @!P0 SYNCS.PHASECHK.TRANS64 P0, [R4+URZ], R5 ;  /* 0x00000005040085a7 */ /* 0x000f24000800007f */
[----:B----4-:R-:W-:Y:S05]  /*2b620*/  @!P0 BRA `(.L_x_1935) ;  /* 0xfffffffc00f08947 */ /* 0x010fea000383ffff */
[----:B------:R-:W-:Y:S05]  /*2b630*/  BRA `(.L_x_2104) ;  /* 0xffffffbc00707947 */ /* 0x000fea000383ffff */
.L_x_2105:
        /* <DEDUP_REMOVED lines=12> */
.L_x_3096:


//--------------------- .text._ZN7cutlass13device_kernelIN5flash11enable_sm90INS1_16FlashAttnFwdSm90INS1_25CollectiveMainloopFwdSm90ILi2EN4cute5tupleIJNS5_1CILi1EEES8_S8_EEENS6_IJNS7_ILi128EEESA_SA_EEELi128ENS_10bfloat16_tEfNS_4arch4Sm90ELb1ELb0ELb0ELb0ELb0ELb0ELb0ELb1ELb1ELb1ELb1ELb0EEENS1_21CollectiveEpilogueFwdISB_S9_SC_SE_Li256ELb0ELb1ELb1ELb0EEENS1_19SingleTileSchedulerILb0ELb1ELb1ELi128EEEEEEEEEvNT_6ParamsE --------------------------
	.section	.text._ZN7cutlass13device_kernelIN5flash11enable_sm90INS1_16FlashAttnFwdSm90INS1_25CollectiveMainloopFwdSm90ILi2EN4cute5tupleIJNS5_1CILi1EEES8_S8_EEENS6_IJNS7_ILi128EEESA_SA_EEELi128ENS_10bfloat16_tEfNS_4arch4Sm90ELb1ELb0ELb0ELb0ELb0ELb0ELb0ELb1ELb1ELb1ELb1ELb0EEENS1_21CollectiveEpilogueFwdISB_S9_SC_SE_Li256ELb0ELb1ELb1ELb0EEENS1_19SingleTileSchedulerILb0ELb1ELb1ELi128EEEEEEEEEvNT_6ParamsE,"ax",@progbits
	.align	128
.text._ZN7cutlass13device_kernelIN5flash11enable_sm90INS1_16FlashAttnFwdSm90INS1_25CollectiveMainloopFwdSm90ILi2EN4cute5tupleIJNS5_1CILi1EEES8_S8_EEENS6_IJNS7_ILi128EEESA_SA_EEELi128ENS_10bfloat16_tEfNS_4arch4Sm90ELb1ELb0ELb0ELb0ELb0ELb0ELb0ELb1ELb1ELb1ELb1ELb0EEENS1_21CollectiveEpilogueFwdISB_S9_SC_SE_Li256ELb0ELb1ELb1ELb0EEENS1_19SingleTileSchedulerILb0ELb1ELb1ELi128EEEEEEEEEvNT_6ParamsE:
        .type           _ZN7cutlass13device_kernelIN5flash11enable_sm90INS1_16FlashAttnFwdSm90INS1_25CollectiveMainloopFwdSm90ILi2EN4cute5tupleIJNS5_1CILi1EEES8_S8_EEENS6_IJNS7_ILi128EEESA_SA_EEELi128ENS_10bfloat16_tEfNS_4arch4Sm90ELb1ELb0ELb0ELb0ELb0ELb0ELb0ELb1ELb1ELb1ELb1ELb0EEENS1_21CollectiveEpilogueFwdISB_S9_SC_SE_Li256ELb0ELb1ELb1ELb0EEENS1_19SingleTileSchedulerILb0ELb1ELb1ELi128EEEEEEEEEvNT_6ParamsE,@function
        .size           _ZN7cutlass13device_kernelIN5flash11enable_sm90INS1_16FlashAttnFwdSm90INS1_25CollectiveMainloopFwdSm90ILi2EN4cute5tupleIJNS5_1CILi1EEES8_S8_EEENS6_IJNS7_ILi128EEESA_SA_EEELi128ENS_10bfloat16_tEfNS_4arch4Sm90ELb1ELb0ELb0ELb0ELb0ELb0ELb0ELb1ELb1ELb1ELb1ELb0EEENS1_21CollectiveEpilogueFwdISB_S9_SC_SE_Li256ELb0ELb1ELb1ELb0EEENS1_19SingleTileSchedulerILb0ELb1ELb1ELi128EEEEEEEEEvNT_6ParamsE,(.L_x_3097 - _ZN7cutlass13device_kernelIN5flash11enable_sm90INS1_16FlashAttnFwdSm90INS1_25CollectiveMainloopFwdSm90ILi2EN4cute5tupleIJNS5_1CILi1EEES8_S8_EEENS6_IJNS7_ILi128EEESA_SA_EEELi128ENS_10bfloat16_tEfNS_4arch4Sm90ELb1ELb0ELb0ELb0ELb0ELb0ELb0ELb1ELb1ELb1ELb1ELb0EEENS1_21CollectiveEpilogueFwdISB_S9_SC_SE_Li256ELb0ELb1ELb1ELb0EEENS1_19SingleTileSchedulerILb0ELb1ELb1ELi128EEEEEEEEEvNT_6ParamsE)
        .other          _ZN7cutlass13device_kernelIN5flash11enable_sm90INS1_16FlashAttnFwdSm90INS1_25CollectiveMainloopFwdSm90ILi2EN4cute5tupleIJNS5_1CILi1EEES8_S8_EEENS6_IJNS7_ILi128EEESA_SA_EEELi128ENS_10bfloat16_tEfNS_4arch4Sm90ELb1ELb0ELb0ELb0ELb0ELb0ELb0ELb1ELb1ELb1ELb1ELb0EEENS1_21CollectiveEpilogueFwdISB_S9_SC_SE_Li256ELb0ELb1ELb1ELb0EEENS1_19SingleTileSchedulerILb0ELb1ELb1ELi128EEEEEEEEEvNT_6ParamsE,@"STO_CUDA_ENTRY STV_DEFAULT"
_ZN7cutlass13device_kernelIN5flash11enable_sm90INS1_16FlashAttnFwdSm90INS1_25CollectiveMainloopFwdSm90ILi2EN4cute5tupleIJNS5_1CILi1EEES8_S8_EEENS6_IJNS7_ILi128EEESA_SA_EEELi128ENS_10bfloat16_tEfNS_4arch4Sm90ELb1ELb0ELb0ELb0ELb0ELb0ELb0ELb1ELb1ELb1ELb1ELb0EEENS1_21CollectiveEpilogueFwdISB_S9_SC_SE_Li256ELb0ELb1ELb1ELb0EEENS1_19SingleTileSchedulerILb0ELb1ELb1ELi128EEEEEEEEEvNT_6ParamsE:
        /* <DEDUP_REMOVED lines=17> */
.L_x_2107:
[----:B------:R-:W-:Y:S05]  /*0110*/  BSYNC B0 ;  /* 0x0000000000007941 */ /* 0x000fea0003800000 */
.L_x_2106:
        /* <DEDUP_REMOVED lines=40> */
.L_x_2108:
        /* <DEDUP_REMOVED lines=22> */
.L_x_2109:
        /* <DEDUP_REMOVED lines=18> */
.L_x_2110:
        /* <DEDUP_REMOVED lines=22> */
.L_x_2111:
        /* <DEDUP_REMOVED lines=22> */
.L_x_2112:
        /* <DEDUP_REMOVED lines=9> */
.L_x_2115:
        /* <DEDUP_REMOVED lines=24> */
[----:B------:R-:W-:Y:S01]  /*0af0*/  SHF.R.U32.HI R4, RZ, 0x10, R17 ;  /* 0x00000010ff047819 */ /* 0x000fe20000011611 */
[----:B------:R-:W-:Y:S01]  /*0b00*/  IMAD.MOV.U32 R22, RZ, RZ, RZ ;  /* 0x000000ffff167224 */ /* 0x000fe200078e00ff */
[----:B------:R-:W-:-:S04]  /*0b10*/  LOP3.LUT R17, R17, 0xffff, RZ, 0xc0, !PT ;  /* 0x0000ffff11117812 */ /* 0x000fc800078ec0ff */
[----:B------:R-:W2:Y:S08]  /*0b20*/  LDC.64 R10, c[0x0][0x418] ;  /* 0x00010600ff0a7b82 */ /* 0x000eb00000000a00 */
[----:B------:R-:W3:Y:S01]  /*0b30*/  LDC R3, c[0x0][0x288] ;  /* 0x0000a200ff037b82 */ /* 0x000ee20000000800 */
[----:B0-----:R-:W-:-:S07]  /*0b40*/  ISETP.NE.AND P1, PT, R0, 0x1, PT ;  /* 0x000000010000780c */ /* 0x001fce0003f25270 */
[----:B------:R-:W0:Y:S01]  /*0b50*/  LDC R16, c[0x0][0x424] ;  /* 0x00010900ff107b82 */ /* 0x000e220000000800 */
[----:B--2---:R-:W-:-:S07]  /*0b60*/  ISETP.NE.U32.AND P0, PT, R10, RZ, PT ;  /* 0x000000ff0a00720c */ /* 0x004fce0003f05070 */
[----:B------:R-:W2:Y:S01]  /*0b70*/  LDC R9, c[0x0][0x2f0] ;  /* 0x0000bc00ff097b82 */ /* 0x000ea20000000800 */
[----:B-1----:R-:W-:Y:S01]  /*0b80*/  IMAD.SHL.U32 R23, R23, 0x80, RZ ;  /* 0x0000008017177824 */ /* 0x002fe200078e00ff */
[----:B------:R-:W-:-:S03]  /*0b90*/  ISETP.NE.AND.EX P0, PT, R11, RZ, PT, P0 ;  /* 0x000000ff0b00720c */ /* 0x000fc60003f05300 */
[----:B------:R-:W-:Y:S01]  /*0ba0*/  @P1 VIADD R0, R23, 0x7f ;  /* 0x0000007f17001836 */ /* 0x000fe20000000000 */
[----:B---3--:R-:W-:Y:S02]  /*0bb0*/  IADD3 R3, -R3, 0x80, RZ ;  /* 0x0000008003037810 */ /* 0x008fe40007ffe1ff */
[----:B------:R-:W1:Y:S08]  /*0bc0*/  @P1 LDC R5, c[0x0][0x44c] ;  /* 0x00011300ff051b82 */ /* 0x000e700000000800 */
[----:B------:R-:W3:Y:S01]  /*0bd0*/  @P1 LDC R7, c[0x0][0x450] ;  /* 0x00011400ff071b82 */ /* 0x000ee20000000800 */
[----:B0-----:R-:W-:-:S02]  /*0be0*/  SEL R16, R16, 0x1, P0 ;  /* 0x0000000110107807 */ /* 0x001fc40000000000 */
[----:B------:R-:W-:-:S03]  /*0bf0*/  ISETP.NE.AND P0, PT, R4, RZ, PT ;  /* 0x000000ff0400720c */ /* 0x000fc60003f05270 */
[----:B--2---:R-:W-:Y:S02]  /*0c00*/  IMAD R3, R16, R9, R3 ;  /* 0x0000000910037224 */ /* 0x004fe400078e0203 */
[----:B-1----:R-:W-:-:S08]  /*0c10*/  @P1 IMAD.HI.U32 R2, R0, R5, RZ ;  /* 0x0000000500021227 */ /* 0x002fd000078e00ff */
[----:B------:R-:W0:Y:S01]  /*0c20*/  @!P0 LDC R4, c[0x0][0x9f0] ;  /* 0x00027c00ff048b82 */ /* 0x000e220000000800 */
[----:B------:R-:W-:Y:S01]  /*0c30*/  VIADD R0, R23, 0x7f ;  /* 0x0000007f17007836 */ /* 0x000fe20000000000 */
[----:B---3--:R-:W-:Y:S01]  /*0c40*/  @P1 SHF.R.U32.HI R0, RZ, R7, R2 ;  /* 0x00000007ff001219 */ /* 0x008fe20000011602 */
[----:B------:R-:W-:-:S04]  /*0c50*/  IMAD R2, R16, R9, 0x7f ;  /* 0x0000007f10027424 */ /* 0x000fc800078e0209 */
[----:B------:R-:W-:Y:S01]  /*0c60*/  IMAD.IADD R0, R3, 0x1, R0 ;  /* 0x0000000103007824 */ /* 0x000fe200078e0200 */
[----:B------:R-:W-:-:S04]  /*0c70*/  SHF.R.S32.HI R3, RZ, 0x1f, R2 ;  /* 0x0000001fff037819 */ /* 0x000fc80000011402 */
[----:B------:R-:W-:Y:S02]  /*0c80*/  SHF.R.S32.HI R5, RZ, 0x1f, R0 ;  /* 0x0000001fff057819 */ /* 0x000fe40000011400 */
[----:B------:R-:W-:Y:S02]  /*0c90*/  LEA.HI R3, R3, R2, RZ, 0x7 ;  /* 0x0000000203037211 */ /* 0x000fe400078f38ff */
[----:B------:R-:W-:Y:S02]  /*0ca0*/  LEA.HI R5, R5, R0, RZ, 0x7 ;  /* 0x0000000005057211 */ /* 0x000fe400078f38ff */
[----:B------:R-:W-:Y:S02]  /*0cb0*/  SHF.R.S32.HI R3, RZ, 0x7, R3 ;  /* 0x00000007ff037819 */ /* 0x000fe40000011403 */
[----:B------:R-:W-:-:S04]  /*0cc0*/  SHF.R.S32.HI R0, RZ, 0x7, R5 ;  /* 0x00000007ff007819 */ /* 0x000fc80000011405 */
[----:B------:R-:W-:-:S04]  /*0cd0*/  VIMNMX R11, R3, R0, PT ;  /* 0x00000000030b7248 */ /* 0x000fc80003fe0100 */
[----:B------:R-:W-:-:S13]  /*0ce0*/  ISETP.GE.AND P1, PT, R11, 0x1, PT ;  /* 0x000000010b00780c */ /* 0x000fda0003f26270 */
[----:B------:R-:W-:Y:S05]  /*0cf0*/  @!P1 BRA `(.L_x_2117) ;  /* 0x00000000006c9947 */ /* 0x000fea0003800000 */
[-C--:B0-----:R-:W-:Y:S02]  /*0d00*/  IABS R7, R4.reuse ;  /* 0x0000000400077213 */ /* 0x081fe40000000000 */
[----:B------:R-:W-:Y:S02]  /*0d10*/  IADD3 R5, R4, -0x1, R11 ;  /* 0xffffffff04057810 */ /* 0x000fe40007ffe00b */
[----:B------:R-:W0:Y:S01]  /*0d20*/  I2F.RP R0, R7 ;  /* 0x0000000700007306 */ /* 0x000e220000209400 */
[----:B------:R-:W-:-:S05]  /*0d30*/  IABS R8, R4 ;  /* 0x0000000400087213 */ /* 0x000fca0000000000 */
[----:B------:R-:W-:Y:S02]  /*0d40*/  IMAD.MOV R8, RZ, RZ, -R8 ;  /* 0x000000ffff087224 */ /* 0x000fe400078e0a08 */
[----:B0-----:R-:W0:Y:S02]  /*0d50*/  MUFU.RCP R0, R0 ;  /* 0x0000000000007308 */ /* 0x001e240000001000 */
[----:B0-----:R-:W-:Y:S01]  /*0d60*/  VIADD R2, R0, 0xffffffe ;  /* 0x0ffffffe00027836 */ /* 0x001fe20000000000 */
[----:B------:R-:W-:Y:S02]  /*0d70*/  IABS R0, R5 ;  /* 0x0000000500007213 */ /* 0x000fe40000000000 */
[----:B------:R-:W-:-:S03]  /*0d80*/  LOP3.LUT R5, R5, R4, RZ, 0x3c, !PT ;  /* 0x0000000405057212 */ /* 0x000fc600078e3cff */
[----:B------:R0:W1:Y:S01]  /*0d90*/  F2I.FTZ.U32.TRUNC.NTZ R3, R2 ;  /* 0x0000000200037305 */ /* 0x000062000021f000 */
[----:B------:R-:W-:Y:S01]  /*0da0*/  ISETP.GE.AND P2, PT, R5, RZ, PT ;  /* 0x000000ff0500720c */ /* 0x000fe20003f46270 */
[----:B0-----:R-:W-:Y:S02]  /*0db0*/  IMAD.MOV.U32 R2, RZ, RZ, RZ ;  /* 0x000000ffff027224 */ /* 0x001fe400078e00ff */
[----:B-1----:R-:W-:-:S04]  /*0dc0*/  IMAD.MOV R6, RZ, RZ, -R3 ;  /* 0x000000ffff067224 */ /* 0x002fc800078e0a03 */
[----:B------:R-:W-:-:S04]  /*0dd0*/  IMAD R9, R6, R7, RZ ;  /* 0x0000000706097224 */ /* 0x000fc800078e02ff */
[----:B------:R-:W-:-:S04]  /*0de0*/  IMAD.HI.U32 R3, R3, R9, R2 ;  /* 0x0000000903037227 */ /* 0x000fc800078e0002 */
        /* <DEDUP_REMOVED lines=12> */
.L_x_2117:
[-C--:B------:R-:W-:Y:S01]  /*0eb0*/  IMAD R17, R17, R22.reuse, RZ ;  /* 0x0000001611117224 */ /* 0x080fe200078e02ff */
[----:B------:R-:W-:Y:S01]  /*0ec0*/  PLOP3.LUT P0, PT, PT, PT, PT, 0x80, 0x0 ;  /* 0x000000000000781c */ /* 0x000fe20003f0f070 */
[----:B------:R-:W-:Y:S01]  /*0ed0*/  VIADD R152, R12, 0xffffff80 ;  /* 0xffffff800c987836 */ /* 0x000fe20000000000 */
[----:B------:R-:W-:Y:S02]  /*0ee0*/  CS2R R2, SRZ ;  /* 0x0000000000027805 */ /* 0x000fe4000001ff00 */
[----:B------:R-:W-:Y:S02]  /*0ef0*/  CS2R R150, SRZ ;  /* 0x0000000000967805 */ /* 0x000fe4000001ff00 */
[----:B------:R-:W-:Y:S02]  /*0f00*/  VIADDMNMX R22, R17, R22, R11, PT ;  /* 0x0000001611167246 */ /* 0x000fe4000380010b */
[----:B------:R-:W-:Y:S02]  /*0f10*/  CS2R R148, SRZ ;  /* 0x0000000000947805 */ /* 0x000fe4000001ff00 */
[----:B------:R-:W-:-:S02]  /*0f20*/  CS2R R146, SRZ ;  /* 0x0000000000927805 */ /* 0x000fc4000001ff00 */
[----:B------:R-:W-:Y:S02]  /*0f30*/  CS2R R144, SRZ ;  /* 0x0000000000907805 */ /* 0x000fe4000001ff00 */
[----:B------:R-:W-:Y:S02]  /*0f40*/  ISETP.GT.AND P1, PT, R22, R17, PT ;  /* 0x000000111600720c */ /* 0x000fe40003f24270 */
        /* <DEDUP_REMOVED lines=34> */
[----:B------:R-:W2:Y:S01]  /*1170*/  SHFL.IDX PT, R0, R90, RZ, 0x1f ;  /* 0x00001fff5a007589 */ /* 0x000ea200000e0000 */
[----:B-1----:R-:W-:-:S04]  /*1180*/  ULEA UR36, UR5, UR36, 0x18 ;  /* 0x0000002405247291 */ /* 0x002fc8000f8ec03f */
[----:B------:R-:W-:-:S04]  /*1190*/  UIADD3 UR5, UR36, 0x10400, URZ ;  /* 0x0001040024057890 */ /* 0x000fc8000fffe03f */
[----:B------:R-:W-:Y:S01]  /*11a0*/  ULOP3.LUT UP0, URZ, UR5, 0x3ff, URZ, 0xc0, !UPT ;  /* 0x000003ff053f7892 */ /* 0x000fe2000f80c03f */
[----:B--2---:R-:W-:-:S05]  /*11b0*/  R2UR UR37, R0 ;  /* 0x00000000002572ca */ /* 0x004fca00000e0000 */
        /* <DEDUP_REMOVED lines=11> */
[----:B0-----:R-:W-:Y:S01]  /*1270*/  IMAD.U32 R4, RZ, RZ, UR4 ;  /* 0x00000004ff047e24 */ /* 0x001fe2000f8e00ff */
        /* <DEDUP_REMOVED lines=12> */
.L_x_2119:
[----:B------:R-:W2:Y:S01]  /*1340*/  LDL.LU R2, [R1+0x14] ;  /* 0x0000140001027983 */ /* 0x000ea20000300800 */
[----:B------:R-:W-:-:S04]  /*1350*/  SHF.L.U32 R3, RZ, 0x1f, RZ ;  /* 0x0000001fff037819 */ /* 0x000fc800000006ff */
[----:B------:R-:W1:Y:S01]  /*1360*/  SYNCS.PHASECHK.TRANS64.TRYWAIT P1, [UR36+0x28800], R3 ;  /* 0x02880003ff0075a7 */ /* 0x000e620008020164 */
[----:B--2---:R-:W-:-:S04]  /*1370*/  LOP3.LUT R0, R2, 0x1, RZ, 0xfc, !PT ;  /* 0x0000000102007812 */ /* 0x004fc800078efcff */
[----:B------:R-:W-:Y:S01]  /*1380*/  ISETP.NE.AND P0, PT, R0, 0x3, PT ;  /* 0x000000030000780c */ /* 0x000fe20003f05270 */
[----:B-1----:R-:W-:-:S12]  /*1390*/  @!P1 BRA `(.L_x_2120) ;  /* 0x000000c800ec9947 */ /* 0x002fd80003800000 */
.L_x_2234:
[----:B------:R-:W-:Y:S05]  /*13a0*/  @!P0 BRA `(.L_x_2121) ;  /* 0x0000000000048947 */ /* 0x000fea0003800000 */
[----:B------:R-:W-:Y:S01]  /*13b0*/  BPT.TRAP 0x1 ;  /* 0x000000040000795c */ /* 0x000fe20000300000 */
.L_x_2121:
[----:B------:R2:W3:Y:S01]  /*13c0*/  SYNCS.PHASECHK.TRANS64.TRYWAIT P2, [UR36+0x28830], R3 ;  /* 0x02883003ff0075a7 */ /* 0x0004e20008040164 */
[----:B------:R-:W-:Y:S05]  /*13d0*/  @!P0 BRA `(.L_x_2122) ;  /* 0x0000000000048947 */ /* 0x000fea0003800000 */
[----:B------:R-:W-:Y:S01]  /*13e0*/  BPT.TRAP 0x1 ;  /* 0x000000040000795c */ /* 0x000fe20000300000 */
.L_x_2122:
[----:B-1----:R-:W1:Y:S01]  /*13f0*/  S2R R0, SR_TID.X ;  /* 0x0000000000007919 */ /* 0x002e620000002100 */
[----:B------:R-:W-:-:S05]  /*1400*/  IMAD.U32 R2, RZ, RZ, UR38 ;  /* 0x00000026ff027e24 */ /* 0x000fca000f8e00ff */
[----:B------:R-:W-:Y:S02]  /*1410*/  LOP3.LUT R2, R2, 0x10000, RZ, 0xfc, !PT ;  /* 0x0001000002027812 */ /* 0x000fe400078efcff */
[----:B-1----:R-:W-:-:S04]  /*1420*/  LOP3.LUT R0, R0, 0x7f, RZ, 0xc0, !PT ;  /* 0x0000007f00007812 */ /* 0x002fc800078ec0ff */
[----:B------:R-:W-:Y:S01]  /*1430*/  ISETP.NE.AND P1, PT, R0, RZ, PT ;  /* 0x000000ff0000720c */ /* 0x000fe20003f25270 */
[----:B---3--:R-:W-:-:S12]  /*1440*/  @P2 BRA `(.L_x_2123) ;  /* 0x0000000000082947 */ /* 0x008fd80003800000 */
[----:B------:R-:W1:Y:S02]  /*1450*/  SYNCS.PHASECHK.TRANS64.TRYWAIT P2, [UR36+0x28830], R3 ;  /* 0x02883003ff0075a7 */ /* 0x000e640008040164 */
[----:B-1----:R-:W-:Y:S05]  /*1460*/  @!P2 BRA `(.L_x_2124) ;  /* 0x000000c800d0a947 */ /* 0x002fea0003800000 */
.L_x_2123:
[----:B------:R-:W-:Y:S05]  /*1470*/  WARPSYNC.ALL ;  /* 0x0000000000007948 */ /* 0x000fea0003800000 */
[----:B-12---:R-:W-:Y:S01]  /*1480*/  IMAD.MOV.U32 R3, RZ, RZ, 0x40000040 ;  /* 0x40000040ff037424 */ /* 0x006fe200078e00ff */
        /* <DEDUP_REMOVED lines=9> */
[----:B------:R-:W1:Y:S01]  /*1520*/  LDC R0, c[0x0][0x448] ;  /* 0x00011200ff007b82 */ /* 0x000e620000000800 */
        /* <DEDUP_REMOVED lines=9> */
[C---:B0-----:R-:W-:Y:S01]  /*15c0*/  IMAD.IADD R4, R152.reuse, 0x1, -R5 ;  /* 0x0000000198047824 */ /* 0x041fe200078e0a05 */
[----:B------:R-:W-:Y:S01]  /*15d0*/  UMOV UR10, UR6 ;  /* 0x00000006000a7c82 */ /* 0x000fe20008000000 */
[----:B------:R-:W-:Y:S01]  /*15e0*/  UIADD3 UR12, UR28, 0x6, URZ ;  /* 0x000000061c0c7890 */ /* 0x000fe2000fffe03f */
[----:B------:R-:W-:Y:S01]  /*15f0*/  HGMMA.64x128x16.F32.BF16 R24, gdesc[UR8], RZ, !UPT, gsb0 ;  /* 0x01e00000081879f0 */ /* 0x000fe2000c0018ff */
[----:B------:R-:W-:Y:S01]  /*1600*/  UIADD3 UR8, UR28, 0x4, URZ ;  /* 0x000000041c087890 */ /* 0x000fe2000fffe03f */
[----:B------:R-:W-:Y:S01]  /*1610*/  SHF.R.S32.HI R5, RZ, 0x1f, R4 ;  /* 0x0000001fff057819 */ /* 0x000fe20000011404 */
[----:B------:R-:W-:Y:S01]  /*1620*/  UIADD3 UR10, UR6, 0x4, URZ ;  /* 0x00000004060a7890 */ /* 0x000fe2000fffe03f */
[----:B------:R-:W-:Y:S01]  /*1630*/  LOP3.LUT R89, R89, 0xfffffffc, RZ, 0xc0, !PT ;  /* 0xfffffffc59597812 */ /* 0x000fe200078ec0ff */
[----:B------:R-:W-:Y:S01]  /*1640*/  UMOV UR9, 0x40000040 ;  /* 0x4000004000097882 */ /* 0x000fe20000000000 */
[----:B------:R-:W-:Y:S01]  /*1650*/  UMOV UR11, 0x40000040 ;  /* 0x40000040000b7882 */ /* 0x000fe20000000000 */
[----:B------:R-:W-:Y:S01]  /*1660*/  UIADD3 UR14, UR6, 0x6, URZ ;  /* 0x00000006060e7890 */ /* 0x000fe2000fffe03f */
[CC--:B------:R-:W-:Y:S01]  /*1670*/  LEA.HI R6, R5.reuse, R4.reuse, RZ, 0x5 ;  /* 0x0000000405067211 */ /* 0x0c0fe200078f28ff */
[----:B------:R-:W-:Y:S01]  /*1680*/  UIADD3 UR16, UR28, 0x400, URZ ;  /* 0x000004001c107890 */ /* 0x000fe2000fffe03f */
[----:B------:R-:W-:Y:S01]  /*1690*/  IMAD.IADD R89, R152, 0x1, -R89 ;  /* 0x0000000198597824 */ /* 0x000fe200078e0a59 */
[----:B------:R-:W-:Y:S01]  /*16a0*/  UIADD3 UR18, UR6, 0x400, URZ ;  /* 0x0000040006127890 */ /* 0x000fe2000fffe03f */
[----:B-1----:R-:W-:Y:S01]  /*16b0*/  ISETP.NE.AND P2, PT, R0, 0x1, PT ;  /* 0x000000010000780c */ /* 0x002fe20003f45270 */
[----:B------:R-:W-:Y:S01]  /*16c0*/  UMOV UR19, 0x40000040 ;  /* 0x4000004000137882 */ /* 0x000fe20000000000 */
[----:B------:R-:W-:Y:S01]  /*16d0*/  UIADD3 UR20, UR28, 0x402, URZ ;  /* 0x000004021c147890 */ /* 0x000fe2000fffe03f */
[----:B------:R-:W-:Y:S01]  /*16e0*/  LEA.HI R0, R5, R4, RZ, 0x2 ;  /* 0x0000000405007211 */ /* 0x000fe200078f10ff */
[----:B------:R-:W-:Y:S01]  /*16f0*/  UIADD3 UR22, UR6, 0x402, URZ ;  /* 0x0000040206167890 */ /* 0x000fe2000fffe03f */
[----:B------:R-:W-:Y:S01]  /*1700*/  SHF.R.S32.HI R6, RZ, 0x5, R6 ;  /* 0x00000005ff067819 */ /* 0x000fe20000011406 */
        /* <DEDUP_REMOVED lines=11> */
[----:B------:R-:W-:Y:S01]  /*17c0*/  LEA.HI R7, R90, R90, RZ, 0x1 ;  /* 0x0000005a5a077211 */ /* 0x000fe200078f08ff */
[----:B------:R-:W-:Y:S01]  /*17d0*/  UMOV UR29, 0x40000040 ;  /* 0x40000040001d7882 */ /* 0x000fe20000000000 */
[----:B------:R-:W-:Y:S01]  /*17e0*/  UMOV UR31, 0x40000040 ;  /* 0x40000040001f7882 */ /* 0x000fe20000000000 */
[----:B------:R-:W-:Y:S01]  /*17f0*/  LEA.HI R8, R8, R5, RZ, 0x3 ;  /* 0x0000000508087211 */ /* 0x000fe200078f18ff */
[----:B------:R-:W-:Y:S01]  /*1800*/  IMAD R10, R6, 0x10, R23 ;  /* 0x00000010060a7824 */ /* 0x000fe200078e0217 */
[----:B------:R-:W-:Y:S01]  /*1810*/  LOP3.LUT R7, R7, 0x3fffffe, RZ, 0xc0, !PT ;  /* 0x03fffffe07077812 */ /* 0x000fe200078ec0ff */
[----:B------:R-:W1:Y:S01]  /*1820*/  @P2 LDC R14, c[0x0][0x450] ;  /* 0x00011400ff0e2b82 */ /* 0x000e620000000800 */
[----:B------:R-:W-:Y:S01]  /*1830*/  LEA.HI R9, R89, R89, RZ, 0x1 ;  /* 0x0000005959097211 */ /* 0x000fe200078f08ff */
[----:B------:R-:W-:Y:S01]  /*1840*/  IMAD.MOV.U32 R11, RZ, RZ, -0x80 ;  /* 0xffffff80ff0b7424 */ /* 0x000fe200078e00ff */
[----:B------:R-:W-:Y:S01]  /*1850*/  LOP3.LUT R8, R8, 0xfffffff8, RZ, 0xc0, !PT ;  /* 0xfffffff808087812 */ /* 0x000fe200078ec0ff */
[----:B------:R-:W-:Y:S01]  /*1860*/  IMAD.IADD R7, R90, 0x1, -R7 ;  /* 0x000000015a077824 */ /* 0x000fe200078e0a07 */
[----:B------:R-:W-:Y:S01]  /*1870*/  LOP3.LUT R6, R9, 0x1ffffffe, RZ, 0xc0, !PT ;  /* 0x1ffffffe09067812 */ /* 0x000fe200078ec0ff */
[----:B------:R-:W-:Y:S01]  /*1880*/  IMAD R11, R22, R11, 0x80 ;  /* 0x00000080160b7424 */ /* 0x000fe200078e020b */
[----:B------:R-:W-:Y:S01]  /*1890*/  IADD3 R8, R10, R5, -R8 ;  /* 0x000000050a087210 */ /* 0x000fe20007ffe808 */
[----:B------:R-:W-:Y:S01]  /*18a0*/  ULDC UR4, c[0x0][0x2f0] ;  /* 0x0000bc0000047ab9 */ /* 0x000fe20000000800 */
[----:B------:R-:W-:Y:S01]  /*18b0*/  LOP3.LUT R9, R0, 0x7ffffffc, RZ, 0xc0, !PT ;  /* 0x7ffffffc00097812 */ /* 0x000fe200078ec0ff */
[----:B------:R-:W-:Y:S01]  /*18c0*/  IMAD.IADD R5, R89, 0x1, -R6 ;  /* 0x0000000159057824 */ /* 0x000fe200078e0a06 */
[----:B------:R-:W-:Y:S01]  /*18d0*/  ULDC UR5, c[0x0][0x988] ;  /* 0x0002620000057ab9 */ /* 0x000fe20000000800 */
[----:B------:R-:W-:Y:S01]  /*18e0*/  IMAD R8, R7, 0x40, R8 ;  /* 0x0000004007087824 */ /* 0x000fe200078e0208 */
[----:B------:R-:W-:Y:S01]  /*18f0*/  CS2R R150, SRZ ;  /* 0x0000000000967805 */ /* 0x000fe2000001ff00 */
[----:B------:R-:W-:Y:S01]  /*1900*/  IMAD.IADD R4, R4, 0x1, -R9 ;  /* 0x0000000104047824 */ /* 0x000fe200078e0a09 */
[----:B------:R-:W-:Y:S01]  /*1910*/  CS2R R148, SRZ ;  /* 0x0000000000947805 */ /* 0x000fe2000001ff00 */
[----:B------:R-:W-:Y:S01]  /*1920*/  IMAD R5, R5, 0x8, R8 ;  /* 0x0000000805057824 */ /* 0x000fe200078e0208 */
[----:B------:R-:W-:Y:S01]  /*1930*/  CS2R R146, SRZ ;  /* 0x0000000000927805 */ /* 0x000fe2000001ff00 */
[----:B------:R-:W-:Y:S01]  /*1940*/  VIADD R9, R11, 0x1 ;  /* 0x000000010b097836 */ /* 0x000fe20000000000 */
[----:B------:R-:W-:Y:S01]  /*1950*/  CS2R R144, SRZ ;  /* 0x0000000000907805 */ /* 0x000fe2000001ff00 */
[----:B0-----:R-:W-:Y:S01]  /*1960*/  @P2 IMAD.HI.U32 R7, R5, R12, RZ ;  /* 0x0000000c05072227 */ /* 0x001fe200078e00ff */
[----:B------:R-:W-:-:S02]  /*1970*/  CS2R R142, SRZ ;  /* 0x00000000008e7805 */ /* 0x000fc4000001ff00 */
[----:B------:R-:W-:Y:S02]  /*1980*/  CS2R R140, SRZ ;  /* 0x00000000008c7805 */ /* 0x000fe4000001ff00 */
[----:B------:R-:W-:Y:S01]  /*1990*/  CS2R R138, SRZ ;  /* 0x00000000008a7805 */ /* 0x000fe2000001ff00 */
[----:B------:R-:W-:Y:S01]  /*19a0*/  IMAD.MOV.U32 R6, RZ, RZ, R5 ;  /* 0x000000ffff067224 */ /* 0x000fe200078e0005 */
[----:B-1----:R-:W-:Y:S01]  /*19b0*/  @P2 SHF.R.U32.HI R6, RZ, R14, R7 ;  /* 0x0000000eff062219 */ /* 0x002fe20000011607 */
[----:B------:R-:W-:Y:S01]  /*19c0*/  IMAD R9, R4, -0x2, R9 ;  /* 0xfffffffe04097824 */ /* 0x000fe200078e0209 */
[----:B------:R-:W0:Y:S01]  /*19d0*/  LDC R7, c[0x0][0x288] ;  /* 0x0000a200ff077b82 */ /* 0x000e220000000800 */
[C---:B------:R-:W-:Y:S01]  /*19e0*/  IMAD R11, R16.reuse, UR4, R11 ;  /* 0x00000004100b7c24 */ /* 0x040fe2000f8e020b */
[----:B------:R-:W-:Y:S01]  /*19f0*/  CS2R R136, SRZ ;  /* 0x0000000000887805 */ /* 0x000fe2000001ff00 */
[----:B------:R-:W1:Y:S01]  /*1a00*/  SHFL.IDX PT, R10, R6, RZ, 0x1c1f ;  /* 0x001c1fff060a7589 */ /* 0x000e6200000e0000 */
[----:B------:R-:W-:Y:S01]  /*1a10*/  IMAD R8, R16, UR4, R9 ;  /* 0x0000000410087c24 */ /* 0x000fe2000f8e0209 */
[----:B------:R-:W-:Y:S01]  /*1a20*/  CS2R R134, SRZ ;  /* 0x0000000000867805 */ /* 0x000fe2000001ff00 */
[----:B------:R-:W-:Y:S01]  /*1a30*/  IMAD R11, R4, -0x2, R11 ;  /* 0xfffffffe040b7824 */ /* 0x000fe200078e020b */
[----:B------:R-:W2:Y:S01]  /*1a40*/  SHFL.IDX PT, R6, R6, 0x1, 0x1c1f ;  /* 0x003c1f0006067f89 */ /* 0x000ea200000e0000 */
[----:B------:R-:W-:-:S02]  /*1a50*/  CS2R R132, SRZ ;  /* 0x0000000000847805 */ /* 0x000fc4000001ff00 */
[----:B------:R-:W-:Y:S02]  /*1a60*/  CS2R R130, SRZ ;  /* 0x0000000000827805 */ /* 0x000fe4000001ff00 */
[----:B------:R-:W-:Y:S01]  /*1a70*/  CS2R R128, SRZ ;  /* 0x0000000000807805 */ /* 0x000fe2000001ff00 */
[----:B0-----:R-:W-:-:S05]  /*1a80*/  IMAD.IADD R0, R8, 0x1, -R7 ;  /* 0x0000000108007824 */ /* 0x001fca00078e0a07 */
[----:B-1----:R-:W-:Y:S02]  /*1a90*/  VIADDMNMX R0, R10, R0, R11, PT ;  /* 0x000000000a007246 */ /* 0x002fe4000380010b */
[----:B--2---:R-:W-:Y:S02]  /*1aa0*/  IADD3 R8, R6, -R7, R8 ;  /* 0x8000000706087210 */ /* 0x004fe40007ffe008 */
[C---:B------:R-:W-:Y:S02]  /*1ab0*/  ISETP.GT.AND P3, PT, R0.reuse, RZ, PT ;  /* 0x000000ff0000720c */ /* 0x040fe40003f64270 */
[C---:B------:R-:W-:Y:S02]  /*1ac0*/  ISETP.GT.AND P4, PT, R0.reuse, 0x1, PT ;  /* 0x000000010000780c */ /* 0x040fe40003f84270 */
[----:B------:R-:W-:Y:S02]  /*1ad0*/  ISETP.GT.AND P5, PT, R0, 0x8, PT ;  /* 0x000000080000780c */ /* 0x000fe40003fa4270 */
[----:B------:R-:W-:Y:S01]  /*1ae0*/  VIMNMX R8, R11, R8, PT ;  /* 0x000000080b087248 */ /* 0x000fe20003fe0100 */
[----:B------:R-:W-:-:S02]  /*1af0*/  WARPGROUP.DEPBAR.LE gsb0, 0x0 ;  /* 0x00008000000079c5 */ /* 0x000fc40000010000 */
        /* <DEDUP_REMOVED lines=21> */
[----:B------:R-:W-:Y:S02]  /*1c50*/  FSEL R13, R24, -INF , P3 ;  /* 0xff800000180d7808 */ /* 0x000fe40001800000 */
[----:B------:R-:W-:Y:S02]  /*1c60*/  FSEL R25, R25, -INF , P4 ;  /* 0xff80000019197808 */ /* 0x000fe40002000000 */
[----:B------:R-:W-:Y:S02]  /*1c70*/  ISETP.GT.AND P3, PT, R0, 0x9, PT ;  /* 0x000000090000780c */ /* 0x000fe40003f64270 */
[----:B------:R-:W-:-:S02]  /*1c80*/  FSEL R15, R28, -INF , P5 ;  /* 0xff8000001c0f7808 */ /* 0x000fc40002800000 */
[----:B------:R-:W-:Y:S02]  /*1c90*/  FMNMX.FTZ R10, R13, R25, !PT ;  /* 0x000000190d0a7209 */ /* 0x000fe40007810000 */
[C---:B------:R-:W-:Y:S02]  /*1ca0*/  ISETP.GT.AND P4, PT, R0.reuse, 0x10, PT ;  /* 0x000000100000780c */ /* 0x040fe40003f84270 */
[----:B------:R-:W-:Y:S02]  /*1cb0*/  FSEL R29, R29, -INF , P3 ;  /* 0xff8000001d1d7808 */ /* 0x000fe40001800000 */
[----:B------:R-:W-:Y:S02]  /*1cc0*/  FMNMX.FTZ R10, R15, R10, !PT ;  /* 0x0000000a0f0a7209 */ /* 0x000fe40007810000 */
[----:B------:R-:W-:Y:S02]  /*1cd0*/  ISETP.GT.AND P3, PT, R0, 0x11, PT ;  /* 0x000000110000780c */ /* 0x000fe40003f64270 */
[----:B------:R-:W-:-:S02]  /*1ce0*/  FSEL R21, R32, -INF , P4 ;  /* 0xff80000020157808 */ /* 0x000fc40002000000 */
[----:B------:R-:W-:Y:S02]  /*1cf0*/  FMNMX.FTZ R10, R29, R10, !PT ;  /* 0x0000000a1d0a7209 */ /* 0x000fe40007810000 */
[C---:B------:R-:W-:Y:S02]  /*1d00*/  ISETP.GT.AND P4, PT, R0.reuse, 0x18, PT ;  /* 0x000000180000780c */ /* 0x040fe40003f84270 */
[----:B------:R-:W-:Y:S02]  /*1d10*/  FSEL R33, R33, -INF , P3 ;  /* 0xff80000021217808 */ /* 0x000fe40001800000 */
[----:B------:R-:W-:Y:S02]  /*1d20*/  FMNMX.FTZ R10, R21, R10, !PT ;  /* 0x0000000a150a7209 */ /* 0x000fe40007810000 */
[----:B------:R-:W-:Y:S02]  /*1d30*/  ISETP.GT.AND P3, PT, R0, 0x19, PT ;  /* 0x000000190000780c */ /* 0x000fe40003f64270 */
[----:B------:R-:W-:Y:S01]  /*1d40*/  FSEL R89, R36, -INF , P4 ;  /* 0xff80000024597808 */ /* 0x000fe20002000000 */
[----:B------:R-:W-:Y:S01]  /*1d50*/  IMAD.U32 R36, RZ, RZ, UR36 ;  /* 0x00000024ff247e24 */ /* 0x000fe2000f8e00ff */
[----:B------:R-:W-:-:S02]  /*1d60*/  FMNMX.FTZ R10, R33, R10, !PT ;  /* 0x0000000a210a7209 */ /* 0x000fc40007810000 */
[C---:B------:R-:W-:Y:S02]  /*1d70*/  ISETP.GT.AND P4, PT, R0.reuse, 0x20, PT ;  /* 0x000000200000780c */ /* 0x040fe40003f84270 */
[----:B------:R-:W-:Y:S02]  /*1d80*/  FSEL R37, R37, -INF , P3 ;  /* 0xff80000025257808 */ /* 0x000fe40001800000 */
[----:B------:R-:W-:Y:S02]  /*1d90*/  FMNMX.FTZ R10, R89, R10, !PT ;  /* 0x0000000a590a7209 */ /* 0x000fe40007810000 */
[----:B------:R-:W-:Y:S02]  /*1da0*/  ISETP.GT.AND P3, PT, R0, 0x21, PT ;  /* 0x000000210000780c */ /* 0x000fe40003f64270 */
[----:B------:R-:W-:Y:S02]  /*1db0*/  FSEL R91, R40, -INF , P4 ;  /* 0xff800000285b7808 */ /* 0x000fe40002000000 */
[----:B------:R-:W-:Y:S01]  /*1dc0*/  FMNMX.FTZ R10, R37, R10, !PT ;  /* 0x0000000a250a7209 */ /* 0x000fe20007810000 */
[----:B------:R-:W0:Y:S01]  /*1dd0*/  @P2 LDC R40, c[0x0][0x44c] ;  /* 0x00011300ff282b82 */ /* 0x000e220000000800 */
[----:B------:R-:W-:-:S02]  /*1de0*/  ISETP.GT.AND P4, PT, R0, 0x28, PT ;  /* 0x000000280000780c */ /* 0x000fc40003f84270 */
[----:B------:R-:W-:Y:S02]  /*1df0*/  FSEL R41, R41, -INF , P3 ;  /* 0xff80000029297808 */ /* 0x000fe40001800000 */
[----:B------:R-:W-:Y:S02]  /*1e00*/  FMNMX.FTZ R10, R91, R10, !PT ;  /* 0x0000000a5b0a7209 */ /* 0x000fe40007810000 */
[----:B------:R-:W-:Y:S02]  /*1e10*/  ISETP.GT.AND P3, PT, R0, 0x29, PT ;  /* 0x000000290000780c */ /* 0x000fe40003f64270 */
[----:B------:R-:W-:Y:S02]  /*1e20*/  FSEL R93, R44, -INF , P4 ;  /* 0xff8000002c5d7808 */ /* 0x000fe40002000000 */
[----:B------:R-:W-:Y:S02]  /*1e30*/  FMNMX.FTZ R10, R41, R10, !PT ;  /* 0x0000000a290a7209 */ /* 0x000fe40007810000 */
[----:B------:R-:W-:-:S02]  /*1e40*/  ISETP.GT.AND P4, PT, R0, 0x30, PT ;  /* 0x000000300000780c */ /* 0x000fc40003f84270 */
[----:B------:R-:W-:Y:S02]  /*1e50*/  FSEL R45, R45, -INF , P3 ;  /* 0xff8000002d2d7808 */ /* 0x000fe40001800000 */
[----:B------:R-:W-:Y:S02]  /*1e60*/  FMNMX.FTZ R10, R93, R10, !PT ;  /* 0x0000000a5d0a7209 */ /* 0x000fe40007810000 */
[----:B------:R-:W-:Y:S02]  /*1e70*/  ISETP.GT.AND P3, PT, R0, 0x31, PT ;  /* 0x000000310000780c */ /* 0x000fe40003f64270 */
[----:B------:R-:W-:Y:S02]  /*1e80*/  FSEL R95, R48, -INF , P4 ;  /* 0xff800000305f7808 */ /* 0x000fe40002000000 */
[----:B------:R-:W-:Y:S01]  /*1e90*/  FMNMX.FTZ R10, R45, R10, !PT ;  /* 0x0000000a2d0a7209 */ /* 0x000fe20007810000 */
[----:B0-----:R-:W-:Y:S01]  /*1ea0*/  @P2 IMAD.HI.U32 R40, R23, R40, RZ ;  /* 0x0000002817282227 */ /* 0x001fe200078e00ff */
        /* <DEDUP_REMOVED lines=51> */
[----:B------:R-:W-:Y:S01]  /*21e0*/  ISETP.GT.AND P3, PT, R0, 0x79, PT ;  /* 0x000000790000780c */ /* 0x000fe20003f64270 */
[----:B------:R-:W-:Y:S01]  /*21f0*/  IMAD.U32 R0, RZ, RZ, UR5 ;  /* 0x00000005ff007e24 */ /* 0x000fe2000f8e00ff */
[----:B------:R-:W-:Y:S02]  /*2200*/  FSEL R113, R84, -INF , P4 ;  /* 0xff80000054717808 */ /* 0x000fe40002000000 */
[----:B------:R-:W-:Y:S02]  /*2210*/  FMNMX.FTZ R10, R81, R10, !PT ;  /* 0x0000000a510a7209 */ /* 0x000fe40007810000 */
[----:B------:R-:W-:-:S02]  /*2220*/  FSEL R85, R85, -INF , P3 ;  /* 0xff80000055557808 */ /* 0x000fc40001800000 */
[----:B------:R-:W-:Y:S02]  /*2230*/  FMNMX.FTZ R10, R113, R10, !PT ;  /* 0x0000000a710a7209 */ /* 0x000fe40007810000 */
[C---:B------:R-:W-:Y:S02]  /*2240*/  ISETP.GT.AND P4, PT, R8.reuse, 0x1, PT ;  /* 0x000000010800780c */ /* 0x040fe40003f84270 */
[----:B------:R-:W-:Y:S02]  /*2250*/  FMNMX.FTZ R10, R85, R10, !PT ;  /* 0x0000000a550a7209 */ /* 0x000fe40007810000 */
[----:B------:R-:W-:Y:S02]  /*2260*/  ISETP.GT.AND P5, PT, R8, 0x8, PT ;  /* 0x000000080800780c */ /* 0x000fe40003fa4270 */
[----:B------:R-:W-:Y:S01]  /*2270*/  FSEL R6, R27, -INF , P4 ;  /* 0xff8000001b067808 */ /* 0x000fe20002000000 */
[----:B------:R-:W0:Y:S01]  /*2280*/  SHFL.BFLY PT, R9, R10, 0x2, 0x1f ;  /* 0x0c401f000a097f89 */ /* 0x000e2200000e0000 */
[----:B------:R-:W-:-:S02]  /*2290*/  FSEL R117, R30, -INF , P5 ;  /* 0xff8000001e757808 */ /* 0x000fc40002800000 */
[----:B------:R-:W-:-:S04]  /*22a0*/  ISETP.GT.AND P4, PT, R8, 0x10, PT ;  /* 0x000000100800780c */ /* 0x000fc80003f84270 */
[----:B------:R-:W-:Y:S02]  /*22b0*/  FSEL R121, R34, -INF , P4 ;  /* 0xff80000022797808 */ /* 0x000fe40002000000 */
[----:B------:R-:W-:-:S04]  /*22c0*/  ISETP.GT.AND P4, PT, R8, 0x18, PT ;  /* 0x000000180800780c */ /* 0x000fc80003f84270 */
[----:B------:R-:W-:Y:S02]  /*22d0*/  FSEL R125, R38, -INF , P4 ;  /* 0xff800000267d7808 */ /* 0x000fe40002000000 */
[----:B------:R-:W-:-:S04]  /*22e0*/  ISETP.GT.AND P4, PT, R8, 0x20, PT ;  /* 0x000000200800780c */ /* 0x000fc80003f84270 */
[----:B------:R-:W-:Y:S01]  /*22f0*/  FSEL R127, R42, -INF , P4 ;  /* 0xff8000002a7f7808 */ /* 0x000fe20002000000 */
[----:B------:R-:W-:Y:S01]  /*2300*/  IMAD R42, R16, UR4, -R7 ;  /* 0x00000004102a7c24 */ /* 0x000fe2000f8e0a07 */
[----:B------:R-:W-:Y:S01]  /*2310*/  ISETP.GT.AND P4, PT, R8, 0x28, PT ;  /* 0x000000280800780c */ /* 0x000fe20003f84270 */
[----:B------:R-:W-:Y:S01]  /*2320*/  UMOV UR4, URZ ;  /* 0x0000003f00047c82 */ /* 0x000fe20008000000 */
[----:B0-----:R-:W-:-:S05]  /*2330*/  FMNMX.FTZ R12, R10, R9, !PT ;  /* 0x000000090a0c7209 */ /* 0x001fca0007810000 */
[----:B------:R-:W0:Y:S02]  /*2340*/  SHFL.BFLY PT, R9, R12, 0x1, 0x1f ;  /* 0x0c201f000c097f89 */ /* 0x000e2400000e0000 */
[----:B0-----:R-:W-:-:S04]  /*2350*/  FMNMX.FTZ R9, R12, R9, !PT ;  /* 0x000000090c097209 */ /* 0x001fc80007810000 */
[C---:B------:R-:W-:Y:S01]  /*2360*/  FSETP.NEU.FTZ.AND P3, PT, R9.reuse, -INF , PT ;  /* 0xff8000000900780b */ /* 0x040fe20003f7d000 */
[----:B------:R-:W-:-:S05]  /*2370*/  FMUL.FTZ R14, R9, R0 ;  /* 0x00000000090e7220 */ /* 0x000fca0000410000 */
[----:B------:R-:W-:Y:S02]  /*2380*/  FSEL R14, R14, RZ, P3 ;  /* 0x000000ff0e0e7208 */ /* 0x000fe40001800000 */
[----:B------:R-:W-:-:S03]  /*2390*/  ISETP.GT.AND P3, PT, R8, RZ, PT ;  /* 0x000000ff0800720c */ /* 0x000fc60003f64270 */
[-CC-:B------:R-:W-:Y:S01]  /*23a0*/  FFMA.FTZ R178, R89, R0.reuse, -R14.reuse ;  /* 0x0000000059b27223 */ /* 0x180fe2000001080e */
[----:B------:R-:W-:Y:S01]  /*23b0*/  FSEL R115, R26, -INF , P3 ;  /* 0xff8000001a737808 */ /* 0x000fe20001800000 */
[-CC-:B------:R-:W-:Y:S01]  /*23c0*/  FFMA.FTZ R180, R13, R0.reuse, -R14.reuse ;  /* 0x000000000db47223 */ /* 0x180fe2000001080e */
[C---:B------:R-:W-:Y:S01]  /*23d0*/  ISETP.GT.AND P3, PT, R8.reuse, 0x9, PT ;  /* 0x000000090800780c */ /* 0x040fe20003f64270 */
[--C-:B------:R-:W-:Y:S01]  /*23e0*/  FFMA.FTZ R13, R25, R0, -R14.reuse ;  /* 0x00000000190d7223 */ /* 0x100fe2000001080e */
[----:B------:R-:W-:Y:S01]  /*23f0*/  FMNMX.FTZ R10, R115, R6, !PT ;  /* 0x00000006730a7209 */ /* 0x000fe20007810000 */
[-CC-:B------:R-:W-:Y:S01]  /*2400*/  FFMA.FTZ R25, R37, R0.reuse, -R14.reuse ;  /* 0x0000000025197223 */ /* 0x180fe2000001080e */
[----:B------:R-:W-:Y:S01]  /*2410*/  FSEL R119, R31, -INF , P3 ;  /* 0xff8000001f777808 */ /* 0x000fe20001800000 */
[--C-:B------:R-:W-:Y:S01]  /*2420*/  FFMA.FTZ R172, R91, R0, -R14.reuse ;  /* 0x000000005bac7223 */ /* 0x100fe2000001080e */
[----:B------:R-:W-:Y:S01]  /*2430*/  FMNMX.FTZ R10, R117, R10, !PT ;  /* 0x0000000a750a7209 */ /* 0x000fe20007810000 */
        /* <DEDUP_REMOVED lines=24> */
[----:B------:R-:W-:Y:S01]  /*25c0*/  MUFU.EX2 R180, R180 ;  /* 0x000000b400b47308 */ /* 0x000fe20000000800 */
[----:B------:R-:W-:Y:S01]  /*25d0*/  ISETP.GT.AND P3, PT, R8, 0x29, PT ;  /* 0x000000290800780c */ /* 0x000fe20003f64270 */
[-CC-:B------:R-:W-:Y:S01]  /*25e0*/  FFMA.FTZ R35, R57, R0.reuse, -R14.reuse ;  /* 0x0000000039237223 */ /* 0x180fe2000001080e */
[----:B------:R-:W-:Y:S01]  /*25f0*/  FSEL R89, R46, -INF , P4 ;  /* 0xff8000002e597808 */ /* 0x000fe20002000000 */
[--C-:B------:R-:W-:Y:S01]  /*2600*/  FFMA.FTZ R154, R101, R0, -R14.reuse ;  /* 0x00000000659a7223 */ /* 0x100fe2000001080e */
[----:B------:R-:W-:Y:S01]  /*2610*/  FMNMX.FTZ R10, R43, R10, !PT ;  /* 0x0000000a2b0a7209 */ /* 0x000fe20007810000 */
[-CC-:B------:R-:W-:Y:S01]  /*2620*/  FFMA.FTZ R61, R61, R0.reuse, -R14.reuse ;  /* 0x000000003d3d7223 */ /* 0x180fe2000001080e */
[C---:B------:R-:W-:Y:S01]  /*2630*/  ISETP.GT.AND P4, PT, R8.reuse, 0x30, PT ;  /* 0x000000300800780c */ /* 0x040fe20003f84270 */
[----:B------:R-:W0:Y:S01]  /*2640*/  MUFU.EX2 R13, R13 ;  /* 0x0000000d000d7308 */ /* 0x000e220000000800 */
[----:B------:R-:W-:Y:S01]  /*2650*/  FSEL R47, R47, -INF , P3 ;  /* 0xff8000002f2f7808 */ /* 0x000fe20001800000 */
[--C-:B------:R-:W-:Y:S01]  /*2660*/  FFMA.FTZ R103, R103, R0, -R14.reuse ;  /* 0x0000000067677223 */ /* 0x100fe2000001080e */
[----:B------:R-:W-:Y:S01]  /*2670*/  FMNMX.FTZ R10, R89, R10, !PT ;  /* 0x0000000a590a7209 */ /* 0x000fe20007810000 */
[-CC-:B------:R-:W-:Y:S01]  /*2680*/  FFMA.FTZ R65, R65, R0.reuse, -R14.reuse ;  /* 0x0000000041417223 */ /* 0x180fe2000001080e */
[----:B------:R-:W-:Y:S01]  /*2690*/  ISETP.GT.AND P3, PT, R8, 0x31, PT ;  /* 0x000000310800780c */ /* 0x000fe20003f64270 */
[--C-:B------:R-:W-:Y:S01]  /*26a0*/  FFMA.FTZ R105, R105, R0, -R14.reuse ;  /* 0x0000000069697223 */ /* 0x100fe2000001080e */
[----:B------:R-:W-:Y:S01]  /*26b0*/  FSEL R37, R50, -INF , P4 ;  /* 0xff80000032257808 */ /* 0x000fe20002000000 */
[----:B------:R-:W1:Y:S01]  /*26c0*/  MUFU.EX2 R182, R182 ;  /* 0x000000b600b67308 */ /* 0x000e620000000800 */
[----:B------:R-:W-:Y:S01]  /*26d0*/  FMNMX.FTZ R10, R47, R10, !PT ;  /* 0x0000000a2f0a7209 */ /* 0x000fe20007810000 */
[-CC-:B------:R-:W-:Y:S01]  /*26e0*/  FFMA.FTZ R69, R69, R0.reuse, -R14.reuse ;  /* 0x0000000045457223 */ /* 0x180fe2000001080e */
[C---:B------:R-:W-:Y:S01]  /*26f0*/  ISETP.GT.AND P4, PT, R8.reuse, 0x38, PT ;  /* 0x000000380800780c */ /* 0x040fe20003f84270 */
[-CC-:B------:R-:W-:Y:S01]  /*2700*/  FFMA.FTZ R107, R107, R0.reuse, -R14.reuse ;  /* 0x000000006b6b7223 */ /* 0x180fe2000001080e */
[----:B------:R-:W-:Y:S01]  /*2710*/  FSEL R51, R51, -INF , P3 ;  /* 0xff80000033337808 */ /* 0x000fe20001800000 */
[--C-:B------:R-:W-:Y:S01]  /*2720*/  FFMA.FTZ R73, R73, R0, -R14.reuse ;  /* 0x0000000049497223 */ /* 0x100fe2000001080e */
[----:B------:R-:W-:Y:S01]  /*2730*/  FMNMX.FTZ R10, R37, R10, !PT ;  /* 0x0000000a250a7209 */ /* 0x000fe20007810000 */
[----:B------:R-:W2:Y:S01]  /*2740*/  MUFU.EX2 R15, R15 ;  /* 0x0000000f000f7308 */ /* 0x000ea20000000800 */
[----:B------:R-:W-:Y:S01]  /*2750*/  ISETP.GT.AND P3, PT, R8, 0x39, PT ;  /* 0x000000390800780c */ /* 0x000fe20003f64270 */
[-CC-:B------:R-:W-:Y:S01]  /*2760*/  FFMA.FTZ R109, R109, R0.reuse, -R14.reuse ;  /* 0x000000006d6d7223 */ /* 0x180fe2000001080e */
[----:B------:R-:W-:Y:S01]  /*2770*/  FSEL R91, R54, -INF , P4 ;  /* 0xff800000365b7808 */ /* 0x000fe20002000000 */
[--C-:B------:R-:W-:Y:S01]  /*2780*/  FFMA.FTZ R77, R77, R0, -R14.reuse ;  /* 0x000000004d4d7223 */ /* 0x100fe2000001080e */
[----:B------:R-:W-:Y:S01]  /*2790*/  FMNMX.FTZ R10, R51, R10, !PT ;  /* 0x0000000a330a7209 */ /* 0x000fe20007810000 */
[-CC-:B------:R-:W-:Y:S01]  /*27a0*/  FFMA.FTZ R111, R111, R0.reuse, -R14.reuse ;  /* 0x000000006f6f7223 */ /* 0x180fe2000001080e */
[C---:B------:R-:W-:Y:S01]  /*27b0*/  ISETP.GT.AND P4, PT, R8.reuse, 0x40, PT ;  /* 0x000000400800780c */ /* 0x040fe20003f84270 */
[----:B------:R-:W3:Y:S01]  /*27c0*/  MUFU.EX2 R176, R176 ;  /* 0x000000b000b07308 */ /* 0x000ee20000000800 */
[----:B------:R-:W-:Y:S01]  /*27d0*/  FSEL R55, R55, -INF , P3 ;  /* 0xff80000037377808 */ /* 0x000fe20001800000 */
[--C-:B------:R-:W-:Y:S01]  /*27e0*/  FFMA.FTZ R81, R81, R0, -R14.reuse ;  /* 0x0000000051517223 */ /* 0x100fe2000001080e */
[----:B------:R-:W-:Y:S01]  /*27f0*/  FMNMX.FTZ R10, R91, R10, !PT ;  /* 0x0000000a5b0a7209 */ /* 0x000fe20007810000 */
[-CC-:B------:R-:W-:Y:S01]  /*2800*/  FFMA.FTZ R113, R113, R0.reuse, -R14.reuse ;  /* 0x0000000071717223 */ /* 0x180fe2000001080e */
[----:B------:R-:W-:Y:S01]  /*2810*/  ISETP.GT.AND P3, PT, R8, 0x41, PT ;  /* 0x000000410800780c */ /* 0x000fe20003f64270 */
[----:B------:R-:W-:Y:S01]  /*2820*/  FFMA.FTZ R14, R85, R0, -R14 ;  /* 0x00000000550e7223 */ /* 0x000fe2000001080e */
[----:B------:R-:W-:Y:S01]  /*2830*/  FSEL R41, R58, -INF , P4 ;  /* 0xff8000003a297808 */ /* 0x000fe20002000000 */
[----:B------:R-:W4:Y:S01]  /*2840*/  MUFU.EX2 R21, R21 ;  /* 0x0000001500157308 */ /* 0x000f220000000800 */
[----:B------:R-:W-:-:S02]  /*2850*/  FMNMX.FTZ R10, R55, R10, !PT ;  /* 0x0000000a370a7209 */ /* 0x000fc40007810000 */
[----:B------:R-:W-:Y:S02]  /*2860*/  CS2R R100, SRZ ;  /* 0x0000000000647805 */ /* 0x000fe4000001ff00 */
[C---:B------:R-:W-:Y:S02]  /*2870*/  ISETP.GT.AND P4, PT, R8.reuse, 0x48, PT ;  /* 0x000000480800780c */ /* 0x040fe40003f84270 */
[----:B------:R-:W-:Y:S02]  /*2880*/  FSEL R59, R59, -INF , P3 ;  /* 0xff8000003b3b7808 */ /* 0x000fe40001800000 */
[----:B------:R-:W-:Y:S01]  /*2890*/  FMNMX.FTZ R10, R41, R10, !PT ;  /* 0x0000000a290a7209 */ /* 0x000fe20007810000 */
[----:B------:R-:W5:Y:S01]  /*28a0*/  MUFU.EX2 R178, R178 ;  /* 0x000000b200b27308 */ /* 0x000f620000000800 */
[----:B------:R-:W-:Y:S02]  /*28b0*/  ISETP.GT.AND P3, PT, R8, 0x49, PT ;  /* 0x000000490800780c */ /* 0x000fe40003f64270 */
[----:B------:R-:W-:-:S02]  /*28c0*/  FSEL R93, R62, -INF , P4 ;  /* 0xff8000003e5d7808 */ /* 0x000fc40002000000 */
[----:B------:R-:W-:Y:S02]  /*28d0*/  FMNMX.FTZ R10, R59, R10, !PT ;  /* 0x0000000a3b0a7209 */ /* 0x000fe40007810000 */
[C---:B------:R-:W-:Y:S01]  /*28e0*/  ISETP.GT.AND P4, PT, R8.reuse, 0x50, PT ;  /* 0x000000500800780c */ /* 0x040fe20003f84270 */
[----:B------:R-:W-:Y:S01]  /*28f0*/  MUFU.EX2 R25, R25 ;  /* 0x0000001900197308 */ /* 0x000fe20000000800 */
[----:B------:R-:W-:Y:S02]  /*2900*/  FSEL R63, R63, -INF , P3 ;  /* 0xff8000003f3f7808 */ /* 0x000fe40001800000 */
[----:B------:R-:W-:Y:S02]  /*2910*/  FMNMX.FTZ R10, R93, R10, !PT ;  /* 0x0000000a5d0a7209 */ /* 0x000fe40007810000 */
[----:B------:R-:W-:Y:S02]  /*2920*/  ISETP.GT.AND P3, PT, R8, 0x51, PT ;  /* 0x000000510800780c */ /* 0x000fe40003f64270 */
[----:B------:R-:W-:Y:S01]  /*2930*/  FSEL R45, R66, -INF , P4 ;  /* 0xff800000422d7808 */ /* 0x000fe20002000000 */
[----:B------:R-:W-:Y:S01]  /*2940*/  MUFU.EX2 R172, R172 ;  /* 0x000000ac00ac7308 */ /* 0x000fe20000000800 */
[----:B------:R-:W-:-:S02]  /*2950*/  FMNMX.FTZ R10, R63, R10, !PT ;  /* 0x0000000a3f0a7209 */ /* 0x000fc40007810000 */
[C---:B------:R-:W-:Y:S02]  /*2960*/  ISETP.GT.AND P4, PT, R8.reuse, 0x58, PT ;  /* 0x000000580800780c */ /* 0x040fe40003f84270 */
[----:B------:R-:W-:Y:S02]  /*2970*/  FSEL R67, R67, -INF , P3 ;  /* 0xff80000043437808 */ /* 0x000fe40001800000 */
[----:B------:R-:W-:Y:S01]  /*2980*/  FMNMX.FTZ R10, R45, R10, !PT ;  /* 0x0000000a2d0a7209 */ /* 0x000fe20007810000 */
[----:B------:R-:W-:Y:S01]  /*2990*/  MUFU.EX2 R27, R27 ;  /* 0x0000001b001b7308 */ /* 0x000fe20000000800 */
[----:B------:R-:W-:Y:S02]  /*29a0*/  ISETP.GT.AND P3, PT, R8, 0x59, PT ;  /* 0x000000590800780c */ /* 0x000fe40003f64270 */
[----:B------:R-:W-:Y:S02]  /*29b0*/  FSEL R95, R70, -INF , P4 ;  /* 0xff800000465f7808 */ /* 0x000fe40002000000 */
[----:B------:R-:W-:-:S02]  /*29c0*/  FMNMX.FTZ R10, R67, R10, !PT ;  /* 0x0000000a430a7209 */ /* 0x000fc40007810000 */
        /* <DEDUP_REMOVED lines=30> */
[----:B------:R-:W-:Y:S01]  /*2bb0*/  FSEL R87, R87, -INF , P3 ;  /* 0xff80000057577808 */ /* 0x000fe20001800000 */
[----:B------:R-:W-:Y:S01]  /*2bc0*/  MUFU.EX2 R152, R152 ;  /* 0x0000009800987308 */ /* 0x000fe20000000800 */
[----:B------:R-:W-:-:S04]  /*2bd0*/  FMNMX.FTZ R10, R99, R10, !PT ;  /* 0x0000000a630a7209 */ /* 0x000fc80007810000 */
[----:B------:R-:W-:-:S03]  /*2be0*/  FMNMX.FTZ R10, R87, R10, !PT ;  /* 0x0000000a570a7209 */ /* 0x000fc60007810000 */
[----:B------:R-:W-:Y:S02]  /*2bf0*/  MUFU.EX2 R35, R35 ;  /* 0x0000002300237308 */ /* 0x000fe40000000800 */
[----:B------:R-:W0:Y:S06]  /*2c00*/  SHFL.BFLY PT, R11, R10, 0x2, 0x1f ;  /* 0x0c401f000a0b7f89 */ /* 0x000e2c00000e0000 */
        /* <DEDUP_REMOVED lines=10> */
[C---:B------:R-:W-:Y:S01]  /*2cb0*/  FSETP.NEU.FTZ.AND P3, PT, R11.reuse, -INF , PT ;  /* 0xff8000000b00780b */ /* 0x040fe20003f7d000 */
[----:B------:R-:W-:-:S06]  /*2cc0*/  FMUL.FTZ R8, R11, R0 ;  /* 0x000000000b087220 */ /* 0x000fcc0000410000 */
[----:B------:R-:W-:Y:S01]  /*2cd0*/  MUFU.EX2 R160, R73 ;  /* 0x0000004900a07308 */ /* 0x000fe20000000800 */
[----:B------:R-:W-:-:S05]  /*2ce0*/  FSEL R8, R8, RZ, P3 ;  /* 0x000000ff08087208 */ /* 0x000fca0001800000 */
[-CC-:B------:R-:W-:Y:S01]  /*2cf0*/  FFMA.FTZ R39, R39, R0.reuse, -R8.reuse ;  /* 0x0000000027277223 */ /* 0x180fe20000010808 */
[-CC-:B------:R-:W-:Y:S01]  /*2d00*/  FFMA.FTZ R115, R115, R0.reuse, -R8.reuse ;  /* 0x0000000073737223 */ /* 0x180fe20000010808 */
[-CC-:B------:R-:W-:Y:S01]  /*2d10*/  FFMA.FTZ R6, R6, R0.reuse, -R8.reuse ;  /* 0x0000000006067223 */ /* 0x180fe20000010808 */
[-CC-:B------:R-:W-:Y:S01]  /*2d20*/  FFMA.FTZ R117, R117, R0.reuse, -R8.reuse ;  /* 0x0000000075757223 */ /* 0x180fe20000010808 */
[----:B------:R0:W-:Y:S01]  /*2d30*/  MUFU.EX2 R24, R39 ;  /* 0x0000002700187308 */ /* 0x0001e20000000800 */
[-CC-:B------:R-:W-:Y:S01]  /*2d40*/  FFMA.FTZ R119, R119, R0.reuse, -R8.reuse ;  /* 0x0000000077777223 */ /* 0x180fe20000010808 */
[-CC-:B------:R-:W-:Y:S01]  /*2d50*/  FFMA.FTZ R121, R121, R0.reuse, -R8.reuse ;  /* 0x0000000079797223 */ /* 0x180fe20000010808 */
[-CC-:B------:R-:W-:Y:S01]  /*2d60*/  FFMA.FTZ R47, R47, R0.reuse, -R8.reuse ;  /* 0x000000002f2f7223 */ /* 0x180fe20000010808 */
[-CC-:B------:R-:W-:Y:S01]  /*2d70*/  FFMA.FTZ R123, R123, R0.reuse, -R8.reuse ;  /* 0x000000007b7b7223 */ /* 0x180fe20000010808 */
[-CC-:B------:R-:W-:Y:S01]  /*2d80*/  FFMA.FTZ R125, R125, R0.reuse, -R8.reuse ;  /* 0x000000007d7d7223 */ /* 0x180fe20000010808 */
[-CC-:B------:R-:W-:Y:S01]  /*2d90*/  FFMA.FTZ R43, R43, R0.reuse, -R8.reuse ;  /* 0x000000002b2b7223 */ /* 0x180fe20000010808 */
[-CC-:B------:R-:W-:Y:S01]  /*2da0*/  FFMA.FTZ R127, R127, R0.reuse, -R8.reuse ;  /* 0x000000007f7f7223 */ /* 0x180fe20000010808 */
[----:B------:R1:W-:Y:S01]  /*2db0*/  MUFU.EX2 R10, R6 ;  /* 0x00000006000a7308 */ /* 0x0003e20000000800 */
[----:B0-----:R-:W-:Y:S01]  /*2dc0*/  FADD.FTZ R39, R180, R13 ;  /* 0x0000000db4277221 */ /* 0x001fe20000010000 */
[-CC-:B------:R-:W-:Y:S01]  /*2dd0*/  FFMA.FTZ R89, R89, R0.reuse, -R8.reuse ;  /* 0x0000000059597223 */ /* 0x180fe20000010808 */
[-CC-:B------:R-:W-:Y:S01]  /*2de0*/  FFMA.FTZ R37, R37, R0.reuse, -R8.reuse ;  /* 0x0000000025257223 */ /* 0x180fe20000010808 */
[-CC-:B------:R-:W-:Y:S01]  /*2df0*/  FFMA.FTZ R51, R51, R0.reuse, -R8.reuse ;  /* 0x0000000033337223 */ /* 0x180fe20000010808 */
[-CC-:B------:R-:W-:Y:S01]  /*2e00*/  FFMA.FTZ R91, R91, R0.reuse, -R8.reuse ;  /* 0x000000005b5b7223 */ /* 0x180fe20000010808 */
[-CC-:B------:R-:W-:Y:S01]  /*2e10*/  FFMA.FTZ R55, R55, R0.reuse, -R8.reuse ;  /* 0x0000000037377223 */ /* 0x180fe20000010808 */
[-CC-:B------:R-:W-:Y:S01]  /*2e20*/  FFMA.FTZ R41, R41, R0.reuse, -R8.reuse ;  /* 0x0000000029297223 */ /* 0x180fe20000010808 */
[----:B------:R-:W0:Y:S01]  /*2e30*/  MUFU.EX2 R115, R115 ;  /* 0x0000007300737308 */ /* 0x000e220000000800 */
[----:B-1----:R-:W-:Y:S01]  /*2e40*/  FADD.FTZ R6, R182, R39 ;  /* 0x00000027b6067221 */ /* 0x002fe20000010000 */
[-CC-:B------:R-:W-:Y:S01]  /*2e50*/  FFMA.FTZ R59, R59, R0.reuse, -R8.reuse ;  /* 0x000000003b3b7223 */ /* 0x180fe20000010808 */
[-CC-:B------:R-:W-:Y:S01]  /*2e60*/  FFMA.FTZ R93, R93, R0.reuse, -R8.reuse ;  /* 0x000000005d5d7223 */ /* 0x180fe20000010808 */
[-C--:B------:R-:W-:Y:S01]  /*2e70*/  FFMA.FTZ R63, R63, R0.reuse, -R8 ;  /* 0x000000003f3f7223 */ /* 0x080fe20000010808 */
[----:B--2---:R-:W-:Y:S01]  /*2e80*/  FADD.FTZ R39, R15, R6 ;  /* 0x000000060f277221 */ /* 0x004fe20000010000 */
[-CC-:B------:R-:W-:Y:S01]  /*2e90*/  FFMA.FTZ R45, R45, R0.reuse, -R8.reuse ;  /* 0x000000002d2d7223 */ /* 0x180fe20000010808 */
[-CC-:B------:R-:W-:Y:S01]  /*2ea0*/  FFMA.FTZ R67, R67, R0.reuse, -R8.reuse ;  /* 0x0000000043437223 */ /* 0x180fe20000010808 */
[----:B------:R-:W1:Y:S01]  /*2eb0*/  MUFU.EX2 R117, R117 ;  /* 0x0000007500757308 */ /* 0x000e620000000800 */
[----:B---3--:R-:W-:Y:S01]  /*2ec0*/  FADD.FTZ R6, R176, R39 ;  /* 0x00000027b0067221 */ /* 0x008fe20000010000 */
[--C-:B------:R-:W-:Y:S01]  /*2ed0*/  FFMA.FTZ R95, R95, R0, -R8.reuse ;  /* 0x000000005f5f7223 */ /* 0x100fe20000010808 */
[----:B------:R-:W-:Y:S01]  /*2ee0*/  F2FP.BF16.F32.PACK_AB R180, R13, R180 ;  /* 0x000000b40db4723e */ /* 0x000fe200000010ff */
[----:B------:R-:W-:Y:S01]  /*2ef0*/  FFMA.FTZ R71, R71, R0, -R8 ;  /* 0x0000000047477223 */ /* 0x000fe20000010808 */
[----:B----4-:R-:W-:Y:S01]  /*2f00*/  FADD.FTZ R39, R21, R6 ;  /* 0x0000000615277221 */ /* 0x010fe20000010000 */
[----:B------:R-:W-:-:S02]  /*2f10*/  @!P1 VIADD R6, R36, 0x28840 ;  /* 0x0002884024069836 */ /* 0x000fc40000000000 */
[-C--:B------:R-:W-:Y:S01]  /*2f20*/  FFMA.FTZ R49, R49, R0.reuse, -R8 ;  /* 0x0000000031317223 */ /* 0x080fe20000010808 */
[----:B------:R2:W3:Y:S01]  /*2f30*/  MUFU.EX2 R12, R119 ;  /* 0x00000077000c7308 */ /* 0x0004e20000000800 */
[----:B-----5:R-:W-:Y:S01]  /*2f40*/  FADD.FTZ R38, R178, R39 ;  /* 0x00000027b2267221 */ /* 0x020fe20000010000 */
[----:B0-----:R-:W-:Y:S01]  /*2f50*/  FADD.FTZ R36, R115, R10 ;  /* 0x0000000a73247221 */ /* 0x001fe20000010000 */
[----:B------:R-:W-:Y:S01]  /*2f60*/  @!P1 PRMT R6, RZ, 0x654, R6 ;  /* 0x00000654ff069816 */ /* 0x000fe20000000006 */
[-CC-:B------:R-:W-:Y:S01]  /*2f70*/  FFMA.FTZ R75, R75, R0.reuse, -R8.reuse ;  /* 0x000000004b4b7223 */ /* 0x180fe20000010808 */
[-CC-:B------:R-:W-:Y:S01]  /*2f80*/  FFMA.FTZ R97, R97, R0.reuse, -R8.reuse ;  /* 0x0000000061617223 */ /* 0x180fe20000010808 */
[-C--:B------:R-:W-:Y:S01]  /*2f90*/  FFMA.FTZ R79, R79, R0.reuse, -R8 ;  /* 0x000000004f4f7223 */ /* 0x080fe20000010808 */
[----:B------:R3:W-:Y:S01]  /*2fa0*/  @!P1 SYNCS.ARRIVE.TRANS64.RED.A1T0 RZ, [R6+URZ], RZ ;  /* 0x000000ff06ff99a7 */ /* 0x0007e2000810043f */
[----:B------:R-:W0:Y:S01]  /*2fb0*/  MUFU.EX2 R121, R121 ;  /* 0x0000007900797308 */ /* 0x000e220000000800 */
[----:B-1----:R-:W-:Y:S01]  /*2fc0*/  FADD.FTZ R39, R117, R36 ;  /* 0x0000002475277221 */ /* 0x002fe20000010000 */
[-CC-:B------:R-:W-:Y:S01]  /*2fd0*/  FFMA.FTZ R53, R53, R0.reuse, -R8.reuse ;  /* 0x0000000035357223 */ /* 0x180fe20000010808 */
[-CC-:B------:R-:W-:Y:S01]  /*2fe0*/  FFMA.FTZ R83, R83, R0.reuse, -R8.reuse ;  /* 0x0000000053537223 */ /* 0x180fe20000010808 */
[-CC-:B------:R-:W-:Y:S01]  /*2ff0*/  FFMA.FTZ R99, R99, R0.reuse, -R8.reuse ;  /* 0x0000000063637223 */ /* 0x180fe20000010808 */
[----:B------:R-:W-:Y:S01]  /*3000*/  FFMA.FTZ R87, R87, R0, -R8 ;  /* 0x0000000057577223 */ /* 0x000fe20000010808 */
[----:B------:R-:W-:-:S02]  /*3010*/  F2FP.BF16.F32.PACK_AB R181, R10, R115 ;  /* 0x000000730ab5723e */ /* 0x000fc400000010ff */
[----:B--2---:R-:W-:Y:S01]  /*3020*/  CS2R R118, SRZ ;  /* 0x0000000000767805 */ /* 0x004fe2000001ff00 */
[----:B------:R1:W-:Y:S01]  /*3030*/  MUFU.EX2 R28, R47 ;  /* 0x0000002f001c7308 */ /* 0x0003e20000000800 */
[C---:B---3--:R-:W-:Y:S01]  /*3040*/  FADD.FTZ R6, R12.reuse, R39 ;  /* 0x000000270c067221 */ /* 0x048fe20000010000 */
[----:B------:R-:W-:Y:S02]  /*3050*/  F2FP.BF16.F32.PACK_AB R183, R12, R117 ;  /* 0x000000750cb7723e */ /* 0x000fe400000010ff */
[----:B------:R-:W-:Y:S02]  /*3060*/  CS2R R116, SRZ ;  /* 0x0000000000747805 */ /* 0x000fe4000001ff00 */
[----:B------:R-:W-:Y:S02]  /*3070*/  F2FP.BF16.F32.PACK_AB R182, R15, R182 ;  /* 0x000000b60fb6723e */ /* 0x000fe400000010ff */
[----:B------:R-:W-:Y:S02]  /*3080*/  CS2R R114, SRZ ;  /* 0x0000000000727805 */ /* 0x000fe4000001ff00 */
[----:B------:R-:W-:Y:S01]  /*3090*/  F2FP.BF16.F32.PACK_AB R176, R21, R176 ;  /* 0x000000b015b0723e */ /* 0x000fe200000010ff */
[----:B------:R2:W3:Y:S01]  /*30a0*/  MUFU.EX2 R20, R123 ;  /* 0x0000007b00147308 */ /* 0x0004e20000000800 */
[----:B-1----:R-:W1:Y:S01]  /*30b0*/  @P2 LDC R47, c[0x0][0x450] ;  /* 0x00011400ff2f2b82 */ /* 0x002e620000000800 */
[----:B0-----:R-:W-:Y:S01]  /*30c0*/  FADD.FTZ R39, R121, R6 ;  /* 0x0000000679277221 */ /* 0x001fe20000010000 */
[----:B------:R-:W-:-:S05]  /*30d0*/  F2FP.BF16.F32.PACK_AB R178, R25, R178 ;  /* 0x000000b219b2723e */ /* 0x000fca00000010ff */
[----:B------:R0:W-:Y:S01]  /*30e0*/  MUFU.EX2 R26, R43 ;  /* 0x0000002b001a7308 */ /* 0x0001e20000000800 */
[----:B--2---:R-:W-:-:S07]  /*30f0*/  CS2R R122, SRZ ;  /* 0x00000000007a7805 */ /* 0x004fce000001ff00 */
[----:B------:R-:W2:Y:S01]  /*3100*/  MUFU.EX2 R125, R125 ;  /* 0x0000007d007d7308 */ /* 0x000ea20000000800 */
[----:B0-----:R-:W-:Y:S01]  /*3110*/  FADD.FTZ R43, R25, R38 ;  /* 0x00000026192b7221 */ /* 0x001fe20000010000 */
[C---:B---3--:R-:W-:Y:S01]  /*3120*/  FADD.FTZ R6, R20.reuse, R39 ;  /* 0x0000002714067221 */ /* 0x048fe20000010000 */
[----:B------:R-:W-:Y:S02]  /*3130*/  F2FP.BF16.F32.PACK_AB R177, R20, R121 ;  /* 0x0000007914b1723e */ /* 0x000fe400000010ff */
[----:B------:R-:W-:Y:S01]  /*3140*/  CS2R R120, SRZ ;  /* 0x0000000000787805 */ /* 0x000fe2000001ff00 */
[----:B------:R-:W-:Y:S01]  /*3150*/  FADD.FTZ R38, R172, R43 ;  /* 0x0000002bac267221 */ /* 0x000fe20000010000 */
[C---:B------:R-:W-:Y:S01]  /*3160*/  F2FP.BF16.F32.PACK_AB R172, R27.reuse, R172 ;  /* 0x000000ac1bac723e */ /* 0x040fe200000010ff */
[----:B------:R-:W0:Y:S02]  /*3170*/  MUFU.EX2 R127, R127 ;  /* 0x0000007f007f7308 */ /* 0x000e240000000800 */
[----:B------:R-:W-:Y:S01]  /*3180*/  FADD.FTZ R43, R27, R38 ;  /* 0x000000261b2b7221 */ /* 0x000fe20000010000 */
[----:B-1----:R-:W-:-:S03]  /*3190*/  @P2 SHF.R.U32.HI R23, RZ, R47, R40 ;  /* 0x0000002fff172219 */ /* 0x002fc60000011628 */
[----:B------:R-:W-:Y:S01]  /*31a0*/  FADD.FTZ R38, R174, R43 ;  /* 0x0000002bae267221 */ /* 0x000fe20000010000 */
[C---:B------:R-:W-:Y:S01]  /*31b0*/  F2FP.BF16.F32.PACK_AB R174, R29.reuse, R174 ;  /* 0x000000ae1dae723e */ /* 0x040fe200000010ff */
[----:B------:R-:W1:Y:S02]  /*31c0*/  MUFU.EX2 R89, R89 ;  /* 0x0000005900597308 */ /* 0x000e640000000800 */
[----:B------:R-:W-:Y:S01]  /*31d0*/  FADD.FTZ R39, R29, R38 ;  /* 0x000000261d277221 */ /* 0x000fe20000010000 */
[----:B--2---:R-:W-:Y:S01]  /*31e0*/  FADD.FTZ R7, R125, R6 ;  /* 0x000000067d077221 */ /* 0x004fe20000010000 */
[----:B------:R-:W-:Y:S02]  /*31f0*/  F2FP.BF16.F32.PACK_AB R179, R24, R125 ;  /* 0x0000007d18b3723e */ /* 0x000fe400000010ff */
[----:B------:R-:W-:Y:S01]  /*3200*/  CS2R R124, SRZ ;  /* 0x00000000007c7805 */ /* 0x000fe2000001ff00 */
[----:B------:R-:W-:Y:S01]  /*3210*/  FADD.FTZ R40, R168, R39 ;  /* 0x00000027a8287221 */ /* 0x000fe20000010000 */
[----:B------:R-:W-:Y:S01]  /*3220*/  FADD.FTZ R6, R24, R7 ;  /* 0x0000000718067221 */ /* 0x000fe20000010000 */
[----:B------:R-:W-:Y:S01]  /*3230*/  IMAD.IADD R39, R42, 0x1, R23 ;  /* 0x000000012a277824 */ /* 0x000fe200078e0217 */
[----:B------:R-:W2:Y:S01]  /*3240*/  MUFU.EX2 R37, R37 ;  /* 0x0000002500257308 */ /* 0x000ea20000000800 */
[----:B------:R-:W-:Y:S01]  /*3250*/  FADD.FTZ R23, R31, R40 ;  /* 0x000000281f177221 */ /* 0x000fe20000010000 */
[----:B0-----:R-:W-:Y:S01]  /*3260*/  FADD.FTZ R7, R127, R6 ;  /* 0x000000067f077221 */ /* 0x001fe20000010000 */
[----:B------:R-:W-:-:S02]  /*3270*/  F2FP.BF16.F32.PACK_AB R173, R26, R127 ;  /* 0x0000007f1aad723e */ /* 0x000fc400000010ff */
[----:B------:R-:W-:Y:S01]  /*3280*/  CS2R R126, SRZ ;  /* 0x00000000007e7805 */ /* 0x000fe2000001ff00 */
[----:B------:R-:W-:Y:S01]  /*3290*/  FADD.FTZ R40, R170, R23 ;  /* 0x00000017aa287221 */ /* 0x000fe20000010000 */
[----:B------:R-:W-:Y:S01]  /*32a0*/  FADD.FTZ R6, R26, R7 ;  /* 0x000000071a067221 */ /* 0x000fe20000010000 */
[----:B------:R-:W-:Y:S01]  /*32b0*/  SHF.R.S32.HI R44, RZ, 0x1f, R39 ;  /* 0x0000001fff2c7819 */ /* 0x000fe20000011427 */
[----:B------:R-:W0:Y:S01]  /*32c0*/  MUFU.EX2 R30, R51 ;  /* 0x00000033001e7308 */ /* 0x000e220000000800 */
[----:B------:R-:W-:Y:S01]  /*32d0*/  FADD.FTZ R23, R33, R40 ;  /* 0x0000002821177221 */ /* 0x000fe20000010000 */
[----:B-1----:R-:W-:Y:S01]  /*32e0*/  FADD.FTZ R7, R89, R6 ;  /* 0x0000000659077221 */ /* 0x002fe20000010000 */
[----:B------:R-:W-:Y:S02]  /*32f0*/  LEA.HI R39, R44, R39, RZ, 0x7 ;  /* 0x000000272c277211 */ /* 0x000fe400078f38ff */
[----:B------:R-:W-:Y:S01]  /*3300*/  FADD.FTZ R42, R152, R23 ;  /* 0x00000017982a7221 */ /* 0x000fe20000010000 */
[C---:B------:R-:W-:Y:S01]  /*3310*/  FADD.FTZ R6, R28.reuse, R7 ;  /* 0x000000071c067221 */ /* 0x040fe20000010000 */
[----:B------:R-:W-:Y:S01]  /*3320*/  F2FP.BF16.F32.PACK_AB R175, R28, R89 ;  /* 0x000000591caf723e */ /* 0x000fe200000010ff */
[----:B------:R-:W1:Y:S01]  /*3330*/  MUFU.EX2 R91, R91 ;  /* 0x0000005b005b7308 */ /* 0x000e620000000800 */
[----:B------:R-:W-:Y:S01]  /*3340*/  FADD.FTZ R23, R35, R42 ;  /* 0x0000002a23177221 */ /* 0x000fe20000010000 */
[----:B--2---:R-:W-:Y:S01]  /*3350*/  FADD.FTZ R7, R37, R6 ;  /* 0x0000000625077221 */ /* 0x004fe20000010000 */
[----:B------:R-:W-:-:S02]  /*3360*/  F2FP.BF16.F32.PACK_AB R168, R31, R168 ;  /* 0x000000a81fa8723e */ /* 0x000fc400000010ff */
[----:B------:R-:W-:Y:S01]  /*3370*/  CS2R R88, SRZ ;  /* 0x0000000000587805 */ /* 0x000fe2000001ff00 */
[----:B------:R-:W-:Y:S01]  /*3380*/  FADD.FTZ R42, R154, R23 ;  /* 0x000000179a2a7221 */ /* 0x000fe20000010000 */
[----:B------:R-:W-:Y:S01]  /*3390*/  F2FP.BF16.F32.PACK_AB R170, R33, R170 ;  /* 0x000000aa21aa723e */ /* 0x000fe200000010ff */
[----:B------:R-:W2:Y:S01]  /*33a0*/  MUFU.EX2 R32, R55 ;  /* 0x0000003700207308 */ /* 0x000ea20000000800 */
[C---:B0-----:R-:W-:Y:S01]  /*33b0*/  FADD.FTZ R6, R30.reuse, R7 ;  /* 0x000000071e067221 */ /* 0x041fe20000010000 */
[----:B------:R-:W-:Y:S01]  /*33c0*/  FADD.FTZ R42, R61, R42 ;  /* 0x0000002a3d2a7221 */ /* 0x000fe20000010000 */
[----:B------:R-:W-:Y:S02]  /*33d0*/  F2FP.BF16.F32.PACK_AB R152, R35, R152 ;  /* 0x000000982398723e */ /* 0x000fe400000010ff */
[----:B------:R-:W-:Y:S01]  /*33e0*/  F2FP.BF16.F32.PACK_AB R154, R61, R154 ;  /* 0x0000009a3d9a723e */ /* 0x000fe200000010ff */
[----:B------:R-:W-:Y:S01]  /*33f0*/  FADD.FTZ R23, R103, R42 ;  /* 0x0000002a67177221 */ /* 0x000fe20000010000 */
[----:B------:R-:W-:Y:S01]  /*3400*/  F2FP.BF16.F32.PACK_AB R169, R30, R37 ;  /* 0x000000251ea9723e */ /* 0x000fe200000010ff */
[----:B------:R-:W0:Y:S01]  /*3410*/  MUFU.EX2 R41, R41 ;  /* 0x0000002900297308 */ /* 0x000e220000000800 */
[----:B-1----:R-:W-:Y:S01]  /*3420*/  FADD.FTZ R7, R91, R6 ;  /* 0x000000065b077221 */ /* 0x002fe20000010000 */
[C---:B------:R-:W-:Y:S01]  /*3430*/  FADD.FTZ R42, R156.reuse, R23 ;  /* 0x000000179c2a7221 */ /* 0x040fe20000010000 */
[----:B------:R-:W-:-:S02]  /*3440*/  F2FP.BF16.F32.PACK_AB R156, R156, R103 ;  /* 0x000000679c9c723e */ /* 0x000fc400000010ff */
[----:B------:R-:W-:Y:S01]  /*3450*/  CS2R R102, SRZ ;  /* 0x0000000000667805 */ /* 0x000fe2000001ff00 */
[----:B------:R-:W-:Y:S02]  /*3460*/  FADD.FTZ R13, R105, R42 ;  /* 0x0000002a690d7221 */ /* 0x000fe40000010000 */
[----:B------:R-:W1:Y:S01]  /*3470*/  MUFU.EX2 R34, R59 ;  /* 0x0000003b00227308 */ /* 0x000e620000000800 */
[----:B--2---:R-:W-:Y:S01]  /*3480*/  FADD.FTZ R6, R32, R7 ;  /* 0x0000000720067221 */ /* 0x004fe20000010000 */
[C---:B------:R-:W-:Y:S01]  /*3490*/  FADD.FTZ R42, R158.reuse, R13 ;  /* 0x0000000d9e2a7221 */ /* 0x040fe20000010000 */
[----:B------:R-:W-:Y:S02]  /*34a0*/  F2FP.BF16.F32.PACK_AB R158, R158, R105 ;  /* 0x000000699e9e723e */ /* 0x000fe400000010ff */
[----:B------:R-:W-:Y:S02]  /*34b0*/  CS2R R104, SRZ ;  /* 0x0000000000687805 */ /* 0x000fe4000001ff00 */
[----:B------:R-:W-:Y:S01]  /*34c0*/  F2FP.BF16.F32.PACK_AB R171, R32, R91 ;  /* 0x0000005b20ab723e */ /* 0x000fe200000010ff */
[----:B------:R-:W-:Y:S01]  /*34d0*/  FADD.FTZ R13, R107, R42 ;  /* 0x0000002a6b0d7221 */ /* 0x000fe20000010000 */
[----:B------:R-:W-:Y:S01]  /*34e0*/  CS2R R90, SRZ ;  /* 0x00000000005a7805 */ /* 0x000fe2000001ff00 */
[----:B------:R-:W2:Y:S01]  /*34f0*/  MUFU.EX2 R93, R93 ;  /* 0x0000005d005d7308 */ /* 0x000ea20000000800 */
[----:B0-----:R-:W-:Y:S01]  /*3500*/  FADD.FTZ R7, R41, R6 ;  /* 0x0000000629077221 */ /* 0x001fe20000010000 */
[C---:B------:R-:W-:Y:S01]  /*3510*/  FADD.FTZ R44, R160.reuse, R13 ;  /* 0x0000000da02c7221 */ /* 0x040fe20000010000 */
[----:B------:R-:W-:-:S02]  /*3520*/  F2FP.BF16.F32.PACK_AB R160, R160, R107 ;  /* 0x0000006ba0a0723e */ /* 0x000fc400000010ff */
[----:B------:R-:W-:-:S03]  /*3530*/  CS2R R106, SRZ ;  /* 0x00000000006a7805 */ /* 0x000fc6000001ff00 */
[----:B------:R-:W0:Y:S01]  /*3540*/  MUFU.EX2 R36, R63 ;  /* 0x0000003f00247308 */ /* 0x000e220000000800 */
[C---:B-1----:R-:W-:Y:S01]  /*3550*/  FADD.FTZ R6, R34.reuse, R7 ;  /* 0x0000000722067221 */ /* 0x042fe20000010000 */
[----:B------:R-:W-:-:S06]  /*3560*/  F2FP.BF16.F32.PACK_AB R153, R34, R41 ;  /* 0x000000292299723e */ /* 0x000fcc00000010ff */
[----:B------:R-:W1:Y:S01]  /*3570*/  MUFU.EX2 R45, R45 ;  /* 0x0000002d002d7308 */ /* 0x000e620000000800 */
[----:B--2---:R-:W-:-:S07]  /*3580*/  FADD.FTZ R7, R93, R6 ;  /* 0x000000065d077221 */ /* 0x004fce0000010000 */
[----:B------:R-:W2:Y:S01]  /*3590*/  MUFU.EX2 R109, R109 ;  /* 0x0000006d006d7308 */ /* 0x000ea20000000800 */
[C---:B0-----:R-:W-:Y:S01]  /*35a0*/  FADD.FTZ R6, R36.reuse, R7 ;  /* 0x0000000724067221 */ /* 0x041fe20000010000 */
[----:B------:R-:W-:Y:S02]  /*35b0*/  F2FP.BF16.F32.PACK_AB R155, R36, R93 ;  /* 0x0000005d249b723e */ /* 0x000fe400000010ff */
[----:B------:R-:W-:-:S04]  /*35c0*/  CS2R R92, SRZ ;  /* 0x00000000005c7805 */ /* 0x000fc8000001ff00 */
        /* <DEDUP_REMOVED lines=9> */
[----:B------:R-:W-:Y:S02]  /*3660*/  F2FP.BF16.F32.PACK_AB R162, R162, R109 ;  /* 0x0000006da2a2723e */ /* 0x000fe400000010ff */
[----:B------:R-:W-:-:S04]  /*3670*/  CS2R R108, SRZ ;  /* 0x00000000006c7805 */ /* 0x000fc8000001ff00 */
[----:B------:R-:W1:Y:S01]  /*3680*/  MUFU.EX2 R40, R71 ;  /* 0x0000004700287308 */ /* 0x000e620000000800 */
[----:B--2---:R-:W-:-:S07]  /*3690*/  FADD.FTZ R7, R95, R6 ;  /* 0x000000065f077221 */ /* 0x004fce0000010000 */
[----:B------:R-:W2:Y:S01]  /*36a0*/  MUFU.EX2 R164, R81 ;  /* 0x0000005100a47308 */ /* 0x000ea20000000800 */
[----:B0-----:R-:W-:-:S07]  /*36b0*/  FADD.FTZ R13, R111, R44 ;  /* 0x0000002c6f0d7221 */ /* 0x001fce0000010000 */
[----:B------:R-:W0:Y:S01]  /*36c0*/  MUFU.EX2 R49, R49 ;  /* 0x0000003100317308 */ /* 0x000e220000000800 */
[C---:B-1----:R-:W-:Y:S01]  /*36d0*/  FADD.FTZ R6, R40.reuse, R7 ;  /* 0x0000000728067221 */ /* 0x042fe20000010000 */
[----:B------:R-:W-:Y:S02]  /*36e0*/  F2FP.BF16.F32.PACK_AB R159, R40, R95 ;  /* 0x0000005f289f723e */ /* 0x000fe400000010ff */
[----:B------:R-:W-:-:S04]  /*36f0*/  CS2R R94, SRZ ;  /* 0x00000000005e7805 */ /* 0x000fc8000001ff00 */
[----:B------:R-:W1:Y:S01]  /*3700*/  MUFU.EX2 R113, R113 ;  /* 0x0000007100717308 */ /* 0x000e620000000800 */
[C---:B--2---:R-:W-:Y:S01]  /*3710*/  FADD.FTZ R46, R164.reuse, R13 ;  /* 0x0000000da42e7221 */ /* 0x044fe20000010000 */
[----:B------:R-:W-:Y:S02]  /*3720*/  F2FP.BF16.F32.PACK_AB R164, R164, R111 ;  /* 0x0000006fa4a4723e */ /* 0x000fe400000010ff */
[----:B------:R-:W-:-:S04]  /*3730*/  CS2R R110, SRZ ;  /* 0x00000000006e7805 */ /* 0x000fc8000001ff00 */
[----:B------:R-:W2:Y:S01]  /*3740*/  MUFU.EX2 R8, R75 ;  /* 0x0000004b00087308 */ /* 0x000ea20000000800 */
[----:B0-----:R-:W-:-:S07]  /*3750*/  FADD.FTZ R7, R49, R6 ;  /* 0x0000000631077221 */ /* 0x001fce0000010000 */
[----:B------:R-:W0:Y:S01]  /*3760*/  MUFU.EX2 R97, R97 ;  /* 0x0000006100617308 */ /* 0x000e220000000800 */
[----:B-1----:R-:W-:-:S07]  /*3770*/  FADD.FTZ R13, R113, R46 ;  /* 0x0000002e710d7221 */ /* 0x002fce0000010000 */
[----:B------:R-:W1:Y:S01]  /*3780*/  MUFU.EX2 R42, R79 ;  /* 0x0000004f002a7308 */ /* 0x000e620000000800 */
[C---:B--2---:R-:W-:Y:S01]  /*3790*/  FADD.FTZ R46, R8.reuse, R7 ;  /* 0x00000007082e7221 */ /* 0x044fe20000010000 */
[----:B------:R-:W-:Y:S01]  /*37a0*/  F2FP.BF16.F32.PACK_AB R161, R8, R49 ;  /* 0x0000003108a1723e */ /* 0x000fe200000010ff */
[----:B------:R-:W-:-:S05]  /*37b0*/  IMAD.MOV.U32 R8, RZ, RZ, RZ ;  /* 0x000000ffff087224 */ /* 0x000fca00078e00ff */
[----:B------:R-:W2:Y:S01]  /*37c0*/  MUFU.EX2 R53, R53 ;  /* 0x0000003500357308 */ /* 0x000ea20000000800 */
[----:B0-----:R-:W-:-:S07]  /*37d0*/  FADD.FTZ R7, R97, R46 ;  /* 0x0000002e61077221 */ /* 0x001fce0000010000 */
[----:B------:R-:W0:Y:S01]  /*37e0*/  MUFU.EX2 R44, R83 ;  /* 0x00000053002c7308 */ /* 0x000e220000000800 */
[C---:B-1----:R-:W-:Y:S01]  /*37f0*/  FADD.FTZ R12, R42.reuse, R7 ;  /* 0x000000072a0c7221 */ /* 0x042fe20000010000 */
[----:B------:R-:W-:Y:S02]  /*3800*/  F2FP.BF16.F32.PACK_AB R163, R42, R97 ;  /* 0x000000612aa3723e */ /* 0x000fe400000010ff */
[----:B------:R-:W-:-:S04]  /*3810*/  CS2R R96, SRZ ;  /* 0x0000000000607805 */ /* 0x000fc8000001ff00 */
[----:B------:R-:W1:Y:S01]  /*3820*/  MUFU.EX2 R99, R99 ;  /* 0x0000006300637308 */ /* 0x000e620000000800 */
[----:B--2---:R-:W-:-:S07]  /*3830*/  FADD.FTZ R7, R53, R12 ;  /* 0x0000000c35077221 */ /* 0x004fce0000010000 */
[----:B------:R-:W2:Y:S01]  /*3840*/  MUFU.EX2 R10, R87 ;  /* 0x00000057000a7308 */ /* 0x000ea20000000800 */
[C---:B0-----:R-:W-:Y:S01]  /*3850*/  FADD.FTZ R12, R44.reuse, R7 ;  /* 0x000000072c0c7221 */ /* 0x041fe20000010000 */
[----:B------:R-:W-:-:S06]  /*3860*/  F2FP.BF16.F32.PACK_AB R165, R44, R53 ;  /* 0x000000352ca5723e */ /* 0x000fcc00000010ff */
[----:B------:R-:W0:Y:S01]  /*3870*/  MUFU.EX2 R14, R14 ;  /* 0x0000000e000e7308 */ /* 0x000e220000000800 */
[----:B-1----:R-:W-:Y:S01]  /*3880*/  FADD.FTZ R7, R99, R12 ;  /* 0x0000000c63077221 */ /* 0x002fe20000010000 */
[----:B------:R-:W-:-:S04]  /*3890*/  SHF.R.S32.HI R12, RZ, 0x7, R39 ;  /* 0x00000007ff0c7819 */ /* 0x000fc80000011427 */
[----:B------:R-:W-:Y:S01]  /*38a0*/  VIMNMX R15, R17, R12, !PT ;  /* 0x0000000c110f7248 */ /* 0x000fe20007fe0100 */
[C---:B--2---:R-:W-:Y:S01]  /*38b0*/  FADD.FTZ R7, R10.reuse, R7 ;  /* 0x000000070a077221 */ /* 0x044fe20000010000 */
[----:B------:R-:W-:Y:S01]  /*38c0*/  F2FP.BF16.F32.PACK_AB R167, R10, R99 ;  /* 0x000000630aa7723e */ /* 0x000fe200000010ff */
[----:B------:R-:W-:Y:S01]  /*38d0*/  VIADD R10, R22, 0xfffffffe ;  /* 0xfffffffe160a7836 */ /* 0x000fe20000000000 */
[----:B------:R-:W-:-:S04]  /*38e0*/  CS2R R98, SRZ ;  /* 0x0000000000627805 */ /* 0x000fc8000001ff00 */
[----:B------:R-:W-:Y:S01]  /*38f0*/  ISETP.GE.AND P3, PT, R10, R15, PT ;  /* 0x0000000f0a00720c */ /* 0x000fe20003f66270 */
[C---:B0-----:R-:W-:Y:S01]  /*3900*/  FADD.FTZ R6, R14.reuse, R13 ;  /* 0x0000000d0e067221 */ /* 0x041fe20000010000 */
[----:B------:R-:W-:Y:S02]  /*3910*/  F2FP.BF16.F32.PACK_AB R166, R14, R113 ;  /* 0x000000710ea6723e */ /* 0x000fe400000010ff */
[----:B------:R-:W-:-:S09]  /*3920*/  CS2R R112, SRZ ;  /* 0x0000000000707805 */ /* 0x000fd2000001ff00 */
[----:B------:R-:W-:Y:S05]  /*3930*/  @!P3 BRA `(.L_x_2125) ;  /* 0x000000280048b947 */ /* 0x000fea0003800000 */
[----:B------:R-:W-:Y:S01]  /*3940*/  IMAD.MOV.U32 R13, RZ, RZ, R11 ;  /* 0x000000ffff0d7224 */ /* 0x000fe200078e000b */
[----:B------:R-:W-:Y:S01]  /*3950*/  UMOV UR5, URZ ;  /* 0x0000003f00057c82 */ /* 0x000fe20008000000 */
[----:B------:R-:W-:Y:S01]  /*3960*/  IMAD.MOV.U32 R12, RZ, RZ, R9 ;  /* 0x000000ffff0c7224 */ /* 0x000fe200078e0009 */
[----:B------:R-:W-:Y:S01]  /*3970*/  ULDC UR39, c[0x0][0x288] ;  /* 0x0000a20000277ab9 */ /* 0x000fe20000000800 */
[----:B------:R-:W-:Y:S01]  /*3980*/  IMAD.MOV.U32 R14, RZ, RZ, RZ ;  /* 0x000000ffff0e7224 */ /* 0x000fe200078e00ff */
[----:B------:R-:W-:Y:S01]  /*3990*/  ULDC UR38, c[0x0][0x2f0] ;  /* 0x0000bc0000267ab9 */ /* 0x000fe20000000800 */
[----:B------:R-:W-:-:S07]  /*39a0*/  IMAD.MOV.U32 R151, RZ, RZ, RZ ;  /* 0x000000ffff977224 */ /* 0x000fce00078e00ff */
.L_x_2134:
        /* <DEDUP_REMOVED lines=9> */
.L_x_2127:
[----:B------:R-:W-:Y:S01]  /*3a40*/  ULEA UR7, UR4, UR36, 0x3 ;  /* 0x0000002404077291 */ /* 0x000fe2000f8e183f */
[----:B------:R-:W-:-:S08]  /*3a50*/  SHF.L.U32 R0, R8, 0x1f, RZ ;  /* 0x0000001f08007819 */ /* 0x000fd000000006ff */
[----:B------:R0:W1:Y:S01]  /*3a60*/  SYNCS.PHASECHK.TRANS64.TRYWAIT P3, [UR7+0x28830], R0 ;  /* 0x02883000ff0075a7 */ /* 0x0000620008060147 */
[----:B------:R-:W-:Y:S05]  /*3a70*/  @!P0 BRA `(.L_x_2128) ;  /* 0x0000000000048947 */ /* 0x000fea0003800000 */
[----:B------:R-:W-:Y:S01]  /*3a80*/  BPT.TRAP 0x1 ;  /* 0x000000040000795c */ /* 0x000fe20000300000 */
.L_x_2128:
[----:B-1----:R-:W-:Y:S05]  /*3a90*/  @P3 BRA `(.L_x_2126) ;  /* 0x0000000000083947 */ /* 0x002fea0003800000 */
[----:B------:R-:W1:Y:S02]  /*3aa0*/  SYNCS.PHASECHK.TRANS64.TRYWAIT P3, [UR7+0x28830], R0 ;  /* 0x02883000ff0075a7 */ /* 0x000e640008060147 */
[----:B-1----:R-:W-:Y:S05]  /*3ab0*/  @!P3 BRA `(.L_x_2129) ;  /* 0x000000a40054b947 */ /* 0x002fea0003800000 */
.L_x_2126:
        /* <DEDUP_REMOVED lines=47> */
.L_x_2131:
[----:B------:R-:W-:Y:S01]  /*3db0*/  ULEA UR7, UR5, UR36, 0x3 ;  /* 0x0000002405077291 */ /* 0x000fe2000f8e183f */
[----:B------:R-:W-:-:S08]  /*3dc0*/  SHF.L.U32 R0, R14, 0x1f, RZ ;  /* 0x0000001f0e007819 */ /* 0x000fd000000006ff */
[----:B------:R0:W1:Y:S01]  /*3dd0*/  SYNCS.PHASECHK.TRANS64.TRYWAIT P3, [UR7+0x28850], R0 ;  /* 0x02885000ff0075a7 */ /* 0x0000620008060147 */
[----:B------:R-:W-:Y:S05]  /*3de0*/  @!P0 BRA `(.L_x_2132) ;  /* 0x0000000000048947 */ /* 0x000fea0003800000 */
[----:B------:R-:W-:Y:S01]  /*3df0*/  BPT.TRAP 0x1 ;  /* 0x000000040000795c */ /* 0x000fe20000300000 */
.L_x_2132:
[----:B-1----:R-:W-:Y:S05]  /*3e00*/  @P3 BRA `(.L_x_2130) ;  /* 0x0000000000083947 */ /* 0x002fea0003800000 */
[----:B------:R-:W1:Y:S02]  /*3e10*/  SYNCS.PHASECHK.TRANS64.TRYWAIT P3, [UR7+0x28850], R0 ;  /* 0x02885000ff0075a7 */ /* 0x000e640008060147 */
[----:B-1----:R-:W-:Y:S05]  /*3e20*/  @!P3 BRA `(.L_x_2133) ;  /* 0x000000a00090b947 */ /* 0x002fea0003800000 */
.L_x_2130:
[----:B------:R-:W-:Y:S01]  /*3e30*/  UIADD3 UR7, UR36, 0x400, URZ ;  /* 0x0000040024077890 */ /* 0x000fe2000fffe03f */
[----:B------:R-:W-:Y:S01]  /*3e40*/  WARPGROUP.ARRIVE ;  /* 0x00000000000079c5 */ /* 0x000fe20000000000 */
[----:B------:R-:W-:Y:S01]  /*3e50*/  UMOV UR11, 0x40000040 ;  /* 0x40000040000b7882 */ /* 0x000fe20000000000 */
[----:B------:R-:W-:Y:S01]  /*3e60*/  UMOV UR15, 0x40000040 ;  /* 0x40000040000f7882 */ /* 0x000fe20000000000 */
[----:B------:R-:W-:Y:S01]  /*3e70*/  USHF.R.U32.HI UR7, URZ, 0x4, UR7 ;  /* 0x000000043f077899 */ /* 0x000fe20008011607 */
[----:B01----:R-:W0:Y:S01]  /*3e80*/  @P2 LDC R0, c[0x0][0x44c] ;  /* 0x00011300ff002b82 */ /* 0x003e220000000800 */
[----:B------:R-:W-:Y:S02]  /*3e90*/  IMAD.MOV.U32 R23, RZ, RZ, R5 ;  /* 0x000000ffff177224 */ /* 0x000fe400078e0005 */
[----:B------:R-:W-:-:S04]  /*3ea0*/  ULOP3.LUT UR7, UR7, 0x3fff, URZ, 0xc0, !UPT ;  /* 0x00003fff07077892 */ /* 0x000fc8000f8ec03f */
[----:B------:R-:W-:Y:S01]  /*3eb0*/  ULOP3.LUT UR7, UR7, 0x4000000, URZ, 0xfc, !UPT ;  /* 0x0400000007077892 */ /* 0x000fe2000f8efc3f */
[----:B------:R-:W1:Y:S03]  /*3ec0*/  @P2 LDC R9, c[0x0][0x450] ;  /* 0x00011400ff092b82 */ /* 0x000e660000000800 */
[----:B------:R-:W-:-:S04]  /*3ed0*/  ULEA UR10, UR5, UR7, 0xb ;  /* 0x00000007050a7291 */ /* 0x000fc8000f8e583f */
[----:B------:R-:W-:-:S05]  /*3ee0*/  UIADD3 UR14, UR10, 0x80, URZ ;  /* 0x000000800a0e7890 */ /* 0x000fca000fffe03f */
[----:B------:R-:W-:Y:S01]  /*3ef0*/  HGMMA.64x128x16.F32.BF16 R88, R180, gdesc[UR8].tnspB, R88, gsb0 ;  /* 0x41e00008b4587df0 */ /* 0x000fe20008001858 */
[----:B------:R-:W-:Y:S01]  /*3f00*/  UMOV UR11, 0x40000040 ;  /* 0x40000040000b7882 */ /* 0x000fe20000000000 */
[----:B0-----:R-:W-:-:S05]  /*3f10*/  @P2 IMAD.HI.U32 R0, R5, R0, RZ ;  /* 0x0000000005002227 */ /* 0x001fca00078e00ff */
[----:B-1----:R-:W-:Y:S01]  /*3f20*/  @P2 SHF.R.U32.HI R23, RZ, R9, R0 ;  /* 0x00000009ff172219 */ /* 0x002fe20000011600 */
[----:B------:R-:W-:-:S04]  /*3f30*/  IMAD.MOV.U32 R9, RZ, RZ, -0x80 ;  /* 0xffffff80ff097424 */ /* 0x000fc800078e00ff */
[----:B------:R-:W0:Y:S01]  /*3f40*/  SHFL.IDX PT, R0, R23, 0x1, 0x1c1f ;  /* 0x003c1f0017007f89 */ /* 0x000e2200000e0000 */
[----:B------:R-:W-:-:S04]  /*3f50*/  IMAD R9, R10, R9, 0x1 ;  /* 0x000000010a097424 */ /* 0x000fc800078e0209 */
[----:B------:R-:W-:-:S04]  /*3f60*/  IMAD R9, R4, -0x2, R9 ;  /* 0xfffffffe04097824 */ /* 0x000fc800078e0209 */
[----:B------:R-:W-:-:S05]  /*3f70*/  IMAD R9, R16, UR38, R9 ;  /* 0x0000002610097c24 */ /* 0x000fca000f8e0209 */
[----:B0-----:R-:W-:-:S04]  /*3f80*/  IADD3 R0, R0, -UR39, R9 ;  /* 0x8000002700007c10 */ /* 0x001fc8000fffe009 */
[C---:B------:R-:W-:Y:S02]  /*3f90*/  ISETP.GT.AND P3, PT, R0.reuse, RZ, PT ;  /* 0x000000ff0000720c */ /* 0x040fe40003f64270 */
[----:B------:R-:W-:Y:S02]  /*3fa0*/  ISETP.GT.AND P4, PT, R0, 0x1, PT ;  /* 0x000000010000780c */ /* 0x000fe40003f84270 */
[----:B------:R-:W-:Y:S02]  /*3fb0*/  FSEL R14, R26, -INF , P3 ;  /* 0xff8000001a0e7808 */ /* 0x000fe40001800000 */
[----:B------:R-:W-:Y:S02]  /*3fc0*/  ISETP.GT.AND P3, PT, R0, 0x8, PT ;  /* 0x000000080000780c */ /* 0x000fe40003f64270 */
[----:B------:R-:W-:Y:S02]  /*3fd0*/  FSEL R190, R27, -INF , P4 ;  /* 0xff8000001bbe7808 */ /* 0x000fe40002000000 */
[----:B------:R-:W-:-:S02]  /*3fe0*/  FMNMX.FTZ R11, R14, R13, !PT ;  /* 0x0000000d0e0b7209 */ /* 0x000fc40007810000 */
[----:B------:R-:W-:Y:S02]  /*3ff0*/  ISETP.GT.AND P4, PT, R0, 0x9, PT ;  /* 0x000000090000780c */ /* 0x000fe40003f84270 */
[----:B------:R-:W-:Y:S02]  /*4000*/  FSEL R188, R30, -INF , P3 ;  /* 0xff8000001ebc7808 */ /* 0x000fe40001800000 */
[----:B------:R-:W-:Y:S02]  /*4010*/  FMNMX.FTZ R11, R190, R11, !PT ;  /* 0x0000000bbe0b7209 */ /* 0x000fe40007810000 */
        /* <DEDUP_REMOVED lines=10> */
[----:B------:R-:W-:Y:S01]  /*40c0*/  FMNMX.FTZ R11, R184, R11, !PT ;  /* 0x0000000bb80b7209 */ /* 0x000fe20007810000 */
[----:B------:R-:W-:Y:S02]  /*40d0*/  WARPGROUP.DEPBAR.LE gsb0, 0x0 ;  /* 0x00008000000079c5 */ /* 0x000fe40000010000 */
[----:B------:R-:W-:Y:S01]  /*40e0*/  WARPGROUP.ARRIVE ;  /* 0x00000000000079c5 */ /* 0x000fe20000000000 */
[----:B------:R-:W-:Y:S02]  /*40f0*/  FSEL R182, R38, -INF , P3 ;  /* 0xff80000026b67808 */ /* 0x000fe40001800000 */
[----:B------:R-:W-:Y:S02]  /*4100*/  ISETP.GT.AND P3, PT, R0, 0x20, PT ;  /* 0x000000200000780c */ /* 0x000fe40003f64270 */
[----:B------:R-:W-:Y:S01]  /*4110*/  FSEL R180, R39, -INF , P4 ;  /* 0xff80000027b47808 */ /* 0x000fe20002000000 */
[----:B------:R-:W-:Y:S01]  /*4120*/  HGMMA.64x128x16.F32.BF16 R88, R176, gdesc[UR12].tnspB, R88, gsb0 ;  /* 0x41e0000cb0587df0 */ /* 0x000fe20008001858 */
[----:B------:R-:W-:Y:S01]  /*4130*/  UIADD3 UR14, UR10, 0x100, URZ ;  /* 0x000001000a0e7890 */ /* 0x000fe2000fffe03f */
[----:B------:R-:W-:Y:S01]  /*4140*/  FMNMX.FTZ R11, R182, R11, !PT ;  /* 0x0000000bb60b7209 */ /* 0x000fe20007810000 */
[----:B------:R-:W-:Y:S01]  /*4150*/  UMOV UR15, 0x40000040 ;  /* 0x40000040000f7882 */ /* 0x000fe20000000000 */
[----:B------:R-:W-:-:S02]  /*4160*/  ISETP.GT.AND P4, PT, R0, 0x21, PT ;  /* 0x000000210000780c */ /* 0x000fc40003f84270 */
        /* <DEDUP_REMOVED lines=29> */
[----:B------:R-:W-:Y:S01]  /*4340*/  FMNMX.FTZ R11, R170, R11, !PT ;  /* 0x0000000baa0b7209 */ /* 0x000fe20007810000 */
[----:B------:R-:W-:Y:S01]  /*4350*/  UIADD3 UR14, UR10, 0x280, URZ ;  /* 0x000002800a0e7890 */ /* 0x000fe2000fffe03f */
[----:B------:R-:W-:Y:S01]  /*4360*/  ISETP.GT.AND P4, PT, R0, 0x39, PT ;  /* 0x000000390000780c */ /* 0x000fe20003f84270 */
[----:B------:R-:W-:Y:S01]  /*4370*/  UMOV UR15, 0x40000040 ;  /* 0x40000040000f7882 */ /* 0x000fe20000000000 */
[----:B------:R-:W-:-:S02]  /*4380*/  FSEL R54, R54, -INF , P3 ;  /* 0xff80000036367808 */ /* 0x000fc40001800000 */
[----:B------:R-:W-:Y:S02]  /*4390*/  FMNMX.FTZ R11, R168, R11, !PT ;  /* 0x0000000ba80b7209 */ /* 0x000fe40007810000 */
[----:B------:R-:W-:Y:S02]  /*43a0*/  ISETP.GT.AND P3, PT, R0, 0x40, PT ;  /* 0x000000400000780c */ /* 0x000fe40003f64270 */
[----:B------:R-:W-:Y:S02]  /*43b0*/  FSEL R42, R55, -INF , P4 ;  /* 0xff800000372a7808 */ /* 0x000fe40002000000 */
[----:B------:R-:W-:Y:S02]  /*43c0*/  FMNMX.FTZ R11, R54, R11, !PT ;  /* 0x0000000b360b7209 */ /* 0x000fe40007810000 */
[----:B------:R-:W-:Y:S02]  /*43d0*/  ISETP.GT.AND P4, PT, R0, 0x41, PT ;  /* 0x000000410000780c */ /* 0x000fe40003f84270 */
        /* <DEDUP_REMOVED lines=44> */
[----:B------:R-:W-:Y:S02]  /*46a0*/  FSEL R87, R87, -INF , P4 ;  /* 0xff80000057577808 */ /* 0x000fe40002000000 */
[----:B------:R-:W-:-:S04]  /*46b0*/  FMNMX.FTZ R0, R86, R11, !PT ;  /* 0x0000000b56007209 */ /* 0x000fc80007810000 */
[----:B------:R-:W-:-:S05]  /*46c0*/  FMNMX.FTZ R27, R87, R0, !PT ;  /* 0x00000000571b7209 */ /* 0x000fca0007810000 */
[----:B------:R-:W0:Y:S02]  /*46d0*/  SHFL.BFLY PT, R0, R27, 0x2, 0x1f ;  /* 0x0c401f001b007f89 */ /* 0x000e2400000e0000 */
[----:B0-----:R-:W-:Y:S01]  /*46e0*/  FMNMX.FTZ R31, R27, R0, !PT ;  /* 0x000000001b1f7209 */ /* 0x001fe20007810000 */
[----:B------:R-:W-:Y:S02]  /*46f0*/  WARPGROUP.DEPBAR.LE gsb0, 0x0 ;  /* 0x00008000000079c5 */ /* 0x000fe40000010000 */
[----:B------:R-:W-:Y:S01]  /*4700*/  WARPGROUP.ARRIVE ;  /* 0x00000000000079c5 */ /* 0x000fe20000000000 */
[----:B------:R-:W0:Y:S01]  /*4710*/  SHFL.IDX PT, R152, R23, RZ, 0x1c1f ;  /* 0x001c1fff17987589 */ /* 0x000e2200000e0000 */
[----:B------:R-:W1:Y:S03]  /*4720*/  LDC R0, c[0x0][0x988] ;  /* 0x00026200ff007b82 */ /* 0x000e660000000800 */
[----:B------:R-:W2:Y:S01]  /*4730*/  SHFL.BFLY PT, R154, R31, 0x1, 0x1f ;  /* 0x0c201f001f9a7f89 */ /* 0x000ea200000e0000 */
[----:B------:R-:W-:Y:S01]  /*4740*/  HGMMA.64x128x16.F32.BF16 R88, R156, gdesc[UR12].tnspB, R88, gsb0 ;  /* 0x41e0000c9c587df0 */ /* 0x000fe20008001858 */
[----:B------:R-:W-:Y:S01]  /*4750*/  UIADD3 UR14, UR10, 0x300, URZ ;  /* 0x000003000a0e7890 */ /* 0x000fe2000fffe03f */
[----:B------:R-:W-:Y:S01]  /*4760*/  UMOV UR15, 0x40000040 ;  /* 0x40000040000f7882 */ /* 0x000fe20000000000 */
[----:B------:R-:W-:Y:S01]  /*4770*/  UIADD3 UR10, UR10, 0x380, URZ ;  /* 0x000003800a0a7890 */ /* 0x000fe2000fffe03f */
[----:B0-----:R-:W-:-:S04]  /*4780*/  IADD3 R9, R152, -UR39, R9 ;  /* 0x8000002798097c10 */ /* 0x001fc8000fffe009 */
[C---:B------:R-:W-:Y:S02]  /*4790*/  ISETP.GT.AND P4, PT, R9.reuse, RZ, PT ;  /* 0x000000ff0900720c */ /* 0x040fe40003f84270 */
[C---:B------:R-:W-:Y:S02]  /*47a0*/  ISETP.GT.AND P5, PT, R9.reuse, 0x1, PT ;  /* 0x000000010900780c */ /* 0x040fe40003fa4270 */
        /* <DEDUP_REMOVED lines=10> */
[----:B--2---:R-:W-:Y:S02]  /*4850*/  FMNMX.FTZ R11, R31, R154, !PT ;  /* 0x0000009a1f0b7209 */ /* 0x004fe40007810000 */
[----:B------:R-:W-:Y:S02]  /*4860*/  ISETP.GT.AND P5, PT, R9, 0x11, PT ;  /* 0x000000110900780c */ /* 0x000fe40003fa4270 */
[----:B------:R-:W-:Y:S01]  /*4870*/  FSEL R31, R32, -INF , P4 ;  /* 0xff800000201f7808 */ /* 0x000fe20002000000 */
[----:B-1----:R-:W-:Y:S01]  /*4880*/  FMUL.FTZ R21, R11, R0 ;  /* 0x000000000b157220 */ /* 0x002fe20000410000 */
        /* <DEDUP_REMOVED lines=44> */
[----:B------:R-:W-:Y:S01]  /*4b50*/  FSEL R61, R61, -INF , P5 ;  /* 0xff8000003d3d7808 */ /* 0x000fe20002800000 */
[----:B------:R-:W-:-:S02]  /*4b60*/  WARPGROUP.DEPBAR.LE gsb0, 0x0 ;  /* 0x00008000000079c5 */ /* 0x000fc40000010000 */
[----:B------:R-:W-:Y:S01]  /*4b70*/  WARPGROUP.ARRIVE ;  /* 0x00000000000079c5 */ /* 0x000fe20000000000 */
[----:B------:R-:W-:Y:S02]  /*4b80*/  FMNMX.FTZ R36, R47, R36, !PT ;  /* 0x000000242f247209 */ /* 0x000fe40007810000 */
[----:B------:R-:W-:Y:S02]  /*4b90*/  ISETP.GT.AND P5, PT, R9, 0x51, PT ;  /* 0x000000510900780c */ /* 0x000fe40003fa4270 */
[----:B------:R-:W-:Y:S01]  /*4ba0*/  FSEL R49, R64, -INF , P4 ;  /* 0xff80000040317808 */ /* 0x000fe20002000000 */
[----:B------:R-:W-:Y:S01]  /*4bb0*/  HGMMA.64x128x16.F32.BF16 R88, R160, gdesc[UR12].tnspB, R88, gsb0 ;  /* 0x41e0000ca0587df0 */ /* 0x000fe20008001858 */
        /* <DEDUP_REMOVED lines=31> */
[----:B------:R-:W-:Y:S02]  /*4db0*/  FSEL R189, R85, -INF , P5 ;  /* 0xff80000055bd7808 */ /* 0x000fe40002800000 */
[----:B------:R-:W-:-:S02]  /*4dc0*/  FMNMX.FTZ R44, R187, R44, !PT ;  /* 0x0000002cbb2c7209 */ /* 0x000fc40007810000 */
[----:B------:R-:W-:Y:S02]  /*4dd0*/  FSETP.NEU.FTZ.AND P3, PT, R11, -INF , PT ;  /* 0xff8000000b00780b */ /* 0x000fe40003f7d000 */
[----:B------:R-:W-:Y:S02]  /*4de0*/  FMNMX.FTZ R44, R189, R44, !PT ;  /* 0x0000002cbd2c7209 */ /* 0x000fe40007810000 */
[----:B------:R-:W-:Y:S02]  /*4df0*/  FSEL R21, R21, RZ, P3 ;  /* 0x000000ff15157208 */ /* 0x000fe40001800000 */
[----:B------:R-:W-:Y:S01]  /*4e00*/  FSEL R52, R11, RZ, P3 ;  /* 0x000000ff0b347208 */ /* 0x000fe20001800000 */
[----:B------:R-:W0:Y:S01]  /*4e10*/  SHFL.BFLY PT, R9, R44, 0x2, 0x1f ;  /* 0x0c401f002c097f89 */ /* 0x000e2200000e0000 */
[----:B------:R-:W-:Y:S01]  /*4e20*/  ISETP.GT.AND P3, PT, R10, R15, PT ;  /* 0x0000000f0a00720c */ /* 0x000fe20003f64270 */
[-CC-:B------:R-:W-:Y:S01]  /*4e30*/  FFMA.FTZ R81, R50, R0.reuse, -R21.reuse ;  /* 0x0000000032517223 */ /* 0x180fe20000010815 */
        /* <DEDUP_REMOVED lines=21> */
[----:B0-----:R-:W-:Y:S01]  /*4f90*/  FMNMX.FTZ R48, R44, R9, !PT ;  /* 0x000000092c307209 */ /* 0x001fe20007810000 */
[-CC-:B------:R-:W-:Y:S01]  /*4fa0*/  FFMA.FTZ R155, R62, R0.reuse, -R21.reuse ;  /* 0x000000003e9b7223 */ /* 0x180fe20000010815 */
[-CC-:B------:R-:W-:Y:S01]  /*4fb0*/  FFMA.FTZ R30, R30, R0.reuse, -R21.reuse ;  /* 0x000000001e1e7223 */ /* 0x180fe20000010815 */
[-CC-:B------:R-:W-:Y:S01]  /*4fc0*/  FFMA.FTZ R157, R66, R0.reuse, -R21.reuse ;  /* 0x00000000429d7223 */ /* 0x180fe20000010815 */
[-CC-:B------:R-:W-:Y:S01]  /*4fd0*/  FFMA.FTZ R26, R26, R0.reuse, -R21.reuse ;  /* 0x000000001a1a7223 */ /* 0x180fe20000010815 */
[----:B------:R-:W0:Y:S01]  /*4fe0*/  SHFL.BFLY PT, R9, R48, 0x1, 0x1f ;  /* 0x0c201f0030097f89 */ /* 0x000e2200000e0000 */
        /* <DEDUP_REMOVED lines=8> */
[----:B------:R-:W-:Y:S01]  /*5070*/  VIADD R10, R10, 0xffffffff ;  /* 0xffffffff0a0a7836 */ /* 0x000fe20000000000 */
[----:B------:R-:W-:Y:S08]  /*5080*/  MUFU.EX2 R181, R181 ;  /* 0x000000b500b57308 */ /* 0x000ff00000000800 */
[----:B------:R-:W-:Y:S01]  /*5090*/  MUFU.EX2 R183, R183 ;  /* 0x000000b700b77308 */ /* 0x000fe20000000800 */
[----:B0-----:R-:W-:Y:S01]  /*50a0*/  FMNMX.FTZ R9, R48, R9, !PT ;  /* 0x0000000930097209 */ /* 0x001fe20007810000 */
[----:B------:R-:W-:-:S06]  /*50b0*/  FFMA.FTZ R48, R82, R0, -R21 ;  /* 0x0000000052307223 */ /* 0x000fcc0000010815 */
[----:B------:R-:W-:Y:S01]  /*50c0*/  MUFU.EX2 R20, R20 ;  /* 0x0000001400147308 */ /* 0x000fe20000000800 */
[-C--:B------:R-:W-:Y:S01]  /*50d0*/  FFMA.FTZ R21, R87, R0.reuse, -R21 ;  /* 0x0000000057157223 */ /* 0x080fe20000010815 */
[C---:B------:R-:W-:Y:S01]  /*50e0*/  FSETP.NEU.FTZ.AND P4, PT, R9.reuse, -INF , PT ;  /* 0xff8000000900780b */ /* 0x040fe20003f9d000 */
[----:B------:R-:W-:-:S05]  /*50f0*/  FMUL.FTZ R50, R9, R0 ;  /* 0x0000000009327220 */ /* 0x000fca0000410000 */
[----:B------:R-:W-:Y:S01]  /*5100*/  FSEL R50, R50, RZ, P4 ;  /* 0x000000ff32327208 */ /* 0x000fe20002000000 */
[----:B------:R-:W-:Y:S01]  /*5110*/  MUFU.EX2 R177, R177 ;  /* 0x000000b100b17308 */ /* 0x000fe20000000800 */
[----:B------:R-:W-:Y:S02]  /*5120*/  WARPGROUP.DEPBAR.LE gsb0, 0x0 ;  /* 0x00008000000079c5 */ /* 0x000fe40000010000 */
[----:B------:R-:W-:Y:S01]  /*5130*/  WARPGROUP.ARRIVE ;  /* 0x00000000000079c5 */ /* 0x000fe20000000000 */
[-CC-:B-1----:R-:W-:Y:S01]  /*5140*/  FFMA.FTZ R172, R39, R0.reuse, -R50.reuse ;  /* 0x0000000027ac7223 */ /* 0x182fe20000010832 */
[----:B------:R-:W-:Y:S01]  /*5150*/  FADD.FTZ R39, -R52, R13 ;  /* 0x0000000d34277221 */ /* 0x000fe20000010100 */
[----:B------:R-:W-:Y:S01]  /*5160*/  FSEL R13, R9, RZ, P4 ;  /* 0x000000ff090d7208 */ /* 0x000fe20002000000 */
[-CC-:B------:R-:W-:Y:S01]  /*5170*/  FFMA.FTZ R174, R43, R0.reuse, -R50.reuse ;  /* 0x000000002bae7223 */ /* 0x180fe20000010832 */
[-C--:B------:R-:W-:Y:S01]  /*5180*/  FFMA.FTZ R23, R23, R0.reuse, -R50 ;  /* 0x0000000017177223 */ /* 0x080fe20000010832 */
[----:B------:R-:W-:Y:S01]  /*5190*/  HGMMA.64x128x16.F32.BF16 R88, R164, gdesc[UR8].tnspB, R88, gsb0 ;  /* 0x41e00008a4587df0 */ /* 0x000fe20008001858 */
[-C--:B------:R-:W-:Y:S01]  /*51a0*/  FMUL.FTZ R43, R39, R0.reuse ;  /* 0x00000000272b7220 */ /* 0x080fe20000410000 */
[----:B------:R-:W-:Y:S01]  /*51b0*/  FADD.FTZ R39, -R13, R12 ;  /* 0x0000000c0d277221 */ /* 0x000fe20000010100 */
[-CC-:B--2---:R-:W-:Y:S01]  /*51c0*/  FFMA.FTZ R176, R31, R0.reuse, -R50.reuse ;  /* 0x000000001fb07223 */ /* 0x184fe20000010832 */
[----:B------:R-:W-:Y:S01]  /*51d0*/  FFMA.FTZ R31, R41, R0, -R50 ;  /* 0x00000000291f7223 */ /* 0x000fe20000010832 */
[----:B------:R-:W-:-:S02]  /*51e0*/  IMAD.U32 R41, RZ, RZ, UR4 ;  /* 0x00000004ff297e24 */ /* 0x000fc4000f8e00ff */
[-C--:B------:R-:W-:Y:S01]  /*51f0*/  FMUL.FTZ R12, R39, R0.reuse ;  /* 0x00000000270c7220 */ /* 0x080fe20000410000 */
[-CC-:B---3--:R-:W-:Y:S01]  /*5200*/  FFMA.FTZ R180, R25, R0.reuse, -R50.reuse ;  /* 0x0000000019b47223 */ /* 0x188fe20000010832 */
        /* <DEDUP_REMOVED lines=16> */
[----:B------:R1:W2:Y:S01]  /*5310*/  MUFU.EX2 R13, R43 ;  /* 0x0000002b000d7308 */ /* 0x0002a20000000800 */
[-CC-:B------:R-:W-:Y:S01]  /*5320*/  FFMA.FTZ R154, R47, R0.reuse, -R50.reuse ;  /* 0x000000002f9a7223 */ /* 0x180fe20000010832 */
[-CC-:B------:R-:W-:Y:S01]  /*5330*/  FFMA.FTZ R61, R61, R0.reuse, -R50.reuse ;  /* 0x000000003d3d7223 */ /* 0x180fe20000010832 */
[-CC-:B------:R-:W-:Y:S01]  /*5340*/  FFMA.FTZ R49, R49, R0.reuse, -R50.reuse ;  /* 0x0000000031317223 */ /* 0x180fe20000010832 */
[-CC-:B------:R-:W-:Y:S01]  /*5350*/  FFMA.FTZ R65, R65, R0.reuse, -R50.reuse ;  /* 0x0000000041417223 */ /* 0x180fe20000010832 */
[-CC-:B------:R-:W-:Y:S01]  /*5360*/  FFMA.FTZ R67, R67, R0.reuse, -R50.reuse ;  /* 0x0000000043437223 */ /* 0x180fe20000010832 */
[-CC-:B------:R-:W-:Y:S01]  /*5370*/  FFMA.FTZ R69, R69, R0.reuse, -R50.reuse ;  /* 0x0000000045457223 */ /* 0x180fe20000010832 */
[-CC-:B------:R-:W-:Y:S01]  /*5380*/  FFMA.FTZ R71, R71, R0.reuse, -R50.reuse ;  /* 0x0000000047477223 */ /* 0x180fe20000010832 */
[----:B------:R-:W3:Y:S01]  /*5390*/  MUFU.EX2 R180, R180 ;  /* 0x000000b400b47308 */ /* 0x000ee20000000800 */
[----:B-1----:R-:W-:Y:S01]  /*53a0*/  @!P1 PRMT R43, RZ, 0x654, R39 ;  /* 0x00000654ff2b9816 */ /* 0x002fe20000000027 */
[-CC-:B------:R-:W-:Y:S01]  /*53b0*/  FFMA.FTZ R73, R73, R0.reuse, -R50.reuse ;  /* 0x0000000049497223 */ /* 0x180fe20000010832 */
[-CC-:B------:R-:W-:Y:S01]  /*53c0*/  FFMA.FTZ R75, R75, R0.reuse, -R50.reuse ;  /* 0x000000004b4b7223 */ /* 0x180fe20000010832 */
[-CC-:B------:R-:W-:Y:S01]  /*53d0*/  FFMA.FTZ R77, R77, R0.reuse, -R50.reuse ;  /* 0x000000004d4d7223 */ /* 0x180fe20000010832 */
[-CC-:B------:R-:W-:Y:S01]  /*53e0*/  FFMA.FTZ R83, R83, R0.reuse, -R50.reuse ;  /* 0x0000000053537223 */ /* 0x180fe20000010832 */
[-CC-:B------:R-:W-:Y:S01]  /*53f0*/  FFMA.FTZ R185, R185, R0.reuse, -R50.reuse ;  /* 0x00000000b9b97223 */ /* 0x180fe20000010832 */
[----:B------:R-:W-:Y:S01]  /*5400*/  FFMA.FTZ R187, R187, R0, -R50 ;  /* 0x00000000bbbb7223 */ /* 0x000fe20000010832 */
[----:B------:R-:W1:Y:S01]  /*5410*/  MUFU.EX2 R182, R182 ;  /* 0x000000b600b67308 */ /* 0x000e620000000800 */
[----:B------:R-:W-:Y:S01]  /*5420*/  IMAD.U32 R45, RZ, RZ, UR5 ;  /* 0x00000005ff2d7e24 */ /* 0x000fe2000f8e00ff */
[----:B------:R-:W-:-:S04]  /*5430*/  UMOV UR5, UR4 ;  /* 0x0000000400057c82 */ /* 0x000fc80008000000 */
[----:B------:R-:W-:Y:S02]  /*5440*/  @!P1 LEA R45, R45, UR36, 0x3 ;  /* 0x000000242d2d9c11 */ /* 0x000fe4000f8e18ff */
[----:B------:R-:W4:Y:S03]  /*5450*/  MUFU.EX2 R25, R25 ;  /* 0x0000001900197308 */ /* 0x000f260000000800 */
[----:B------:R-:W-:-:S05]  /*5460*/  @!P1 VIADD R45, R45, 0x28860 ;  /* 0x000288602d2d9836 */ /* 0x000fca0000000000 */
[----:B------:R-:W5:Y:S01]  /*5470*/  MUFU.EX2 R176, R176 ;  /* 0x000000b000b07308 */ /* 0x000f620000000800 */
[----:B------:R-:W-:-:S07]  /*5480*/  @!P1 PRMT R45, RZ, 0x654, R45 ;  /* 0x00000654ff2d9816 */ /* 0x000fce000000002d */
        /* <DEDUP_REMOVED lines=13> */
[----:B------:R3:W-:Y:S01]  /*5560*/  MUFU.EX2 R40, R168 ;  /* 0x000000a800287308 */ /* 0x0007e20000000800 */
[-C--:B0-----:R-:W-:Y:S01]  /*5570*/  FMUL.FTZ R88, R88, R12.reuse ;  /* 0x0000000c58587220 */ /* 0x081fe20000410000 */
[-C--:B------:R-:W-:Y:S01]  /*5580*/  FMUL.FTZ R89, R89, R12.reuse ;  /* 0x0000000c59597220 */ /* 0x080fe20000410000 */
[-C--:B------:R-:W-:Y:S01]  /*5590*/  FMUL.FTZ R92, R92, R12.reuse ;  /* 0x0000000c5c5c7220 */ /* 0x080fe20000410000 */
[-C--:B------:R-:W-:Y:S01]  /*55a0*/  FMUL.FTZ R93, R93, R12.reuse ;  /* 0x0000000c5d5d7220 */ /* 0x080fe20000410000 */
[-C--:B------:R-:W-:Y:S01]  /*55b0*/  FMUL.FTZ R96, R96, R12.reuse ;  /* 0x0000000c60607220 */ /* 0x080fe20000410000 */
[----:B------:R-:W-:Y:S01]  /*55c0*/  FMUL.FTZ R97, R97, R12 ;  /* 0x0000000c61617220 */ /* 0x000fe20000410000 */
[----:B--2---:R-:W-:Y:S01]  /*55d0*/  FFMA.FTZ R43, R12, R6, R23 ;  /* 0x000000060c2b7223 */ /* 0x004fe20000010017 */
[----:B------:R-:W-:Y:S01]  /*55e0*/  FFMA.FTZ R6, R13, R7, R14 ;  /* 0x000000070d067223 */ /* 0x000fe2000001000e */
[----:B---3--:R-:W-:Y:S01]  /*55f0*/  FFMA.FTZ R168, R51, R0, -R50 ;  /* 0x0000000033a87223 */ /* 0x008fe20000010832 */
[----:B------:R-:W0:Y:S01]  /*5600*/  MUFU.EX2 R33, R33 ;  /* 0x0000002100217308 */ /* 0x000e220000000800 */
[----:B------:R-:W-:Y:S01]  /*5610*/  FADD.FTZ R43, R180, R43 ;  /* 0x0000002bb42b7221 */ /* 0x000fe20000010000 */
[C---:B------:R-:W-:Y:S01]  /*5620*/  FADD.FTZ R6, R181.reuse, R6 ;  /* 0x00000006b5067221 */ /* 0x040fe20000010000 */
[----:B------:R-:W-:Y:S01]  /*5630*/  F2FP.BF16.F32.PACK_AB R181, R181, R14 ;  /* 0x0000000eb5b5723e */ /* 0x000fe200000010ff */
[----:B------:R-:W-:Y:S01]  /*5640*/  FFMA.FTZ R50, R189, R0, -R50 ;  /* 0x00000000bd327223 */ /* 0x000fe20000010832 */
[----:B-1----:R-:W-:Y:S01]  /*5650*/  FADD.FTZ R52, R182, R43 ;  /* 0x0000002bb6347221 */ /* 0x002fe20000010000 */
[----:B----4-:R-:W-:Y:S01]  /*5660*/  FADD.FTZ R41, R183, R6 ;  /* 0x00000006b7297221 */ /* 0x010fe20000010000 */
[----:B------:R-:W-:Y:S01]  /*5670*/  F2FP.BF16.F32.PACK_AB R180, R180, R23 ;  /* 0x00000017b4b4723e */ /* 0x000fe200000010ff */
[----:B------:R-:W1:Y:S01]  /*5680*/  MUFU.EX2 R168, R168 ;  /* 0x000000a800a87308 */ /* 0x000e620000000800 */
[C---:B------:R-:W-:Y:S01]  /*5690*/  FADD.FTZ R43, R25.reuse, R52 ;  /* 0x00000034192b7221 */ /* 0x040fe20000010000 */
[----:B------:R-:W-:Y:S01]  /*56a0*/  FADD.FTZ R6, R20, R41 ;  /* 0x0000002914067221 */ /* 0x000fe20000010000 */
[----:B------:R-:W-:Y:S01]  /*56b0*/  F2FP.BF16.F32.PACK_AB R182, R25, R182 ;  /* 0x000000b619b6723e */ /* 0x000fe200000010ff */
[----:B------:R2:W-:Y:S01]  /*56c0*/  @!P1 SYNCS.ARRIVE.TRANS64.RED.A1T0 RZ, [R45+URZ], RZ ;  /* 0x000000ff2dff99a7 */ /* 0x0005e2000810043f */
[----:B-----5:R-:W-:Y:S01]  /*56d0*/  FADD.FTZ R52, R176, R43 ;  /* 0x0000002bb0347221 */ /* 0x020fe20000010000 */
        /* <DEDUP_REMOVED lines=10> */
[----:B------:R-:W4:Y:S01]  /*5780*/  MUFU.EX2 R35, R35 ;  /* 0x0000002300237308 */ /* 0x000f220000000800 */
[----:B------:R-:W-:Y:S01]  /*5790*/  FADD.FTZ R43, R29, R52 ;  /* 0x000000341d2b7221 */ /* 0x000fe20000010000 */
[----:B------:R-:W-:Y:S01]  /*57a0*/  FADD.FTZ R6, R28, R41 ;  /* 0x000000291c067221 */ /* 0x000fe20000010000 */
[-C--:B------:R-:W-:Y:S01]  /*57b0*/  FMUL.FTZ R108, R108, R12.reuse ;  /* 0x0000000c6c6c7220 */ /* 0x080fe20000410000 */
[-C--:B------:R-:W-:Y:S01]  /*57c0*/  FMUL.FTZ R109, R109, R12.reuse ;  /* 0x0000000c6d6d7220 */ /* 0x080fe20000410000 */
[----:B------:R-:W-:Y:S01]  /*57d0*/  FADD.FTZ R52, R172, R43 ;  /* 0x0000002bac347221 */ /* 0x000fe20000010000 */
[----:B------:R-:W-:Y:S01]  /*57e0*/  FADD.FTZ R41, R173, R6 ;  /* 0x00000006ad297221 */ /* 0x000fe20000010000 */
[-C--:B------:R-:W-:Y:S01]  /*57f0*/  FMUL.FTZ R112, R112, R12.reuse ;  /* 0x0000000c70707220 */ /* 0x080fe20000410000 */
[----:B------:R-:W5:Y:S01]  /*5800*/  MUFU.EX2 R170, R170 ;  /* 0x000000aa00aa7308 */ /* 0x000f620000000800 */
[----:B------:R-:W-:Y:S01]  /*5810*/  FADD.FTZ R43, R31, R52 ;  /* 0x000000341f2b7221 */ /* 0x000fe20000010000 */
[----:B------:R-:W-:Y:S01]  /*5820*/  FADD.FTZ R6, R32, R41 ;  /* 0x0000002920067221 */ /* 0x000fe20000010000 */
[-C--:B------:R-:W-:Y:S01]  /*5830*/  FMUL.FTZ R113, R113, R12.reuse ;  /* 0x0000000c71717220 */ /* 0x080fe20000410000 */
[-C--:B------:R-:W-:Y:S01]  /*5840*/  FMUL.FTZ R116, R116, R12.reuse ;  /* 0x0000000c74747220 */ /* 0x080fe20000410000 */
[----:B------:R-:W-:Y:S01]  /*5850*/  FADD.FTZ R52, R174, R43 ;  /* 0x0000002bae347221 */ /* 0x000fe20000010000 */
[----:B------:R-:W-:Y:S01]  /*5860*/  FADD.FTZ R41, R175, R6 ;  /* 0x00000006af297221 */ /* 0x000fe20000010000 */
[-C--:B------:R-:W-:Y:S01]  /*5870*/  FMUL.FTZ R117, R117, R12.reuse ;  /* 0x0000000c75757220 */ /* 0x080fe20000410000 */
[----:B------:R-:W2:Y:S01]  /*5880*/  MUFU.EX2 R171, R171 ;  /* 0x000000ab00ab7308 */ /* 0x000ea20000000800 */
[----:B0-----:R-:W-:Y:S01]  /*5890*/  FADD.FTZ R43, R33, R52 ;  /* 0x00000034212b7221 */ /* 0x001fe20000010000 */
[----:B------:R-:W-:Y:S01]  /*58a0*/  FADD.FTZ R6, R36, R41 ;  /* 0x0000002924067221 */ /* 0x000fe20000010000 */
[-C--:B------:R-:W-:Y:S01]  /*58b0*/  FMUL.FTZ R120, R120, R12.reuse ;  /* 0x0000000c78787220 */ /* 0x080fe20000410000 */
[-C--:B------:R-:W-:Y:S01]  /*58c0*/  FMUL.FTZ R121, R121, R12.reuse ;  /* 0x0000000c79797220 */ /* 0x080fe20000410000 */
[----:B-1----:R-:W-:Y:S01]  /*58d0*/  FADD.FTZ R52, R168, R43 ;  /* 0x0000002ba8347221 */ /* 0x002fe20000010000 */
[----:B---3--:R-:W-:Y:S01]  /*58e0*/  FADD.FTZ R41, R169, R6 ;  /* 0x00000006a9297221 */ /* 0x008fe20000010000 */
[-C--:B------:R-:W-:Y:S01]  /*58f0*/  FMUL.FTZ R124, R124, R12.reuse ;  /* 0x0000000c7c7c7220 */ /* 0x080fe20000410000 */
[----:B------:R-:W0:Y:S01]  /*5900*/  MUFU.EX2 R37, R37 ;  /* 0x0000002500257308 */ /* 0x000e220000000800 */
[----:B----4-:R-:W-:Y:S01]  /*5910*/  FADD.FTZ R43, R35, R52 ;  /* 0x00000034232b7221 */ /* 0x010fe20000010000 */
[----:B------:R-:W-:Y:S01]  /*5920*/  FADD.FTZ R6, R40, R41 ;  /* 0x0000002928067221 */ /* 0x000fe20000010000 */
[-C--:B------:R-:W-:Y:S01]  /*5930*/  FMUL.FTZ R125, R125, R12.reuse ;  /* 0x0000000c7d7d7220 */ /* 0x080fe20000410000 */
[-C--:B------:R-:W-:Y:S01]  /*5940*/  FMUL.FTZ R128, R128, R12.reuse ;  /* 0x0000000c80807220 */ /* 0x080fe20000410000 */
[----:B-----5:R-:W-:Y:S01]  /*5950*/  FADD.FTZ R14, R170, R43 ;  /* 0x0000002baa0e7221 */ /* 0x020fe20000010000 */
        /* <DEDUP_REMOVED lines=11> */
[----:B0-----:R-:W-:Y:S01]  /*5a10*/  FADD.FTZ R25, R37, R14 ;  /* 0x0000000e25197221 */ /* 0x001fe20000010000 */
[-C--:B------:R-:W-:Y:S01]  /*5a20*/  FMUL.FTZ R145, R145, R12.reuse ;  /* 0x0000000c91917220 */ /* 0x080fe20000410000 */
[-C--:B------:R-:W-:Y:S01]  /*5a30*/  FMUL.FTZ R148, R148, R12.reuse ;  /* 0x0000000c94947220 */ /* 0x080fe20000410000 */
[----:B------:R-:W-:Y:S01]  /*5a40*/  FMUL.FTZ R149, R149, R12 ;  /* 0x0000000c95957220 */ /* 0x000fe20000410000 */
        /* <DEDUP_REMOVED lines=41> */
[----:B------:R-:W-:Y:S01]  /*5ce0*/  FMUL.FTZ R151, R151, R13 ;  /* 0x0000000d97977220 */ /* 0x000fe20000410000 */
[----:B------:R-:W-:Y:S01]  /*5cf0*/  F2FP.BF16.F32.PACK_AB R183, R20, R183 ;  /* 0x000000b714b7723e */ /* 0x000fe200000010ff */
[----:B------:R-:W2:Y:S01]  /*5d00*/  MUFU.EX2 R7, R61 ;  /* 0x0000003d00077308 */ /* 0x000ea20000000800 */
[----:B0-----:R-:W-:Y:S01]  /*5d10*/  FADD.FTZ R14, R154, R25 ;  /* 0x000000199a0e7221 */ /* 0x001fe20000010000 */
[----:B------:R-:W-:Y:S01]  /*5d20*/  F2FP.BF16.F32.PACK_AB R177, R24, R177 ;  /* 0x000000b118b1723e */ /* 0x000fe200000010ff */
[----:B------:R-:W-:Y:S01]  /*5d30*/  IMAD.MOV.U32 R13, RZ, RZ, R11 ;  /* 0x000000ffff0d7224 */ /* 0x000fe200078e000b */
[----:B------:R-:W-:Y:S01]  /*5d40*/  F2FP.BF16.F32.PACK_AB R176, R27, R176 ;  /* 0x000000b01bb0723e */ /* 0x000fe200000010ff */
[----:B------:R-:W-:Y:S01]  /*5d50*/  IMAD.MOV.U32 R12, RZ, RZ, R9 ;  /* 0x000000ffff0c7224 */ /* 0x000fe200078e0009 */
[----:B------:R-:W-:-:S02]  /*5d60*/  F2FP.BF16.F32.PACK_AB R178, R29, R178 ;  /* 0x000000b21db2723e */ /* 0x000fc400000010ff */
[----:B------:R-:W0:Y:S01]  /*5d70*/  MUFU.EX2 R30, R30 ;  /* 0x0000001e001e7308 */ /* 0x000e220000000800 */
[----:B-1----:R-:W-:Y:S01]  /*5d80*/  FADD.FTZ R23, R155, R6 ;  /* 0x000000069b177221 */ /* 0x002fe20000010000 */
[----:B------:R-:W-:Y:S02]  /*5d90*/  F2FP.BF16.F32.PACK_AB R179, R28, R179 ;  /* 0x000000b31cb3723e */ /* 0x000fe400000010ff */
[----:B------:R-:W-:Y:S02]  /*5da0*/  F2FP.BF16.F32.PACK_AB R172, R31, R172 ;  /* 0x000000ac1fac723e */ /* 0x000fe400000010ff */
[----:B------:R-:W-:Y:S02]  /*5db0*/  F2FP.BF16.F32.PACK_AB R173, R32, R173 ;  /* 0x000000ad20ad723e */ /* 0x000fe400000010ff */
[----:B------:R-:W1:Y:S01]  /*5dc0*/  MUFU.EX2 R49, R49 ;  /* 0x0000003100317308 */ /* 0x000e620000000800 */
[C---:B--2---:R-:W-:Y:S01]  /*5dd0*/  FADD.FTZ R14, R7.reuse, R14 ;  /* 0x0000000e070e7221 */ /* 0x044fe20000010000 */
[----:B------:R-:W-:-:S02]  /*5de0*/  F2FP.BF16.F32.PACK_AB R154, R7, R154 ;  /* 0x0000009a079a723e */ /* 0x000fc400000010ff */
[----:B------:R-:W-:Y:S02]  /*5df0*/  F2FP.BF16.F32.PACK_AB R174, R33, R174 ;  /* 0x000000ae21ae723e */ /* 0x000fe400000010ff */
[----:B------:R-:W-:Y:S02]  /*5e00*/  F2FP.BF16.F32.PACK_AB R175, R36, R175 ;  /* 0x000000af24af723e */ /* 0x000fe400000010ff */
[----:B------:R-:W2:Y:S01]  /*5e10*/  MUFU.EX2 R157, R157 ;  /* 0x0000009d009d7308 */ /* 0x000ea20000000800 */
[----:B0-----:R-:W-:Y:S01]  /*5e20*/  FADD.FTZ R6, R30, R23 ;  /* 0x000000171e067221 */ /* 0x001fe20000010000 */
[----:B------:R-:W-:Y:S02]  /*5e30*/  F2FP.BF16.F32.PACK_AB R168, R35, R168 ;  /* 0x000000a823a8723e */ /* 0x000fe400000010ff */
[----:B------:R-:W-:Y:S02]  /*5e40*/  F2FP.BF16.F32.PACK_AB R169, R40, R169 ;  /* 0x000000a928a9723e */ /* 0x000fe400000010ff */
[----:B------:R-:W-:-:S02]  /*5e50*/  F2FP.BF16.F32.PACK_AB R170, R37, R170 ;  /* 0x000000aa25aa723e */ /* 0x000fc400000010ff */
[----:B------:R-:W0:Y:S01]  /*5e60*/  MUFU.EX2 R65, R65 ;  /* 0x0000004100417308 */ /* 0x000e220000000800 */
[----:B-1----:R-:W-:Y:S01]  /*5e70*/  FADD.FTZ R14, R49, R14 ;  /* 0x0000000e310e7221 */ /* 0x002fe20000010000 */
[----:B------:R-:W-:Y:S02]  /*5e80*/  F2FP.BF16.F32.PACK_AB R171, R42, R171 ;  /* 0x000000ab2aab723e */ /* 0x000fe400000010ff */
[----:B------:R-:W-:Y:S02]  /*5e90*/  F2FP.BF16.F32.PACK_AB R152, R39, R152 ;  /* 0x000000982798723e */ /* 0x000fe400000010ff */
[----:B------:R-:W-:Y:S02]  /*5ea0*/  F2FP.BF16.F32.PACK_AB R153, R22, R153 ;  /* 0x000000991699723e */ /* 0x000fe400000010ff */
[----:B------:R-:W1:Y:S01]  /*5eb0*/  MUFU.EX2 R26, R26 ;  /* 0x0000001a001a7308 */ /* 0x000e620000000800 */
[----:B--2---:R-:W-:Y:S01]  /*5ec0*/  FADD.FTZ R23, R157, R6 ;  /* 0x000000069d177221 */ /* 0x004fe20000010000 */
[----:B------:R-:W-:-:S06]  /*5ed0*/  F2FP.BF16.F32.PACK_AB R155, R30, R155 ;  /* 0x0000009b1e9b723e */ /* 0x000fcc00000010ff */
        /* <DEDUP_REMOVED lines=51> */
[----:B------:R-:W-:Y:S01]  /*6210*/  F2FP.BF16.F32.PACK_AB R166, R50, R187 ;  /* 0x000000bb32a6723e */ /* 0x000fe200000010ff */
[----:B------:R-:W-:Y:S02]  /*6220*/  IMAD.MOV.U32 R14, RZ, RZ, R8 ;  /* 0x000000ffff0e7224 */ /* 0x000fe400078e0008 */
[C---:B0-----:R-:W-:Y:S01]  /*6230*/  FADD.FTZ R7, R21.reuse, R7 ;  /* 0x0000000715077221 */ /* 0x041fe20000010000 */
[----:B------:R-:W-:Y:S01]  /*6240*/  F2FP.BF16.F32.PACK_AB R167, R21, R46 ;  /* 0x0000002e15a7723e */ /* 0x000fe200000010ff */
[----:B------:R-:W-:Y:S06]  /*6250*/  @P3 BRA `(.L_x_2134) ;  /* 0xffffffd400d43947 */ /* 0x000fec000383ffff */
.L_x_2125:
[----:B------:R-:W-:-:S13]  /*6260*/  ISETP.GE.AND P2, PT, R10, R17, PT ;  /* 0x000000110a00720c */ /* 0x000fda0003f46270 */
[----:B------:R-:W-:Y:S05]  /*6270*/  @!P2 BRA `(.L_x_2135) ;  /* 0x0000001c00f0a947 */ /* 0x000fea0003800000 */
[C---:B------:R-:W-:Y:S01]  /*6280*/  VIADD R4, R19.reuse, 0x8 ;  /* 0x0000000813047836 */ /* 0x040fe20000000000 */
[----:B------:R-:W-:Y:S01]  /*6290*/  IADD3 R19, -R19, 0xb, RZ ;  /* 0x0000000b13137810 */ /* 0x000fe20007ffe1ff */
[----:B------:R-:W-:Y:S01]  /*62a0*/  IMAD.MOV.U32 R12, RZ, RZ, R11 ;  /* 0x000000ffff0c7224 */ /* 0x000fe200078e000b */
[----:B------:R-:W-:Y:S01]  /*62b0*/  UMOV UR5, UR4 ;  /* 0x0000000400057c82 */ /* 0x000fe20008000000 */
[----:B------:R-:W-:Y:S02]  /*62c0*/  IMAD.MOV.U32 R5, RZ, RZ, R9 ;  /* 0x000000ffff057224 */ /* 0x000fe400078e0009 */
[----:B------:R-:W-:-:S07]  /*62d0*/  IMAD.MOV.U32 R13, RZ, RZ, R8 ;  /* 0x000000ffff0d7224 */ /* 0x000fce00078e0008 */
.L_x_2144:
        /* <DEDUP_REMOVED lines=9> */
.L_x_2137:
[----:B------:R-:W-:Y:S01]  /*6370*/  ULEA UR7, UR4, UR36, 0x3 ;  /* 0x0000002404077291 */ /* 0x000fe2000f8e183f */
[----:B------:R-:W-:-:S08]  /*6380*/  SHF.L.U32 R0, R8, 0x1f, RZ ;  /* 0x0000001f08007819 */ /* 0x000fd000000006ff */
[----:B------:R0:W1:Y:S01]  /*6390*/  SYNCS.PHASECHK.TRANS64.TRYWAIT P2, [UR7+0x28830], R0 ;  /* 0x02883000ff0075a7 */ /* 0x0000620008040147 */
[----:B------:R-:W-:Y:S05]  /*63a0*/  @!P0 BRA `(.L_x_2138) ;  /* 0x0000000000048947 */ /* 0x000fea0003800000 */
[----:B------:R-:W-:Y:S01]  /*63b0*/  BPT.TRAP 0x1 ;  /* 0x000000040000795c */ /* 0x000fe20000300000 */
.L_x_2138:
[----:B-1----:R-:W-:Y:S05]  /*63c0*/  @P2 BRA `(.L_x_2136) ;  /* 0x0000000000082947 */ /* 0x002fea0003800000 */
[----:B------:R-:W1:Y:S02]  /*63d0*/  SYNCS.PHASECHK.TRANS64.TRYWAIT P2, [UR7+0x28830], R0 ;  /* 0x02883000ff0075a7 */ /* 0x000e640008040147 */
[----:B-1----:R-:W-:Y:S05]  /*63e0*/  @!P2 BRA `(.L_x_2139) ;  /* 0x0000007c0038a947 */ /* 0x002fea0003800000 */
.L_x_2136:
        /* <DEDUP_REMOVED lines=46> */
.L_x_2141:
[----:B------:R-:W-:Y:S01]  /*66d0*/  ULEA UR7, UR5, UR36, 0x3 ;  /* 0x0000002405077291 */ /* 0x000fe2000f8e183f */
[----:B01----:R-:W-:-:S08]  /*66e0*/  SHF.L.U32 R0, R13, 0x1f, RZ ;  /* 0x0000001f0d007819 */ /* 0x003fd000000006ff */
[----:B------:R0:W1:Y:S01]  /*66f0*/  SYNCS.PHASECHK.TRANS64.TRYWAIT P2, [UR7+0x28850], R0 ;  /* 0x02885000ff0075a7 */ /* 0x0000620008040147 */
[----:B------:R-:W-:Y:S05]  /*6700*/  @!P0 BRA `(.L_x_2142) ;  /* 0x0000000000048947 */ /* 0x000fea0003800000 */
[----:B------:R-:W-:Y:S01]  /*6710*/  BPT.TRAP 0x1 ;  /* 0x000000040000795c */ /* 0x000fe20000300000 */
.L_x_2142:
[----:B-1----:R-:W-:Y:S05]  /*6720*/  @P2 BRA `(.L_x_2140) ;  /* 0x0000000000082947 */ /* 0x002fea0003800000 */
[----:B------:R-:W1:Y:S02]  /*6730*/  SYNCS.PHASECHK.TRANS64.TRYWAIT P2, [UR7+0x28850], R0 ;  /* 0x02885000ff0075a7 */ /* 0x000e640008040147 */
[----:B-1----:R-:W-:Y:S05]  /*6740*/  @!P2 BRA `(.L_x_2143) ;  /* 0x000000780078a947 */ /* 0x002fea0003800000 */
.L_x_2140:
        /* <DEDUP_REMOVED lines=47> */
[----:B------:R-:W0:Y:S03]  /*6a40*/  LDC R0, c[0x0][0x988] ;  /* 0x00026200ff007b82 */ /* 0x000e260000000800 */
[----:B------:R-:W1:Y:S01]  /*6a50*/  SHFL.BFLY PT, R14, R13, 0x1, 0x1f ;  /* 0x0c201f000d0e7f89 */ /* 0x000e6200000e0000 */
[----:B------:R-:W-:Y:S02]  /*6a60*/  WARPGROUP.DEPBAR.LE gsb0, 0x0 ;  /* 0x00008000000079c5 */ /* 0x000fe40000010000 */
[----:B------:R-:W-:-:S06]  /*6a70*/  WARPGROUP.ARRIVE ;  /* 0x00000000000079c5 */ /* 0x000fcc0000000000 */
[----:B------:R-:W-:Y:S01]  /*6a80*/  HGMMA.64x128x16.F32.BF16 R88, R176, gdesc[UR12].tnspB, R88, gsb0 ;  /* 0x41e0000cb0587df0 */ /* 0x000fe20008001858 */
[----:B------:R-:W-:Y:S01]  /*6a90*/  UIADD3 UR14, UR10, 0x100, URZ ;  /* 0x000001000a0e7890 */ /* 0x000fe2000fffe03f */
[----:B------:R-:W-:Y:S01]  /*6aa0*/  UMOV UR15, 0x40000040 ;  /* 0x40000040000f7882 */ /* 0x000fe20000000000 */
[----:B-1----:R-:W-:Y:S02]  /*6ab0*/  FMNMX.FTZ R9, R13, R14, !PT ;  /* 0x0000000e0d097209 */ /* 0x002fe40007810000 */
[----:B------:R-:W-:-:S03]  /*6ac0*/  FMNMX.FTZ R14, R26, R12, !PT ;  /* 0x0000000c1a0e7209 */ /* 0x000fc60007810000 */
[----:B------:R-:W-:Y:S01]  /*6ad0*/  FADD.FTZ R5, -R9, R5 ;  /* 0x0000000509057221 */ /* 0x000fe20000010100 */
[----:B------:R-:W-:-:S03]  /*6ae0*/  FMNMX.FTZ R11, R27, R14, !PT ;  /* 0x0000000e1b0b7209 */ /* 0x000fc60007810000 */
[----:B0-----:R-:W-:Y:S01]  /*6af0*/  FMUL.FTZ R5, R5, R0 ;  /* 0x0000000005057220 */ /* 0x001fe20000410000 */
        /* <DEDUP_REMOVED lines=37> */
[----:B0-----:R-:W-:-:S05]  /*6d50*/  FMNMX.FTZ R22, R11, R16, !PT ;  /* 0x000000100b167209 */ /* 0x001fca0007810000 */
[----:B------:R-:W0:Y:S02]  /*6d60*/  SHFL.BFLY PT, R11, R22, 0x1, 0x1f ;  /* 0x0c201f00160b7f89 */ /* 0x000e2400000e0000 */
[----:B0-----:R-:W-:Y:S01]  /*6d70*/  FMNMX.FTZ R11, R22, R11, !PT ;  /* 0x0000000b160b7209 */ /* 0x001fe20007810000 */
[----:B------:R-:W-:Y:S02]  /*6d80*/  WARPGROUP.DEPBAR.LE gsb0, 0x0 ;  /* 0x00008000000079c5 */ /* 0x000fe40000010000 */
[----:B------:R-:W-:-:S06]  /*6d90*/  WARPGROUP.ARRIVE ;  /* 0x00000000000079c5 */ /* 0x000fcc0000000000 */
[----:B------:R-:W-:Y:S01]  /*6da0*/  HGMMA.64x128x16.F32.BF16 R88, R168, gdesc[UR12].tnspB, R88, gsb0 ;  /* 0x41e0000ca8587df0 */ /* 0x000fe20008001858 */
[----:B------:R-:W-:Y:S01]  /*6db0*/  UIADD3 UR14, UR10, 0x200, URZ ;  /* 0x000002000a0e7890 */ /* 0x000fe2000fffe03f */
[----:B------:R-:W-:Y:S01]  /*6dc0*/  UMOV UR15, 0x40000040 ;  /* 0x40000040000f7882 */ /* 0x000fe20000000000 */
[----:B------:R-:W-:Y:S02]  /*6dd0*/  WARPGROUP.DEPBAR.LE gsb0, 0x0 ;  /* 0x00008000000079c5 */ /* 0x000fe40000010000 */
[----:B------:R-:W-:Y:S01]  /*6de0*/  WARPGROUP.ARRIVE ;  /* 0x00000000000079c5 */ /* 0x000fe20000000000 */
[----:B------:R-:W-:-:S04]  /*6df0*/  FMUL.FTZ R169, R9, R0 ;  /* 0x0000000009a97220 */ /* 0x000fc80000410000 */
[-CC-:B------:R-:W-:Y:S02]  /*6e00*/  FFMA.FTZ R13, R25, R0.reuse, -R169.reuse ;  /* 0x00000000190d7223 */ /* 0x180fe400000108a9 */
[----:B------:R-:W-:Y:S01]  /*6e10*/  HGMMA.64x128x16.F32.BF16 R88, R152, gdesc[UR12].tnspB, R88, gsb0 ;  /* 0x41e0000c98587df0 */ /* 0x000fe20008001858 */
[----:B------:R-:W-:Y:S01]  /*6e20*/  UIADD3 UR14, UR10, 0x280, URZ ;  /* 0x000002800a0e7890 */ /* 0x000fe2000fffe03f */
[-CC-:B------:R-:W-:Y:S01]  /*6e30*/  FFMA.FTZ R25, R41, R0.reuse, -R169.reuse ;  /* 0x0000000029197223 */ /* 0x180fe200000108a9 */
[----:B------:R-:W-:Y:S01]  /*6e40*/  UMOV UR15, 0x40000040 ;  /* 0x40000040000f7882 */ /* 0x000fe20000000000 */
[-CC-:B------:R-:W-:Y:S01]  /*6e50*/  FFMA.FTZ R41, R57, R0.reuse, -R169.reuse ;  /* 0x0000000039297223 */ /* 0x180fe200000108a9 */
[-CC-:B------:R-:W-:Y:S01]  /*6e60*/  FFMA.FTZ R57, R73, R0.reuse, -R169.reuse ;  /* 0x0000000049397223 */ /* 0x180fe200000108a9 */
[----:B------:R-:W-:Y:S01]  /*6e70*/  FADD.FTZ R73, -R11, R12 ;  /* 0x0000000c0b497221 */ /* 0x000fe20000010100 */
[-CC-:B------:R-:W-:Y:S01]  /*6e80*/  FFMA.FTZ R180, R24, R0.reuse, -R169.reuse ;  /* 0x0000000018b47223 */ /* 0x180fe200000108a9 */
[-CC-:B------:R-:W-:Y:S01]  /*6e90*/  FFMA.FTZ R176, R32, R0.reuse, -R169.reuse ;  /* 0x0000000020b07223 */ /* 0x180fe200000108a9 */
[-CC-:B------:R-:W-:Y:S01]  /*6ea0*/  FFMA.FTZ R182, R28, R0.reuse, -R169.reuse ;  /* 0x000000001cb67223 */ /* 0x180fe200000108a9 */
[-C--:B------:R-:W-:Y:S01]  /*6eb0*/  FMUL.FTZ R12, R73, R0.reuse ;  /* 0x00000000490c7220 */ /* 0x080fe20000410000 */
[-C--:B------:R-:W-:Y:S01]  /*6ec0*/  FMUL.FTZ R73, R11, R0.reuse ;  /* 0x000000000b497220 */ /* 0x080fe20000410000 */
[----:B------:R-:W-:Y:S01]  /*6ed0*/  MUFU.EX2 R13, R13 ;  /* 0x0000000d000d7308 */ /* 0x000fe20000000800 */
[-CC-:B------:R-:W-:Y:S01]  /*6ee0*/  FFMA.FTZ R172, R40, R0.reuse, -R169.reuse ;  /* 0x0000000028ac7223 */ /* 0x180fe200000108a9 */
[-C--:B------:R-:W-:Y:S01]  /*6ef0*/  FFMA.FTZ R15, R29, R0.reuse, -R169 ;  /* 0x000000001d0f7223 */ /* 0x080fe200000108a9 */
[-CC-:B------:R-:W-:Y:S01]  /*6f00*/  FFMA.FTZ R181, R26, R0.reuse, -R73.reuse ;  /* 0x000000001ab57223 */ /* 0x180fe20000010849 */
[----:B------:R-:W-:Y:S01]  /*6f10*/  FFMA.FTZ R32, R27, R0, -R73 ;  /* 0x000000001b207223 */ /* 0x000fe20000010849 */
[----:B------:R-:W-:-:S02]  /*6f20*/  IMAD.U32 R27, RZ, RZ, UR4 ;  /* 0x00000004ff1b7e24 */ /* 0x000fc4000f8e00ff */
[-CC-:B------:R-:W-:Y:S01]  /*6f30*/  FFMA.FTZ R183, R30, R0.reuse, -R73.reuse ;  /* 0x000000001eb77223 */ /* 0x180fe20000010849 */
[-CC-:B------:R-:W-:Y:S01]  /*6f40*/  FFMA.FTZ R40, R31, R0.reuse, -R73.reuse ;  /* 0x000000001f287223 */ /* 0x180fe20000010849 */
[----:B------:R-:W0:Y:S01]  /*6f50*/  MUFU.EX2 R180, R180 ;  /* 0x000000b400b47308 */ /* 0x000e220000000800 */
[-C--:B------:R-:W-:Y:S01]  /*6f60*/  FFMA.FTZ R177, R34, R0.reuse, -R73 ;  /* 0x0000000022b17223 */ /* 0x080fe20000010849 */
[----:B------:R-:W-:Y:S01]  /*6f70*/  @!P1 LEA R27, R27, UR36, 0x3 ;  /* 0x000000241b1b9c11 */ /* 0x000fe2000f8e18ff */
[-CC-:B------:R-:W-:Y:S01]  /*6f80*/  FFMA.FTZ R178, R36, R0.reuse, -R169.reuse ;  /* 0x0000000024b27223 */ /* 0x180fe200000108a9 */
[-C--:B------:R-:W-:Y:S01]  /*6f90*/  FFMA.FTZ R21, R33, R0.reuse, -R169 ;  /* 0x0000000021157223 */ /* 0x080fe200000108a9 */
[-CC-:B------:R-:W-:Y:S01]  /*6fa0*/  FFMA.FTZ R36, R35, R0.reuse, -R73.reuse ;  /* 0x0000000023247223 */ /* 0x180fe20000010849 */
[-C--:B------:R-:W-:Y:S01]  /*6fb0*/  FFMA.FTZ R179, R38, R0.reuse, -R73 ;  /* 0x0000000026b37223 */ /* 0x080fe20000010849 */
[----:B------:R-:W-:Y:S01]  /*6fc0*/  @!P1 VIADD R27, R27, 0x28840 ;  /* 0x000288401b1b9836 */ /* 0x000fe20000000000 */
[----:B------:R-:W-:Y:S01]  /*6fd0*/  MUFU.EX2 R12, R12 ;  /* 0x0000000c000c7308 */ /* 0x000fe20000000800 */
[-C--:B------:R-:W-:Y:S01]  /*6fe0*/  FFMA.FTZ R23, R37, R0.reuse, -R169 ;  /* 0x0000000025177223 */ /* 0x080fe200000108a9 */
[-CC-:B------:R-:W-:Y:S01]  /*6ff0*/  FFMA.FTZ R38, R39, R0.reuse, -R73.reuse ;  /* 0x0000000027267223 */ /* 0x180fe20000010849 */
[-C--:B------:R-:W-:Y:S01]  /*7000*/  FFMA.FTZ R173, R42, R0.reuse, -R73 ;  /* 0x000000002aad7223 */ /* 0x080fe20000010849 */
[----:B------:R-:W-:Y:S01]  /*7010*/  @!P1 PRMT R27, RZ, 0x654, R27 ;  /* 0x00000654ff1b9816 */ /* 0x000fe2000000001b */
[-C--:B------:R-:W-:Y:S01]  /*7020*/  FFMA.FTZ R30, R43, R0.reuse, -R73 ;  /* 0x000000002b1e7223 */ /* 0x080fe20000010849 */
[-C--:B------:R-:W-:Y:S01]  /*7030*/  FFMA.FTZ R174, R44, R0.reuse, -R169 ;  /* 0x000000002cae7223 */ /* 0x080fe200000108a9 */
[----:B------:R-:W-:Y:S01]  /*7040*/  FFMA.FTZ R175, R46, R0, -R73 ;  /* 0x000000002eaf7223 */ /* 0x000fe20000010849 */
[----:B------:R-:W1:Y:S01]  /*7050*/  MUFU.EX2 R181, R181 ;  /* 0x000000b500b57308 */ /* 0x000e620000000800 */
[----:B0-----:R-:W-:Y:S01]  /*7060*/  FFMA.FTZ R6, R5, R6, R180 ;  /* 0x0000000605067223 */ /* 0x001fe200000100b4 */
[-C--:B------:R-:W-:Y:S01]  /*7070*/  FFMA.FTZ R29, R45, R0.reuse, -R169 ;  /* 0x000000002d1d7223 */ /* 0x080fe200000108a9 */
[-C--:B------:R-:W-:Y:S01]  /*7080*/  FFMA.FTZ R26, R47, R0.reuse, -R73 ;  /* 0x000000002f1a7223 */ /* 0x080fe20000010849 */
        /* <DEDUP_REMOVED lines=13> */
[----:B-1----:R-:W-:Y:S01]  /*7160*/  FFMA.FTZ R7, R12, R7, R181 ;  /* 0x000000070c077223 */ /* 0x002fe200000100b5 */
[-CC-:B------:R-:W-:Y:S01]  /*7170*/  FFMA.FTZ R65, R81, R0.reuse, -R169.reuse ;  /* 0x0000000051417223 */ /* 0x180fe200000108a9 */
[-CC-:B------:R-:W-:Y:S01]  /*7180*/  FFMA.FTZ R84, R84, R0.reuse, -R169.reuse ;  /* 0x0000000054547223 */ /* 0x180fe200000108a9 */
[-C--:B------:R-:W-:Y:S01]  /*7190*/  FFMA.FTZ R69, R85, R0.reuse, -R169 ;  /* 0x0000000055457223 */ /* 0x080fe200000108a9 */
[-CC-:B------:R-:W-:Y:S01]  /*71a0*/  FFMA.FTZ R28, R51, R0.reuse, -R73.reuse ;  /* 0x00000000331c7223 */ /* 0x180fe20000010849 */
[-CC-:B------:R-:W-:Y:S01]  /*71b0*/  FFMA.FTZ R171, R54, R0.reuse, -R73.reuse ;  /* 0x0000000036ab7223 */ /* 0x180fe20000010849 */
[-CC-:B------:R-:W-:Y:S01]  /*71c0*/  FFMA.FTZ R24, R55, R0.reuse, -R73.reuse ;  /* 0x0000000037187223 */ /* 0x180fe20000010849 */
[----:B------:R-:W-:Y:S01]  /*71d0*/  MUFU.EX2 R183, R183 ;  /* 0x000000b700b77308 */ /* 0x000fe20000000800 */
[-CC-:B------:R-:W-:Y:S01]  /*71e0*/  FFMA.FTZ R34, R59, R0.reuse, -R73.reuse ;  /* 0x000000003b227223 */ /* 0x180fe20000010849 */
[--C-:B------:R-:W-:Y:S01]  /*71f0*/  FFMA.FTZ R62, R62, R0, -R73.reuse ;  /* 0x000000003e3e7223 */ /* 0x100fe20000010849 */
[----:B------:R-:W-:Y:S01]  /*7200*/  F2FP.BF16.F32.PACK_AB R180, R13, R180 ;  /* 0x000000b40db4723e */ /* 0x000fe200000010ff */
[-CC-:B------:R-:W-:Y:S01]  /*7210*/  FFMA.FTZ R63, R63, R0.reuse, -R73.reuse ;  /* 0x000000003f3f7223 */ /* 0x180fe20000010849 */
[-CC-:B------:R-:W-:Y:S01]  /*7220*/  FFMA.FTZ R66, R66, R0.reuse, -R73.reuse ;  /* 0x0000000042427223 */ /* 0x180fe20000010849 */
[-CC-:B------:R-:W-:Y:S01]  /*7230*/  FFMA.FTZ R67, R67, R0.reuse, -R73.reuse ;  /* 0x0000000043437223 */ /* 0x180fe20000010849 */
[----:B0-----:R-:W-:Y:S01]  /*7240*/  F2FP.BF16.F32.PACK_AB R181, R32, R181 ;  /* 0x000000b520b5723e */ /* 0x001fe200000010ff */
        /* <DEDUP_REMOVED lines=10> */
[----:B------:R-:W-:Y:S01]  /*72f0*/  FFMA.FTZ R86, R86, R0, -R73 ;  /* 0x0000000056567223 */ /* 0x000fe20000010849 */
[----:B------:R-:W-:Y:S01]  /*7300*/  IMAD.U32 R31, RZ, RZ, UR5 ;  /* 0x00000005ff1f7e24 */ /* 0x000fe2000f8e00ff */
[----:B------:R-:W-:-:S04]  /*7310*/  UMOV UR5, UR4 ;  /* 0x0000000400057c82 */ /* 0x000fc80008000000 */
[----:B------:R-:W-:Y:S01]  /*7320*/  MUFU.EX2 R176, R176 ;  /* 0x000000b000b07308 */ /* 0x000fe20000000800 */
[----:B------:R-:W-:-:S05]  /*7330*/  @!P1 LEA R31, R31, UR36, 0x3 ;  /* 0x000000241f1f9c11 */ /* 0x000fca000f8e18ff */
[----:B------:R-:W-:Y:S02]  /*7340*/  @!P1 VIADD R31, R31, 0x28860 ;  /* 0x000288601f1f9836 */ /* 0x000fe40000000000 */
[----:B------:R-:W-:Y:S03]  /*7350*/  MUFU.EX2 R177, R177 ;  /* 0x000000b100b17308 */ /* 0x000fe60000000800 */
[----:B------:R-:W-:-:S05]  /*7360*/  @!P1 PRMT R31, RZ, 0x654, R31 ;  /* 0x00000654ff1f9816 */ /* 0x000fca000000001f */
        /* <DEDUP_REMOVED lines=9> */
[-C--:B------:R-:W-:Y:S01]  /*7400*/  FFMA.FTZ R154, R60, R0.reuse, -R169 ;  /* 0x000000003c9a7223 */ /* 0x080fe200000108a9 */
[----:B------:R-:W-:Y:S02]  /*7410*/  FFMA.FTZ R153, R58, R0, -R73 ;  /* 0x000000003a997223 */ /* 0x000fe40000010849 */
[----:B------:R-:W-:Y:S01]  /*7420*/  MUFU.EX2 R172, R172 ;  /* 0x000000ac00ac7308 */ /* 0x000fe20000000800 */
[----:B------:R-:W-:Y:S01]  /*7430*/  HGMMA.64x128x16.F32.BF16 R88, R156, gdesc[UR12].tnspB, R88, gsb0 ;  /* 0x41e0000c9c587df0 */ /* 0x000fe20008001858 */
[----:B------:R-:W-:Y:S01]  /*7440*/  UIADD3 UR14, UR10, 0x300, URZ ;  /* 0x000003000a0e7890 */ /* 0x000fe2000fffe03f */
[----:B------:R-:W-:Y:S01]  /*7450*/  UMOV UR15, 0x40000040 ;  /* 0x40000040000f7882 */ /* 0x000fe20000000000 */
[----:B------:R-:W-:-:S04]  /*7460*/  UIADD3 UR10, UR10, 0x380, URZ ;  /* 0x000003800a0a7890 */ /* 0x000fc8000fffe03f */
        /* <DEDUP_REMOVED lines=21> */
[-CC-:B------:R-:W-:Y:S02]  /*75c0*/  FFMA.FTZ R169, R50, R0.reuse, -R73.reuse ;  /* 0x0000000032a97223 */ /* 0x180fe40000010849 */
[----:B------:R-:W-:Y:S01]  /*75d0*/  MUFU.EX2 R34, R34 ;  /* 0x0000002200227308 */ /* 0x000fe20000000800 */
[----:B------:R-:W-:Y:S01]  /*75e0*/  FFMA.FTZ R73, R87, R0, -R73 ;  /* 0x0000000057497223 */ /* 0x000fe20000010849 */
[----:B------:R-:W-:Y:S06]  /*75f0*/  HGMMA.64x128x16.F32.BF16 R88, R160, gdesc[UR12].tnspB, R88, gsb0 ;  /* 0x41e0000ca0587df0 */ /* 0x000fec0008001858 */
[----:B------:R-:W-:Y:S08]  /*7600*/  MUFU.EX2 R169, R169 ;  /* 0x000000a900a97308 */ /* 0x000ff00000000800 */
[----:B------:R-:W-:Y:S08]  /*7610*/  MUFU.EX2 R154, R154 ;  /* 0x0000009a009a7308 */ /* 0x000ff00000000800 */
[----:B------:R-:W-:Y:S08]  /*7620*/  MUFU.EX2 R62, R62 ;  /* 0x0000003e003e7308 */ /* 0x000ff00000000800 */
[----:B------:R-:W-:Y:S08]  /*7630*/  MUFU.EX2 R45, R45 ;  /* 0x0000002d002d7308 */ /* 0x000ff00000000800 */
[----:B------:R-:W0:Y:S08]  /*7640*/  MUFU.EX2 R63, R63 ;  /* 0x0000003f003f7308 */ /* 0x000e300000000800 */
[----:B------:R-:W-:Y:S08]  /*7650*/  MUFU.EX2 R156, R156 ;  /* 0x0000009c009c7308 */ /* 0x000ff00000000800 */
[----:B------:R-:W-:Y:S01]  /*7660*/  MUFU.EX2 R66, R66 ;  /* 0x0000004200427308 */ /* 0x000fe20000000800 */
[----:B0-----:R-:W-:-:S07]  /*7670*/  F2FP.BF16.F32.PACK_AB R155, R63, R62 ;  /* 0x0000003e3f9b723e */ /* 0x001fce00000010ff */
        /* <DEDUP_REMOVED lines=10> */
[----:B------:R-:W0:Y:S08]  /*7720*/  MUFU.EX2 R57, R57 ;  /* 0x0000003900397308 */ /* 0x000e300000000800 */
[----:B------:R-:W1:Y:S01]  /*7730*/  MUFU.EX2 R75, R75 ;  /* 0x0000004b004b7308 */ /* 0x000e620000000800 */
[----:B------:R-:W-:Y:S02]  /*7740*/  WARPGROUP.DEPBAR.LE gsb0, 0x0 ;  /* 0x00008000000079c5 */ /* 0x000fe40000010000 */
[----:B------:R-:W-:-:S05]  /*7750*/  WARPGROUP.ARRIVE ;  /* 0x00000000000079c5 */ /* 0x000fca0000000000 */
[----:B------:R-:W-:Y:S01]  /*7760*/  MUFU.EX2 R16, R16 ;  /* 0x0000001000107308 */ /* 0x000fe20000000800 */
[----:B0-----:R-:W-:Y:S01]  /*7770*/  F2FP.BF16.F32.PACK_AB R160, R57, R14 ;  /* 0x0000000e39a0723e */ /* 0x001fe200000010ff */
[----:B------:R-:W-:Y:S01]  /*7780*/  HGMMA.64x128x16.F32.BF16 R88, R164, gdesc[UR8].tnspB, R88, gsb0 ;  /* 0x41e00008a4587df0 */ /* 0x000fe20008001858 */
[----:B-1----:R-:W-:-:S05]  /*7790*/  F2FP.BF16.F32.PACK_AB R161, R75, R74 ;  /* 0x0000004a4ba1723e */ /* 0x002fca00000010ff */
[----:B------:R-:W-:Y:S08]  /*77a0*/  MUFU.EX2 R78, R78 ;  /* 0x0000004e004e7308 */ /* 0x000ff00000000800 */
[----:B------:R-:W0:Y:S08]  /*77b0*/  MUFU.EX2 R61, R61 ;  /* 0x0000003d003d7308 */ /* 0x000e300000000800 */
[----:B------:R-:W1:Y:S08]  /*77c0*/  MUFU.EX2 R79, R79 ;  /* 0x0000004f004f7308 */ /* 0x000e700000000800 */
[----:B------:R-:W2:Y:S01]  /*77d0*/  MUFU.EX2 R20, R20 ;  /* 0x0000001400147308 */ /* 0x000ea20000000800 */
[----:B0-----:R-:W-:-:S07]  /*77e0*/  F2FP.BF16.F32.PACK_AB R162, R61, R16 ;  /* 0x000000103da2723e */ /* 0x001fce00000010ff */
[----:B------:R-:W0:Y:S01]  /*77f0*/  MUFU.EX2 R82, R82 ;  /* 0x0000005200527308 */ /* 0x000e220000000800 */
[----:B-1----:R-:W-:-:S07]  /*7800*/  F2FP.BF16.F32.PACK_AB R163, R79, R78 ;  /* 0x0000004e4fa3723e */ /* 0x002fce00000010ff */
[----:B------:R-:W1:Y:S08]  /*7810*/  MUFU.EX2 R65, R65 ;  /* 0x0000004100417308 */ /* 0x000e700000000800 */
[----:B------:R-:W3:Y:S08]  /*7820*/  MUFU.EX2 R83, R83 ;  /* 0x0000005300537308 */ /* 0x000ef00000000800 */
[----:B------:R-:W4:Y:S08]  /*7830*/  MUFU.EX2 R22, R84 ;  /* 0x0000005400167308 */ /* 0x000f300000000800 */
[----:B------:R-:W5:Y:S08]  /*7840*/  MUFU.EX2 R86, R86 ;  /* 0x0000005600567308 */ /* 0x000f700000000800 */
[----:B------:R-:W5:Y:S08]  /*7850*/  MUFU.EX2 R69, R69 ;  /* 0x0000004500457308 */ /* 0x000f700000000800 */
[----:B------:R-:W5:Y:S01]  /*7860*/  MUFU.EX2 R73, R73 ;  /* 0x0000004900497308 */ /* 0x000f620000000800 */
[----:B------:R-:W-:-:S02]  /*7870*/  WARPGROUP.DEPBAR.LE gsb0, 0x0 ;  /* 0x00008000000079c5 */ /* 0x000fc40000010000 */
[----:B------:R0:W-:Y:S06]  /*7880*/  BAR.ARV R19, 0x100 ;  /* 0x000400130000751d */ /* 0x0001ec0000002000 */
        /* <DEDUP_REMOVED lines=8> */
[----:B--2---:R-:W-:Y:S01]  /*7910*/  FADD.FTZ R27, R13, R6 ;  /* 0x000000060d1b7221 */ /* 0x004fe20000010000 */
[----:B------:R-:W-:Y:S01]  /*7920*/  FADD.FTZ R6, R32, R7 ;  /* 0x0000000720067221 */ /* 0x000fe20000010000 */
[----:B------:R2:W-:Y:S01]  /*7930*/  @!P1 SYNCS.ARRIVE.TRANS64.RED.A1T0 RZ, [R31+URZ], RZ ;  /* 0x000000ff1fff99a7 */ /* 0x0005e2000810043f */
        /* <DEDUP_REMOVED lines=109> */
[----:B-1----:R-:W-:Y:S01]  /*8010*/  FADD.FTZ R13, R65, R6 ;  /* 0x00000006410d7221 */ /* 0x002fe20000010000 */
[----:B---3--:R-:W-:Y:S01]  /*8020*/  FADD.FTZ R7, R83, R7 ;  /* 0x0000000753077221 */ /* 0x008fe20000010000 */
[-C--:B------:R-:W-:Y:S01]  /*8030*/  FMUL.FTZ R150, R150, R12.reuse ;  /* 0x0000000c96967220 */ /* 0x080fe20000410000 */
[----:B------:R-:W-:Y:S01]  /*8040*/  FMUL.FTZ R151, R151, R12 ;  /* 0x0000000c97977220 */ /* 0x000fe20000410000 */
[----:B----4-:R-:W-:Y:S01]  /*8050*/  FADD.FTZ R6, R22, R13 ;  /* 0x0000000d16067221 */ /* 0x010fe20000010000 */
[----:B-----5:R-:W-:Y:S01]  /*8060*/  FADD.FTZ R7, R86, R7 ;  /* 0x0000000756077221 */ /* 0x020fe20000010000 */
[----:B------:R-:W-:Y:S01]  /*8070*/  F2FP.BF16.F32.PACK_AB R182, R15, R182 ;  /* 0x000000b60fb6723e */ /* 0x000fe200000010ff */
[----:B------:R-:W-:Y:S01]  /*8080*/  IMAD.MOV.U32 R13, RZ, RZ, R8 ;  /* 0x000000ffff0d7224 */ /* 0x000fe200078e0008 */
[----:B------:R-:W-:Y:S01]  /*8090*/  F2FP.BF16.F32.PACK_AB R176, R21, R176 ;  /* 0x000000b015b0723e */ /* 0x000fe200000010ff */
[----:B------:R-:W-:Y:S01]  /*80a0*/  FADD.FTZ R6, R69, R6 ;  /* 0x0000000645067221 */ /* 0x000fe20000010000 */
[----:B------:R-:W-:Y:S01]  /*80b0*/  F2FP.BF16.F32.PACK_AB R183, R40, R183 ;  /* 0x000000b728b7723e */ /* 0x000fe200000010ff */
[----:B------:R-:W-:Y:S01]  /*80c0*/  FADD.FTZ R7, R73, R7 ;  /* 0x0000000749077221 */ /* 0x000fe20000010000 */
        /* <DEDUP_REMOVED lines=21> */
[----:B------:R-:W-:Y:S01]  /*8220*/  F2FP.BF16.F32.PACK_AB R167, R73, R86 ;  /* 0x0000005649a7723e */ /* 0x000fe200000010ff */
[----:B--2---:R-:W-:Y:S06]  /*8230*/  @P2 BRA `(.L_x_2144) ;  /* 0xffffffe000282947 */ /* 0x004fec000383ffff */
.L_x_2135:
[----:B------:R-:W-:Y:S06]  /*8240*/  BAR.ARV 0x8, 0x180 ;  /* 0x0206000000007b1d */ /* 0x000fec0000002000 */
[----:B------:R-:W-:Y:S05]  /*8250*/  @!P0 BRA `(.L_x_2145) ;  /* 0x0000000000048947 */ /* 0x000fea0003800000 */
[----:B------:R-:W-:Y:S01]  /*8260*/  BPT.TRAP 0x1 ;  /* 0x000000040000795c */ /* 0x000fe20000300000 */
.L_x_2145:
[----:B------:R-:W-:Y:S01]  /*8270*/  ULEA UR5, UR4, UR36, 0x3 ;  /* 0x0000002404057291 */ /* 0x000fe2000f8e183f */
[----:B------:R-:W-:-:S08]  /*8280*/  SHF.L.U32 R8, R8, 0x1f, RZ ;  /* 0x0000001f08087819 */ /* 0x000fd000000006ff */
[----:B------:R0:W1:Y:S01]  /*8290*/  SYNCS.PHASECHK.TRANS64.TRYWAIT P2, [UR5+0x28850], R8 ;  /* 0x02885008ff0075a7 */ /* 0x0000620008040145 */
[----:B------:R-:W-:Y:S05]  /*82a0*/  @!P0 BRA `(.L_x_2146) ;  /* 0x0000000000048947 */ /* 0x000fea0003800000 */
[----:B------:R-:W-:Y:S01]  /*82b0*/  BPT.TRAP 0x1 ;  /* 0x000000040000795c */ /* 0x000fe20000300000 */
.L_x_2146:
[----:B-1----:R-:W-:Y:S05]  /*82c0*/  @P2 BRA `(.L_x_2147) ;  /* 0x0000000000082947 */ /* 0x002fea0003800000 */
[----:B------:R-:W1:Y:S02]  /*82d0*/  SYNCS.PHASECHK.TRANS64.TRYWAIT P0, [UR5+0x28850], R8 ;  /* 0x02885008ff0075a7 */ /* 0x000e640008000145 */
[----:B-1----:R-:W-:Y:S05]  /*82e0*/  @!P0 BRA `(.L_x_2148) ;  /* 0x0000005c00a88947 */ /* 0x002fea0003800000 */
.L_x_2147:
[----:B------:R-:W-:Y:S01]  /*82f0*/  UIADD3 UR36, UR36, 0x400, URZ ;  /* 0x0000040024247890 */ /* 0x000fe2000fffe03f */
[----:B------:R-:W-:Y:S01]  /*8300*/  WARPGROUP.ARRIVE ;  /* 0x00000000000079c5 */ /* 0x000fe20000000000 */
[----:B------:R-:W-:Y:S01]  /*8310*/  UMOV UR7, 0x40000040 ;  /* 0x4000004000077882 */ /* 0x000fe20000000000 */
[----:B-1----:R-:W1:Y:S01]  /*8320*/  SHFL.BFLY PT, R3, R6, 0x2, 0x1f ;  /* 0x0c401f0006037f89 */ /* 0x002e6200000e0000 */
[----:B------:R-:W-:Y:S01]  /*8330*/  USHF.R.U32.HI UR36, URZ, 0x4, UR36 ;  /* 0x000000043f247899 */ /* 0x000fe20008011624 */
[----:B------:R-:W-:Y:S02]  /*8340*/  IMAD.U32 R12, RZ, RZ, UR5 ;  /* 0x00000005ff0c7e24 */ /* 0x000fe4000f8e00ff */
[----:B------:R-:W2:Y:S01]  /*8350*/  SHFL.BFLY PT, R2, R7, 0x2, 0x1f ;  /* 0x0c401f0007027f89 */ /* 0x000ea200000e0000 */
        /* <DEDUP_REMOVED lines=10> */
[----:B------:R-:W-:Y:S02]  /*8400*/  IMAD.MOV.U32 R6, RZ, RZ, RZ ;  /* 0x000000ffff067224 */ /* 0x000fe400078e00ff */
[----:B--2---:R-:W-:Y:S02]  /*8410*/  FADD.FTZ R4, R2, R7 ;  /* 0x0000000702047221 */ /* 0x004fe40000010000 */
[----:B------:R-:W1:Y:S04]  /*8420*/  SHFL.BFLY PT, R2, R3, 0x1, 0x1f ;  /* 0x0c201f0003027f89 */ /* 0x000e6800000e0000 */
[----:B------:R-:W2:Y:S01]  /*8430*/  SHFL.BFLY PT, R5, R4, 0x1, 0x1f ;  /* 0x0c201f0004057f89 */ /* 0x000ea200000e0000 */
[----:B-1----:R-:W-:Y:S01]  /*8440*/  FADD.FTZ R13, R3, R2 ;  /* 0x00000002030d7221 */ /* 0x002fe20000010000 */
[----:B------:R-:W-:-:S02]  /*8450*/  IMAD.MOV.U32 R3, RZ, RZ, -0x800000 ;  /* 0xff800000ff037424 */ /* 0x000fc400078e00ff */
[----:B------:R-:W-:Y:S02]  /*8460*/  IMAD.MOV.U32 R2, RZ, RZ, -0x800000 ;  /* 0xff800000ff027424 */ /* 0x000fe400078e00ff */
[----:B--2---:R-:W-:Y:S01]  /*8470*/  FADD.FTZ R14, R4, R5 ;  /* 0x00000005040e7221 */ /* 0x004fe20000010000 */
[----:B------:R-:W-:Y:S01]  /*8480*/  FSETP.NE.FTZ.AND P0, PT, R13, RZ, PT ;  /* 0x000000ff0d00720b */ /* 0x000fe20003f15000 */
[----:B------:R-:W-:-:S03]  /*8490*/  IMAD.MOV.U32 R5, RZ, RZ, RZ ;  /* 0x000000ffff057224 */ /* 0x000fc600078e00ff */
[----:B------:R-:W-:-:S09]  /*84a0*/  FSETP.NE.FTZ.AND P2, PT, R14, RZ, PT ;  /* 0x000000ff0e00720b */ /* 0x000fd20003f55000 */
[----:B0-----:R-:W0:Y:S01]  /*84b0*/  @P0 MUFU.LG2 R8, R13 ;  /* 0x0000000d00080308 */ /* 0x001e220000000c00 */
        /* <DEDUP_REMOVED lines=110> */
.L_x_2118:
[----:B------:R-:W-:Y:S05]  /*8ba0*/  @P0 BRA `(.L_x_2149) ;  /* 0x0000001400340947 */ /* 0x000fea0003800000 */
[----:B------:R-:W1:Y:S01]  /*8bb0*/  S2R R0, SR_TID.X ;  /* 0x0000000000007919 */ /* 0x000e620000002100 */
[----:B------:R-:W2:Y:S01]  /*8bc0*/  LDC R17, c[0x0][0xbe8] ;  /* 0x0002fa00ff117b82 */ /* 0x000ea20000000800 */
[----:B------:R-:W-:Y:S01]  /*8bd0*/  ULDC.64 UR4, c[0x0][0xbd0] ;  /* 0x0002f40000047ab9 */ /* 0x000fe20000000a00 */
[----:B------:R-:W-:Y:S01]  /*8be0*/  ULDC.64 UR6, c[0x0][0xb38] ;  /* 0x0002ce0000067ab9 */ /* 0x000fe20000000a00 */
[----:B------:R-:W3:Y:S01]  /*8bf0*/  S2R R19, SR_CTAID.X ;  /* 0x0000000000137919 */ /* 0x000ee20000002500 */
[----:B------:R-:W-:Y:S04]  /*8c00*/  BSSY B0, `(.L_x_2150) ;  /* 0x00000e3000007945 */ /* 0x000fe80003800000 */
[----:B------:R-:W4:Y:S08]  /*8c10*/  S2UR UR9, SR_CTAID.Z ;  /* 0x00000000000979c3 */ /* 0x000f300000002700 */
[----:B------:R-:W5:Y:S08]  /*8c20*/  LDC.64 R20, c[0x0][0xbd8] ;  /* 0x0002f600ff147b82 */ /* 0x000f700000000a00 */
[----:B------:R-:W-:Y:S01]  /*8c30*/  BAR.SYNC.DEFER_BLOCKING 0x1, 0x100 ;  /* 0x0044000000007b1d */ /* 0x000fe20000010000 */
[----:B--2---:R-:W-:-:S07]  /*8c40*/  ISETP.NE.AND P0, PT, R17, 0x1, PT ;  /* 0x000000011100780c */ /* 0x004fce0003f05270 */
[----:B------:R-:W2:Y:S01]  /*8c50*/  S2UR UR8, SR_CTAID.Y ;  /* 0x00000000000879c3 */ /* 0x000ea20000002600 */
[----:B-1----:R-:W-:-:S07]  /*8c60*/  VIADD R0, R0, 0xffffff80 ;  /* 0xffffff8000007836 */ /* 0x002fce0000000000 */
[----:B------:R-:W2:Y:S01]  /*8c70*/  LDC R25, c[0x0][0xc50] ;  /* 0x00031400ff197b82 */ /* 0x000ea20000000800 */
[----:B------:R-:W-:-:S04]  /*8c80*/  SHF.R.S32.HI R5, RZ, 0x1f, R0 ;  /* 0x0000001fff057819 */ /* 0x000fc80000011400 */
[----:B------:R-:W-:-:S03]  /*8c90*/  LEA.HI R6, R5, R0, RZ, 0x7 ;  /* 0x0000000005067211 */ /* 0x000fc600078f38ff */
[----:B------:R-:W1:Y:S01]  /*8ca0*/  LDC.64 R22, c[0x0][0xb40] ;  /* 0x0002d000ff167b82 */ /* 0x000e620000000a00 */
[----:B------:R-:W-:Y:S02]  /*8cb0*/  LEA.HI R5, R5, R0, RZ, 0x2 ;  /* 0x0000000005057211 */ /* 0x000fe400078f10ff */
[----:B------:R-:W-:Y:S02]  /*8cc0*/  LOP3.LUT R7, R6, 0xffffff80, RZ, 0xc0, !PT ;  /* 0xffffff8006077812 */ /* 0x000fe400078ec0ff */
[----:B------:R-:W-:Y:S02]  /*8cd0*/  LOP3.LUT R11, R5, 0xfffffffc, RZ, 0xc0, !PT ;  /* 0xfffffffc050b7812 */ /* 0x000fe400078ec0ff */
[----:B------:R-:W-:Y:S01]  /*8ce0*/  SHF.R.S32.HI R5, RZ, 0x7, R6 ;  /* 0x00000007ff057819 */ /* 0x000fe20000011406 */
[C---:B------:R-:W-:Y:S01]  /*8cf0*/  IMAD.IADD R24, R0.reuse, 0x1, -R7 ;  /* 0x0000000100187824 */ /* 0x040fe200078e0a07 */
[----:B------:R-:W2:Y:S01]  /*8d00*/  @P0 LDC R13, c[0x0][0xbec] ;  /* 0x0002fb00ff0d0b82 */ /* 0x000ea20000000800 */
[----:B------:R-:W-:Y:S01]  /*8d10*/  IMAD.IADD R11, R0, 0x1, -R11 ;  /* 0x00000001000b7824 */ /* 0x000fe200078e0a0b */
[----:B------:R-:W-:-:S02]  /*8d20*/  LEA.HI R0, R6, R5, RZ, 0x1 ;  /* 0x0000000506007211 */ /* 0x000fc400078f08ff */
[----:B------:R-:W-:Y:S02]  /*8d30*/  SHF.R.S32.HI R7, RZ, 0x1f, R24 ;  /* 0x0000001fff077819 */ /* 0x000fe40000011418 */
[----:B------:R-:W-:Y:S02]  /*8d40*/  LEA.HI R6, R11, R11, RZ, 0x1 ;  /* 0x0000000b0b067211 */ /* 0x000fe400078f08ff */
[-C--:B------:R-:W-:Y:S01]  /*8d50*/  LEA.HI R26, R7, R24.reuse, RZ, 0x2 ;  /* 0x00000018071a7211 */ /* 0x080fe200078f10ff */
[----:B------:R-:W2:Y:S01]  /*8d60*/  @P0 LDC R29, c[0x0][0xbec] ;  /* 0x0002fb00ff1d0b82 */ /* 0x000ea20000000800 */
[----:B------:R-:W-:Y:S02]  /*8d70*/  LOP3.LUT R6, R6, 0x1ffffffe, RZ, 0xc0, !PT ;  /* 0x1ffffffe06067812 */ /* 0x000fe400078ec0ff */
[--C-:B0-----:R-:W-:Y:S02]  /*8d80*/  SHF.R.S32.HI R4, RZ, 0x2, R26.reuse ;  /* 0x00000002ff047819 */ /* 0x101fe4000001141a */
[----:B------:R-:W-:Y:S01]  /*8d90*/  SHF.R.S32.HI R9, RZ, 0x1f, R26 ;  /* 0x0000001fff097819 */ /* 0x000fe2000001141a */
[----:B------:R-:W-:Y:S01]  /*8da0*/  IMAD.IADD R27, R11, 0x1, -R6 ;  /* 0x000000010b1b7824 */ /* 0x000fe200078e0a06 */
[----:B------:R-:W-:Y:S01]  /*8db0*/  LEA.HI R7, R7, R24, RZ, 0x5 ;  /* 0x0000001807077211 */ /* 0x000fe200078f28ff */
[----:B------:R-:W0:Y:S01]  /*8dc0*/  @P0 LDC R15, c[0x0][0xbf0] ;  /* 0x0002fc00ff0f0b82 */ /* 0x000e220000000800 */
[----:B------:R-:W-:-:S02]  /*8dd0*/  LEA.HI R9, R9, R4, RZ, 0x3 ;  /* 0x0000000409097211 */ /* 0x000fc400078f18ff */
[----:B------:R-:W-:Y:S02]  /*8de0*/  LOP3.LUT R0, R0, 0x3fffffe, RZ, 0xc0, !PT ;  /* 0x03fffffe00007812 */ /* 0x000fe400078ec0ff */
[----:B------:R-:W-:Y:S02]  /*8df0*/  LOP3.LUT R9, R9, 0xfffffff8, RZ, 0xc0, !PT ;  /* 0xfffffff809097812 */ /* 0x000fe400078ec0ff */
[----:B------:R-:W-:Y:S01]  /*8e00*/  SHF.R.S32.HI R7, RZ, 0x5, R7 ;  /* 0x00000005ff077819 */ /* 0x000fe20000011407 */
[----:B------:R-:W-:Y:S01]  /*8e10*/  IMAD.IADD R0, R5, 0x1, -R0 ;  /* 0x0000000105007824 */ /* 0x000fe200078e0a00 */
[----:B------:R-:W-:Y:S01]  /*8e20*/  SHF.R.S32.HI R11, RZ, 0x1f, R18 ;  /* 0x0000001fff0b7819 */ /* 0x000fe20000011412 */
[----:B------:R-:W-:Y:S01]  /*8e30*/  IMAD.IADD R4, R4, 0x1, -R9 ;  /* 0x0000000104047824 */ /* 0x000fe200078e0a09 */
[----:B------:R-:W0:Y:S03]  /*8e40*/  @P0 LDC R14, c[0x0][0xbf0] ;  /* 0x0002fc00ff0e0b82 */ /* 0x000e260000000800 */
[----:B------:R-:W-:-:S02]  /*8e50*/  IMAD R5, R7, 0x10, R4 ;  /* 0x0000001007057824 */ /* 0x000fc400078e0204 */
[----:B------:R-:W-:Y:S02]  /*8e60*/  IMAD R7, R11, UR4, RZ ;  /* 0x000000040b077c24 */ /* 0x000fe4000f8e02ff */
[----:B------:R-:W-:Y:S02]  /*8e70*/  IMAD R0, R0, 0x40, R5 ;  /* 0x0000004000007824 */ /* 0x000fe400078e0205 */
[----:B------:R-:W-:Y:S01]  /*8e80*/  IMAD.WIDE.U32 R4, R18, UR4, RZ ;  /* 0x0000000412047c25 */ /* 0x000fe2000f8e00ff */
[----:B----4-:R-:W-:-:S03]  /*8e90*/  USHF.R.S32.HI UR4, URZ, 0x1f, UR9 ;  /* 0x0000001f3f047899 */ /* 0x010fc60008011409 */
        /* <DEDUP_REMOVED lines=8> */
[----:B-----5:R-:W-:Y:S02]  /*8f20*/  IMAD R10, R20, UR4, RZ ;  /* 0x00000004140a7c24 */ /* 0x020fe4000f8e02ff */
[----:B---3--:R-:W-:Y:S02]  /*8f30*/  IMAD R8, R19, 0x80, R8 ;  /* 0x0000008013087824 */ /* 0x008fe400078e0208 */
[----:B-1----:R-:W-:Y:S01]  /*8f40*/  IMAD R12, R22, UR4, RZ ;  /* 0x00000004160c7c24 */ /* 0x002fe2000f8e02ff */
[----:B------:R-:W-:Y:S01]  /*8f50*/  ULDC.64 UR4, c[0x0][0xbe0] ;  /* 0x0002f80000047ab9 */ /* 0x000fe20000000a00 */
[----:B--2---:R-:W-:-:S02]  /*8f60*/  IMAD R25, R25, R18, UR8 ;  /* 0x0000000819197e24 */ /* 0x004fc4000f8e0212 */
[----:B------:R-:W-:Y:S02]  /*8f70*/  IMAD.IADD R7, R7, 0x1, R9 ;  /* 0x0000000107077824 */ /* 0x000fe400078e0209 */
[----:B------:R-:W-:Y:S02]  /*8f80*/  IMAD R11, R21, UR9, R10 ;  /* 0x00000009150b7c24 */ /* 0x000fe4000f8e020a */
[----:B------:R-:W-:-:S04]  /*8f90*/  IMAD.WIDE.U32 R4, R20, UR9, R4 ;  /* 0x0000000914047c25 */ /* 0x000fc8000f8e0004 */
[----:B------:R-:W-:-:S04]  /*8fa0*/  @P0 IMAD.HI.U32 R10, R8, R13, RZ ;  /* 0x0000000d080a0227 */ /* 0x000fc800078e00ff */
        /* <DEDUP_REMOVED lines=8> */
[----:B0-----:R-:W-:Y:S01]  /*9030*/  @P0 SHF.R.U32.HI R9, RZ, R15, R10 ;  /* 0x0000000fff090219 */ /* 0x001fe2000001160a */
        /* <DEDUP_REMOVED lines=82> */
[----:B------:R-:W-:Y:S01]  /*9560*/  @!P3 LEA.HI R0, R0, R0, RZ, 0x1 ;  /* 0x000000000000b211 */ /* 0x000fe200078f08ff */
[----:B------:R-:W-:Y:S01]  /*9570*/  VIADD R18, R19, 0x60 ;  /* 0x0000006013127836 */ /* 0x000fe20000000000 */
        /* <DEDUP_REMOVED lines=8> */
[----:B------:R-:W-:Y:S02]  /*9600*/  @!P5 LOP3.LUT R13, R10, 0xfffffffe, RZ, 0xc0, !PT ;  /* 0xfffffffe0a0dd812 */ /* 0x000fe400078ec0ff */
[----:B------:R1:W-:Y:S01]  /*9610*/  @!P3 ST.E.64 desc[UR42][R4.64], R92 ;  /* 0x0000005c0400b985 */ /* 0x0003e2000c101b2a */
[----:B------:R-:W-:-:S02]  /*9620*/  ISETP.GE.AND P3, PT, R8, UR4, PT ;  /* 0x0000000408007c0c */ /* 0x000fc4000bf66270 */
[----:B0-----:R-:W-:Y:S02]  /*9630*/  @!P0 LOP3.LUT R3, R6, 0xfffffffe, RZ, 0xc0, !PT ;  /* 0xfffffffe06038812 */ /* 0x001fe400078ec0ff */
[----:B------:R-:W-:-:S03]  /*9640*/  @!P4 LEA.HI R6, R9, R9, RZ, 0x1 ;  /* 0x000000090906c211 */ /* 0x000fc600078f08ff */
        /* <DEDUP_REMOVED lines=15> */
[----:B------:R0:W-:Y:S02]  /*9740*/  @!P2 ST.E.64 desc[UR42][R6.64], R104 ;  /* 0x000000680600a985 */ /* 0x0001e4000c101b2a */
[----:B------:R-:W-:Y:S02]  /*9750*/  VIADD R0, R19, 0x48 ;  /* 0x0000004813007836 */ /* 0x000fe40000000000 */
[--C-:B------:R-:W-:Y:S01]  /*9760*/  @!P5 IMAD.WIDE R8, R13, 0x4, R14.reuse ;  /* 0x000000040d08d825 */ /* 0x100fe200078e020e */
[----:B------:R2:W-:Y:S01]  /*9770*/  @!P3 ST.E.64 desc[UR42][R2.64], R108 ;  /* 0x0000006c0200b985 */ /* 0x0005e2000c101b2a */
[----:B------:R-:W-:Y:S02]  /*9780*/  ISETP.GE.AND P3, PT, R18, UR4, PT ;  /* 0x0000000412007c0c */ /* 0x000fe4000bf66270 */
[----:B------:R-:W-:Y:S01]  /*9790*/  VIADD R13, R19, 0x58 ;  /* 0x00000058130d7836 */ /* 0x000fe20000000000 */
[----:B------:R-:W-:Y:S01]  /*97a0*/  ISETP.GE.AND P0, PT, R0, UR4, PT ;  /* 0x0000000400007c0c */ /* 0x000fe2000bf06270 */
[----:B-1----:R-:W-:Y:S01]  /*97b0*/  @!P4 IMAD.WIDE R4, R11, 0x4, R14 ;  /* 0x000000040b04c825 */ /* 0x002fe200078e020e */
[----:B------:R-:W-:-:S02]  /*97c0*/  @!P1 LEA.HI R12, R12, R12, RZ, 0x1 ;  /* 0x0000000c0c0c9211 */ /* 0x000fc400078f08ff */
[----:B------:R-:W-:Y:S01]  /*97d0*/  ISETP.GE.AND P2, PT, R13, UR4, PT ;  /* 0x000000040d007c0c */ /* 0x000fe2000bf46270 */
[----:B------:R-:W-:Y:S01]  /*97e0*/  @!P6 IMAD.WIDE R10, R21, 0x4, R14 ;  /* 0x00000004150ae825 */ /* 0x000fe200078e020e */
[----:B------:R1:W-:Y:S03]  /*97f0*/  @!P4 ST.E.64 desc[UR42][R4.64], R112 ;  /* 0x000000700400c985 */ /* 0x0003e6000c101b2a */
[C---:B0-----:R-:W-:Y:S01]  /*9800*/  VIADD R6, R19.reuse, 0x68 ;  /* 0x0000006813067836 */ /* 0x041fe20000000000 */
[----:B------:R0:W-:Y:S01]  /*9810*/  @!P5 ST.E.64 desc[UR42][R8.64], R116 ;  /* 0x000000740800d985 */ /* 0x0001e2000c101b2a */
[C---:B--2---:R-:W-:Y:S01]  /*9820*/  VIADD R3, R19.reuse, 0x78 ;  /* 0x0000007813037836 */ /* 0x044fe20000000000 */
[----:B------:R-:W-:Y:S01]  /*9830*/  @!P3 LEA.HI R18, R18, R18, RZ, 0x1 ;  /* 0x000000121212b211 */ /* 0x000fe200078f08ff */
[----:B------:R-:W-:Y:S01]  /*9840*/  VIADD R7, R19, 0x70 ;  /* 0x0000007013077836 */ /* 0x000fe20000000000 */
[----:B------:R2:W-:Y:S01]  /*9850*/  @!P6 ST.E.64 desc[UR42][R10.64], R120 ;  /* 0x000000780a00e985 */ /* 0x0005e2000c101b2a */
[----:B------:R-:W-:-:S02]  /*9860*/  ISETP.GE.AND P4, PT, R6, UR4, PT ;  /* 0x0000000406007c0c */ /* 0x000fc4000bf86270 */
[----:B------:R-:W-:Y:S02]  /*9870*/  ISETP.GE.AND P6, PT, R3, UR4, PT ;  /* 0x0000000403007c0c */ /* 0x000fe4000bfc6270 */
[----:B------:R-:W-:Y:S02]  /*9880*/  ISETP.GE.AND P5, PT, R7, UR4, PT ;  /* 0x0000000407007c0c */ /* 0x000fe4000bfa6270 */
[----:B------:R-:W-:Y:S02]  /*9890*/  @!P0 LEA.HI R0, R0, R0, RZ, 0x1 ;  /* 0x0000000000008211 */ /* 0x000fe400078f08ff */
[----:B------:R-:W-:Y:S02]  /*98a0*/  @!P2 LEA.HI R13, R13, R13, RZ, 0x1 ;  /* 0x0000000d0d0da211 */ /* 0x000fe400078f08ff */
[----:B-1----:R-:W-:Y:S02]  /*98b0*/  @!P1 LOP3.LUT R5, R12, 0xfffffffe, RZ, 0xc0, !PT ;  /* 0xfffffffe0c059812 */ /* 0x002fe400078ec0ff */
[----:B0-----:R-:W-:-:S02]  /*98c0*/  @!P3 LOP3.LUT R9, R18, 0xfffffffe, RZ, 0xc0, !PT ;  /* 0xfffffffe1209b812 */ /* 0x001fc400078ec0ff */
[----:B------:R-:W-:Y:S02]  /*98d0*/  @!P4 LEA.HI R6, R6, R6, RZ, 0x1 ;  /* 0x000000060606c211 */ /* 0x000fe400078f08ff */
[----:B------:R-:W-:Y:S01]  /*98e0*/  @!P6 LEA.HI R4, R3, R3, RZ, 0x1 ;  /* 0x000000030304e211 */ /* 0x000fe200078f08ff */
[----:B------:R-:W-:Y:S01]  /*98f0*/  @!P3 IMAD.WIDE R8, R9, 0x4, R14 ;  /* 0x000000040908b825 */ /* 0x000fe200078e020e */
[----:B------:R-:W-:Y:S02]  /*9900*/  @!P5 LEA.HI R2, R7, R7, RZ, 0x1 ;  /* 0x000000070702d211 */ /* 0x000fe400078f08ff */
[----:B------:R-:W-:Y:S02]  /*9910*/  @!P0 LOP3.LUT R3, R0, 0xfffffffe, RZ, 0xc0, !PT ;  /* 0xfffffffe00038812 */ /* 0x000fe400078ec0ff */
[----:B------:R-:W-:Y:S02]  /*9920*/  @!P2 LOP3.LUT R7, R13, 0xfffffffe, RZ, 0xc0, !PT ;  /* 0xfffffffe0d07a812 */ /* 0x000fe400078ec0ff */
[----:B--2---:R-:W-:-:S02]  /*9930*/  @!P4 LOP3.LUT R11, R6, 0xfffffffe, RZ, 0xc0, !PT ;  /* 0xfffffffe060bc812 */ /* 0x004fc400078ec0ff */
        /* <DEDUP_REMOVED lines=15> */
.L_x_2151:
[----:B------:R-:W-:Y:S05]  /*9a30*/  BSYNC B0 ;  /* 0x0000000000007941 */ /* 0x000fea0003800000 */
.L_x_2150:
        /* <DEDUP_REMOVED lines=100> */
.L_x_2149:
[----:B------:R-:W1:Y:S02]  /*a080*/  S2R R0, SR_TID.X ;  /* 0x0000000000007919 */ /* 0x000e640000002100 */
[----:B-1----:R-:W-:-:S05]  /*a090*/  VIADD R2, R0, 0xffffff80 ;  /* 0xffffff8000027836 */ /* 0x002fca0000000000 */
[----:B------:R-:W-:-:S13]  /*a0a0*/  ISETP.GT.AND P0, PT, R2, 0x7f, PT ;  /* 0x0000007f0200780c */ /* 0x000fda0003f04270 */
[----:B------:R-:W-:Y:S05]  /*a0b0*/  @P0 BRA `(.L_x_2116) ;  /* 0x0000003c009c0947 */ /* 0x000fea0003800000 */
[----:B------:R-:W1:Y:S01]  /*a0c0*/  S2R R3, SR_CTAID.X ;  /* 0x0000000000037919 */ /* 0x000e620000002500 */
[----:B------:R-:W2:Y:S01]  /*a0d0*/  LDC R6, c[0x0][0xbe8] ;  /* 0x0002fa00ff067b82 */ /* 0x000ea20000000800 */
[----:B------:R-:W-:Y:S01]  /*a0e0*/  ULDC UR4, c[0x0][0xa88] ;  /* 0x0002a20000047ab9 */ /* 0x000fe20000000800 */
[----:B-1----:R-:W-:Y:S02]  /*a0f0*/  IMAD R0, R3, 0x80, R0 ;  /* 0x0000008003007824 */ /* 0x002fe400078e0200 */
[----:B--2---:R-:W-:Y:S02]  /*a100*/  IMAD R3, R6, UR4, RZ ;  /* 0x0000000406037c24 */ /* 0x004fe4000f8e02ff */
[----:B------:R-:W-:-:S05]  /*a110*/  VIADD R0, R0, 0xffffff80 ;  /* 0xffffff8000007836 */ /* 0x000fca0000000000 */
[----:B------:R-:W-:-:S13]  /*a120*/  ISETP.GE.AND P0, PT, R0, R3, PT ;  /* 0x000000030000720c */ /* 0x000fda0003f06270 */
[----:B------:R-:W-:Y:S05]  /*a130*/  @P0 BRA `(.L_x_2116) ;  /* 0x0000003c007c0947 */ /* 0x000fea0003800000 */
[----:B------:R-:W-:Y:S01]  /*a140*/  ISETP.NE.AND P0, PT, R6, 0x1, PT ;  /* 0x000000010600780c */ /* 0x000fe20003f05270 */
[----:B------:R-:W1:Y:S01]  /*a150*/  S2UR UR4, SR_CTAID.Z ;  /* 0x00000000000479c3 */ /* 0x000e620000002700 */
[----:B------:R-:W-:Y:S01]  /*a160*/  SHF.R.S32.HI R5, RZ, 0x1f, R18 ;  /* 0x0000001fff057819 */ /* 0x000fe20000011412 */
[----:B------:R-:W-:Y:S02]  /*a170*/  ULDC.64 UR6, c[0x0][0xbd0] ;  /* 0x0002f40000067ab9 */ /* 0x000fe40000000a00 */
[----:B------:R-:W-:-:S04]  /*a180*/  IMAD.WIDE.U32 R2, R18, UR6, RZ ;  /* 0x0000000612027c25 */ /* 0x000fc8000f8e00ff */
[----:B------:R-:W2:Y:S01]  /*a190*/  LDC.64 R12, c[0x0][0xbd8] ;  /* 0x0002f600ff0c7b82 */ /* 0x000ea20000000a00 */
[----:B------:R-:W-:-:S04]  /*a1a0*/  IMAD R5, R5, UR6, RZ ;  /* 0x0000000605057c24 */ /* 0x000fc8000f8e02ff */
[----:B------:R-:W-:Y:S02]  /*a1b0*/  IMAD R5, R18, UR7, R5 ;  /* 0x0000000712057c24 */ /* 0x000fe4000f8e0205 */
[----:B------:R-:W-:Y:S01]  /*a1c0*/  IMAD.MOV R18, RZ, RZ, -R18 ;  /* 0x000000ffff127224 */ /* 0x000fe200078e0a12 */
[----:B------:R-:W0:Y:S01]  /*a1d0*/  @P0 LDC R9, c[0x0][0xbec] ;  /* 0x0002fb00ff090b82 */ /* 0x000e220000000800 */
[----:B------:R-:W-:Y:S02]  /*a1e0*/  IMAD.IADD R3, R3, 0x1, R5 ;  /* 0x0000000103037824 */ /* 0x000fe400078e0205 */
[----:B------:R-:W-:-:S05]  /*a1f0*/  IMAD.MOV.U32 R5, RZ, RZ, R0 ;  /* 0x000000ffff057224 */ /* 0x000fca00078e0000 */
[----:B------:R-:W3:Y:S01]  /*a200*/  S2UR UR8, SR_CTAID.Y ;  /* 0x00000000000879c3 */ /* 0x000ee20000002600 */
[----:B-1----:R-:W-:-:S07]  /*a210*/  USHF.R.S32.HI UR5, URZ, 0x1f, UR4 ;  /* 0x0000001f3f057899 */ /* 0x002fce0008011404 */
[----:B------:R-:W3:Y:S01]  /*a220*/  LDC R7, c[0x0][0xc50] ;  /* 0x00031400ff077b82 */ /* 0x000ee20000000800 */
[C---:B--2---:R-:W-:Y:S02]  /*a230*/  IMAD R8, R12.reuse, UR5, RZ ;  /* 0x000000050c087c24 */ /* 0x044fe4000f8e02ff */
[----:B------:R-:W-:-:S04]  /*a240*/  IMAD.WIDE.U32 R2, R12, UR4, R2 ;  /* 0x000000040c027c25 */ /* 0x000fc8000f8e0002 */
[----:B------:R-:W-:Y:S01]  /*a250*/  IMAD R13, R13, UR4, R8 ;  /* 0x000000040d0d7c24 */ /* 0x000fe2000f8e0208 */
[----:B------:R-:W1:Y:S01]  /*a260*/  @P0 LDC R11, c[0x0][0xbf0] ;  /* 0x0002fc00ff0b0b82 */ /* 0x000e620000000800 */
[----:B0-----:R-:W-:Y:S01]  /*a270*/  @P0 IMAD.HI.U32 R4, R0, R9, RZ ;  /* 0x0000000900040227 */ /* 0x001fe200078e00ff */
[----:B------:R-:W-:-:S03]  /*a280*/  ULDC.64 UR4, c[0x0][0xbe0] ;  /* 0x0002f80000047ab9 */ /* 0x000fc60000000a00 */
[----:B------:R-:W-:Y:S02]  /*a290*/  IMAD.IADD R3, R13, 0x1, R3 ;  /* 0x000000010d037824 */ /* 0x000fe400078e0203 */
[----:B---3--:R-:W-:-:S04]  /*a2a0*/  IMAD R9, R7, R18, UR8 ;  /* 0x0000000807097e24 */ /* 0x008fc8000f8e0212 */
[----:B------:R-:W-:Y:S01]  /*a2b0*/  IMAD.WIDE.U32 R2, R9, UR4, R2 ;  /* 0x0000000409027c25 */ /* 0x000fe2000f8e0002 */
[----:B-1----:R-:W-:Y:S02]  /*a2c0*/  @P0 SHF.R.U32.HI R5, RZ, R11, R4 ;  /* 0x0000000bff050219 */ /* 0x002fe40000011604 */
        /* <DEDUP_REMOVED lines=20> */
.L_x_2114:
        /* <DEDUP_REMOVED lines=18> */
.L_x_2152:
[----:B------:R-:W-:Y:S01]  /*a530*/  ULDC UR39, c[0x0][0xc50] ;  /* 0x0003140000277ab9 */ /* 0x000fe20000000800 */
[----:B------:R-:W-:Y:S01]  /*a540*/  UMOV UR36, UR6 ;  /* 0x0000000600247c82 */ /* 0x000fe20008000000 */
[----:B------:R-:W-:-:S11]  /*a550*/  UISETP.NE.AND UP0, UPT, UR39, 0x1, UPT ;  /* 0x000000012700788c */ /* 0x000fd6000bf05270 */
[----:B------:R-:W-:Y:S01]  /*a560*/  @UP0 ULDC UR4, c[0x0][0xc54] ;  /* 0x0003150000040ab9 */ /* 0x000fe20000000800 */
[----:B------:R-:W-:Y:S01]  /*a570*/  @UP0 ULDC UR7, c[0x0][0xc58] ;  /* 0x0003160000070ab9 */ /* 0x000fe20000000800 */
[----:B------:R-:W-:-:S04]  /*a580*/  UIMAD.WIDE.U32 UR4, UR6, UR4, URZ ;  /* 0x00000004060472a5 */ /* 0x000fc8000f8e003f */
[----:B------:R-:W-:-:S12]  /*a590*/  @UP0 USHF.R.U32.HI UR36, URZ, UR7, UR5 ;  /* 0x000000073f240299 */ /* 0x000fd80008011605 */
.L_x_2153:
        /* <DEDUP_REMOVED lines=8> */
[----:B------:R-:W-:Y:S01]  /*a620*/  ULDC UR5, c[0x0][0x448] ;  /* 0x0001120000057ab9 */ /* 0x000fe20000000800 */
[----:B------:R-:W-:Y:S01]  /*a630*/  ULDC.64 UR6, c[0x0][0x418] ;  /* 0x0001060000067ab9 */ /* 0x000fe20000000a00 */
[----:B------:R-:W-:Y:S01]  /*a640*/  UISETP.NE.AND UP1, UPT, UR5, 0x1, UPT ;  /* 0x000000010500788c */ /* 0x000fe2000bf25270 */
[----:B------:R1:W-:Y:S01]  /*a650*/  STL [R1+0xc], RZ ;  /* 0x00000cff01007387 */ /* 0x0003e20000100800 */
[----:B------:R-:W-:Y:S01]  /*a660*/  UISETP.NE.U32.AND UP0, UPT, UR6, URZ, UPT ;  /* 0x0000003f0600728c */ /* 0x000fe2000bf05070 */
[----:B------:R-:W-:Y:S02]  /*a670*/  ULDC UR5, c[0x0][0x288] ;  /* 0x0000a20000057ab9 */ /* 0x000fe40000000800 */
[----:B------:R-:W-:Y:S01]  /*a680*/  ULDC UR6, c[0x0][0x424] ;  /* 0x0001090000067ab9 */ /* 0x000fe20000000800 */
[----:B------:R-:W-:Y:S02]  /*a690*/  UISETP.NE.AND.EX UP0, UPT, UR7, URZ, UPT, UP0 ;  /* 0x0000003f0700728c */ /* 0x000fe4000bf05300 */
[----:B------:R-:W-:-:S02]  /*a6a0*/  UIADD3 UR10, -UR5, 0x80, URZ ;  /* 0x00000080050a7890 */ /* 0x000fc4000fffe13f */
[----:B------:R-:W-:Y:S01]  /*a6b0*/  USEL UR7, UR6, 0x1, UP0 ;  /* 0x0000000106077887 */ /* 0x000fe20008000000 */
[----:B------:R-:W-:-:S03]  /*a6c0*/  ULDC UR9, c[0x0][0x2f0] ;  /* 0x0000bc0000097ab9 */ /* 0x000fc60000000800 */
[----:B------:R-:W-:Y:S02]  /*a6d0*/  UIMAD UR10, UR7, UR9, UR10 ;  /* 0x00000009070a72a4 */ /* 0x000fe4000f8e020a */
[----:B------:R-:W-:Y:S02]  /*a6e0*/  UIMAD UR7, UR7, UR9, 0x7f ;  /* 0x0000007f070774a4 */ /* 0x000fe4000f8e0209 */
[----:B0-----:R-:W-:-:S03]  /*a6f0*/  ULEA UR8, UR4, 0x7f, 0x7 ;  /* 0x0000007f04087891 */ /* 0x001fc6000f8e383f */
[----:B------:R-:W-:Y:S02]  /*a700*/  @UP1 ULDC UR4, c[0x0][0x44c] ;  /* 0x0001130000041ab9 */ /* 0x000fe40000000800 */
[----:B------:R-:W-:Y:S02]  /*a710*/  UIMAD.WIDE.U32 UR4, UR8, UR4, URZ ;  /* 0x00000004080472a5 */ /* 0x000fe4000f8e003f */
[----:B------:R-:W-:Y:S01]  /*a720*/  UMOV UR6, UR8 ;  /* 0x0000000800067c82 */ /* 0x000fe20008000000 */
[----:B------:R-:W-:Y:S02]  /*a730*/  @UP1 ULDC UR8, c[0x0][0x450] ;  /* 0x0001140000081ab9 */ /* 0x000fe40000000800 */
[----:B------:R-:W-:Y:S02]  /*a740*/  @UP1 USHF.R.U32.HI UR6, URZ, UR8, UR5 ;  /* 0x000000083f061299 */ /* 0x000fe40008011605 */
[----:B------:R-:W-:Y:S02]  /*a750*/  USHF.R.S32.HI UR5, URZ, 0x1f, UR7 ;  /* 0x0000001f3f057899 */ /* 0x000fe40008011407 */
[----:B------:R-:W-:-:S02]  /*a760*/  UIADD3 UR6, UR10, UR6, URZ ;  /* 0x000000060a067290 */ /* 0x000fc4000fffe03f */
[----:B------:R-:W-:Y:S02]  /*a770*/  ULEA.HI UR5, UR5, UR7, URZ, 0x7 ;  /* 0x0000000705057291 */ /* 0x000fe4000f8f383f */
[----:B------:R-:W-:Y:S02]  /*a780*/  USHF.R.S32.HI UR4, URZ, 0x1f, UR6 ;  /* 0x0000001f3f047899 */ /* 0x000fe40008011406 */
[----:B------:R-:W-:Y:S02]  /*a790*/  USHF.R.S32.HI UR5, URZ, 0x7, UR5 ;  /* 0x000000073f057899 */ /* 0x000fe40008011405 */
[----:B------:R-:W-:-:S04]  /*a7a0*/  ULEA.HI UR4, UR4, UR6, URZ, 0x7 ;  /* 0x0000000604047291 */ /* 0x000fc8000f8f383f */
[----:B------:R-:W-:-:S04]  /*a7b0*/  USHF.R.S32.HI UR4, URZ, 0x7, UR4 ;  /* 0x000000073f047899 */ /* 0x000fc80008011404 */
[----:B------:R-:W-:-:S04]  /*a7c0*/  UISETP.LT.AND UP0, UPT, UR5, UR4, UPT ;  /* 0x000000040500728c */ /* 0x000fc8000bf01270 */
[----:B------:R-:W-:Y:S02]  /*a7d0*/  USEL UR40, UR5, UR4, UP0 ;  /* 0x0000000405287287 */ /* 0x000fe40008000000 */
[----:B------:R-:W-:Y:S02]  /*a7e0*/  USHF.R.U32.HI UR5, URZ, 0x10, UR39 ;  /* 0x000000103f057899 */ /* 0x000fe40008011627 */
[----:B------:R-:W-:Y:S02]  /*a7f0*/  UISETP.GE.AND UP1, UPT, UR40, 0x1, UPT ;  /* 0x000000012800788c */ /* 0x000fe4000bf26270 */
[----:B------:R-:W-:Y:S02]  /*a800*/  UISETP.NE.AND UP0, UPT, UR5, URZ, UPT ;  /* 0x0000003f0500728c */ /* 0x000fe4000bf05270 */
[----:B------:R-:W-:Y:S02]  /*a810*/  ULOP3.LUT UR39, UR39, 0xffff, URZ, 0xc0, !UPT ;  /* 0x0000ffff27277892 */ /* 0x000fe4000f8ec03f */
[----:B------:R-:W-:-:S07]  /*a820*/  PLOP3.LUT P0, PT, PT, PT, UP1, 0x80, 0x0 ;  /* 0x000000000000781c */ /* 0x000fce0003f0f018 */
[----:B------:R-:W-:-:S06]  /*a830*/  @!UP0 ULDC UR5, c[0x0][0x9f0] ;  /* 0x00027c0000058ab9 */ /* 0x000fcc0000000800 */
[----:B-1----:R-:W-:Y:S05]  /*a840*/  @!P0 BRA `(.L_x_2155) ;  /* 0x0000000000708947 */ /* 0x002fea0003800000 */
[----:B------:R-:W-:Y:S01]  /*a850*/  IMAD.U32 R6, RZ, RZ, UR5 ;  /* 0x00000005ff067e24 */ /* 0x000fe2000f8e00ff */
[----:B------:R-:W-:-:S04]  /*a860*/  UIADD3 UR4, UR5, -0x1, UR40 ;  /* 0xffffffff05047890 */ /* 0x000fc8000fffe028 */
[-C--:B------:R-:W-:Y:S02]  /*a870*/  IABS R0, R6.reuse ;  /* 0x0000000600007213 */ /* 0x080fe40000000000 */
[----:B------:R-:W-:Y:S02]  /*a880*/  IABS R6, R6 ;  /* 0x0000000600067213 */ /* 0x000fe40000000000 */
[----:B------:R-:W0:Y:S08]  /*a890*/  I2F.RP R4, R0 ;  /* 0x0000000000047306 */ /* 0x000e300000209400 */
[----:B0-----:R-:W0:Y:S02]  /*a8a0*/  MUFU.RCP R4, R4 ;  /* 0x0000000400047308 */ /* 0x001e240000001000 */
[----:B0-----:R-:W-:-:S06]  /*a8b0*/  VIADD R2, R4, 0xffffffe ;  /* 0x0ffffffe04027836 */ /* 0x001fcc0000000000 */
[----:B------:R0:W1:Y:S02]  /*a8c0*/  F2I.FTZ.U32.TRUNC.NTZ R3, R2 ;  /* 0x0000000200037305 */ /* 0x000064000021f000 */
[----:B0-----:R-:W-:Y:S02]  /*a8d0*/  IMAD.MOV.U32 R2, RZ, RZ, RZ ;  /* 0x000000ffff027224 */ /* 0x001fe400078e00ff */
[----:B-1----:R-:W-:-:S04]  /*a8e0*/  IMAD.MOV R5, RZ, RZ, -R3 ;  /* 0x000000ffff057224 */ /* 0x002fc800078e0a03 */
[----:B------:R-:W-:-:S04]  /*a8f0*/  IMAD R5, R5, R0, RZ ;  /* 0x0000000005057224 */ /* 0x000fc800078e02ff */
[----:B------:R-:W-:-:S04]  /*a900*/  IMAD.HI.U32 R3, R3, R5, R2 ;  /* 0x0000000503037227 */ /* 0x000fc800078e0002 */
[----:B------:R-:W-:Y:S01]  /*a910*/  IMAD.U32 R5, RZ, RZ, UR4 ;  /* 0x00000004ff057e24 */ /* 0x000fe2000f8e00ff */
[----:B------:R-:W-:-:S04]  /*a920*/  ULOP3.LUT UR4, UR4, UR5, URZ, 0x3c, !UPT ;  /* 0x0000000504047292 */ /* 0x000fc8000f8e3c3f */
[----:B------:R-:W-:Y:S01]  /*a930*/  IABS R2, R5 ;  /* 0x0000000500027213 */ /* 0x000fe20000000000 */
[----:B------:R-:W-:Y:S01]  /*a940*/  IMAD.MOV R5, RZ, RZ, -R6 ;  /* 0x000000ffff057224 */ /* 0x000fe200078e0a06 */
[----:B------:R-:W-:-:S03]  /*a950*/  ISETP.LE.AND P2, PT, RZ, UR4, PT ;  /* 0x00000004ff007c0c */ /* 0x000fc6000bf43270 */
[----:B------:R-:W-:-:S04]  /*a960*/  IMAD.HI.U32 R3, R3, R2, RZ ;  /* 0x0000000203037227 */ /* 0x000fc800078e00ff */
        /* <DEDUP_REMOVED lines=10> */
.L_x_2155:
[----:B------:R-:W2:Y:S01]  /*aa10*/  LDL R2, [R1+0xc] ;  /* 0x00000c0001027983 */ /* 0x000ea20000100800 */
[----:B0-----:R-:W-:Y:S02]  /*aa20*/  IMAD.MOV.U32 R3, RZ, RZ, 0x1 ;  /* 0x00000001ff037424 */ /* 0x001fe400078e00ff */
[----:B--2---:R-:W-:-:S05]  /*aa30*/  IMAD R0, R2, UR39, RZ ;  /* 0x0000002702007c24 */ /* 0x004fca000f8e02ff */
[----:B------:R-:W-:Y:S01]  /*aa40*/  VIADDMNMX R17, R0, R2, UR40, PT ;  /* 0x0000002800117e46 */ /* 0x000fe2000b800102 */
[----:B------:R0:W-:Y:S03]  /*aa50*/  STL [R1+0x8], R0 ;  /* 0x0000080001007387 */ /* 0x0001e60000100800 */
[----:B------:R-:W-:Y:S01]  /*aa60*/  ISETP.GT.AND P0, PT, R17, R0, PT ;  /* 0x000000001100720c */ /* 0x000fe20003f04270 */
[----:B------:R1:W-:Y:S01]  /*aa70*/  STL [R1+0x10], R17 ;  /* 0x0000101101007387 */ /* 0x0003e20000100800 */
[----:B0-----:R-:W-:-:S11]  /*aa80*/  IMAD.MOV.U32 R0, RZ, RZ, RZ ;  /* 0x000000ffff007224 */ /* 0x001fd600078e00ff */
[----:B-1----:R-:W-:Y:S05]  /*aa90*/  @!P0 BRA `(.L_x_2154) ;  /* 0x0000003000648947 */ /* 0x002fea0003800000 */
        /* <DEDUP_REMOVED lines=23> */
.L_x_2156:
        /* <DEDUP_REMOVED lines=20> */
.L_x_2158:
        /* <DEDUP_REMOVED lines=15> */
.L_x_2157:
[----:B------:R-:W0:Y:S02]  /*ae40*/  LDC.64 R2, c[0x0][0x9f8] ;  /* 0x00027e00ff027b82 */ /* 0x000e240000000a00 */
[----:B0-----:R-:W-:-:S04]  /*ae50*/  ISETP.NE.U32.AND P0, PT, R2, RZ, PT ;  /* 0x000000ff0200720c */ /* 0x001fc80003f05070 */
[----:B------:R-:W-:-:S13]  /*ae60*/  ISETP.NE.AND.EX P0, PT, R3, RZ, PT, P0 ;  /* 0x000000ff0300720c */ /* 0x000fda0003f05300 */
[----:B------:R-:W0:Y:S02]  /*ae70*/  @P0 LDC.64 R2, c[0x0][0x9f8] ;  /* 0x00027e00ff020b82 */ /* 0x000e240000000a00 */
[----:B0-----:R-:W-:-:S05]  /*ae80*/  @P0 IMAD.WIDE R2, R18, 0x4, R2 ;  /* 0x0000000412020825 */ /* 0x001fca00078e0202 */
[----:B------:R0:W2:Y:S01]  /*ae90*/  @P0 LDG.E R18, desc[UR42][R2.64] ;  /* 0x0000002a02120981 */ /* 0x0000a2000c1e1900 */
[----:B------:R-:W-:Y:S01]  /*aea0*/  UMOV UR4, 0xffffffff ;  /* 0xffffffff00047882 */ /* 0x000fe20000000000 */
[----:B------:R-:W-:Y:S01]  /*aeb0*/  VIADD R17, R17, 0xffffffff ;  /* 0xffffffff11117836 */ /* 0x000fe20000000000 */
[----:B------:R-:W1:Y:S01]  /*aec0*/  S2R R16, SR_TID.X ;  /* 0x0000000000107919 */ /* 0x000e620000002100 */
[----:B0-----:R-:W0:Y:S02]  /*aed0*/  LDC.64 R2, c[0x0][0x418] ;  /* 0x00010600ff027b82 */ /* 0x001e240000000a00 */
[----:B0-----:R-:W-:Y:S02]  /*aee0*/  ISETP.NE.U32.AND P0, PT, R2, RZ, PT ;  /* 0x000000ff0200720c */ /* 0x001fe40003f05070 */
[----:B-1----:R-:W-:Y:S02]  /*aef0*/  SHF.R.U32.HI R0, RZ, 0x5, R16 ;  /* 0x00000005ff007819 */ /* 0x002fe40000011610 */
[----:B------:R-:W-:-:S02]  /*af00*/  ISETP.NE.AND.EX P1, PT, R3, RZ, PT, P0 ;  /* 0x000000ff0300720c */ /* 0x000fc40003f25300 */
[----:B------:R-:W-:Y:S02]  /*af10*/  LOP3.LUT R0, R0, 0x3, RZ, 0xc0, !PT ;  /* 0x0000000300007812 */ /* 0x000fe400078ec0ff */
[----:B------:R-:W-:-:S05]  /*af20*/  P2R R4, PR, RZ, 0x2 ;  /* 0x00000002ff047803 */ /* 0x000fca0000000000 */
[----:B------:R0:W-:Y:S01]  /*af30*/  STL [R1+0x4], R4 ;  /* 0x0000040401007387 */ /* 0x0001e20000100800 */
[----:B--2---:R-:W-:Y:S02]  /*af40*/  SHF.R.S32.HI R19, RZ, 0x1f, R18 ;  /* 0x0000001fff137819 */ /* 0x004fe40000011412 */
[----:B------:R-:W-:Y:S01]  /*af50*/  SEL R16, R18, RZ, !P1 ;  /* 0x000000ff12107207 */ /* 0x000fe20004800000 */
[----:B0-----:R-:W-:Y:S06]  /*af60*/  BRA.DIV UR4, `(.L_x_2159) ;  /* 0x0000003204a07947 */ /* 0x001fec000b800000 */
[----:B------:R0:W1:Y:S02]  /*af70*/  SHFL.IDX PT, R14, R0, RZ, 0x1f ;  /* 0x00001fff000e7589 */ /* 0x00006400000e0000 */
.L_x_2236:
[----:B------:R-:W-:Y:S02]  /*af80*/  PLOP3.LUT P2, PT, PT, PT, PT, 0x8, 0x0 ;  /* 0x000000000000781c */ /* 0x000fe40003f4e170 */
[----:B-1----:R-:W-:Y:S02]  /*af90*/  ISETP.NE.AND P0, PT, R14, RZ, PT ;  /* 0x000000ff0e00720c */ /* 0x002fe40003f05270 */
[----:B0-----:R-:W-:-:S05]  /*afa0*/  P2R R0, PR, RZ, 0x4 ;  /* 0x00000004ff007803 */ /* 0x001fca0000000000 */
[----:B------:R0:W-:Y:S06]  /*afb0*/  STL [R1], R0 ;  /* 0x0000000001007387 */ /* 0x0001ec0000100800 */
[----:B------:R-:W-:Y:S05]  /*afc0*/  @P0 BRA `(.L_x_2160) ;  /* 0x0000000000f40947 */ /* 0x000fea0003800000 */
[----:B------:R-:W-:-:S03]  /*afd0*/  UMOV UR4, 0xffffffff ;  /* 0xffffffff00047882 */ /* 0x000fc60000000000 */
[----:B------:R-:W-:Y:S05]  /*afe0*/  BRA.DIV UR4, `(.L_x_2161) ;  /* 0x0000003204a07947 */ /* 0x000fea000b800000 */
[----:B------:R-:W-:-:S13]  /*aff0*/  ELECT P6, URZ, PT ;  /* 0x00000000003f782f */ /* 0x000fda00038c0000 */
.L_x_2239:
[----:B------:R-:W-:Y:S05]  /*b000*/  @!P6 BRA `(.L_x_2160) ;  /* 0x0000000000e4e947 */ /* 0x000fea0003800000 */
[----:B------:R-:W-:Y:S01]  /*b010*/  IMAD.MOV.U32 R16, RZ, RZ, R18 ;  /* 0x000000ffff107224 */ /* 0x000fe200078e0012 */
[----:B------:R-:W-:Y:S06]  /*b020*/  @!P1 BRA `(.L_x_2162) ;  /* 0x0000000000489947 */ /* 0x000fec0003800000 */
[----:B------:R-:W1:Y:S01]  /*b030*/  LDC R6, c[0x0][0x43c] ;  /* 0x00010f00ff067b82 */ /* 0x000e620000000800 */
[----:B0-----:R-:W-:Y:S01]  /*b040*/  IMAD.MOV.U32 R0, RZ, RZ, R17 ;  /* 0x000000ffff007224 */ /* 0x001fe200078e0011 */
[----:B------:R-:W-:Y:S02]  /*b050*/  ULDC.64 UR4, c[0x0][0x428] ;  /* 0x00010a0000047ab9 */ /* 0x000fe40000000a00 */
[----:B------:R-:W-:-:S04]  /*b060*/  IMAD R7, R19, UR4, RZ ;  /* 0x0000000413077c24 */ /* 0x000fc8000f8e02ff */
[----:B------:R-:W-:Y:S01]  /*b070*/  IMAD R7, R18, UR5, R7 ;  /* 0x0000000512077c24 */ /* 0x000fe2000f8e0207 */
[----:B-1----:R-:W-:-:S13]  /*b080*/  ISETP.NE.AND P0, PT, R6, 0x1, PT ;  /* 0x000000010600780c */ /* 0x002fda0003f05270 */
        /* <DEDUP_REMOVED lines=12> */
.L_x_2162:
[----:B0-----:R-:W-:Y:S01]  /*b150*/  IMAD.MOV.U32 R0, RZ, RZ, 0x1 ;  /* 0x00000001ff007424 */ /* 0x001fe200078e00ff */
[----:B------:R-:W1:Y:S04]  /*b160*/  S2R R8, SR_TID.X ;  /* 0x0000000000087919 */ /* 0x000e680000002100 */
[----:B------:R-:W-:-:S04]  /*b170*/  SHF.L.U32 R0, R0, 0x1f, RZ ;  /* 0x0000001f00007819 */ /* 0x000fc800000006ff */
[----:B------:R-:W0:Y:S01]  /*b180*/  SYNCS.PHASECHK.TRANS64.TRYWAIT P0, [UR38+0x28840], R0 ;  /* 0x02884000ff0075a7 */ /* 0x000e220008000166 */
[----:B-1----:R-:W-:-:S04]  /*b190*/  LOP3.LUT R2, R8, 0x7f, RZ, 0xc0, !PT ;  /* 0x0000007f08027812 */ /* 0x002fc800078ec0ff */
[----:B------:R-:W-:Y:S01]  /*b1a0*/  ISETP.NE.AND P1, PT, R2, RZ, PT ;  /* 0x000000ff0200720c */ /* 0x000fe20003f25270 */
[----:B0-----:R-:W-:-:S12]  /*b1b0*/  @!P0 BRA `(.L_x_2163) ;  /* 0x00000030004c8947 */ /* 0x001fd80003800000 */
.L_x_2240:
[----:B------:R-:W-:Y:S05]  /*b1c0*/  @P1 BRA `(.L_x_2164) ;  /* 0x0000000000181947 */ /* 0x000fea0003800000 */
[----:B------:R-:W1:Y:S01]  /*b1d0*/  S2R R2, SR_TID.X ;  /* 0x0000000000027919 */ /* 0x000e620000002100 */
[----:B0-----:R-:W-:-:S04]  /*b1e0*/  IMAD.MOV.U32 R0, RZ, RZ, 0x8000 ;  /* 0x00008000ff007424 */ /* 0x001fc800078e00ff */
[----:B------:R2:W-:Y:S01]  /*b1f0*/  SYNCS.ARRIVE.TRANS64 RZ, [UR38+0x28830], R0 ;  /* 0x02883000ffff79a7 */ /* 0x0005e20008000026 */
[----:B-1----:R-:W-:-:S13]  /*b200*/  LOP3.LUT P0, RZ, R2, 0x1f, RZ, 0xc0, !PT ;  /* 0x0000001f02ff7812 */ /* 0x002fda000780c0ff */
[----:B--2---:R-:W-:Y:S05]  /*b210*/  @!P0 BRA `(.L_x_2164) ;  /* 0x0000000000048947 */ /* 0x004fea0003800000 */
[----:B------:R-:W-:Y:S01]  /*b220*/  BPT.TRAP 0x1 ;  /* 0x000000040000795c */ /* 0x000fe20000300000 */
.L_x_2164:
[----:B------:R-:W-:Y:S01]  /*b230*/  R2UR UR11, R17 ;  /* 0x00000000110b72ca */ /* 0x000fe200000e0000 */
[----:B------:R-:W-:Y:S01]  /*b240*/  ULDC.64 UR4, c[0x0][0x198] ;  /* 0x0000660000047ab9 */ /* 0x000fe20000000a00 */
[----:B-----5:R-:W-:Y:S01]  /*b250*/  R2UR UR13, R16 ;  /* 0x00000000100d72ca */ /* 0x020fe200000e0000 */
[----:B------:R-:W-:Y:S01]  /*b260*/  UIADD3 UR4, UP0, UR4, 0x370, URZ ;  /* 0x0000037004047890 */ /* 0x000fe2000ff1e03f */
[----:B------:R-:W-:Y:S01]  /*b270*/  PLOP3.LUT P0, PT, PT, PT, PT, 0x80, 0x0 ;  /* 0x000000000000781c */ /* 0x000fe20003f0f070 */
[----:B------:R-:W-:Y:S02]  /*b280*/  UIADD3 UR8, UR38, 0x18400, URZ ;  /* 0x0001840026087890 */ /* 0x000fe4000fffe03f */
[----:B------:R-:W-:Y:S01]  /*b290*/  UIADD3 UR9, UR38, 0x28830, URZ ;  /* 0x0002883026097890 */ /* 0x000fe2000fffe03f */
[----:B0-----:R-:W-:Y:S01]  /*b2a0*/  P2R R0, PR, RZ, 0x1 ;  /* 0x00000001ff007803 */ /* 0x001fe20000000000 */
[----:B------:R-:W-:Y:S02]  /*b2b0*/  UIADD3.X UR5, URZ, UR5, URZ, UP0, !UPT ;  /* 0x000000053f057290 */ /* 0x000fe400087fe43f */
[----:B------:R-:W-:-:S02]  /*b2c0*/  UIADD3 UR32, UR38, 0x1c400, URZ ;  /* 0x0001c40026207890 */ /* 0x000fc4000fffe03f */
[----:B------:R-:W-:Y:S01]  /*b2d0*/  USHF.L.U32 UR11, UR11, 0x7, URZ ;  /* 0x000000070b0b7899 */ /* 0x000fe2000800063f */
[----:B------:R1:W-:Y:S01]  /*b2e0*/  STL [R1], R0 ;  /* 0x0000000001007387 */ /* 0x0003e20000100800 */
        /* <DEDUP_REMOVED lines=9> */
[----:B------:R1:W-:Y:S02]  /*b380*/  UTMALDG.4D [UR32], [UR4], desc[UR6] ;  /* 0x00000620040075b4 */ /* 0x0003e40008019000 */
[----:B-1----:R-:W-:Y:S01]  /*b390*/  NOP ;  /* 0x0000000000007918 */ /* 0x002fe20000000000 */
.L_x_2160:
        /* <DEDUP_REMOVED lines=22> */
.L_x_2165:
[----:B------:R-:W1:Y:S01]  /*b500*/  S2R R4, SR_CTAID.Z ;  /* 0x0000000000047919 */ /* 0x000e620000002700 */
[----:B------:R-:W2:Y:S01]  /*b510*/  LDC R8, c[0x0][0x448] ;  /* 0x00011200ff087b82 */ /* 0x000ea20000000800 */
[----:B------:R-:W-:Y:S01]  /*b520*/  USHF.R.S32.HI UR4, URZ, 0x1f, UR36 ;  /* 0x0000001f3f047899 */ /* 0x000fe20008011424 */
[----:B------:R-:W3:Y:S01]  /*b530*/  S2R R12, SR_TID.X ;  /* 0x00000000000c7919 */ /* 0x000ee20000002100 */
[----:B------:R-:W-:Y:S02]  /*b540*/  ULDC.64 UR8, c[0x0][0x2d8] ;  /* 0x0000b60000087ab9 */ /* 0x000fe40000000a00 */
[----:B------:R-:W-:Y:S01]  /*b550*/  UIMAD UR6, UR4, UR8, URZ ;  /* 0x00000008040672a4 */ /* 0x000fe2000f8e023f */
[----:B------:R-:W4:Y:S02]  /*b560*/  S2R R9, SR_CTAID.X ;  /* 0x0000000000097919 */ /* 0x000f240000002500 */
[----:B------:R-:W0:Y:S01]  /*b570*/  LDC.64 R2, c[0x0][0x2e0] ;  /* 0x0000b800ff027b82 */ /* 0x000e220000000a00 */
[----:B------:R-:W-:-:S02]  /*b580*/  UIMAD.WIDE.U32 UR4, UR36, UR8, URZ ;  /* 0x00000008240472a5 */ /* 0x000fc4000f8e003f */
[----:B------:R-:W-:-:S04]  /*b590*/  UIMAD UR6, UR36, UR9, UR6 ;  /* 0x00000009240672a4 */ /* 0x000fc8000f8e0206 */
[----:B------:R-:W-:Y:S01]  /*b5a0*/  UIADD3 UR5, UR5, UR6, URZ ;  /* 0x0000000605057290 */ /* 0x000fe2000fffe03f */
[----:B--2---:R-:W-:Y:S02]  /*b5b0*/  ISETP.NE.AND P0, PT, R8, 0x1, PT ;  /* 0x000000010800780c */ /* 0x004fe40003f05270 */
[----:B-1----:R-:W-:Y:S02]  /*b5c0*/  SHF.R.S32.HI R5, RZ, 0x1f, R4 ;  /* 0x0000001fff057819 */ /* 0x002fe40000011404 */
[----:B---3--:R-:W-:-:S03]  /*b5d0*/  LOP3.LUT R11, R12, 0x7f, RZ, 0xc0, !PT ;  /* 0x0000007f0c0b7812 */ /* 0x008fc600078ec0ff */
[----:B0-----:R-:W-:Y:S01]  /*b5e0*/  IMAD R0, R5, R2, RZ ;  /* 0x0000000205007224 */ /* 0x001fe200078e02ff */
[----:B------:R-:W-:-:S03]  /*b5f0*/  SHF.R.U32.HI R6, RZ, 0x3, R11 ;  /* 0x00000003ff067819 */ /* 0x000fc6000001160b */
[C---:B------:R-:W-:Y:S02]  /*b600*/  IMAD R5, R4.reuse, R3, R0 ;  /* 0x0000000304057224 */ /* 0x040fe400078e0200 */
[----:B------:R-:W-:Y:S01]  /*b610*/  IMAD.WIDE.U32 R2, R4, R2, UR4 ;  /* 0x0000000404027e25 */ /* 0x000fe2000f8e0002 */
[----:B------:R-:W0:Y:S01]  /*b620*/  @P0 LDC R0, c[0x0][0x450] ;  /* 0x00011400ff000b82 */ /* 0x000e220000000800 */
[----:B------:R-:W-:Y:S02]  /*b630*/  ULDC.64 UR4, c[0x0][0x2d0] ;  /* 0x0000b40000047ab9 */ /* 0x000fe40000000a00 */
[----:B------:R-:W-:Y:S02]  /*b640*/  IMAD.IADD R3, R3, 0x1, R5 ;  /* 0x0000000103037824 */ /* 0x000fe400078e0205 */
[----:B------:R-:W-:-:S03]  /*b650*/  IMAD.SHL.U32 R5, R12, 0x10, RZ ;  /* 0x000000100c057824 */ /* 0x000fc600078e00ff */
[----:B------:R-:W1:Y:S02]  /*b660*/  @P0 LDC R4, c[0x0][0x44c] ;  /* 0x00011300ff040b82 */ /* 0x000e640000000800 */
[----:B------:R-:W-:-:S05]  /*b670*/  LOP3.LUT R10, R6, 0x70, R5, 0xf8, !PT ;  /* 0x00000070060a7812 */ /* 0x000fca00078ef805 */
[----:B----4-:R-:W-:-:S04]  /*b680*/  IMAD R5, R9, 0x80, R10 ;  /* 0x0000008009057824 */ /* 0x010fc800078e020a */
        /* <DEDUP_REMOVED lines=34> */
[----:B------:R-:W-:Y:S02]  /*b8b0*/  IMAD R6, R9, 0x80, R6 ;  /* 0x0000008009067824 */ /* 0x000fe400078e0206 */
[----:B------:R-:W0:Y:S01]  /*b8c0*/  SHFL.IDX PT, R3, R0, RZ, 0x181f ;  /* 0x00181fff00037589 */ /* 0x000e2200000e0000 */
[----:B------:R-:W-:Y:S02]  /*b8d0*/  IMAD R4, R8, UR4, RZ ;  /* 0x0000000408047c24 */ /* 0x000fe4000f8e02ff */
[C---:B------:R-:W-:Y:S01]  /*b8e0*/  VIADD R9, R6.reuse, 0x10 ;  /* 0x0000001006097836 */ /* 0x040fe20000000000 */
[----:B------:R-:W-:Y:S01]  /*b8f0*/  SHFL.IDX PT, R14, R0, 0x1, 0x181f ;  /* 0x00381f00000e7f89 */ /* 0x000fe200000e0000 */
[C---:B------:R-:W-:Y:S01]  /*b900*/  VIADD R11, R6.reuse, 0x20 ;  /* 0x00000020060b7836 */ /* 0x040fe20000000000 */
        /* <DEDUP_REMOVED lines=8> */
[----:B------:R-:W-:-:S03]  /*b990*/  ISETP.GE.AND P2, PT, R9, R4, PT ;  /* 0x000000040900720c */ /* 0x000fc60003f46270 */
        /* <DEDUP_REMOVED lines=58> */
.L_x_2257:
[----:B------:R-:W-:Y:S01]  /*bd40*/  VIADD R3, R6, 0x70 ;  /* 0x0000007006037836 */ /* 0x000fe20000000000 */
[----:B------:R-:W-:Y:S04]  /*bd50*/  BSSY B0, `(.L_x_2167) ;  /* 0x000000c000007945 */ /* 0x000fe80003800000 */
[----:B------:R-:W-:Y:S01]  /*bd60*/  ISETP.GE.AND P2, PT, R3, R4, PT ;  /* 0x000000040300720c */ /* 0x000fe20003f46270 */
[----:B--2---:R-:W-:Y:S02]  /*bd70*/  IMAD.MOV.U32 R3, RZ, RZ, R2 ;  /* 0x000000ffff037224 */ /* 0x004fe400078e0002 */
[----:B-1----:R-:W-:-:S10]  /*bd80*/  IMAD.MOV.U32 R2, RZ, RZ, R14 ;  /* 0x000000ffff027224 */ /* 0x002fd400078e000e */
        /* <DEDUP_REMOVED lines=8> */
.L_x_2168:
[----:B------:R-:W-:Y:S05]  /*be10*/  BSYNC B0 ;  /* 0x0000000000007941 */ /* 0x000fea0003800000 */
.L_x_2167:
[----:B------:R-:W-:Y:S01]  /*be20*/  NOP ;  /* 0x0000000000007918 */ /* 0x000fe20000000000 */
[----:B------:R-:W-:Y:S01]  /*be30*/  SYNCS.ARRIVE.TRANS64.RED.A0T1 RZ, [UR38+0x28800], RZ ;  /* 0x028800ffffff79a7 */ /* 0x000fe20008200426 */
[----:B-1----:R-:W-:Y:S01]  /*be40*/  IMAD.MOV.U32 R2, RZ, RZ, 0x1 ;  /* 0x00000001ff027424 */ /* 0x002fe200078e00ff */
[----:B------:R-:W-:Y:S04]  /*be50*/  ARRIVES.LDGSTSBAR.64.TRANSCNT [UR38+0x28800] ;  /* 0x02880000ff0079b0 */ /* 0x000fe80008000aa6 */
[----:B------:R-:W-:Y:S01]  /*be60*/  SHF.L.U32 R2, R2, 0x1f, RZ ;  /* 0x0000001f02027819 */ /* 0x000fe200000006ff */
[----:B------:R-:W-:Y:S01]  /*be70*/  NOP ;  /* 0x0000000000007918 */ /* 0x000fe20000000000 */
[----:B------:R-:W0:Y:S01]  /*be80*/  LDL.LU R4, [R1+0x10] ;  /* 0x0000100001047983 */ /* 0x000e220000300800 */
[----:B------:R-:W-:Y:S03]  /*be90*/  SYNCS.ARRIVE.TRANS64.A1T0 RZ, [UR38+0x28800], RZ ;  /* 0x028800ffffff79a7 */ /* 0x000fe60008100026 */
[----:B------:R-:W2:Y:S01]  /*bea0*/  LDL R3, [R1+0x8] ;  /* 0x0000080001037983 */ /* 0x000ea20000100800 */
[----:B------:R-:W1:Y:S01]  /*beb0*/  SYNCS.PHASECHK.TRANS64.TRYWAIT P0, [UR38+0x28820], R2 ;  /* 0x02882002ff0075a7 */ /* 0x000e620008000166 */
[----:B0-----:R-:W-:-:S05]  /*bec0*/  VIADD R0, R4, 0xfffffffe ;  /* 0xfffffffe04007836 */ /* 0x001fca0000000000 */
[----:B--2---:R-:W-:Y:S01]  /*bed0*/  ISETP.GE.AND P1, PT, R0, R3, PT ;  /* 0x000000030000720c */ /* 0x004fe20003f26270 */
[----:B-1----:R-:W-:-:S12]  /*bee0*/  @!P0 BRA `(.L_x_2169) ;  /* 0x0000002c00a88947 */ /* 0x002fd80003800000 */
.L_x_2258:
[----:B------:R-:W-:Y:S02]  /*bef0*/  IMAD.MOV.U32 R9, RZ, RZ, 0x1 ;  /* 0x00000001ff097424 */ /* 0x000fe400078e00ff */
[----:B------:R-:W-:Y:S01]  /*bf00*/  IMAD.MOV.U32 R8, RZ, RZ, RZ ;  /* 0x000000ffff087224 */ /* 0x000fe200078e00ff */
[----:B------:R-:W-:Y:S06]  /*bf10*/  @!P1 BRA `(.L_x_2170) ;  /* 0x0000001800489947 */ /* 0x000fec0003800000 */
[----:B------:R-:W2:Y:S04]  /*bf20*/  LDL.LU R4, [R1+0xc] ;  /* 0x00000c0001047983 */ /* 0x000ea80000300800 */
[----:B0-----:R-:W3:Y:S01]  /*bf30*/  LDL.LU R3, [R1+0x8] ;  /* 0x0000080001037983 */ /* 0x001ee20000300800 */
[----:B------:R-:W-:Y:S01]  /*bf40*/  UIADD3 UR4, UR39, 0x1, URZ ;  /* 0x0000000127047890 */ /* 0x000fe2000fffe03f */
[----:B------:R-:W-:Y:S01]  /*bf50*/  IMAD.MOV.U32 R9, RZ, RZ, 0x1 ;  /* 0x00000001ff097424 */ /* 0x000fe200078e00ff */
[----:B------:R-:W0:Y:S02]  /*bf60*/  S2R R6, SR_TID.X ;  /* 0x0000000000067919 */ /* 0x000e240000002100 */
[----:B0-----:R-:W-:Y:S02]  /*bf70*/  LOP3.LUT R10, R6, 0x1f, RZ, 0xc0, !PT ;  /* 0x0000001f060a7812 */ /* 0x001fe400078ec0ff */
[----:B--2---:R-:W-:Y:S01]  /*bf80*/  IMAD R2, R4, UR4, RZ ;  /* 0x0000000404027c24 */ /* 0x004fe2000f8e02ff */
[----:B---3--:R-:W-:-:S04]  /*bf90*/  LOP3.LUT R3, RZ, R3, RZ, 0x33, !PT ;  /* 0x00000003ff037212 */ /* 0x008fc800078e33ff */
[----:B------:R-:W-:-:S05]  /*bfa0*/  VIMNMX R2, R2, UR40, PT ;  /* 0x0000002802027c48 */ /* 0x000fca000bfe0100 */
[----:B------:R-:W-:-:S05]  /*bfb0*/  IMAD.MOV R4, RZ, RZ, -R2 ;  /* 0x000000ffff047224 */ /* 0x000fca00078e0a02 */
[----:B------:R-:W-:Y:S02]  /*bfc0*/  VIADDMNMX R5, R4, 0x1, R3, !PT ;  /* 0x0000000104057846 */ /* 0x000fe40007800103 */
[----:B------:R-:W-:-:S03]  /*bfd0*/  LOP3.LUT R3, RZ, R2, RZ, 0x33, !PT ;  /* 0x00000002ff037212 */ /* 0x000fc600078e33ff */
[----:B------:R-:W-:Y:S02]  /*bfe0*/  VIADD R4, R5, 0xfffffffe ;  /* 0xfffffffe05047836 */ /* 0x000fe40000000000 */
[----:B------:R-:W-:-:S03]  /*bff0*/  IMAD.IADD R5, R2, 0x1, R5 ;  /* 0x0000000102057824 */ /* 0x000fc600078e0205 */
[----:B------:R-:W-:Y:S01]  /*c000*/  ISETP.NE.AND P0, PT, R4, R3, PT ;  /* 0x000000030400720c */ /* 0x000fe20003f05270 */
[----:B------:R-:W-:Y:S01]  /*c010*/  IMAD.MOV.U32 R4, RZ, RZ, R16 ;  /* 0x000000ffff047224 */ /* 0x000fe200078e0010 */
[----:B------:R-:W-:-:S11]  /*c020*/  LOP3.LUT R12, R5, 0x1, RZ, 0xc0, !PT ;  /* 0x00000001050c7812 */ /* 0x000fd600078ec0ff */
[----:B------:R-:W-:Y:S05]  /*c030*/  @!P0 BRA `(.L_x_2171) ;  /* 0x0000001000088947 */ /* 0x000fea0003800000 */
[----:B------:R-:W-:Y:S01]  /*c040*/  BSSY B0, `(.L_x_2171) ;  /* 0x0000101000007945 */ /* 0x000fe20003800000 */
[----:B------:R-:W-:Y:S02]  /*c050*/  IMAD.IADD R6, R5, 0x1, -R12 ;  /* 0x0000000105067824 */ /* 0x000fe400078e0a0c */
[----:B------:R-:W-:Y:S02]  /*c060*/  IMAD.MOV.U32 R7, RZ, RZ, 0x1 ;  /* 0x00000001ff077424 */ /* 0x000fe400078e00ff */
[----:B------:R-:W-:-:S07]  /*c070*/  IMAD.MOV.U32 R4, RZ, RZ, R16 ;  /* 0x000000ffff047224 */ /* 0x000fce00078e0010 */
.L_x_2202:
[----:B------:R-:W2:Y:S01]  /*c080*/  LDL R2, [R1] ;  /* 0x0000000001027983 */ /* 0x000ea20000100800 */
[----:B------:R-:W-:Y:S01]  /*c090*/  VIADD R6, R6, 0xfffffffe ;  /* 0xfffffffe06067836 */ /* 0x000fe20000000000 */
[----:B------:R-:W-:Y:S04]  /*c0a0*/  BSSY B1, `(.L_x_2172) ;  /* 0x000007a000017945 */ /* 0x000fe80003800000 */
[----:B------:R-:W-:Y:S02]  /*c0b0*/  ISETP.NE.AND P1, PT, R6, RZ, PT ;  /* 0x000000ff0600720c */ /* 0x000fe40003f25270 */
[----:B--2---:R-:W-:-:S13]  /*c0c0*/  ISETP.NE.AND P0, PT, R2, RZ, PT ;  /* 0x000000ff0200720c */ /* 0x004fda0003f05270 */
[----:B------:R-:W-:Y:S05]  /*c0d0*/  @!P0 BRA `(.L_x_2173) ;  /* 0x0000000400d88947 */ /* 0x000fea0003800000 */
[----:B------:R-:W2:Y:S01]  /*c0e0*/  LDL R2, [R1+0x4] ;  /* 0x0000040001027983 */ /* 0x000ea20000100800 */
[----:B------:R-:W-:Y:S01]  /*c0f0*/  IMAD.MOV.U32 R9, RZ, RZ, R0 ;  /* 0x000000ffff097224 */ /* 0x000fe200078e0000 */
[----:B--2---:R-:W-:-:S13]  /*c100*/  ISETP.NE.AND P0, PT, R2, RZ, PT ;  /* 0x000000ff0200720c */ /* 0x004fda0003f05270 */
[----:B------:R-:W-:Y:S05]  /*c110*/  @!P0 BRA `(.L_x_2174) ;  /* 0x0000000000488947 */ /* 0x000fea0003800000 */
[----:B------:R-:W0:Y:S01]  /*c120*/  LDC R9, c[0x0][0x43c] ;  /* 0x00010f00ff097b82 */ /* 0x000e220000000800 */
[----:B------:R-:W-:Y:S02]  /*c130*/  ULDC.64 UR4, c[0x0][0x428] ;  /* 0x00010a0000047ab9 */ /* 0x000fe40000000a00 */
[----:B------:R-:W-:Y:S01]  /*c140*/  IMAD R5, R19, UR4, RZ ;  /* 0x0000000413057c24 */ /* 0x000fe2000f8e02ff */
[----:B0-----:R-:W-:-:S13]  /*c150*/  ISETP.NE.AND P0, PT, R9, 0x1, PT ;  /* 0x000000010900780c */ /* 0x001fda0003f05270 */
[----:B------:R-:W0:Y:S02]  /*c160*/  @P0 LDC.64 R2, c[0x0][0x440] ;  /* 0x00011000ff020b82 */ /* 0x000e240000000a00 */
[----:B0-----:R-:W-:-:S04]  /*c170*/  @P0 IMAD.HI.U32 R4, R0, R2, RZ ;  /* 0x0000000200040227 */ /* 0x001fc800078e00ff */
[----:B------:R-:W-:Y:S01]  /*c180*/  IMAD.MOV.U32 R2, RZ, RZ, R0 ;  /* 0x000000ffff027224 */ /* 0x000fe200078e0000 */
[----:B------:R-:W-:Y:S01]  /*c190*/  @P0 SHF.R.U32.HI R2, RZ, R3, R4 ;  /* 0x00000003ff020219 */ /* 0x000fe20000011604 */
[----:B------:R-:W-:-:S04]  /*c1a0*/  IMAD R4, R18, UR5, R5 ;  /* 0x0000000512047c24 */ /* 0x000fc8000f8e0205 */
[----:B------:R-:W-:-:S04]  /*c1b0*/  IMAD.MOV R3, RZ, RZ, -R2 ;  /* 0x000000ffff037224 */ /* 0x000fc800078e0a02 */
[----:B------:R-:W-:Y:S01]  /*c1c0*/  IMAD R9, R9, R3, R0 ;  /* 0x0000000309097224 */ /* 0x000fe200078e0200 */
[----:B------:R-:W-:-:S03]  /*c1d0*/  SHF.R.S32.HI R3, RZ, 0x1f, R2 ;  /* 0x0000001fff037819 */ /* 0x000fc60000011402 */
[----:B------:R-:W-:Y:S01]  /*c1e0*/  IMAD.WIDE.U32 R2, R18, UR4, R2 ;  /* 0x0000000412027c25 */ /* 0x000fe2000f8e0002 */
[----:B------:R-:W-:-:S03]  /*c1f0*/  ULDC.64 UR4, c[0x0][0x418] ;  /* 0x0001060000047ab9 */ /* 0x000fc60000000a00 */
[----:B------:R-:W-:Y:S01]  /*c200*/  IMAD.IADD R3, R4, 0x1, R3 ;  /* 0x0000000104037824 */ /* 0x000fe200078e0203 */
[----:B------:R-:W-:-:S04]  /*c210*/  LEA R4, P0, R2, UR4, 0x2 ;  /* 0x0000000402047c11 */ /* 0x000fc8000f8010ff */
[----:B------:R-:W-:-:S05]  /*c220*/  LEA.HI.X R5, R2, UR5, R3, 0x2, P0 ;  /* 0x0000000502057c11 */ /* 0x000fca00080f1403 */
[----:B------:R0:W5:Y:S04]  /*c230*/  LDG.E R4, desc[UR42][R4.64] ;  /* 0x0000002a04047981 */ /* 0x000168000c1e1900 */
.L_x_2174:
[----:B------:R-:W1:Y:S01]  /*c240*/  S2R R2, SR_TID.X ;  /* 0x0000000000027919 */ /* 0x000e620000002100 */
[----:B------:R-:W-:Y:S01]  /*c250*/  BSSY B2, `(.L_x_2175) ;  /* 0x0000006000027945 */ /* 0x000fe20003800000 */
[----:B-1----:R-:W-:Y:S02]  /*c260*/  LOP3.LUT R3, R2, 0x7f, RZ, 0xc0, !PT ;  /* 0x0000007f02037812 */ /* 0x002fe400078ec0ff */
[----:B------:R-:W-:Y:S02]  /*c270*/  SHF.L.U32 R2, R7, 0x1f, RZ ;  /* 0x0000001f07027819 */ /* 0x000fe400000006ff */
[----:B------:R-:W-:Y:S02]  /*c280*/  ISETP.NE.AND P2, PT, R3, RZ, PT ;  /* 0x000000ff0300720c */ /* 0x000fe40003f45270 */
[----:B------:R-:W1:Y:S02]  /*c290*/  SYNCS.PHASECHK.TRANS64.TRYWAIT P0, [UR38+0x28848], R2 ;  /* 0x02884802ff0075a7 */ /* 0x000e640008000166 */
[----:B-1----:R-:W-:Y:S09]  /*c2a0*/  @!P0 BRA `(.L_x_2176) ;  /* 0x0000002800d08947 */ /* 0x002ff20003800000 */
.L_x_2259:
[----:B------:R-:W-:Y:S05]  /*c2b0*/  BSYNC B2 ;  /* 0x0000000000027941 */ /* 0x000fea0003800000 */
.L_x_2175:
[----:B------:R-:W-:Y:S04]  /*c2c0*/  BSSY B2, `(.L_x_2177) ;  /* 0x0000007000027945 */ /* 0x000fe80003800000 */
[----:B------:R-:W-:Y:S05]  /*c2d0*/  @P2 BRA `(.L_x_2178) ;  /* 0x0000000000142947 */ /* 0x000fea0003800000 */
[----:B------:R-:W-:Y:S01]  /*c2e0*/  ISETP.NE.AND P0, PT, R10, RZ, PT ;  /* 0x000000ff0a00720c */ /* 0x000fe20003f05270 */
[----:B-1----:R-:W-:-:S04]  /*c2f0*/  IMAD.MOV.U32 R3, RZ, RZ, 0x8000 ;  /* 0x00008000ff037424 */ /* 0x002fc800078e00ff */
[----:B------:R2:W-:Y:S08]  /*c300*/  SYNCS.ARRIVE.TRANS64 RZ, [UR38+0x28838], R3 ;  /* 0x02883803ffff79a7 */ /* 0x0005f00008000026 */
[----:B--2---:R-:W-:Y:S05]  /*c310*/  @!P0 BRA `(.L_x_2178) ;  /* 0x0000000000048947 */ /* 0x004fea0003800000 */
[----:B------:R-:W-:Y:S01]  /*c320*/  BPT.TRAP 0x1 ;  /* 0x000000040000795c */ /* 0x000fe20000300000 */
.L_x_2178:
[----:B------:R-:W-:Y:S05]  /*c330*/  BSYNC B2 ;  /* 0x0000000000027941 */ /* 0x000fea0003800000 */
.L_x_2177:
        /* <DEDUP_REMOVED lines=11> */
.L_x_2179:
        /* <DEDUP_REMOVED lines=13> */
.L_x_2180:
        /* <DEDUP_REMOVED lines=12> */
.L_x_2260:
[----:B------:R-:W-:Y:S05]  /*c580*/  BSYNC B2 ;  /* 0x0000000000027941 */ /* 0x000fea0003800000 */
.L_x_2181:
        /* <DEDUP_REMOVED lines=9> */
.L_x_2184:
[----:B------:R-:W-:Y:S05]  /*c620*/  BSYNC B2 ;  /* 0x0000000000027941 */ /* 0x000fea0003800000 */
.L_x_2183:
        /* <DEDUP_REMOVED lines=10> */
.L_x_2185:
        /* <DEDUP_REMOVED lines=13> */
.L_x_2186:
        /* <DEDUP_REMOVED lines=10> */
.L_x_2173:
[----:B------:R-:W-:Y:S05]  /*c840*/  BSYNC B1 ;  /* 0x0000000000017941 */ /* 0x000fea0003800000 */
.L_x_2172:
[----:B------:R-:W2:Y:S01]  /*c850*/  LDL R2, [R1] ;  /* 0x0000000001027983 */ /* 0x000ea20000100800 */
[----:B------:R-:W-:Y:S01]  /*c860*/  BSSY B1, `(.L_x_2187) ;  /* 0x000007b000017945 */ /* 0x000fe20003800000 */
[----:B------:R-:W-:Y:S02]  /*c870*/  LOP3.LUT R9, R7, 0x1, RZ, 0x3c, !PT ;  /* 0x0000000107097812 */ /* 0x000fe400078e3cff */
[----:B--2---:R-:W-:-:S13]  /*c880*/  ISETP.NE.AND P0, PT, R2, RZ, PT ;  /* 0x000000ff0200720c */ /* 0x004fda0003f05270 */
[----:B------:R-:W-:Y:S05]  /*c890*/  @!P0 BRA `(.L_x_2188) ;  /* 0x0000000400dc8947 */ /* 0x000fea0003800000 */
[----:B------:R-:W2:Y:S01]  /*c8a0*/  LDL R2, [R1+0x4] ;  /* 0x0000040001027983 */ /* 0x000ea20000100800 */
[----:B------:R-:W-:Y:S01]  /*c8b0*/  VIADD R11, R0, 0xffffffff ;  /* 0xffffffff000b7836 */ /* 0x000fe20000000000 */
[----:B--2---:R-:W-:-:S13]  /*c8c0*/  ISETP.NE.AND P0, PT, R2, RZ, PT ;  /* 0x000000ff0200720c */ /* 0x004fda0003f05270 */
[----:B------:R-:W-:Y:S05]  /*c8d0*/  @!P0 BRA `(.L_x_2189) ;  /* 0x0000000000488947 */ /* 0x000fea0003800000 */
        /* <DEDUP_REMOVED lines=10> */
[----:B------:R-:W-:-:S04]  /*c980*/  IMAD R4, R19, UR4, RZ ;  /* 0x0000000413047c24 */ /* 0x000fc8000f8e02ff */
[C---:B------:R-:W-:Y:S02]  /*c990*/  IMAD R4, R18.reuse, UR5, R4 ;  /* 0x0000000512047c24 */ /* 0x040fe4000f8e0204 */
[----:B------:R-:W-:Y:S01]  /*c9a0*/  IMAD.WIDE.U32 R2, R18, UR4, R2 ;  /* 0x0000000412027c25 */ /* 0x000fe2000f8e0002 */
[----:B------:R-:W-:-:S03]  /*c9b0*/  ULDC.64 UR4, c[0x0][0x418] ;  /* 0x0001060000047ab9 */ /* 0x000fc60000000a00 */
[----:B------:R-:W-:Y:S01]  /*c9c0*/  IMAD.IADD R3, R4, 0x1, R3 ;  /* 0x0000000104037824 */ /* 0x000fe200078e0203 */
[----:B------:R-:W-:-:S04]  /*c9d0*/  LEA R4, P0, R2, UR4, 0x2 ;  /* 0x0000000402047c11 */ /* 0x000fc8000f8010ff */
[----:B------:R-:W-:-:S05]  /*c9e0*/  LEA.HI.X R5, R2, UR5, R3, 0x2, P0 ;  /* 0x0000000502057c11 */ /* 0x000fca00080f1403 */
[----:B------:R0:W5:Y:S04]  /*c9f0*/  LDG.E R4, desc[UR42][R4.64] ;  /* 0x0000002a04047981 */ /* 0x000168000c1e1900 */
.L_x_2189:
[----:B------:R-:W1:Y:S01]  /*ca00*/  S2R R2, SR_TID.X ;  /* 0x0000000000027919 */ /* 0x000e620000002100 */
[----:B------:R-:W-:Y:S01]  /*ca10*/  BSSY B2, `(.L_x_2190) ;  /* 0x0000006000027945 */ /* 0x000fe20003800000 */
[----:B-1----:R-:W-:Y:S02]  /*ca20*/  LOP3.LUT R3, R2, 0x7f, RZ, 0xc0, !PT ;  /* 0x0000007f02037812 */ /* 0x002fe400078ec0ff */
[----:B------:R-:W-:Y:S02]  /*ca30*/  SHF.L.U32 R2, R9, 0x1f, RZ ;  /* 0x0000001f09027819 */ /* 0x000fe400000006ff */
[----:B------:R-:W-:Y:S02]  /*ca40*/  ISETP.NE.AND P2, PT, R3, RZ, PT ;  /* 0x000000ff0300720c */ /* 0x000fe40003f45270 */
[----:B------:R-:W1:Y:S02]  /*ca50*/  SYNCS.PHASECHK.TRANS64.TRYWAIT P0, [UR38+0x28840], R2 ;  /* 0x02884002ff0075a7 */ /* 0x000e640008000166 */
[----:B-1----:R-:W-:Y:S09]  /*ca60*/  @!P0 BRA `(.L_x_2191) ;  /* 0x0000002400108947 */ /* 0x002ff20003800000 */
.L_x_2261:
[----:B------:R-:W-:Y:S05]  /*ca70*/  BSYNC B2 ;  /* 0x0000000000027941 */ /* 0x000fea0003800000 */
.L_x_2190:
[----:B------:R-:W-:Y:S04]  /*ca80*/  BSSY B2, `(.L_x_2192) ;  /* 0x0000007000027945 */ /* 0x000fe80003800000 */
[----:B------:R-:W-:Y:S05]  /*ca90*/  @P2 BRA `(.L_x_2193) ;  /* 0x0000000000142947 */ /* 0x000fea0003800000 */
[----:B------:R-:W-:Y:S01]  /*caa0*/  ISETP.NE.AND P0, PT, R10, RZ, PT ;  /* 0x000000ff0a00720c */ /* 0x000fe20003f05270 */
[----:B-1----:R-:W-:-:S04]  /*cab0*/  IMAD.MOV.U32 R2, RZ, RZ, 0x8000 ;  /* 0x00008000ff027424 */ /* 0x002fc800078e00ff */
[----:B------:R2:W-:Y:S08]  /*cac0*/  SYNCS.ARRIVE.TRANS64 RZ, [UR38+0x28830], R2 ;  /* 0x02883002ffff79a7 */ /* 0x0005f00008000026 */
[----:B--2---:R-:W-:Y:S05]  /*cad0*/  @!P0 BRA `(.L_x_2193) ;  /* 0x0000000000048947 */ /* 0x004fea0003800000 */
[----:B------:R-:W-:Y:S01]  /*cae0*/  BPT.TRAP 0x1 ;  /* 0x000000040000795c */ /* 0x000fe20000300000 */
.L_x_2193:
[----:B------:R-:W-:Y:S05]  /*caf0*/  BSYNC B2 ;  /* 0x0000000000027941 */ /* 0x000fea0003800000 */
.L_x_2192:
        /* <DEDUP_REMOVED lines=11> */
.L_x_2194:
        /* <DEDUP_REMOVED lines=14> */
.L_x_2195:
        /* <DEDUP_REMOVED lines=12> */
.L_x_2262:
[----:B------:R-:W-:Y:S05]  /*cd50*/  BSYNC B2 ;  /* 0x0000000000027941 */ /* 0x000fea0003800000 */
.L_x_2196:
        /* <DEDUP_REMOVED lines=9> */
.L_x_2199:
[----:B------:R-:W-:Y:S05]  /*cdf0*/  BSYNC B2 ;  /* 0x0000000000027941 */ /* 0x000fea0003800000 */
.L_x_2198:
        /* <DEDUP_REMOVED lines=10> */
.L_x_2200:
        /* <DEDUP_REMOVED lines=13> */
.L_x_2201:
        /* <DEDUP_REMOVED lines=10> */
.L_x_2188:
[----:B------:R-:W-:Y:S05]  /*d010*/  BSYNC B1 ;  /* 0x0000000000017941 */ /* 0x000fea0003800000 */
.L_x_2187:
[----:B------:R-:W-:Y:S02]  /*d020*/  VIADD R0, R0, 0xfffffffe ;  /* 0xfffffffe00007836 */ /* 0x000fe40000000000 */
[----:B------:R-:W-:Y:S01]  /*d030*/  IMAD.MOV.U32 R7, RZ, RZ, R9 ;  /* 0x000000ffff077224 */ /* 0x000fe200078e0009 */
[----:B------:R-:W-:Y:S06]  /*d040*/  @P1 BRA `(.L_x_2202) ;  /* 0xfffffff0000c1947 */ /* 0x000fec000383ffff */
[----:B------:R-:W-:Y:S05]  /*d050*/  BSYNC B0 ;  /* 0x0000000000007941 */ /* 0x000fea0003800000 */
.L_x_2171:
[----:B------:R-:W-:Y:S01]  /*d060*/  ISETP.NE.AND P0, PT, R12, RZ, PT ;  /* 0x000000ff0c00720c */ /* 0x000fe20003f05270 */
[----:B------:R-:W-:-:S12]  /*d070*/  BSSY B0, `(.L_x_2170) ;  /* 0x000007c000007945 */ /* 0x000fd80003800000 */
[----:B------:R-:W-:Y:S05]  /*d080*/  @!P0 BRA `(.L_x_2203) ;  /* 0x0000000400e88947 */ /* 0x000fea0003800000 */
[----:B------:R-:W2:Y:S01]  /*d090*/  LDL R2, [R1] ;  /* 0x0000000001027983 */ /* 0x000ea20000100800 */
[----:B------:R-:W-:Y:S01]  /*d0a0*/  IMAD.MOV.U32 R8, RZ, RZ, 0x1 ;  /* 0x00000001ff087424 */ /* 0x000fe200078e00ff */
[----:B--2---:R-:W-:-:S13]  /*d0b0*/  ISETP.NE.AND P1, PT, R2, RZ, PT ;  /* 0x000000ff0200720c */ /* 0x004fda0003f25270 */
[----:B------:R-:W-:Y:S05]  /*d0c0*/  @!P1 BRA `(.L_x_2203) ;  /* 0x0000000400d89947 */ /* 0x000fea0003800000 */
[----:B------:R-:W2:Y:S02]  /*d0d0*/  LDL.LU R2, [R1+0x4] ;  /* 0x0000040001027983 */ /* 0x000ea40000300800 */
[----:B--2---:R-:W-:-:S13]  /*d0e0*/  ISETP.NE.AND P1, PT, R2, RZ, PT ;  /* 0x000000ff0200720c */ /* 0x004fda0003f25270 */
[----:B------:R-:W-:Y:S05]  /*d0f0*/  @!P1 BRA `(.L_x_2204) ;  /* 0x00000000004c9947 */ /* 0x000fea0003800000 */
[----:B------:R-:W0:Y:S01]  /*d100*/  LDC R7, c[0x0][0x43c] ;  /* 0x00010f00ff077b82 */ /* 0x000e220000000800 */
[----:B------:R-:W-:Y:S01]  /*d110*/  IMAD.MOV.U32 R6, RZ, RZ, R0 ;  /* 0x000000ffff067224 */ /* 0x000fe200078e0000 */
[----:B------:R-:W-:Y:S02]  /*d120*/  ULDC.64 UR4, c[0x0][0x428] ;  /* 0x00010a0000047ab9 */ /* 0x000fe40000000a00 */
[----:B------:R-:W-:-:S04]  /*d130*/  IMAD R19, R19, UR4, RZ ;  /* 0x0000000413137c24 */ /* 0x000fc8000f8e02ff */
[----:B------:R-:W-:Y:S01]  /*d140*/  IMAD R19, R18, UR5, R19 ;  /* 0x0000000512137c24 */ /* 0x000fe2000f8e0213 */
[----:B0-----:R-:W-:-:S13]  /*d150*/  ISETP.NE.AND P0, PT, R7, 0x1, PT ;  /* 0x000000010700780c */ /* 0x001fda0003f05270 */
[----:B------:R-:W0:Y:S02]  /*d160*/  @P0 LDC.64 R2, c[0x0][0x440] ;  /* 0x00011000ff020b82 */ /* 0x000e240000000a00 */
[----:B0-----:R-:W-:-:S05]  /*d170*/  @P0 IMAD.HI.U32 R2, R0, R2, RZ ;  /* 0x0000000200020227 */ /* 0x001fca00078e00ff */
[----:B------:R-:W-:-:S04]  /*d180*/  @P0 SHF.R.U32.HI R6, RZ, R3, R2 ;  /* 0x00000003ff060219 */ /* 0x000fc80000011602 */
[--C-:B------:R-:W-:Y:S01]  /*d190*/  SHF.R.S32.HI R3, RZ, 0x1f, R6.reuse ;  /* 0x0000001fff037819 */ /* 0x100fe20000011406 */
        /* <DEDUP_REMOVED lines=9> */
.L_x_2204:
[----:B------:R-:W1:Y:S01]  /*d230*/  S2R R2, SR_TID.X ;  /* 0x0000000000027919 */ /* 0x000e620000002100 */
[----:B------:R-:W-:Y:S01]  /*d240*/  BSSY B1, `(.L_x_2205) ;  /* 0x0000006000017945 */ /* 0x000fe20003800000 */
[----:B-1----:R-:W-:Y:S02]  /*d250*/  LOP3.LUT R3, R2, 0x7f, RZ, 0xc0, !PT ;  /* 0x0000007f02037812 */ /* 0x002fe400078ec0ff */
[----:B------:R-:W-:Y:S02]  /*d260*/  SHF.L.U32 R2, R9, 0x1f, RZ ;  /* 0x0000001f09027819 */ /* 0x000fe400000006ff */
[----:B------:R-:W-:Y:S02]  /*d270*/  ISETP.NE.AND P1, PT, R3, RZ, PT ;  /* 0x000000ff0300720c */ /* 0x000fe40003f25270 */
[----:B------:R-:W1:Y:S02]  /*d280*/  SYNCS.PHASECHK.TRANS64.TRYWAIT P0, [UR38+0x28848], R2 ;  /* 0x02884802ff0075a7 */ /* 0x000e640008000166 */
[----:B-1----:R-:W-:Y:S09]  /*d290*/  @!P0 BRA `(.L_x_2206) ;  /* 0x0000001c00348947 */ /* 0x002ff20003800000 */
.L_x_2263:
[----:B------:R-:W-:Y:S05]  /*d2a0*/  BSYNC B1 ;  /* 0x0000000000017941 */ /* 0x000fea0003800000 */
.L_x_2205:
[----:B------:R-:W-:Y:S04]  /*d2b0*/  BSSY B1, `(.L_x_2207) ;  /* 0x0000007000017945 */ /* 0x000fe80003800000 */
[----:B------:R-:W-:Y:S05]  /*d2c0*/  @P1 BRA `(.L_x_2208) ;  /* 0x0000000000141947 */ /* 0x000fea0003800000 */
[----:B------:R-:W-:Y:S01]  /*d2d0*/  ISETP.NE.AND P0, PT, R10, RZ, PT ;  /* 0x000000ff0a00720c */ /* 0x000fe20003f05270 */
[----:B-1----:R-:W-:-:S04]  /*d2e0*/  IMAD.MOV.U32 R3, RZ, RZ, 0x8000 ;  /* 0x00008000ff037424 */ /* 0x002fc800078e00ff */
[----:B------:R2:W-:Y:S08]  /*d2f0*/  SYNCS.ARRIVE.TRANS64 RZ, [UR38+0x28838], R3 ;  /* 0x02883803ffff79a7 */ /* 0x0005f00008000026 */
[----:B--2---:R-:W-:Y:S05]  /*d300*/  @!P0 BRA `(.L_x_2208) ;  /* 0x0000000000048947 */ /* 0x004fea0003800000 */
[----:B------:R-:W-:Y:S01]  /*d310*/  BPT.TRAP 0x1 ;  /* 0x000000040000795c */ /* 0x000fe20000300000 */
.L_x_2208:
[----:B------:R-:W-:Y:S05]  /*d320*/  BSYNC B1 ;  /* 0x0000000000017941 */ /* 0x000fea0003800000 */
.L_x_2207:
        /* <DEDUP_REMOVED lines=11> */
.L_x_2209:
        /* <DEDUP_REMOVED lines=14> */
.L_x_2210:
        /* <DEDUP_REMOVED lines=11> */
.L_x_2264:
[----:B------:R-:W-:Y:S05]  /*d570*/  BSYNC B1 ;  /* 0x0000000000017941 */ /* 0x000fea0003800000 */
.L_x_2211:
        /* <DEDUP_REMOVED lines=9> */
.L_x_2214:
[----:B------:R-:W-:Y:S05]  /*d610*/  BSYNC B1 ;  /* 0x0000000000017941 */ /* 0x000fea0003800000 */
.L_x_2213:
        /* <DEDUP_REMOVED lines=10> */
.L_x_2215:
        /* <DEDUP_REMOVED lines=13> */
.L_x_2216:
        /* <DEDUP_REMOVED lines=10> */
.L_x_2203:
[----:B------:R-:W-:Y:S05]  /*d830*/  BSYNC B0 ;  /* 0x0000000000007941 */ /* 0x000fea0003800000 */
.L_x_2170:
[----:B------:R-:W2:Y:S01]  /*d840*/  LDL.LU R0, [R1] ;  /* 0x0000000001007983 */ /* 0x000ea20000300800 */
[----:B------:R-:W-:Y:S01]  /*d850*/  BSSY B0, `(.L_x_2217) ;  /* 0x0000037000007945 */ /* 0x000fe20003800000 */
[----:B--2---:R-:W-:-:S13]  /*d860*/  ISETP.NE.AND P0, PT, R0, RZ, PT ;  /* 0x000000ff0000720c */ /* 0x004fda0003f05270 */
[----:B------:R-:W-:Y:S05]  /*d870*/  @!P0 BRA `(.L_x_2218) ;  /* 0x0000000000d08947 */ /* 0x000fea0003800000 */
[----:B------:R-:W1:Y:S01]  /*d880*/  S2R R0, SR_TID.X ;  /* 0x0000000000007919 */ /* 0x000e620000002100 */
[----:B0-----:R-:W-:Y:S01]  /*d890*/  LEA R3, R8, UR38, 0x3 ;  /* 0x0000002608037c11 */ /* 0x001fe2000f8e18ff */
[----:B------:R-:W-:Y:S01]  /*d8a0*/  BSSY B1, `(.L_x_2219) ;  /* 0x0000006000017945 */ /* 0x000fe20003800000 */
[----:B-1----:R-:W-:Y:S02]  /*d8b0*/  LOP3.LUT R2, R0, 0x7f, RZ, 0xc0, !PT ;  /* 0x0000007f00027812 */ /* 0x002fe400078ec0ff */
[----:B------:R-:W-:Y:S02]  /*d8c0*/  SHF.L.U32 R0, R9, 0x1f, RZ ;  /* 0x0000001f09007819 */ /* 0x000fe400000006ff */
[----:B------:R-:W-:Y:S02]  /*d8d0*/  ISETP.NE.AND P1, PT, R2, RZ, PT ;  /* 0x000000ff0200720c */ /* 0x000fe40003f25270 */
[----:B------:R-:W0:Y:S02]  /*d8e0*/  SYNCS.PHASECHK.TRANS64.TRYWAIT P0, [R3+URZ+0x28860], R0 ;  /* 0x02886000030075a7 */ /* 0x000e24000800017f */
[----:B0-----:R-:W-:Y:S09]  /*d8f0*/  @!P0 BRA `(.L_x_2220) ;  /* 0x0000001400cc8947 */ /* 0x001ff20003800000 */
.L_x_2265:
[----:B------:R-:W-:Y:S05]  /*d900*/  BSYNC B1 ;  /* 0x0000000000017941 */ /* 0x000fea0003800000 */
.L_x_2219:
        /* <DEDUP_REMOVED lines=8> */
.L_x_2222:
[----:B------:R-:W-:Y:S05]  /*d990*/  BSYNC B1 ;  /* 0x0000000000017941 */ /* 0x000fea0003800000 */
.L_x_2221:
        /* <DEDUP_REMOVED lines=13> */
.L_x_2223:
        /* <DEDUP_REMOVED lines=13> */
.L_x_2224:
        /* <DEDUP_REMOVED lines=8> */
.L_x_2218:
[----:B------:R-:W-:Y:S05]  /*dbc0*/  BSYNC B0 ;  /* 0x0000000000007941 */ /* 0x000fea0003800000 */
.L_x_2217:
[----:B0-----:R-:W-:Y:S02]  /*dbd0*/  VIADD R0, R8, 0x1 ;  /* 0x0000000108007836 */ /* 0x001fe40000000000 */
[----:B------:R-:W-:-:S03]  /*dbe0*/  IMAD.MOV.U32 R3, RZ, RZ, RZ ;  /* 0x000000ffff037224 */ /* 0x000fc600078e00ff */
[----:B------:R-:W-:-:S04]  /*dbf0*/  ISETP.NE.AND P0, PT, R0, 0x2, PT ;  /* 0x000000020000780c */ /* 0x000fc80003f05270 */
[----:B------:R-:W-:Y:S02]  /*dc00*/  SEL R2, RZ, 0x1, P0 ;  /* 0x00000001ff027807 */ /* 0x000fe40000000000 */
[----:B------:R-:W-:Y:S02]  /*dc10*/  SEL R0, R0, RZ, P0 ;  /* 0x000000ff00007207 */ /* 0x000fe40000000000 */
[----:B------:R-:W-:-:S07]  /*dc20*/  LOP3.LUT R9, R9, R2, RZ, 0x3c, !PT ;  /* 0x0000000209097212 */ /* 0x000fce00078e3cff */
.L_x_2154:
[----:B------:R-:W0:Y:S01]  /*dc30*/  S2R R5, SR_CgaCtaId ;  /* 0x0000000000057919 */ /* 0x000e220000008800 */
[----:B------:R-:W-:Y:S02]  /*dc40*/  MOV R2, 0x400 ;  /* 0x0000040000027802 */ /* 0x000fe40000000f00 */
[----:B------:R-:W-:Y:S02]  /*dc50*/  SHF.L.U32 R3, R3, 0x1f, RZ ;  /* 0x0000001f03037819 */ /* 0x000fe400000006ff */
[----:B0-----:R-:W-:-:S04]  /*dc60*/  LEA R2, R5, R2, 0x18 ;  /* 0x0000000205027211 */ /* 0x001fc800078ec0ff */
[----:B------:R-:W0:Y:S02]  /*dc70*/  SYNCS.PHASECHK.TRANS64.TRYWAIT P0, [R2+URZ+0x28820], R3 ;  /* 0x02882003020075a7 */ /* 0x000e24000800017f */
[----:B0-----:R-:W-:Y:S05]  /*dc80*/  @!P0 BRA `(.L_x_2225) ;  /* 0x0000001000fc8947 */ /* 0x001fea0003800000 */
.L_x_2266:
[----:B------:R-:W-:-:S03]  /*dc90*/  UMOV UR4, 0xffffffff ;  /* 0xffffffff00047882 */ /* 0x000fc60000000000 */
[----:B------:R-:W-:Y:S05]  /*dca0*/  BRA.DIV UR4, `(.L_x_2226) ;  /* 0x0000001604087947 */ /* 0x000fea000b800000 */
[----:B0-----:R-:W0:Y:S02]  /*dcb0*/  S2R R3, SR_TID.X ;  /* 0x0000000000037919 */ /* 0x001e240000002100 */
[----:B0-----:R-:W-:-:S04]  /*dcc0*/  SHF.R.U32.HI R3, RZ, 0x5, R3 ;  /* 0x00000005ff037819 */ /* 0x001fc80000011603 */
[----:B------:R-:W-:-:S05]  /*dcd0*/  LOP3.LUT R3, R3, 0x3, RZ, 0xc0, !PT ;  /* 0x0000000303037812 */ /* 0x000fca00078ec0ff */
[----:B------:R0:W1:Y:S02]  /*dce0*/  SHFL.IDX PT, R14, R3, RZ, 0x1f ;  /* 0x00001fff030e7589 */ /* 0x00006400000e0000 */
.L_x_2269:
[----:B-1----:R-:W-:-:S13]  /*dcf0*/  ISETP.NE.AND P0, PT, R14, RZ, PT ;  /* 0x000000ff0e00720c */ /* 0x002fda0003f05270 */
[----:B------:R-:W-:Y:S05]  /*dd00*/  @P0 BRA `(.L_x_2116) ;  /* 0x0000000000880947 */ /* 0x000fea0003800000 */
[----:B------:R-:W-:-:S03]  /*dd10*/  UMOV UR4, 0xffffffff ;  /* 0xffffffff00047882 */ /* 0x000fc60000000000 */
[----:B------:R-:W-:Y:S05]  /*dd20*/  BRA.DIV UR4, `(.L_x_2227) ;  /* 0x00000016041c7947 */ /* 0x000fea000b800000 */
[----:B------:R-:W-:-:S13]  /*dd30*/  ELECT P6, URZ, PT ;  /* 0x00000000003f782f */ /* 0x000fda00038c0000 */
.L_x_2272:
[----:B------:R-:W-:Y:S05]  /*dd40*/  @!P6 BRA `(.L_x_2116) ;  /* 0x000000000078e947 */ /* 0x000fea0003800000 */
[----:B0-----:R-:W2:Y:S02]  /*dd50*/  LDL.LU R3, [R1+0x14] ;  /* 0x0000140001037983 */ /* 0x001ea40000300800 */
[----:B--2---:R-:W-:-:S04]  /*dd60*/  LOP3.LUT R3, R3, 0x2, RZ, 0xfc, !PT ;  /* 0x0000000203037812 */ /* 0x004fc800078efcff */
[----:B------:R-:W-:-:S13]  /*dd70*/  ISETP.NE.AND P2, PT, R3, 0x3, PT ;  /* 0x000000030300780c */ /* 0x000fda0003f45270 */
[----:B------:R-:W-:Y:S05]  /*dd80*/  @!P2 BRA `(.L_x_2228) ;  /* 0x000000000004a947 */ /* 0x000fea0003800000 */
[----:B------:R-:W-:Y:S01]  /*dd90*/  BPT.TRAP 0x1 ;  /* 0x000000040000795c */ /* 0x000fe20000300000 */
.L_x_2228:
        /* <DEDUP_REMOVED lines=12> */
.L_x_2273:
[----:B------:R-:W1:Y:S02]  /*de60*/  SYNCS.PHASECHK.TRANS64.TRYWAIT P0, [R3+URZ], R4 ;  /* 0x00000004030075a7 */ /* 0x000e64000800017f */
[----:B-1----:R-:W-:Y:S05]  /*de70*/  @!P0 BRA `(.L_x_2230) ;  /* 0x0000001000fc8947 */ /* 0x002fea0003800000 */
.L_x_2274:
[----:B------:R-:W-:Y:S05]  /*de80*/  @!P2 BRA `(.L_x_2231) ;  /* 0x000000000004a947 */ /* 0x000fea0003800000 */
[----:B------:R-:W-:Y:S01]  /*de90*/  BPT.TRAP 0x1 ;  /* 0x000000040000795c */ /* 0x000fe20000300000 */
.L_x_2231:
[----:B-1----:R-:W-:-:S04]  /*dea0*/  VIADD R3, R2, 0x28860 ;  /* 0x0002886002037836 */ /* 0x002fc80000000000 */
[----:B------:R-:W-:-:S04]  /*deb0*/  IMAD R0, R0, 0x8, R3 ;  /* 0x0000000800007824 */ /* 0x000fc800078e0203 */
[----:B------:R-:W1:Y:S02]  /*dec0*/  SYNCS.PHASECHK.TRANS64.TRYWAIT P0, [R0+URZ], R5 ;  /* 0x00000005000075a7 */ /* 0x000e64000800017f */
[----:B-1----:R-:W-:Y:S05]  /*ded0*/  @!P0 BRA `(.L_x_2232) ;  /* 0x0000001000f88947 */ /* 0x002fea0003800000 */
.L_x_2275:
[----:B------:R-:W-:-:S07]  /*dee0*/  IMAD R3, R8, 0x8, R3 ;  /* 0x0000000808037824 */ /* 0x000fce00078e0203 */
.L_x_2233:
[----:B--2---:R2:W3:Y:S02]  /*def0*/  SYNCS.PHASECHK.TRANS64.TRYWAIT P0, [R3+URZ], R4 ;  /* 0x00000004030075a7 */ /* 0x0044e4000800017f */
[----:B---3--:R-:W-:Y:S05]  /*df00*/  @!P0 NANOSLEEP.SYNCS 0x989680 ;  /* 0x009896800000895d */ /* 0x008fea0003900000 */
[----:B------:R-:W3:Y:S02]  /*df10*/  @!P0 SYNCS.PHASECHK.TRANS64 P0, [R3+URZ], R4 ;  /* 0x00000004030085a7 */ /* 0x000ee4000800007f */
[----:B---3--:R-:W-:Y:S05]  /*df20*/  @!P0 BRA `(.L_x_2233) ;  /* 0xfffffffc00f08947 */ /* 0x008fea000383ffff */
.L_x_2116:
[----:B------:R-:W-:Y:S05]  /*df30*/  BSYNC B6 ;  /* 0x0000000000067941 */ /* 0x000fea0003800000 */
.L_x_2113:
[----:B------:R-:W-:Y:S05]  /*df40*/  EXIT ;  /* 0x000000000000794d */ /* 0x000fea0003800000 */
.L_x_2120:
[----:B-1----:R-:W-:-:S04]  /*df50*/  IMAD.U32 R0, RZ, RZ, UR36 ;  /* 0x00000024ff007e24 */ /* 0x002fc8000f8e00ff */
[----:B------:R1:W2:Y:S03]  /*df60*/  SYNCS.PHASECHK.TRANS64.TRYWAIT P1, [R0+URZ+0x28800], R3 ;  /* 0x02880003000075a7 */ /* 0x0002a6000802017f */
[----:B--2---:R-:W-:Y:S05]  /*df70*/  @!P1 NANOSLEEP.SYNCS 0x989680 ;  /* 0x009896800000995d */ /* 0x004fea0003900000 */
[----:B------:R-:W2:Y:S02]  /*df80*/  @!P1 SYNCS.PHASECHK.TRANS64 P1, [R0+URZ+0x28800], R3 ;  /* 0x02880003000095a7 */ /* 0x000ea4000802007f */
[----:B--2---:R-:W-:Y:S05]  /*df90*/  @!P1 BRA `(.L_x_2120) ;  /* 0xfffffffc00ec9947 */ /* 0x004fea000383ffff */
[----:B------:R-:W-:Y:S05]  /*dfa0*/  BRA `(.L_x_2234) ;  /* 0xffffff3000fc7947 */ /* 0x000fea000383ffff */
.L_x_2124:
[----:B-1----:R-:W-:-:S04]  /*dfb0*/  IMAD.U32 R0, RZ, RZ, UR36 ;  /* 0x00000024ff007e24 */ /* 0x002fc8000f8e00ff */
[----:B------:R1:W3:Y:S03]  /*dfc0*/  SYNCS.PHASECHK.TRANS64.TRYWAIT P2, [R0+URZ+0x28830], R3 ;  /* 0x02883003000075a7 */ /* 0x0002e6000804017f */
[----:B---3--:R-:W-:Y:S05]  /*dfd0*/  @!P2 NANOSLEEP.SYNCS 0x989680 ;  /* 0x009896800000a95d */ /* 0x008fea0003900000 */
[----:B------:R-:W3:Y:S02]  /*dfe0*/  @!P2 SYNCS.PHASECHK.TRANS64 P2, [R0+URZ+0x28830], R3 ;  /* 0x028830030000a5a7 */ /* 0x000ee4000804007f */
[----:B---3--:R-:W-:Y:S05]  /*dff0*/  @!P2 BRA `(.L_x_2124) ;  /* 0xfffffffc00eca947 */ /* 0x008fea000383ffff */
[----:B------:R-:W-:Y:S05]  /*e000*/  BRA `(.L_x_2123) ;  /* 0xffffff3400187947 */ /* 0x000fea000383ffff */
.L_x_2129:
[----:B-1----:R-:W-:-:S04]  /*e010*/  IMAD.U32 R9, RZ, RZ, UR7 ;  /* 0x00000007ff097e24 */ /* 0x002fc8000f8e00ff */
[----:B------:R1:W2:Y:S03]  /*e020*/  SYNCS.PHASECHK.TRANS64.TRYWAIT P3, [R9+URZ+0x28830], R0 ;  /* 0x02883000090075a7 */ /* 0x0002a6000806017f */
[----:B--2---:R-:W-:Y:S05]  /*e030*/  @!P3 NANOSLEEP.SYNCS 0x989680 ;  /* 0x009896800000b95d */ /* 0x004fea0003900000 */
[----:B------:R-:W2:Y:S02]  /*e040*/  @!P3 SYNCS.PHASECHK.TRANS64 P3, [R9+URZ+0x28830], R0 ;  /* 0x028830000900b5a7 */ /* 0x000ea4000806007f */
[----:B--2---:R-:W-:Y:S05]  /*e050*/  @!P3 BRA `(.L_x_2129) ;  /* 0xfffffffc00ecb947 */ /* 0x004fea000383ffff */
[----:B------:R-:W-:Y:S05]  /*e060*/  BRA `(.L_x_2126) ;  /* 0xffffff5800947947 */ /* 0x000fea000383ffff */
.L_x_2133:
[----:B-1----:R-:W-:-:S04]  /*e070*/  IMAD.U32 R9, RZ, RZ, UR7 ;  /* 0x00000007ff097e24 */ /* 0x002fc8000f8e00ff */
[----:B------:R1:W2:Y:S03]  /*e080*/  SYNCS.PHASECHK.TRANS64.TRYWAIT P3, [R9+URZ+0x28850], R0 ;  /* 0x02885000090075a7 */ /* 0x0002a6000806017f */
[----:B--2---:R-:W-:Y:S05]  /*e090*/  @!P3 NANOSLEEP.SYNCS 0x989680 ;  /* 0x009896800000b95d */ /* 0x004fea0003900000 */
[----:B------:R-:W2:Y:S02]  /*e0a0*/  @!P3 SYNCS.PHASECHK.TRANS64 P3, [R9+URZ+0x28850], R0 ;  /* 0x028850000900b5a7 */ /* 0x000ea4000806007f */
[----:B--2---:R-:W-:Y:S05]  /*e0b0*/  @!P3 BRA `(.L_x_2133) ;  /* 0xfffffffc00ecb947 */ /* 0x004fea000383ffff */
[----:B------:R-:W-:Y:S05]  /*e0c0*/  BRA `(.L_x_2130) ;  /* 0xffffff5c00587947 */ /* 0x000fea000383ffff */
.L_x_2139:
[----:B-1----:R-:W-:-:S04]  /*e0d0*/  IMAD.U32 R9, RZ, RZ, UR7 ;  /* 0x00000007ff097e24 */ /* 0x002fc8000f8e00ff */
[----:B------:R1:W2:Y:S03]  /*e0e0*/  SYNCS.PHASECHK.TRANS64.TRYWAIT P2, [R9+URZ+0x28830], R0 ;  /* 0x02883000090075a7 */ /* 0x0002a6000804017f */
[----:B--2---:R-:W-:Y:S05]  /*e0f0*/  @!P2 NANOSLEEP.SYNCS 0x989680 ;  /* 0x009896800000a95d */ /* 0x004fea0003900000 */
[----:B------:R-:W2:Y:S02]  /*e100*/  @!P2 SYNCS.PHASECHK.TRANS64 P2, [R9+URZ+0x28830], R0 ;  /* 0x028830000900a5a7 */ /* 0x000ea4000804007f */
[----:B--2---:R-:W-:Y:S05]  /*e110*/  @!P2 BRA `(.L_x_2139) ;  /* 0xfffffffc00eca947 */ /* 0x004fea000383ffff */
[----:B------:R-:W-:Y:S05]  /*e120*/  BRA `(.L_x_2136) ;  /* 0xffffff8000b07947 */ /* 0x000fea000383ffff */
.L_x_2143:
[----:B-1----:R-:W-:-:S04]  /*e130*/  IMAD.U32 R9, RZ, RZ, UR7 ;  /* 0x00000007ff097e24 */ /* 0x002fc8000f8e00ff */
[----:B------:R1:W2:Y:S03]  /*e140*/  SYNCS.PHASECHK.TRANS64.TRYWAIT P2, [R9+URZ+0x28850], R0 ;  /* 0x02885000090075a7 */ /* 0x0002a6000804017f */
[----:B--2---:R-:W-:Y:S05]  /*e150*/  @!P2 NANOSLEEP.SYNCS 0x989680 ;  /* 0x009896800000a95d */ /* 0x004fea0003900000 */
[----:B------:R-:W2:Y:S02]  /*e160*/  @!P2 SYNCS.PHASECHK.TRANS64 P2, [R9+URZ+0x28850], R0 ;  /* 0x028850000900a5a7 */ /* 0x000ea4000804007f */
[----:B--2---:R-:W-:Y:S05]  /*e170*/  @!P2 BRA `(.L_x_2143) ;  /* 0xfffffffc00eca947 */ /* 0x004fea000383ffff */
[----:B------:R-:W-:Y:S05]  /*e180*/  BRA `(.L_x_2140) ;  /* 0xffffff8400707947 */ /* 0x000fea000383ffff */
.L_x_2148:
[----:B-1----:R-:W-:-:S04]  /*e190*/  IMAD.U32 R3, RZ, RZ, UR5 ;  /* 0x00000005ff037e24 */ /* 0x002fc8000f8e00ff */
[----:B------:R1:W2:Y:S03]  /*e1a0*/  SYNCS.PHASECHK.TRANS64.TRYWAIT P0, [R3+URZ+0x28850], R8 ;  /* 0x02885008030075a7 */ /* 0x0002a6000800017f */
[----:B--2---:R-:W-:Y:S05]  /*e1b0*/  @!P0 NANOSLEEP.SYNCS 0x989680 ;  /* 0x009896800000895d */ /* 0x004fea0003900000 */
[----:B------:R-:W2:Y:S02]  /*e1c0*/  @!P0 SYNCS.PHASECHK.TRANS64 P0, [R3+URZ+0x28850], R8 ;  /* 0x02885008030085a7 */ /* 0x000ea4000800007f */
[----:B--2---:R-:W-:Y:S05]  /*e1d0*/  @!P0 BRA `(.L_x_2148) ;  /* 0xfffffffc00ec8947 */ /* 0x004fea000383ffff */
[----:B------:R-:W-:Y:S05]  /*e1e0*/  BRA `(.L_x_2147) ;  /* 0xffffffa000407947 */ /* 0x000fea000383ffff */
.L_x_2159:
[----:B------:R-:W-:Y:S02]  /*e1f0*/  IMAD.MOV.U32 R13, RZ, RZ, R0 ;  /* 0x000000ffff0d7224 */ /* 0x000fe400078e0000 */
[----:B------:R-:W-:Y:S02]  /*e200*/  IMAD.MOV.U32 R12, RZ, RZ, RZ ;  /* 0x000000ffff0c7224 */ /* 0x000fe400078e00ff */
[----:B------:R-:W-:Y:S02]  /*e210*/  IMAD.MOV.U32 R11, RZ, RZ, 0x1f ;  /* 0x0000001fff0b7424 */ /* 0x000fe400078e00ff */
[----:B------:R-:W-:-:S07]  /*e220*/  IMAD.MOV.U32 R15, RZ, RZ, -0x1 ;  /* 0xffffffffff0f7424 */ /* 0x000fce00078e00ff */
[----:B------:R-:W-:Y:S05]  /*e230*/  WARPSYNC.COLLECTIVE R15, `(.L_x_2235) ;  /* 0x000000000f087348 */ /* 0x000fea0003c00000 */
[----:B------:R0:W1:Y:S02]  /*e240*/  SHFL.IDX P6, R14, R13, R12, R11 ;  /* 0x0000000c0d0e7389 */ /* 0x00006400000c000b */
[----:B01----:R-:W-:Y:S01]  /*e250*/  ENDCOLLECTIVE ;  /* 0x000000000000791b */ /* 0x003fe20003800000 */
.L_x_2235:
[----:B------:R-:W-:Y:S05]  /*e260*/  BRA `(.L_x_2236) ;  /* 0xffffffcc00447947 */ /* 0x000fea000383ffff */
.L_x_2161:
[----:B------:R-:W-:Y:S01]  /*e270*/  BSSY B0, `(.L_x_2237) ;  /* 0x0000006000007945 */ /* 0x000fe20003800000 */
[----:B------:R-:W-:-:S07]  /*e280*/  IMAD.MOV.U32 R15, RZ, RZ, -0x1 ;  /* 0xffffffffff0f7424 */ /* 0x000fce00078e00ff */
[----:B0-----:R-:W-:Y:S05]  /*e290*/  WARPSYNC.COLLECTIVE R15, `(.L_x_2238) ;  /* 0x000000000f0c7348 */ /* 0x001fea0003c00000 */
[----:B------:R-:W-:Y:S02]  /*e2a0*/  ELECT P6, UR62, PT ;  /* 0x00000000003e782f */ /* 0x000fe400038c0000 */
[----:B------:R-:W-:Y:S01]  /*e2b0*/  MOV R14, UR62 ;  /* 0x0000003e000e7c02 */ /* 0x000fe20008000f00 */
[----:B0-----:R-:W-:Y:S10]  /*e2c0*/  ENDCOLLECTIVE ;  /* 0x000000000000791b */ /* 0x001ff40003800000 */
.L_x_2238:
[----:B------:R-:W-:Y:S05]  /*e2d0*/  BSYNC B0 ;  /* 0x0000000000007941 */ /* 0x000fea0003800000 */
.L_x_2237:
[----:B------:R-:W-:Y:S05]  /*e2e0*/  BRA `(.L_x_2239) ;  /* 0xffffffcc00447947 */ /* 0x000fea000383ffff */
.L_x_2163:
[----:B0-----:R-:W-:-:S04]  /*e2f0*/  IMAD.U32 R3, RZ, RZ, UR38 ;  /* 0x00000026ff037e24 */ /* 0x001fc8000f8e00ff */
[----:B------:R0:W1:Y:S03]  /*e300*/  SYNCS.PHASECHK.TRANS64.TRYWAIT P0, [R3+URZ+0x28840], R0 ;  /* 0x02884000030075a7 */ /* 0x000066000800017f */
[----:B-1----:R-:W-:Y:S05]  /*e310*/  @!P0 NANOSLEEP.SYNCS 0x989680 ;  /* 0x009896800000895d */ /* 0x002fea0003900000 */
[----:B------:R-:W1:Y:S02]  /*e320*/  @!P0 SYNCS.PHASECHK.TRANS64 P0, [R3+URZ+0x28840], R0 ;  /* 0x02884000030085a7 */ /* 0x000e64000800007f */
[----:B-1----:R-:W-:Y:S05]  /*e330*/  @!P0 BRA `(.L_x_2163) ;  /* 0xfffffffc00ec8947 */ /* 0x002fea000383ffff */
[----:B------:R-:W-:Y:S05]  /*e340*/  BRA `(.L_x_2240) ;  /* 0xffffffcc009c7947 */ /* 0x000fea000383ffff */
.L_x_2166:
[----:B------:R-:W-:Y:S02]  /*e350*/  IMAD.MOV.U32 R13, RZ, RZ, R5 ;  /* 0x000000ffff0d7224 */ /* 0x000fe400078e0005 */
[----:B------:R-:W-:Y:S02]  /*e360*/  IMAD.MOV.U32 R12, RZ, RZ, RZ ;  /* 0x000000ffff0c7224 */ /* 0x000fe400078e00ff */
[----:B------:R-:W-:Y:S02]  /*e370*/  IMAD.MOV.U32 R11, RZ, RZ, 0x181f ;  /* 0x0000181fff0b7424 */ /* 0x000fe400078e00ff */
[----:B------:R-:W-:Y:S02]  /*e380*/  IMAD.MOV.U32 R15, RZ, RZ, -0x1 ;  /* 0xffffffffff0f7424 */ /* 0x000fe400078e00ff */
[----:B------:R-:W-:-:S07]  /*e390*/  IMAD R6, R9, 0x80, R6 ;  /* 0x0000008009067824 */ /* 0x000fce00078e0206 */
[----:B------:R-:W-:Y:S05]  /*e3a0*/  WARPSYNC.COLLECTIVE R15, `(.L_x_2241) ;  /* 0x000000000f087348 */ /* 0x000fea0003c00000 */
[----:B------:R0:W1:Y:S02]  /*e3b0*/  SHFL.IDX P6, R14, R13, R12, R11 ;  /* 0x0000000c0d0e7389 */ /* 0x00006400000c000b */
[----:B01----:R-:W-:Y:S01]  /*e3c0*/  ENDCOLLECTIVE ;  /* 0x000000000000791b */ /* 0x003fe20003800000 */
.L_x_2241:
[----:B------:R-:W-:Y:S02]  /*e3d0*/  VIADD R9, R6, 0x10 ;  /* 0x0000001006097836 */ /* 0x000fe40000000000 */
[----:B------:R-:W-:Y:S02]  /*e3e0*/  IMAD.MOV.U32 R13, RZ, RZ, R0 ;  /* 0x000000ffff0d7224 */ /* 0x000fe400078e0000 */
[----:B------:R-:W-:-:S07]  /*e3f0*/  IMAD.MOV.U32 R2, RZ, RZ, R14 ;  /* 0x000000ffff027224 */ /* 0x000fce00078e000e */
[----:B------:R-:W-:Y:S05]  /*e400*/  WARPSYNC.COLLECTIVE R15, `(.L_x_2242) ;  /* 0x000000000f087348 */ /* 0x000fea0003c00000 */
[----:B------:R0:W1:Y:S02]  /*e410*/  SHFL.IDX P6, R14, R13, R12, R11 ;  /* 0x0000000c0d0e7389 */ /* 0x00006400000c000b */
[----:B01----:R-:W-:Y:S01]  /*e420*/  ENDCOLLECTIVE ;  /* 0x000000000000791b */ /* 0x003fe20003800000 */
.L_x_2242:
[----:B------:R-:W-:Y:S02]  /*e430*/  ULDC UR4, c[0x0][0x288] ;  /* 0x0000a20000047ab9 */ /* 0x000fe40000000800 */
[----:B------:R-:W-:-:S05]  /*e440*/  IMAD R4, R8, UR4, RZ ;  /* 0x0000000408047c24 */ /* 0x000fca000f8e02ff */
[----:B------:R-:W-:Y:S01]  /*e450*/  ISETP.GE.AND P2, PT, R6, R4, PT ;  /* 0x000000040600720c */ /* 0x000fe20003f46270 */
[----:B------:R-:W-:Y:S02]  /*e460*/  IMAD.MOV.U32 R13, RZ, RZ, R5 ;  /* 0x000000ffff0d7224 */ /* 0x000fe400078e0005 */
[----:B------:R-:W-:-:S10]  /*e470*/  IMAD.MOV.U32 R12, RZ, RZ, 0x1 ;  /* 0x00000001ff0c7424 */ /* 0x000fd400078e00ff */
[----:B------:R-:W-:Y:S01]  /*e480*/  @!P2 LEA R8, R7, UR38, 0x1 ;  /* 0x000000260708ac11 */ /* 0x000fe2000f8e08ff */
[----:B------:R-:W-:-:S07]  /*e490*/  IMAD.MOV.U32 R3, RZ, RZ, R14 ;  /* 0x000000ffff037224 */ /* 0x000fce00078e000e */
[----:B------:R-:W-:Y:S05]  /*e4a0*/  WARPSYNC.COLLECTIVE R15, `(.L_x_2243) ;  /* 0x000000000f087348 */ /* 0x000fea0003c00000 */
[----:B------:R0:W1:Y:S02]  /*e4b0*/  SHFL.IDX P6, R14, R13, R12, R11 ;  /* 0x0000000c0d0e7389 */ /* 0x00006400000c000b */
[----:B01----:R-:W-:Y:S01]  /*e4c0*/  ENDCOLLECTIVE ;  /* 0x000000000000791b */ /* 0x003fe20003800000 */
.L_x_2243:
[----:B------:R-:W-:-:S04]  /*e4d0*/  LOP3.LUT R3, R3, R2, RZ, 0x3c, !PT ;  /* 0x0000000203037212 */ /* 0x000fc800078e3cff */
[----:B------:R-:W-:-:S04]  /*e4e0*/  LOP3.LUT R2, R3, R2, RZ, 0x3c, !PT ;  /* 0x0000000203027212 */ /* 0x000fc800078e3cff */
[----:B------:R-:W-:Y:S01]  /*e4f0*/  LOP3.LUT R3, R3, R2, RZ, 0x3c, !PT ;  /* 0x0000000203037212 */ /* 0x000fe200078e3cff */
[----:B------:R-:W-:Y:S02]  /*e500*/  IMAD.MOV.U32 R13, RZ, RZ, R0 ;  /* 0x000000ffff0d7224 */ /* 0x000fe400078e0000 */
[----:B------:R-:W-:-:S05]  /*e510*/  @!P2 IMAD.WIDE.U32 R2, R10, 0x2, R2 ;  /* 0x000000020a02a825 */ /* 0x000fca00078e0002 */
        /* <DEDUP_REMOVED lines=10> */
.L_x_2244:
[----:B------:R-:W-:Y:S01]  /*e5c0*/  @!P2 LEA R21, R7, UR38, 0x1 ;  /* 0x000000260715ac11 */ /* 0x000fe2000f8e08ff */
[----:B------:R-:W-:Y:S02]  /*e5d0*/  IMAD.MOV.U32 R9, RZ, RZ, R8 ;  /* 0x000000ffff097224 */ /* 0x000fe400078e0008 */
[----:B------:R-:W-:Y:S02]  /*e5e0*/  VIADD R3, R6, 0x20 ;  /* 0x0000002006037836 */ /* 0x000fe40000000000 */
[----:B------:R-:W-:Y:S02]  /*e5f0*/  IMAD.MOV.U32 R13, RZ, RZ, R5 ;  /* 0x000000ffff0d7224 */ /* 0x000fe400078e0005 */
[----:B------:R-:W-:Y:S02]  /*e600*/  IMAD.MOV.U32 R12, RZ, RZ, 0x2 ;  /* 0x00000002ff0c7424 */ /* 0x000fe400078e00ff */
[----:B------:R-:W-:-:S07]  /*e610*/  IMAD.MOV.U32 R8, RZ, RZ, R14 ;  /* 0x000000ffff087224 */ /* 0x000fce00078e000e */
[----:B------:R-:W-:Y:S05]  /*e620*/  WARPSYNC.COLLECTIVE R15, `(.L_x_2245) ;  /* 0x000000000f087348 */ /* 0x000fea0003c00000 */
[----:B------:R0:W1:Y:S02]  /*e630*/  SHFL.IDX P6, R14, R13, R12, R11 ;  /* 0x0000000c0d0e7389 */ /* 0x00006400000c000b */
[----:B01----:R-:W-:Y:S01]  /*e640*/  ENDCOLLECTIVE ;  /* 0x000000000000791b */ /* 0x003fe20003800000 */
.L_x_2245:
        /* <DEDUP_REMOVED lines=14> */
.L_x_2246:
[----:B------:R-:W-:Y:S02]  /*e730*/  IMAD.MOV.U32 R3, RZ, RZ, R2 ;  /* 0x000000ffff037224 */ /* 0x000fe400078e0002 */
[----:B------:R-:W-:Y:S02]  /*e740*/  IMAD.MOV.U32 R13, RZ, RZ, R5 ;  /* 0x000000ffff0d7224 */ /* 0x000fe400078e0005 */
[----:B------:R-:W-:Y:S02]  /*e750*/  IMAD.MOV.U32 R12, RZ, RZ, 0x3 ;  /* 0x00000003ff0c7424 */ /* 0x000fe400078e00ff */
[----:B------:R-:W-:-:S07]  /*e760*/  IMAD.MOV.U32 R2, RZ, RZ, R14 ;  /* 0x000000ffff027224 */ /* 0x000fce00078e000e */
[----:B------:R-:W-:Y:S05]  /*e770*/  WARPSYNC.COLLECTIVE R15, `(.L_x_2247) ;  /* 0x000000000f087348 */ /* 0x000fea0003c00000 */
[----:B------:R0:W1:Y:S02]  /*e780*/  SHFL.IDX P6, R14, R13, R12, R11 ;  /* 0x0000000c0d0e7389 */ /* 0x00006400000c000b */
[----:B01----:R-:W-:Y:S01]  /*e790*/  ENDCOLLECTIVE ;  /* 0x000000000000791b */ /* 0x003fe20003800000 */
.L_x_2247:
        /* <DEDUP_REMOVED lines=14> */
.L_x_2248:
[----:B------:R-:W-:Y:S02]  /*e880*/  IMAD.MOV.U32 R9, RZ, RZ, R8 ;  /* 0x000000ffff097224 */ /* 0x000fe400078e0008 */
[----:B------:R-:W-:Y:S02]  /*e890*/  IMAD.MOV.U32 R13, RZ, RZ, R5 ;  /* 0x000000ffff0d7224 */ /* 0x000fe400078e0005 */
[----:B------:R-:W-:Y:S02]  /*e8a0*/  IMAD.MOV.U32 R12, RZ, RZ, 0x4 ;  /* 0x00000004ff0c7424 */ /* 0x000fe400078e00ff */
[----:B------:R-:W-:-:S07]  /*e8b0*/  IMAD.MOV.U32 R8, RZ, RZ, R14 ;  /* 0x000000ffff087224 */ /* 0x000fce00078e000e */
[----:B------:R-:W-:Y:S05]  /*e8c0*/  WARPSYNC.COLLECTIVE R15, `(.L_x_2249) ;  /* 0x000000000f087348 */ /* 0x000fea0003c00000 */
[----:B------:R0:W1:Y:S02]  /*e8d0*/  SHFL.IDX P6, R14, R13, R12, R11 ;  /* 0x0000000c0d0e7389 */ /* 0x00006400000c000b */
[----:B01----:R-:W-:Y:S01]  /*e8e0*/  ENDCOLLECTIVE ;  /* 0x000000000000791b */ /* 0x003fe20003800000 */
.L_x_2249:
        /* <DEDUP_REMOVED lines=14> */
.L_x_2250:
[----:B------:R-:W-:Y:S02]  /*e9d0*/  IMAD.MOV.U32 R3, RZ, RZ, R2 ;  /* 0x000000ffff037224 */ /* 0x000fe400078e0002 */
[----:B------:R-:W-:Y:S02]  /*e9e0*/  IMAD.MOV.U32 R13, RZ, RZ, R5 ;  /* 0x000000ffff0d7224 */ /* 0x000fe400078e0005 */
[----:B------:R-:W-:Y:S02]  /*e9f0*/  IMAD.MOV.U32 R12, RZ, RZ, 0x5 ;  /* 0x00000005ff0c7424 */ /* 0x000fe400078e00ff */
[----:B------:R-:W-:-:S07]  /*ea00*/  IMAD.MOV.U32 R2, RZ, RZ, R14 ;  /* 0x000000ffff027224 */ /* 0x000fce00078e000e */
[----:B------:R-:W-:Y:S05]  /*ea10*/  WARPSYNC.COLLECTIVE R15, `(.L_x_2251) ;  /* 0x000000000f087348 */ /* 0x000fea0003c00000 */
[----:B------:R0:W1:Y:S02]  /*ea20*/  SHFL.IDX P6, R14, R13, R12, R11 ;  /* 0x0000000c0d0e7389 */ /* 0x00006400000c000b */
[----:B01----:R-:W-:Y:S01]  /*ea30*/  ENDCOLLECTIVE ;  /* 0x000000000000791b */ /* 0x003fe20003800000 */
.L_x_2251:
        /* <DEDUP_REMOVED lines=14> */
.L_x_2252:
[----:B------:R-:W-:Y:S02]  /*eb20*/  IMAD.MOV.U32 R9, RZ, RZ, R8 ;  /* 0x000000ffff097224 */ /* 0x000fe400078e0008 */
[----:B------:R-:W-:Y:S02]  /*eb30*/  IMAD.MOV.U32 R13, RZ, RZ, R5 ;  /* 0x000000ffff0d7224 */ /* 0x000fe400078e0005 */
[----:B------:R-:W-:Y:S02]  /*eb40*/  IMAD.MOV.U32 R12, RZ, RZ, 0x6 ;  /* 0x00000006ff0c7424 */ /* 0x000fe400078e00ff */
[----:B------:R-:W-:-:S07]  /*eb50*/  IMAD.MOV.U32 R8, RZ, RZ, R14 ;  /* 0x000000ffff087224 */ /* 0x000fce00078e000e */
[----:B------:R-:W-:Y:S05]  /*eb60*/  WARPSYNC.COLLECTIVE R15, `(.L_x_2253) ;  /* 0x000000000f087348 */ /* 0x000fea0003c00000 */
[----:B------:R0:W1:Y:S02]  /*eb70*/  SHFL.IDX P6, R14, R13, R12, R11 ;  /* 0x0000000c0d0e7389 */ /* 0x00006400000c000b */
[----:B01----:R-:W-:Y:S01]  /*eb80*/  ENDCOLLECTIVE ;  /* 0x000000000000791b */ /* 0x003fe20003800000 */
.L_x_2253:
        /* <DEDUP_REMOVED lines=13> */
.L_x_2254:
[----:B------:R-:W-:Y:S02]  /*ec60*/  IMAD.MOV.U32 R3, RZ, RZ, R2 ;  /* 0x000000ffff037224 */ /* 0x000fe400078e0002 */
[----:B------:R-:W-:Y:S02]  /*ec70*/  IMAD.MOV.U32 R13, RZ, RZ, R5 ;  /* 0x000000ffff0d7224 */ /* 0x000fe400078e0005 */
[----:B------:R-:W-:Y:S02]  /*ec80*/  IMAD.MOV.U32 R12, RZ, RZ, 0x7 ;  /* 0x00000007ff0c7424 */ /* 0x000fe400078e00ff */
[----:B------:R-:W-:-:S07]  /*ec90*/  IMAD.MOV.U32 R2, RZ, RZ, R14 ;  /* 0x000000ffff027224 */ /* 0x000fce00078e000e */
[----:B------:R-:W-:Y:S05]  /*eca0*/  WARPSYNC.COLLECTIVE R15, `(.L_x_2255) ;  /* 0x000000000f087348 */ /* 0x000fea0003c00000 */
[----:B------:R0:W1:Y:S02]  /*ecb0*/  SHFL.IDX P6, R14, R13, R12, R11 ;  /* 0x0000000c0d0e7389 */ /* 0x00006400000c000b */
[----:B01----:R-:W-:Y:S01]  /*ecc0*/  ENDCOLLECTIVE ;  /* 0x000000000000791b */ /* 0x003fe20003800000 */
.L_x_2255:
        /* <DEDUP_REMOVED lines=11> */
.L_x_2256:
[----:B------:R-:W-:Y:S05]  /*ed80*/  BRA `(.L_x_2257) ;  /* 0xffffffcc00ec7947 */ /* 0x000fea000383ffff */
.L_x_2169:
[----:B0-----:R-:W-:-:S04]  /*ed90*/  IMAD.U32 R3, RZ, RZ, UR38 ;  /* 0x00000026ff037e24 */ /* 0x001fc8000f8e00ff */
[----:B------:R0:W1:Y:S03]  /*eda0*/  SYNCS.PHASECHK.TRANS64.TRYWAIT P0, [R3+URZ+0x28820], R2 ;  /* 0x02882002030075a7 */ /* 0x000066000800017f */
[----:B-1----:R-:W-:Y:S05]  /*edb0*/  @!P0 NANOSLEEP.SYNCS 0x989680 ;  /* 0x009896800000895d */ /* 0x002fea0003900000 */
[----:B------:R-:W1:Y:S02]  /*edc0*/  @!P0 SYNCS.PHASECHK.TRANS64 P0, [R3+URZ+0x28820], R2 ;  /* 0x02882002030085a7 */ /* 0x000e64000800007f */
[----:B-1----:R-:W-:Y:S05]  /*edd0*/  @!P0 BRA `(.L_x_2169) ;  /* 0xfffffffc00ec8947 */ /* 0x002fea000383ffff */
[----:B------:R-:W-:Y:S05]  /*ede0*/  BRA `(.L_x_2258) ;  /* 0xffffffd000407947 */ /* 0x000fea000383ffff */
.L_x_2176:
[----:B-1----:R-:W-:-:S04]  /*edf0*/  IMAD.U32 R3, RZ, RZ, UR38 ;  /* 0x00000026ff037e24 */ /* 0x002fc8000f8e00ff */
[----:B------:R1:W2:Y:S03]  /*ee00*/  SYNCS.PHASECHK.TRANS64.TRYWAIT P0, [R3+URZ+0x28848], R2 ;  /* 0x02884802030075a7 */ /* 0x0002a6000800017f */
[----:B--2---:R-:W-:Y:S05]  /*ee10*/  @!P0 NANOSLEEP.SYNCS 0x989680 ;  /* 0x009896800000895d */ /* 0x004fea0003900000 */
[----:B------:R-:W2:Y:S02]  /*ee20*/  @!P0 SYNCS.PHASECHK.TRANS64 P0, [R3+URZ+0x28848], R2 ;  /* 0x02884802030085a7 */ /* 0x000ea4000800007f */
[----:B--2---:R-:W-:Y:S05]  /*ee30*/  @!P0 BRA `(.L_x_2176) ;  /* 0xfffffffc00ec8947 */ /* 0x004fea000383ffff */
[----:B------:R-:W-:Y:S05]  /*ee40*/  BRA `(.L_x_2259) ;  /* 0xffffffd400187947 */ /* 0x000fea000383ffff */
.L_x_2182:
[----:B0-----:R-:W-:-:S04]  /*ee50*/  IMAD.U32 R3, RZ, RZ, UR38 ;  /* 0x00000026ff037e24 */ /* 0x001fc8000f8e00ff */
[----:B------:R0:W1:Y:S03]  /*ee60*/  SYNCS.PHASECHK.TRANS64.TRYWAIT P0, [R3+URZ+0x28860], R2 ;  /* 0x02886002030075a7 */ /* 0x000066000800017f */
[----:B-1----:R-:W-:Y:S05]  /*ee70*/  @!P0 NANOSLEEP.SYNCS 0x989680 ;  /* 0x009896800000895d */ /* 0x002fea0003900000 */
[----:B------:R-:W1:Y:S02]  /*ee80*/  @!P0 SYNCS.PHASECHK.TRANS64 P0, [R3+URZ+0x28860], R2 ;  /* 0x02886002030085a7 */ /* 0x000e64000800007f */
[----:B-1----:R-:W-:Y:S05]  /*ee90*/  @!P0 BRA `(.L_x_2182) ;  /* 0xfffffffc00ec8947 */ /* 0x002fea000383ffff */
[----:B------:R-:W-:Y:S05]  /*eea0*/  BRA `(.L_x_2260) ;  /* 0xffffffd400b47947 */ /* 0x000fea000383ffff */
.L_x_2191:
[----:B-1----:R-:W-:-:S04]  /*eeb0*/  IMAD.U32 R3, RZ, RZ, UR38 ;  /* 0x00000026ff037e24 */ /* 0x002fc8000f8e00ff */
[----:B------:R1:W2:Y:S03]  /*eec0*/  SYNCS.PHASECHK.TRANS64.TRYWAIT P0, [R3+URZ+0x28840], R2 ;  /* 0x02884002030075a7 */ /* 0x0002a6000800017f */
[----:B--2---:R-:W-:Y:S05]  /*eed0*/  @!P0 NANOSLEEP.SYNCS 0x989680 ;  /* 0x009896800000895d */ /* 0x004fea0003900000 */
[----:B------:R-:W2:Y:S02]  /*eee0*/  @!P0 SYNCS.PHASECHK.TRANS64 P0, [R3+URZ+0x28840], R2 ;  /* 0x02884002030085a7 */ /* 0x000ea4000800007f */
[----:B--2---:R-:W-:Y:S05]  /*eef0*/  @!P0 BRA `(.L_x_2191) ;  /* 0xfffffffc00ec8947 */ /* 0x004fea000383ffff */
[----:B------:R-:W-:Y:S05]  /*ef00*/  BRA `(.L_x_2261) ;  /* 0xffffffd800d87947 */ /* 0x000fea000383ffff */
.L_x_2197:
[----:B0-----:R-:W-:-:S04]  /*ef10*/  IMAD.U32 R3, RZ, RZ, UR38 ;  /* 0x00000026ff037e24 */ /* 0x001fc8000f8e00ff */
[----:B------:R0:W1:Y:S03]  /*ef20*/  SYNCS.PHASECHK.TRANS64.TRYWAIT P0, [R3+URZ+0x28868], R2 ;  /* 0x02886802030075a7 */ /* 0x000066000800017f */
[----:B-1----:R-:W-:Y:S05]  /*ef30*/  @!P0 NANOSLEEP.SYNCS 0x989680 ;  /* 0x009896800000895d */ /* 0x002fea0003900000 */
[----:B------:R-:W1:Y:S02]  /*ef40*/  @!P0 SYNCS.PHASECHK.TRANS64 P0, [R3+URZ+0x28868], R2 ;  /* 0x02886802030085a7 */ /* 0x000e64000800007f */
[----:B-1----:R-:W-:Y:S05]  /*ef50*/  @!P0 BRA `(.L_x_2197) ;  /* 0xfffffffc00ec8947 */ /* 0x002fea000383ffff */
[----:B------:R-:W-:Y:S05]  /*ef60*/  BRA `(.L_x_2262) ;  /* 0xffffffdc00787947 */ /* 0x000fea000383ffff */
.L_x_2206:
[----:B-1----:R-:W-:-:S04]  /*ef70*/  IMAD.U32 R3, RZ, RZ, UR38 ;  /* 0x00000026ff037e24 */ /* 0x002fc8000f8e00ff */
[----:B------:R1:W2:Y:S03]  /*ef80*/  SYNCS.PHASECHK.TRANS64.TRYWAIT P0, [R3+URZ+0x28848], R2 ;  /* 0x02884802030075a7 */ /* 0x0002a6000800017f */
[----:B--2---:R-:W-:Y:S05]  /*ef90*/  @!P0 NANOSLEEP.SYNCS 0x989680 ;  /* 0x009896800000895d */ /* 0x004fea0003900000 */
[----:B------:R-:W2:Y:S02]  /*efa0*/  @!P0 SYNCS.PHASECHK.TRANS64 P0, [R3+URZ+0x28848], R2 ;  /* 0x02884802030085a7 */ /* 0x000ea4000800007f */
[----:B--2---:R-:W-:Y:S05]  /*efb0*/  @!P0 BRA `(.L_x_2206) ;  /* 0xfffffffc00ec8947 */ /* 0x004fea000383ffff */
[----:B------:R-:W-:Y:S05]  /*efc0*/  BRA `(.L_x_2263) ;  /* 0xffffffe000b47947 */ /* 0x000fea000383ffff */
.L_x_2212:
[----:B0-----:R-:W-:-:S04]  /*efd0*/  IMAD.U32 R3, RZ, RZ, UR38 ;  /* 0x00000026ff037e24 */ /* 0x001fc8000f8e00ff */
[----:B------:R0:W1:Y:S03]  /*efe0*/  SYNCS.PHASECHK.TRANS64.TRYWAIT P0, [R3+URZ+0x28860], R2 ;  /* 0x02886002030075a7 */ /* 0x000066000800017f */
[----:B-1----:R-:W-:Y:S05]  /*eff0*/  @!P0 NANOSLEEP.SYNCS 0x989680 ;  /* 0x009896800000895d */ /* 0x002fea0003900000 */
[----:B------:R-:W1:Y:S02]  /*f000*/  @!P0 SYNCS.PHASECHK.TRANS64 P0, [R3+URZ+0x28860], R2 ;  /* 0x02886002030085a7 */ /* 0x000e64000800007f */
[----:B-1----:R-:W-:Y:S05]  /*f010*/  @!P0 BRA `(.L_x_2212) ;  /* 0xfffffffc00ec8947 */ /* 0x002fea000383ffff */
[----:B------:R-:W-:Y:S05]  /*f020*/  BRA `(.L_x_2264) ;  /* 0xffffffe400507947 */ /* 0x000fea000383ffff */
.L_x_2220:
[----:B0-----:R0:W1:Y:S02]  /*f030*/  SYNCS.PHASECHK.TRANS64.TRYWAIT P0, [R3+URZ+0x28860], R0 ;  /* 0x02886000030075a7 */ /* 0x001064000800017f */
[----:B-1----:R-:W-:Y:S05]  /*f040*/  @!P0 NANOSLEEP.SYNCS 0x989680 ;  /* 0x009896800000895d */ /* 0x002fea0003900000 */
[----:B------:R-:W1:Y:S02]  /*f050*/  @!P0 SYNCS.PHASECHK.TRANS64 P0, [R3+URZ+0x28860], R0 ;  /* 0x02886000030085a7 */ /* 0x000e64000800007f */
[----:B-1----:R-:W-:Y:S05]  /*f060*/  @!P0 BRA `(.L_x_2220) ;  /* 0xfffffffc00f08947 */ /* 0x002fea000383ffff */
[----:B------:R-:W-:Y:S05]  /*f070*/  BRA `(.L_x_2265) ;  /* 0xffffffe800207947 */ /* 0x000fea000383ffff */
.L_x_2225:
[----:B0-----:R0:W1:Y:S02]  /*f080*/  SYNCS.PHASECHK.TRANS64.TRYWAIT P0, [R2+URZ+0x28820], R3 ;  /* 0x02882003020075a7 */ /* 0x001064000800017f */
[----:B-1----:R-:W-:Y:S05]  /*f090*/  @!P0 NANOSLEEP.SYNCS 0x989680 ;  /* 0x009896800000895d */ /* 0x002fea0003900000 */
[----:B------:R-:W1:Y:S02]  /*f0a0*/  @!P0 SYNCS.PHASECHK.TRANS64 P0, [R2+URZ+0x28820], R3 ;  /* 0x02882003020085a7 */ /* 0x000e64000800007f */
[----:B-1----:R-:W-:Y:S05]  /*f0b0*/  @!P0 BRA `(.L_x_2225) ;  /* 0xfffffffc00f08947 */ /* 0x002fea000383ffff */
[----:B------:R-:W-:Y:S05]  /*f0c0*/  BRA `(.L_x_2266) ;  /* 0xffffffe800f07947 */ /* 0x000fea000383ffff */
.L_x_2226:
        /* <DEDUP_REMOVED lines=11> */
.L_x_2268:
[----:B------:R-:W-:Y:S05]  /*f180*/  BSYNC B0 ;  /* 0x0000000000007941 */ /* 0x000fea0003800000 */
.L_x_2267:
[----:B------:R-:W-:Y:S05]  /*f190*/  BRA `(.L_x_2269) ;  /* 0xffffffe800d47947 */ /* 0x000fea000383ffff */
.L_x_2227:
[----:B------:R-:W-:Y:S01]  /*f1a0*/  BSSY B0, `(.L_x_2270) ;  /* 0x0000006000007945 */ /* 0x000fe20003800000 */
[----:B------:R-:W-:-:S07]  /*f1b0*/  IMAD.MOV.U32 R15, RZ, RZ, -0x1 ;  /* 0xffffffffff0f7424 */ /* 0x000fce00078e00ff */
[----:B0-----:R-:W-:Y:S05]  /*f1c0*/  WARPSYNC.COLLECTIVE R15, `(.L_x_2271) ;  /* 0x000000000f0c7348 */ /* 0x001fea0003c00000 */
[----:B------:R-:W-:Y:S02]  /*f1d0*/  ELECT P6, UR62, PT ;  /* 0x00000000003e782f */ /* 0x000fe400038c0000 */
[----:B------:R-:W-:Y:S01]  /*f1e0*/  MOV R14, UR62 ;  /* 0x0000003e000e7c02 */ /* 0x000fe20008000f00 */
[----:B0-----:R-:W-:Y:S10]  /*f1f0*/  ENDCOLLECTIVE ;  /* 0x000000000000791b */ /* 0x001ff40003800000 */
.L_x_2271:
[----:B------:R-:W-:Y:S05]  /*f200*/  BSYNC B0 ;  /* 0x0000000000007941 */ /* 0x000fea0003800000 */
.L_x_2270:
[----:B------:R-:W-:Y:S05]  /*f210*/  BRA `(.L_x_2272) ;  /* 0xffffffe800c87947 */ /* 0x000fea000383ffff */
.L_x_2229:
[----:B0-----:R0:W1:Y:S02]  /*f220*/  SYNCS.PHASECHK.TRANS64.TRYWAIT P0, [R6+URZ], R5 ;  /* 0x00000005060075a7 */ /* 0x001064000800017f */
[----:B-1----:R-:W-:Y:S05]  /*f230*/  @!P0 NANOSLEEP.SYNCS 0x989680 ;  /* 0x009896800000895d */ /* 0x002fea0003900000 */
[----:B------:R-:W1:Y:S02]  /*f240*/  @!P0 SYNCS.PHASECHK.TRANS64 P0, [R6+URZ], R5 ;  /* 0x00000005060085a7 */ /* 0x000e64000800007f */
[----:B-1----:R-:W-:Y:S05]  /*f250*/  @!P0 BRA `(.L_x_2229) ;  /* 0xfffffffc00f08947 */ /* 0x002fea000383ffff */
[----:B------:R-:W-:Y:S05]  /*f260*/  BRA `(.L_x_2273) ;  /* 0xffffffe800fc7947 */ /* 0x000fea000383ffff */
.L_x_2230:
[----:B-1----:R1:W2:Y:S02]  /*f270*/  SYNCS.PHASECHK.TRANS64.TRYWAIT P0, [R3+URZ], R4 ;  /* 0x00000004030075a7 */ /* 0x0022a4000800017f */
[----:B--2---:R-:W-:Y:S05]  /*f280*/  @!P0 NANOSLEEP.SYNCS 0x989680 ;  /* 0x009896800000895d */ /* 0x004fea0003900000 */
[----:B------:R-:W2:Y:S02]  /*f290*/  @!P0 SYNCS.PHASECHK.TRANS64 P0, [R3+URZ], R4 ;  /* 0x00000004030085a7 */ /* 0x000ea4000800007f */
[----:B--2---:R-:W-:Y:S05]  /*f2a0*/  @!P0 BRA `(.L_x_2230) ;  /* 0xfffffffc00f08947 */ /* 0x004fea000383ffff */
[----:B------:R-:W-:Y:S05]  /*f2b0*/  BRA `(.L_x_2274) ;  /* 0xffffffe800f07947 */ /* 0x000fea000383ffff */
.L_x_2232:
[----:B-1----:R1:W2:Y:S02]  /*f2c0*/  SYNCS.PHASECHK.TRANS64.TRYWAIT P0, [R0+URZ], R5 ;  /* 0x00000005000075a7 */ /* 0x0022a4000800017f */
[----:B--2---:R-:W-:Y:S05]  /*f2d0*/  @!P0 NANOSLEEP.SYNCS 0x989680 ;  /* 0x009896800000895d */ /* 0x004fea0003900000 */
[----:B------:R-:W2:Y:S02]  /*f2e0*/  @!P0 SYNCS.PHASECHK.TRANS64 P0, [R0+URZ], R5 ;  /* 0x00000005000085a7 */ /* 0x000ea4000800007f */
[----:B--2---:R-:W-:Y:S05]  /*f2f0*/  @!P0 BRA `(.L_x_2232) ;  /* 0xfffffffc00f08947 */ /* 0x004fea000383ffff */
[----:B------:R-:W-:Y:S05]  /*f300*/  BRA `(.L_x_2275) ;  /* 0xffffffe800f47947 */ /* 0x000fea000383ffff */
.L_x_2276:
        /* <DEDUP_REMOVED lines=15> */
.L_x_3097:


//--------------------- .text._ZN7cutlass13device_kernelIN5flash11enable_sm90INS1_16FlashAttnFwdSm90INS1_25CollectiveMainloopFwdSm90ILi2EN4cute5tupleIJNS5_1CILi1EEES8_S8_EEENS6_IJNS7_ILi128EEESA_SA_EEELi128ENS_10bfloat16_tEfNS_4arch4Sm90ELb1ELb0ELb0ELb1ELb0ELb0ELb0ELb1ELb1ELb1ELb1ELb0EEENS1_21CollectiveEpilogueFwdISB_S9_SC_SE_Li256ELb1ELb1ELb1ELb0EEENS1_36VarlenDynamicPersistentTileSchedulerILi128ELi128ELi256ELi128ELb1ELb1ELb1ELb1ELb1ELb1EEEEEEEEEvNT_6ParamsE --------------------------
	.section	.text._ZN7cutlass13device_kernelIN5flash11enable_sm90INS1_16FlashAttnFwdSm90INS1_25CollectiveMainloopFwdSm90ILi2EN4cute5tupleIJNS5_1CILi1EEES8_S8_EEENS6_IJNS7_ILi128EEESA_SA_EEELi128ENS_10bfloat16_tEfNS_4arch4Sm90ELb1ELb0ELb0ELb1ELb0ELb0ELb0ELb1ELb1ELb1ELb1ELb0EEENS1_21CollectiveEpilogueFwdISB_S9_SC_SE_Li256ELb1ELb1ELb1ELb0EEENS1_36VarlenDynamicPersistentTileSchedulerILi128ELi128ELi256ELi128ELb1ELb1ELb1ELb1ELb1ELb1EEEEEEEEEvNT_6ParamsE,"ax",@progbits
	.align	128
.text._ZN7cutlass13device_kernelIN5flash11enable_sm90INS1_16FlashAttnFwdSm90INS1_25CollectiveMainloopFwdSm90ILi2EN4cute5tupleIJNS5_1CILi1EEES8_S8_EEENS6_IJNS7_ILi128EEESA_SA_EEELi128ENS_10bfloat16_tEfNS_4arch4Sm90ELb1ELb0ELb0ELb1ELb0ELb0ELb0ELb1ELb1ELb1ELb1ELb0EEENS1_21CollectiveEpilogueFwdISB_S9_SC_SE_Li256ELb1ELb1ELb1ELb0EEENS1_36VarlenDynamicPersistentTileSchedulerILi128ELi128ELi256ELi128ELb1ELb1ELb1ELb1ELb1ELb1EEEEEEEEEvNT_6ParamsE:
        .type           _ZN7cutlass13device_kernelIN5flash11enable_sm90INS1_16FlashAttnFwdSm90INS1_25CollectiveMainloopFwdSm90ILi2EN4cute5tupleIJNS5_1CILi1EEES8_S8_EEENS6_IJNS7_ILi128EEESA_SA_EEELi128ENS_10bfloat16_tEfNS_4arch4Sm90ELb1ELb0ELb0ELb1ELb0ELb0ELb0ELb1ELb1ELb1ELb1ELb0EEENS1_21CollectiveEpilogueFwdISB_S9_SC_SE_Li256ELb1ELb1ELb1ELb0EEENS1_36VarlenDynamicPersistentTileSchedulerILi128ELi128ELi256ELi128ELb1ELb1ELb1ELb1ELb1ELb1EEEEEEEEEvNT_6ParamsE,@function
        .size           _ZN7cutlass13device_kernelIN5flash11enable_sm90INS1_16FlashAttnFwdSm90INS1_25CollectiveMainloopFwdSm90ILi2EN4cute5tupleIJNS5_1CILi1EEES8_S8_EEENS6_IJNS7_ILi128EEESA_SA_EEELi128ENS_10bfloat16_tEfNS_4arch4Sm90ELb1ELb0ELb0ELb1ELb0ELb0ELb0ELb1ELb1ELb1ELb1ELb0EEENS1_21CollectiveEpilogueFwdISB_S9_SC_SE_Li256ELb1ELb1ELb1ELb0EEENS1_36VarlenDynamicPersistentTileSchedulerILi128ELi128ELi256ELi128ELb1ELb1ELb1ELb1ELb1ELb1EEEEEEEEEvNT_6ParamsE,(.L_x_3098 - _ZN7cutlass13device_kernelIN5flash11enable_sm90INS1_16FlashAttnFwdSm90INS1_25CollectiveMainloopFwdSm90ILi2EN4cute5tupleIJNS5_1CILi1EEES8_S8_EEENS6_IJNS7_ILi128EEESA_SA_EEELi128ENS_10bfloat16_tEfNS_4arch4Sm90ELb1ELb0ELb0ELb1ELb0ELb0ELb0ELb1ELb1ELb1ELb1ELb0EEENS1_21CollectiveEpilogueFwdISB_S9_SC_SE_Li256ELb1ELb1ELb1ELb0EEENS1_36VarlenDynamicPersistentTileSchedulerILi128ELi128ELi256ELi128ELb1ELb1ELb1ELb1ELb1ELb1EEEEEEEEEvNT_6ParamsE)
        .other          _ZN7cutlass13device_kernelIN5flash11enable_sm90INS1_16FlashAttnFwdSm90INS1_25CollectiveMainloopFwdSm90ILi2EN4cute5tupleIJNS5_1CILi1EEES8_S8_EEENS6_IJNS7_ILi128EEESA_SA_EEELi128ENS_10bfloat16_tEfNS_4arch4Sm90ELb1ELb0ELb0ELb1ELb0ELb0ELb0ELb1ELb1ELb1ELb1ELb0EEENS1_21CollectiveEpilogueFwdISB_S9_SC_SE_Li256ELb1ELb1ELb1ELb0EEENS1_36VarlenDynamicPersistentTileSchedulerILi128ELi128ELi256ELi128ELb1ELb1ELb1ELb1ELb1ELb1EEEEEEEEEvNT_6ParamsE,@"STO_CUDA_ENTRY STV_DEFAULT"
_ZN7cutlass13device_kernelIN5flash11enable_sm90INS1_16FlashAttnFwdSm90INS1_25CollectiveMainloopFwdSm90ILi2EN4cute5tupleIJNS5_1CILi1EEES8_S8_EEENS6_IJNS7_ILi128EEESA_SA_EEELi128ENS_10bfloat16_tEfNS_4arch4Sm90ELb1ELb0ELb0ELb1ELb0ELb0ELb0ELb1ELb1ELb1ELb1ELb0EEENS1_21CollectiveEpilogueFwdISB_S9_SC_SE_Li256ELb1ELb1ELb1ELb0EEENS1_36VarlenDynamicPersistentTileSchedulerILi128ELi128ELi256ELi128ELb1ELb1ELb1ELb1ELb1ELb1EEEEEEEEEvNT_6ParamsE:
        /* <DEDUP_REMOVED lines=18> */
.L_x_2278:
[----:B------:R-:W-:Y:S05]  /*0120*/  BSYNC B0 ;  /* 0x0000000000007941 */ /* 0x000fea0003800000 */
.L_x_2277:
        /* <DEDUP_REMOVED lines=41> */
.L_x_2279:
        /* <DEDUP_REMOVED lines=22> */
.L_x_2280:
        /* <DEDUP_REMOVED lines=18> */
.L_x_2281:
        /* <DEDUP_REMOVED lines=22> */
.L_x_2282:
        /* <DEDUP_REMOVED lines=22> */
.L_x_2283:
[----:B------:R-:W-:Y:S01]  /*0900*/  PLOP3.LUT P0, PT, PT, PT, UP0, 0x80, 0x0 ;  /* 0x000000000000781c */ /* 0x000fe20003f0f008 */
[----:B------:R-:W-:Y:S01]  /*0910*/  UMOV UR36, 0x1 ;  /* 0x0000000100247882 */ /* 0x000fe20000000000 */
[----:B------:R-:W-:Y:S01]  /*0920*/  NOP ;  /* 0x0000000000007918 */ /* 0x000fe20000000000 */
[----:B------:R-:W-:Y:S01]  /*0930*/  USEL UR36, UR36, 0x2, !UP0 ;  /* 0x0000000224247887 */ /* 0x000fe2000c000000 */
[----:B------:R-:W-:Y:S01]  /*0940*/  ULDC.64 UR50, c[0x0][0x208] ;  /* 0x0000820000327ab9 */ /* 0x000fe20000000a00 */
[----:B012-4-:R-:W-:Y:S08]  /*0950*/  BAR.SYNC.DEFER_BLOCKING 0x0 ;  /* 0x0000000000007b1d */ /* 0x017ff00000010000 */
[----:B------:R-:W-:Y:S05]  /*0960*/  @!P0 BRA `(.L_x_2284) ;  /* 0x000000b800a88947 */ /* 0x000fea0003800000 */
.L_x_2285:
[----:B------:R-:W-:-:S08]  /*0970*/  NOP ;  /* 0x0000000000007918 */ /* 0x000fd00000000000 */
[----:B------:R-:W0:Y:S02]  /*0980*/  USETMAXREG.TRY_ALLOC.CTAPOOL UP0, 0xf0 ;  /* 0x000000f0000079c8 */ /* 0x000e240008000600 */
[----:B0-----:R-:W-:-:S13]  /*0990*/  PLOP3.LUT P0, PT, PT, PT, UP0, 0x80, 0x0 ;  /* 0x000000000000781c */ /* 0x001fda0003f0f008 */
[----:B------:R-:W-:Y:S05]  /*09a0*/  @!P0 BRA `(.L_x_2285) ;  /* 0xfffffffc00f08947 */ /* 0x000fea000383ffff */
[----:B------:R-:W0:Y:S01]  /*09b0*/  S2R R2, SR_TID.X ;  /* 0x0000000000027919 */ /* 0x000e220000002100 */
        /* <DEDUP_REMOVED lines=20> */
[----:B------:R-:W-:Y:S02]  /*0b00*/  UMOV UR46, URZ ;  /* 0x0000003f002e7c82 */ /* 0x000fe40008000000 */
[CC--:B------:R-:W-:Y:S02]  /*0b10*/  LEA.HI R4, R0.reuse, R219.reuse, RZ, 0x5 ;  /* 0x000000db00047211 */ /* 0x0c0fe400078f28ff */
[----:B------:R-:W-:-:S02]  /*0b20*/  LEA.HI R2, R0, R219, RZ, 0x4 ;  /* 0x000000db00027211 */ /* 0x000fc400078f20ff */
[----:B------:R-:W-:Y:S01]  /*0b30*/  LEA.HI R3, R0, R219, RZ, 0x7 ;  /* 0x000000db00037211 */ /* 0x000fe200078f38ff */
[----:B------:R-:W-:Y:S01]  /*0b40*/  IMAD.SHL.U32 R6, R4, 0x20, RZ ;  /* 0x0000002004067824 */ /* 0x000fe200078e00ff */
[----:B------:R-:W-:Y:S02]  /*0b50*/  LOP3.LUT R4, R2, 0x3fffff0, RZ, 0xc0, !PT ;  /* 0x03fffff002047812 */ /* 0x000fe400078ec0ff */
[----:B------:R-:W-:Y:S02]  /*0b60*/  SHF.R.S32.HI R5, RZ, 0x4, R2 ;  /* 0x00000004ff057819 */ /* 0x000fe40000011402 */
[----:B------:R-:W-:Y:S01]  /*0b70*/  LOP3.LUT R7, R6, 0xfffffc00, RZ, 0xc0, !PT ;  /* 0xfffffc0006077812 */ /* 0x000fe200078ec0ff */
[----:B------:R-:W-:Y:S01]  /*0b80*/  IMAD.IADD R4, R219, 0x1, -R4 ;  /* 0x00000001db047824 */ /* 0x000fe200078e0a04 */
[----:B------:R-:W-:Y:S02]  /*0b90*/  LOP3.LUT R198, R3, 0xffffff80, RZ, 0xc0, !PT ;  /* 0xffffff8003c67812 */ /* 0x000fe400078ec0ff */
[----:B------:R-:W-:Y:S01]  /*0ba0*/  LEA.HI R2, R2, R5, RZ, 0x1 ;  /* 0x0000000502027211 */ /* 0x000fe200078f08ff */
[----:B------:R-:W-:Y:S01]  /*0bb0*/  IMAD R7, R4, 0x40, R7 ;  /* 0x0000004004077824 */ /* 0x000fe200078e0207 */
[----:B------:R-:W-:Y:S01]  /*0bc0*/  LEA.HI R4, R0, R219, RZ, 0x2 ;  /* 0x000000db00047211 */ /* 0x000fe200078f10ff */
[----:B------:R-:W-:Y:S01]  /*0bd0*/  IMAD.IADD R198, R219, 0x1, -R198 ;  /* 0x00000001dbc67824 */ /* 0x000fe200078e0ac6 */
[----:B------:R-:W-:-:S02]  /*0be0*/  LOP3.LUT R2, R2, 0x1ffffffe, RZ, 0xc0, !PT ;  /* 0x1ffffffe02027812 */ /* 0x000fc400078ec0ff */
[----:B------:R-:W-:Y:S02]  /*0bf0*/  LOP3.LUT R4, R4, 0xfffffffc, RZ, 0xc0, !PT ;  /* 0xfffffffc04047812 */ /* 0x000fe400078ec0ff */
[----:B------:R-:W-:Y:S01]  /*0c00*/  SHF.R.S32.HI R9, RZ, 0x1f, R198 ;  /* 0x0000001fff097819 */ /* 0x000fe200000114c6 */
[----:B------:R-:W-:Y:S01]  /*0c10*/  IMAD.IADD R2, R5, 0x1, -R2 ;  /* 0x0000000105027824 */ /* 0x000fe200078e0a02 */
[----:B------:R-:W-:Y:S01]  /*0c20*/  LEA.HI R0, R0, R219, RZ, 0x3 ;  /* 0x000000db00007211 */ /* 0x000fe200078f18ff */
[----:B------:R-:W-:Y:S01]  /*0c30*/  IMAD.IADD R4, R219, 0x1, -R4 ;  /* 0x00000001db047824 */ /* 0x000fe200078e0a04 */
[----:B------:R-:W-:Y:S01]  /*0c40*/  LEA.HI R8, R9, R198, RZ, 0x2 ;  /* 0x000000c609087211 */ /* 0x000fe200078f10ff */
[----:B------:R-:W-:Y:S01]  /*0c50*/  IMAD R216, R2, 0x8, R7 ;  /* 0x0000000802d87824 */ /* 0x000fe200078e0207 */
[----:B------:R-:W-:Y:S02]  /*0c60*/  SHF.R.S32.HI R214, RZ, 0x7, R3 ;  /* 0x00000007ffd67819 */ /* 0x000fe40000011403 */
[----:B------:R-:W-:-:S02]  /*0c70*/  LEA.HI R2, R4, R4, RZ, 0x1 ;  /* 0x0000000404027211 */ /* 0x000fc400078f08ff */
[--C-:B------:R-:W-:Y:S02]  /*0c80*/  SHF.R.S32.HI R6, RZ, 0x2, R8.reuse ;  /* 0x00000002ff067819 */ /* 0x100fe40000011408 */
[----:B------:R-:W-:Y:S02]  /*0c90*/  SHF.R.S32.HI R11, RZ, 0x1f, R8 ;  /* 0x0000001fff0b7819 */ /* 0x000fe40000011408 */
[----:B------:R-:W-:Y:S02]  /*0ca0*/  LOP3.LUT R5, R2, 0x1ffffffe, RZ, 0xc0, !PT ;  /* 0x1ffffffe02057812 */ /* 0x000fe400078ec0ff */
[----:B------:R-:W-:Y:S02]  /*0cb0*/  LEA.HI R11, R11, R6, RZ, 0x3 ;  /* 0x000000060b0b7211 */ /* 0x000fe400078f18ff */
[----:B------:R-:W-:Y:S01]  /*0cc0*/  LOP3.LUT R2, R0, 0xfffffff8, RZ, 0xc0, !PT ;  /* 0xfffffff800027812 */ /* 0x000fe200078ec0ff */
[----:B------:R-:W-:Y:S01]  /*0cd0*/  IMAD.IADD R4, R4, 0x1, -R5 ;  /* 0x0000000104047824 */ /* 0x000fe200078e0a05 */
[----:B------:R-:W-:-:S02]  /*0ce0*/  LOP3.LUT R5, R8, 0x7ffffffc, RZ, 0xc0, !PT ;  /* 0x7ffffffc08057812 */ /* 0x000fc400078ec0ff */
        /* <DEDUP_REMOVED lines=13> */
[----:B------:R-:W-:-:S02]  /*0dc0*/  IMAD.IADD R3, R214, 0x1, -R3 ;  /* 0x00000001d6037824 */ /* 0x000fc400078e0a03 */
[----:B------:R-:W-:Y:S02]  /*0dd0*/  VIADD R18, R2, 0x40 ;  /* 0x0000004002127836 */ /* 0x000fe40000000000 */
        /* <DEDUP_REMOVED lines=33> */
.L_x_2343:
[----:B012-4-:R-:W0:Y:S01]  /*0ff0*/  LDC.64 R4, c[0x0][0xc88] ;  /* 0x00032200ff047b82 */ /* 0x017e220000000a00 */
[----:B------:R-:W-:Y:S01]  /*1000*/  ULDC.64 UR8, c[0x0][0xa28] ;  /* 0x00028a0000087ab9 */ /* 0x000fe20000000a00 */
[----:B------:R-:W-:Y:S01]  /*1010*/  ULDC.64 UR10, c[0x0][0xa18] ;  /* 0x00028600000a7ab9 */ /* 0x000fe20000000a00 */
[----:B------:R-:W-:Y:S01]  /*1020*/  ULOP3.LUT UR4, UR6, 0xff000000, URZ, 0xc0, !UPT ;  /* 0xff00000006047892 */ /* 0x000fe2000f8ec03f */
[----:B------:R-:W-:Y:S01]  /*1030*/  ULDC UR7, c[0x0][0x424] ;  /* 0x0001090000077ab9 */ /* 0x000fe20000000800 */
        /* <DEDUP_REMOVED lines=10> */
[----:B------:R-:W-:-:S04]  /*10e0*/  @UP0 ULEA UR8, UP2, UR42, UR8, 0x2 ;  /* 0x000000082a080291 */ /* 0x000fc8000f84103f */
[----:B------:R-:W-:Y:S02]  /*10f0*/  @UP0 ULEA.HI.X UR9, UR42, UR9, UR37, 0x2, UP2 ;  /* 0x000000092a090291 */ /* 0x000fe400090f1425 */
[----:B------:R-:W-:Y:S01]  /*1100*/  @UP1 ULEA UR10, UP0, UR42, UR10, 0x2 ;  /* 0x0000000a2a0a1291 */ /* 0x000fe2000f80103f */
[----:B------:R-:W-:-:S03]  /*1110*/  IMAD.U32 R4, RZ, RZ, UR8 ;  /* 0x00000008ff047e24 */ /* 0x000fc6000f8e00ff */
[----:B------:R-:W-:Y:S01]  /*1120*/  @UP1 ULEA.HI.X UR11, UR42, UR11, UR37, 0x2, UP0 ;  /* 0x0000000b2a0b1291 */ /* 0x000fe200080f1425 */
[----:B------:R-:W-:Y:S01]  /*1130*/  IMAD.U32 R5, RZ, RZ, UR9 ;  /* 0x00000009ff057e24 */ /* 0x000fe2000f8e00ff */
[----:B------:R-:W-:Y:S01]  /*1140*/  ULDC.64 UR8, c[0x0][0x418] ;  /* 0x0001060000087ab9 */ /* 0x000fe20000000a00 */
[----:B------:R-:W-:-:S03]  /*1150*/  IMAD.U32 R6, RZ, RZ, UR10 ;  /* 0x0000000aff067e24 */ /* 0x000fc6000f8e00ff */
[----:B---3--:R-:W-:Y:S01]  /*1160*/  IMAD.U32 R7, RZ, RZ, UR11 ;  /* 0x0000000bff077e24 */ /* 0x008fe2000f8e00ff */
[----:B------:R-:W2:Y:S01]  /*1170*/  @P0 LDG.E R4, desc[UR50][R4.64] ;  /* 0x0000003204040981 */ /* 0x000ea2000c1e1900 */
[----:B------:R-:W-:Y:S01]  /*1180*/  UISETP.NE.U32.AND UP0, UPT, UR8, URZ, UPT ;  /* 0x0000003f0800728c */ /* 0x000fe2000bf05070 */
[----:B------:R-:W-:Y:S02]  /*1190*/  ULDC.64 UR10, c[0x0][0xa20] ;  /* 0x00028800000a7ab9 */ /* 0x000fe40000000a00 */
[----:B------:R-:W3:Y:S01]  /*11a0*/  @P2 LDG.E R6, desc[UR50][R6.64] ;  /* 0x0000003206062981 */ /* 0x000ee2000c1e1900 */
[----:B------:R-:W-:Y:S01]  /*11b0*/  UISETP.NE.AND.EX UP0, UPT, UR9, URZ, UPT, UP0 ;  /* 0x0000003f0900728c */ /* 0x000fe2000bf05300 */
[----:B------:R-:W-:Y:S01]  /*11c0*/  ISETP.NE.U32.AND P1, PT, RZ, UR10, PT ;  /* 0x0000000aff007c0c */ /* 0x000fe2000bf25070 */
[----:B------:R-:W-:Y:S02]  /*11d0*/  ULOP3.LUT UR45, UR6, 0xff0000, URZ, 0xc0, !UPT ;  /* 0x00ff0000062d7892 */ /* 0x000fe4000f8ec03f */
[----:B------:R-:W-:Y:S01]  /*11e0*/  USHF.R.U32.HI UR4, URZ, 0x8, UR4 ;  /* 0x000000083f047899 */ /* 0x000fe20008011604 */
[----:B------:R-:W-:Y:S01]  /*11f0*/  ISETP.NE.AND.EX P1, PT, RZ, UR11, PT, P1 ;  /* 0x0000000bff007c0c */ /* 0x000fe2000bf25310 */
        /* <DEDUP_REMOVED lines=9> */
[----:B-----5:R-:W-:-:S14]  /*1290*/  @P2 BRA `(.L_x_2286) ;  /* 0x0000000000342947 */ /* 0x020fdc0003800000 */
        /* <DEDUP_REMOVED lines=13> */
.L_x_2286:
[----:B------:R-:W-:Y:S05]  /*1370*/  @!P1 BRA `(.L_x_2287) ;  /* 0x00000000001c9947 */ /* 0x000fea0003800000 */
[----:B------:R-:W-:-:S04]  /*1380*/  ULEA UR4, UP0, UR42, UR10, 0x2 ;  /* 0x0000000a2a047291 */ /* 0x000fc8000f80103f */
[----:B------:R-:W-:Y:S02]  /*1390*/  ULEA.HI.X UR6, UR42, UR11, UR37, 0x2, UP0 ;  /* 0x0000000b2a067291 */ /* 0x000fe400080f1425 */
[----:B------:R-:W-:-:S04]  /*13a0*/  IMAD.U32 R4, RZ, RZ, UR4 ;  /* 0x00000004ff047e24 */ /* 0x000fc8000f8e00ff */
[----:B------:R-:W-:-:S05]  /*13b0*/  IMAD.U32 R5, RZ, RZ, UR6 ;  /* 0x00000006ff057e24 */ /* 0x000fca000f8e00ff */
[----:B------:R-:W2:Y:S02]  /*13c0*/  LDG.E R4, desc[UR50][R4.64] ;  /* 0x0000003204047981 */ /* 0x000ea4000c1e1900 */
[----:B--2---:R-:W-:Y:S01]  /*13d0*/  R2UR UR4, R4 ;  /* 0x00000000040472ca */ /* 0x004fe200000e0000 */
[----:B------:R-:W-:-:S14]  /*13e0*/  BRA `(.L_x_2288) ;  /* 0x0000000000347947 */ /* 0x000fdc0003800000 */
.L_x_2287:
        /* <DEDUP_REMOVED lines=13> */
.L_x_2288:
[----:B------:R-:W-:Y:S01]  /*14c0*/  ULDC UR6, c[0x0][0x448] ;  /* 0x0001120000067ab9 */ /* 0x000fe20000000800 */
[----:B------:R-:W-:Y:S02]  /*14d0*/  USHF.L.U32 UR38, UR5, 0x7, URZ ;  /* 0x0000000705267899 */ /* 0x000fe4000800063f */
[----:B------:R-:W-:Y:S02]  /*14e0*/  UISETP.NE.AND UP0, UPT, UR6, 0x1, UPT ;  /* 0x000000010600788c */ /* 0x000fe4000bf05270 */
[----:B------:R-:W-:Y:S02]  /*14f0*/  UIADD3 UR6, UR38, 0x7f, URZ ;  /* 0x0000007f26067890 */ /* 0x000fe4000fffe03f */
[----:B------:R-:W-:Y:S02]  /*1500*/  UIADD3 UR53, -UR53, UR4, URZ ;  /* 0x0000000435357290 */ /* 0x000fe4000fffe13f */
[----:B------:R-:W-:Y:S02]  /*1510*/  ULOP3.LUT UR39, UR45, 0xff, URZ, 0xc0, !UPT ;  /* 0x000000ff2d277892 */ /* 0x000fe4000f8ec03f */
[----:B------:R-:W-:-:S02]  /*1520*/  UIADD3 UR7, UR53, 0x80, -UR54 ;  /* 0x0000008035077890 */ /* 0x000fc4000fffe836 */
[----:B------:R-:W-:Y:S01]  /*1530*/  USHF.R.U32.HI UR45, URZ, 0x10, UR45 ;  /* 0x000000103f2d7899 */ /* 0x000fe2000801162d */
[----:B------:R-:W-:Y:S01]  /*1540*/  @UP0 ULDC UR4, c[0x0][0x44c] ;  /* 0x0001130000040ab9 */ /* 0x000fe20000000800 */
[----:B------:R-:W-:Y:S01]  /*1550*/  @UP0 ULDC UR8, c[0x0][0x450] ;  /* 0x0001140000080ab9 */ /* 0x000fe20000000800 */
[----:B------:R-:W-:Y:S02]  /*1560*/  UIMAD.WIDE.U32 UR4, UR6, UR4, URZ ;  /* 0x00000004060472a5 */ /* 0x000fe4000f8e003f */
[----:B------:R-:W-:Y:S02]  /*1570*/  UIADD3 UR4, UR53, 0x7f, URZ ;  /* 0x0000007f35047890 */ /* 0x000fe4000fffe03f */
[----:B------:R-:W-:Y:S02]  /*1580*/  @UP0 USHF.R.U32.HI UR6, URZ, UR8, UR5 ;  /* 0x000000083f060299 */ /* 0x000fe40008011605 */
[----:B------:R-:W-:Y:S02]  /*1590*/  USHF.R.S32.HI UR5, URZ, 0x1f, UR4 ;  /* 0x0000001f3f057899 */ /* 0x000fe40008011404 */
[----:B------:R-:W-:-:S02]  /*15a0*/  UIADD3 UR6, UR7, UR6, URZ ;  /* 0x0000000607067290 */ /* 0x000fc4000fffe03f */
[----:B------:R-:W-:Y:S02]  /*15b0*/  ULEA.HI UR5, UR5, UR4, URZ, 0x7 ;  /* 0x0000000405057291 */ /* 0x000fe4000f8f383f */
[----:B------:R-:W-:Y:S02]  /*15c0*/  USHF.R.S32.HI UR7, URZ, 0x1f, UR6 ;  /* 0x0000001f3f077899 */ /* 0x000fe40008011406 */
[----:B------:R-:W-:Y:S02]  /*15d0*/  USHF.R.S32.HI UR5, URZ, 0x7, UR5 ;  /* 0x000000073f057899 */ /* 0x000fe40008011405 */
[----:B------:R-:W-:Y:S01]  /*15e0*/  ULEA.HI UR7, UR7, UR6, URZ, 0x7 ;  /* 0x0000000607077291 */ /* 0x000fe2000f8f383f */
[----:B------:R-:W-:-:S03]  /*15f0*/  UMOV UR4, URZ ;  /* 0x0000003f00047c82 */ /* 0x000fc60008000000 */
[----:B------:R-:W-:-:S04]  /*1600*/  USHF.R.S32.HI UR7, URZ, 0x7, UR7 ;  /* 0x000000073f077899 */ /* 0x000fc80008011407 */
[----:B------:R-:W-:-:S04]  /*1610*/  UISETP.LT.AND UP0, UPT, UR5, UR7, UPT ;  /* 0x000000070500728c */ /* 0x000fc8000bf01270 */
[----:B------:R-:W-:-:S04]  /*1620*/  USEL UR9, UR5, UR7, UP0 ;  /* 0x0000000705097287 */ /* 0x000fc80008000000 */
[----:B------:R-:W-:-:S06]  /*1630*/  UISETP.GE.AND UP0, UPT, UR9, 0x1, UPT ;  /* 0x000000010900788c */ /* 0x000fcc000bf06270 */
[----:B------:R-:W-:-:S13]  /*1640*/  PLOP3.LUT P0, PT, PT, PT, UP0, 0x80, 0x0 ;  /* 0x000000000000781c */ /* 0x000fda0003f0f008 */
[----:B------:R-:W-:Y:S05]  /*1650*/  @!P0 BRA `(.L_x_2289) ;  /* 0x0000000000908947 */ /* 0x000fea0003800000 */
[----:B------:R-:W-:Y:S01]  /*1660*/  UISETP.NE.AND UP0, UPT, UR45, URZ, UPT ;  /* 0x0000003f2d00728c */ /* 0x000fe2000bf05270 */
[----:B------:R-:W-:-:S03]  /*1670*/  ULDC UR4, c[0x0][0x9f0] ;  /* 0x00027c0000047ab9 */ /* 0x000fc60000000800 */
        /* <DEDUP_REMOVED lines=34> */
.L_x_2289:
[----:B------:R-:W-:Y:S01]  /*18a0*/  UIMAD UR40, UR39, UR4, URZ ;  /* 0x00000004272872a4 */ /* 0x000fe2000f8e023f */
[----:B------:R-:W-:Y:S01]  /*18b0*/  IMAD.U32 R0, RZ, RZ, UR9 ;  /* 0x00000009ff007e24 */ /* 0x000fe2000f8e00ff */
[----:B------:R-:W-:Y:S01]  /*18c0*/  PLOP3.LUT P0, PT, PT, PT, PT, 0x80, 0x0 ;  /* 0x000000000000781c */ /* 0x000fe20003f0f070 */
[----:B------:R-:W-:Y:S01]  /*18d0*/  IMAD.U32 R3, RZ, RZ, UR4 ;  /* 0x00000004ff037e24 */ /* 0x000fe2000f8e00ff */
[----:B------:R-:W-:Y:S02]  /*18e0*/  CS2R R150, SRZ ;  /* 0x0000000000967805 */ /* 0x000fe4000001ff00 */
[----:B------:R-:W-:Y:S02]  /*18f0*/  CS2R R148, SRZ ;  /* 0x0000000000947805 */ /* 0x000fe4000001ff00 */
[----:B------:R-:W-:Y:S02]  /*1900*/  CS2R R146, SRZ ;  /* 0x0000000000927805 */ /* 0x000fe4000001ff00 */
[----:B------:R-:W-:-:S02]  /*1910*/  CS2R R144, SRZ ;  /* 0x0000000000907805 */ /* 0x000fc4000001ff00 */
[----:B------:R-:W-:Y:S01]  /*1920*/  VIADDMNMX R3, R3, UR40, R0, PT ;  /* 0x0000002803037c46 */ /* 0x000fe2000b800100 */
[----:B------:R-:W-:Y:S01]  /*1930*/  IMAD.MOV.U32 R0, RZ, RZ, RZ ;  /* 0x000000ffff007224 */ /* 0x000fe200078e00ff */
[----:B------:R-:W-:Y:S02]  /*1940*/  CS2R R142, SRZ ;  /* 0x00000000008e7805 */ /* 0x000fe4000001ff00 */
[----:B------:R-:W-:Y:S02]  /*1950*/  CS2R R140, SRZ ;  /* 0x00000000008c7805 */ /* 0x000fe4000001ff00 */
[----:B------:R-:W-:Y:S01]  /*1960*/  R2UR UR58, R3 ;  /* 0x00000000033a72ca */ /* 0x000fe200000e0000 */
[----:B------:R-:W-:Y:S01]  /*1970*/  IMAD.MOV.U32 R3, RZ, RZ, RZ ;  /* 0x000000ffff037224 */ /* 0x000fe200078e00ff */
        /* <DEDUP_REMOVED lines=11> */
[----:B------:R-:W-:Y:S01]  /*1a30*/  UISETP.GT.AND UP0, UPT, UR58, UR40, UPT ;  /* 0x000000283a00728c */ /* 0x000fe2000bf04270 */
[----:B------:R-:W-:Y:S02]  /*1a40*/  CS2R R116, SRZ ;  /* 0x0000000000747805 */ /* 0x000fe4000001ff00 */
[----:B------:R-:W-:Y:S02]  /*1a50*/  CS2R R114, SRZ ;  /* 0x0000000000727805 */ /* 0x000fe4000001ff00 */
[----:B------:R-:W-:-:S02]  /*1a60*/  CS2R R112, SRZ ;  /* 0x0000000000707805 */ /* 0x000fc4000001ff00 */
[----:B------:R-:W-:Y:S02]  /*1a70*/  CS2R R110, SRZ ;  /* 0x00000000006e7805 */ /* 0x000fe4000001ff00 */
[----:B------:R-:W-:Y:S02]  /*1a80*/  CS2R R108, SRZ ;  /* 0x00000000006c7805 */ /* 0x000fe4000001ff00 */
[----:B------:R-:W-:Y:S02]  /*1a90*/  PLOP3.LUT P1, PT, PT, PT, UP0, 0x80, 0x0 ;  /* 0x000000000000781c */ /* 0x000fe40003f2f008 */
        /* <DEDUP_REMOVED lines=42> */
.L_x_2291:
        /* <DEDUP_REMOVED lines=9> */
.L_x_2467:
[----:B------:R-:W-:Y:S05]  /*1dd0*/  @!P0 BRA `(.L_x_2293) ;  /* 0x0000000000048947 */ /* 0x000fea0003800000 */
[----:B------:R-:W-:Y:S01]  /*1de0*/  BPT.TRAP 0x1 ;  /* 0x000000040000795c */ /* 0x000fe20000300000 */
.L_x_2293:
[----:B0-----:R-:W-:Y:S02]  /*1df0*/  IMAD.U32 R0, RZ, RZ, UR46 ;  /* 0x0000002eff007e24 */ /* 0x001fe4000f8e00ff */
[----:B------:R-:W-:-:S03]  /*1e00*/  IMAD.U32 R3, RZ, RZ, UR47 ;  /* 0x0000002fff037e24 */ /* 0x000fc6000f8e00ff */
[----:B------:R-:W-:Y:S02]  /*1e10*/  LEA R0, R0, UR41, 0x3 ;  /* 0x0000002900007c11 */ /* 0x000fe4000f8e18ff */
[----:B------:R-:W-:-:S04]  /*1e20*/  SHF.L.U32 R3, R3, 0x1f, RZ ;  /* 0x0000001f03037819 */ /* 0x000fc800000006ff */
[----:B------:R0:W1:Y:S01]  /*1e30*/  SYNCS.PHASECHK.TRANS64.TRYWAIT P2, [R0+URZ+0x28830], R3 ;  /* 0x02883003000075a7 */ /* 0x000062000804017f */
[----:B------:R-:W-:Y:S05]  /*1e40*/  @!P0 BRA `(.L_x_2294) ;  /* 0x0000000000048947 */ /* 0x000fea0003800000 */
[----:B------:R-:W-:Y:S01]  /*1e50*/  BPT.TRAP 0x1 ;  /* 0x000000040000795c */ /* 0x000fe20000300000 */
.L_x_2294:
[----:B------:R-:W2:Y:S02]  /*1e60*/  S2R R4, SR_TID.X ;  /* 0x0000000000047919 */ /* 0x000ea40000002100 */
[----:B--2---:R-:W-:Y:S01]  /*1e70*/  LOP3.LUT P1, RZ, R4, 0x7f, RZ, 0xc0, !PT ;  /* 0x0000007f04ff7812 */ /* 0x004fe2000782c0ff */
[----:B-1----:R-:W-:-:S12]  /*1e80*/  @P2 BRA `(.L_x_2295) ;  /* 0x0000000000082947 */ /* 0x002fd80003800000 */
[----:B------:R-:W1:Y:S02]  /*1e90*/  SYNCS.PHASECHK.TRANS64.TRYWAIT P2, [R0+URZ+0x28830], R3 ;  /* 0x02883003000075a7 */ /* 0x000e64000804017f */
[----:B-1----:R-:W-:Y:S05]  /*1ea0*/  @!P2 BRA `(.L_x_2296) ;  /* 0x0000011000b4a947 */ /* 0x002fea0003800000 */
.L_x_2295:
[----:B------:R-:W-:Y:S05]  /*1eb0*/  WARPSYNC.ALL ;  /* 0x0000000000007948 */ /* 0x000fea0003800000 */
[----:B------:R-:W-:Y:S01]  /*1ec0*/  UIADD3 UR4, UR41, 0x18400, URZ ;  /* 0x0001840029047890 */ /* 0x000fe2000fffe03f */
[----:B------:R-:W-:Y:S01]  /*1ed0*/  WARPGROUP.ARRIVE ;  /* 0x00000000000079c5 */ /* 0x000fe20000000000 */
[----:B------:R-:W-:Y:S01]  /*1ee0*/  ULOP3.LUT UR32, UR55, 0x10000, URZ, 0xfc, !UPT ;  /* 0x0001000037207892 */ /* 0x000fe2000f8efc3f */
[----:B01----:R-:W-:Y:S01]  /*1ef0*/  VIADD R3, R17, UR38 ;  /* 0x0000002611037c36 */ /* 0x003fe20008000000 */
[----:B------:R-:W-:Y:S01]  /*1f00*/  USHF.R.U32.HI UR4, URZ, 0x4, UR4 ;  /* 0x000000043f047899 */ /* 0x000fe20008011604 */
[----:B------:R-:W-:Y:S01]  /*1f10*/  IMAD.U32 R9, RZ, RZ, UR54 ;  /* 0x00000036ff097e24 */ /* 0x000fe2000f8e00ff */
[----:B------:R-:W-:Y:S01]  /*1f20*/  UMOV UR33, 0x40000040 ;  /* 0x4000004000217882 */ /* 0x000fe20000000000 */
[----:B------:R-:W-:Y:S01]  /*1f30*/  UMOV UR35, 0x40000040 ;  /* 0x4000004000237882 */ /* 0x000fe20000000000 */
[----:B------:R-:W-:Y:S01]  /*1f40*/  ULOP3.LUT UR4, UR4, 0x3fff, URZ, 0xc0, !UPT ;  /* 0x00003fff04047892 */ /* 0x000fe2000f8ec03f */
[----:B------:R-:W-:Y:S01]  /*1f50*/  @!P1 VIADD R0, R0, 0x28840 ;  /* 0x0002884000009836 */ /* 0x000fe20000000000 */
[----:B------:R-:W-:Y:S01]  /*1f60*/  UMOV UR5, 0x40000040 ;  /* 0x4000004000057882 */ /* 0x000fe20000000000 */
[----:B------:R-:W-:Y:S01]  /*1f70*/  UMOV UR7, 0x40000040 ;  /* 0x4000004000077882 */ /* 0x000fe20000000000 */
[----:B------:R-:W-:Y:S01]  /*1f80*/  ULOP3.LUT UR52, UR4, 0x10000, URZ, 0xfc, !UPT ;  /* 0x0001000004347892 */ /* 0x000fe2000f8efc3f */
[----:B------:R-:W-:Y:S01]  /*1f90*/  CS2R R150, SRZ ;  /* 0x0000000000967805 */ /* 0x000fe2000001ff00 */
[----:B------:R-:W-:Y:S01]  /*1fa0*/  UIADD3 UR4, UR32, 0x2, URZ ;  /* 0x0000000220047890 */ /* 0x000fe2000fffe03f */
[----:B------:R-:W-:Y:S01]  /*1fb0*/  @!P1 PRMT R0, RZ, 0x654, R0 ;  /* 0x00000654ff009816 */ /* 0x000fe20000000000 */
[----:B------:R-:W-:Y:S01]  /*1fc0*/  ULEA UR34, UR46, UR52, 0xb ;  /* 0x000000342e227291 */ /* 0x000fe2000f8e583f */
[----:B------:R-:W-:Y:S01]  /*1fd0*/  CS2R R148, SRZ ;  /* 0x0000000000947805 */ /* 0x000fe2000001ff00 */
[----:B------:R-:W-:Y:S01]  /*1fe0*/  UIADD3 UR8, UR32, 0x4, URZ ;  /* 0x0000000420087890 */ /* 0x000fe2000fffe03f */
[----:B------:R-:W-:Y:S01]  /*1ff0*/  CS2R R146, SRZ ;  /* 0x0000000000927805 */ /* 0x000fe2000001ff00 */
[----:B------:R-:W-:Y:S01]  /*2000*/  UIADD3 UR6, UR34, 0x2, URZ ;  /* 0x0000000222067890 */ /* 0x000fe2000fffe03f */
[----:B------:R-:W-:Y:S01]  /*2010*/  CS2R R144, SRZ ;  /* 0x0000000000907805 */ /* 0x000fe2000001ff00 */
[----:B------:R-:W-:Y:S01]  /*2020*/  UIADD3 UR10, UR34, 0x4, URZ ;  /* 0x00000004220a7890 */ /* 0x000fe2000fffe03f */
[----:B------:R-:W-:Y:S01]  /*2030*/  CS2R R142, SRZ ;  /* 0x00000000008e7805 */ /* 0x000fe2000001ff00 */
[----:B------:R-:W-:Y:S01]  /*2040*/  UMOV UR9, 0x40000040 ;  /* 0x4000004000097882 */ /* 0x000fe20000000000 */
[----:B------:R-:W-:Y:S01]  /*2050*/  HGMMA.64x128x16.F32.BF16 R24, gdesc[UR32], RZ, !UPT, gsb0 ;  /* 0x01e00000201879f0 */ /* 0x000fe2000c0018ff */
[----:B------:R-:W-:Y:S01]  /*2060*/  UMOV UR11, 0x40000040 ;  /* 0x40000040000b7882 */ /* 0x000fe20000000000 */
[----:B------:R-:W-:Y:S01]  /*2070*/  UIADD3 UR12, UR32, 0x6, URZ ;  /* 0x00000006200c7890 */ /* 0x000fe2000fffe03f */
[----:B------:R-:W-:Y:S01]  /*2080*/  CS2R R140, SRZ ;  /* 0x00000000008c7805 */ /* 0x000fe2000001ff00 */
[----:B------:R-:W-:Y:S01]  /*2090*/  UIADD3 UR14, UR34, 0x6, URZ ;  /* 0x00000006220e7890 */ /* 0x000fe2000fffe03f */
[----:B------:R-:W-:Y:S01]  /*20a0*/  CS2R R138, SRZ ;  /* 0x00000000008a7805 */ /* 0x000fe2000001ff00 */
[----:B------:R-:W-:Y:S01]  /*20b0*/  UMOV UR13, 0x40000040 ;  /* 0x40000040000d7882 */ /* 0x000fe20000000000 */
        /* <DEDUP_REMOVED lines=38> */
[----:B------:R-:W-:-:S02]  /*2320*/  WARPGROUP.DEPBAR.LE gsb0, 0x0 ;  /* 0x00008000000079c5 */ /* 0x000fc40000010000 */
[----:B------:R-:W-:-:S06]  /*2330*/  WARPGROUP.ARRIVE ;  /* 0x00000000000079c5 */ /* 0x000fcc0000000000 */
[----:B------:R-:W-:Y:S01]  /*2340*/  HGMMA.64x128x16.F32.BF16 R24, gdesc[UR4], R24, gsb0 ;  /* 0x01e00000041879f0 */ /* 0x000fe20008001818 */
[----:B------:R-:W-:Y:S02]  /*2350*/  ULDC UR6, c[0x0][0x448] ;  /* 0x0001120000067ab9 */ /* 0x000fe40000000800 */
[----:B------:R-:W-:-:S06]  /*2360*/  UISETP.NE.AND UP0, UPT, UR6, 0x1, UPT ;  /* 0x000000010600788c */ /* 0x000fcc000bf05270 */
[----:B------:R-:W-:-:S05]  /*2370*/  PLOP3.LUT P2, PT, PT, PT, UP0, 0x80, 0x0 ;  /* 0x000000000000781c */ /* 0x000fca0003f4f008 */
[----:B------:R-:W-:-:S08]  /*2380*/  @UP0 ULDC UR6, c[0x0][0x44c] ;  /* 0x0001130000060ab9 */ /* 0x000fd00000000800 */
[----:B------:R-:W-:Y:S01]  /*2390*/  @P2 IMAD.HI.U32 R4, R3, UR6, RZ ;  /* 0x0000000603042c27 */ /* 0x000fe2000f8e00ff */
[----:B------:R-:W-:-:S04]  /*23a0*/  @UP0 ULDC UR6, c[0x0][0x450] ;  /* 0x0001140000060ab9 */ /* 0x000fc80000000800 */
[----:B------:R-:W-:Y:S01]  /*23b0*/  @P2 SHF.R.U32.HI R3, RZ, UR6, R4 ;  /* 0x00000006ff032c19 */ /* 0x000fe20008011604 */
[----:B------:R-:W-:Y:S02]  /*23c0*/  UMOV UR6, 0xffffff80 ;  /* 0xffffff8000067882 */ /* 0x000fe40000000000 */
[----:B------:R-:W-:Y:S02]  /*23d0*/  UIMAD UR6, UR58, UR6, 0x80 ;  /* 0x000000803a0674a4 */ /* 0x000fe4000f8e0206 */
[----:B------:R-:W0:Y:S01]  /*23e0*/  SHFL.IDX PT, R7, R3, 0x1, 0x1c1f ;  /* 0x003c1f0003077f89 */ /* 0x000e2200000e0000 */
[----:B------:R-:W-:-:S03]  /*23f0*/  UIADD3 UR58, UR58, -0x2, URZ ;  /* 0xfffffffe3a3a7890 */ /* 0x000fc6000fffe03f */
[----:B------:R-:W-:Y:S01]  /*2400*/  IMAD.U32 R5, RZ, RZ, UR6 ;  /* 0x00000006ff057e24 */ /* 0x000fe2000f8e00ff */
[----:B------:R-:W1:Y:S01]  /*2410*/  SHFL.IDX PT, R3, R3, RZ, 0x1c1f ;  /* 0x001c1fff03037589 */ /* 0x000e6200000e0000 */
[----:B------:R-:W-:Y:S02]  /*2420*/  @UP0 ULDC UR6, c[0x0][0x44c] ;  /* 0x0001130000060ab9 */ /* 0x000fe40000000800 */
[----:B------:R-:W-:Y:S01]  /*2430*/  UIMAD.WIDE.U32 UR6, UR38, UR6, URZ ;  /* 0x00000006260672a5 */ /* 0x000fe2000f8e003f */
[C-C-:B------:R-:W-:Y:S02]  /*2440*/  IADD3 R4, -R16.reuse, 0x1, R5.reuse ;  /* 0x0000000110047810 */ /* 0x140fe40007ffe105 */
[----:B------:R-:W-:Y:S02]  /*2450*/  IADD3 R5, -R16, UR53, R5 ;  /* 0x0000003510057c10 */ /* 0x000fe4000fffe105 */
[----:B------:R-:W-:-:S04]  /*2460*/  IADD3 R6, -R9, UR53, R4 ;  /* 0x0000003509067c10 */ /* 0x000fc8000fffe104 */
[----:B0-----:R-:W-:-:S04]  /*2470*/  VIADDMNMX R7, R7, R6, R5, PT ;  /* 0x0000000607077246 */ /* 0x001fc80003800105 */
[C---:B------:R-:W-:Y:S02]  /*2480*/  ISETP.GT.AND P3, PT, R7.reuse, RZ, PT ;  /* 0x000000ff0700720c */ /* 0x040fe40003f64270 */
[C---:B------:R-:W-:Y:S02]  /*2490*/  ISETP.GT.AND P4, PT, R7.reuse, 0x1, PT ;  /* 0x000000010700780c */ /* 0x040fe40003f84270 */
[----:B------:R-:W-:Y:S02]  /*24a0*/  ISETP.GT.AND P5, PT, R7, 0x8, PT ;  /* 0x000000080700780c */ /* 0x000fe40003fa4270 */
[----:B-1----:R-:W-:Y:S01]  /*24b0*/  VIADDMNMX R5, R3, R6, R5, PT ;  /* 0x0000000603057246 */ /* 0x002fe20003800105 */
[----:B------:R-:W-:Y:S02]  /*24c0*/  WARPGROUP.DEPBAR.LE gsb0, 0x0 ;  /* 0x00008000000079c5 */ /* 0x000fe40000010000 */
[----:B------:R-:W-:-:S06]  /*24d0*/  WARPGROUP.ARRIVE ;  /* 0x00000000000079c5 */ /* 0x000fcc0000000000 */
[----:B------:R-:W-:Y:S01]  /*24e0*/  HGMMA.64x128x16.F32.BF16 R24, gdesc[UR8], R24, gsb0 ;  /* 0x01e00000081879f0 */ /* 0x000fe20008001818 */
[----:B------:R-:W-:Y:S01]  /*24f0*/  ULDC UR10, c[0x0][0x988] ;  /* 0x00026200000a7ab9 */ /* 0x000fe20000000800 */
[----:B------:R-:W-:Y:S01]  /*2500*/  UMOV UR11, UR38 ;  /* 0x00000026000b7c82 */ /* 0x000fe20008000000 */
[----:B------:R-:W-:Y:S02]  /*2510*/  WARPGROUP.DEPBAR.LE gsb0, 0x0 ;  /* 0x00008000000079c5 */ /* 0x000fe40000010000 */
[----:B------:R-:W-:-:S07]  /*2520*/  WARPGROUP.ARRIVE ;  /* 0x00000000000079c5 */ /* 0x000fce0000000000 */
[----:B------:R-:W-:Y:S01]  /*2530*/  HGMMA.64x128x16.F32.BF16 R24, gdesc[UR12], R24, gsb0 ;  /* 0x01e000000c1879f0 */ /* 0x000fe20008001818 */
[----:B------:R-:W-:Y:S02]  /*2540*/  @UP0 ULDC UR14, c[0x0][0x450] ;  /* 0x00011400000e0ab9 */ /* 0x000fe40000000800 */
[----:B------:R-:W-:-:S04]  /*2550*/  @UP0 USHF.R.U32.HI UR11, URZ, UR14, UR7 ;  /* 0x0000000e3f0b0299 */ /* 0x000fc80008011607 */
[----:B------:R-:W-:-:S04]  /*2560*/  UIADD3 UR6, UR11, UR53, -UR54 ;  /* 0x000000350b067290 */ /* 0x000fc8000fffe836 */
[----:B------:R-:W-:-:S04]  /*2570*/  USHF.R.S32.HI UR7, URZ, 0x1f, UR6 ;  /* 0x0000001f3f077899 */ /* 0x000fc80008011406 */
[----:B------:R-:W-:-:S04]  /*2580*/  ULEA.HI UR7, UR7, UR6, URZ, 0x7 ;  /* 0x0000000607077291 */ /* 0x000fc8000f8f383f */
[----:B------:R-:W-:-:S04]  /*2590*/  USHF.R.S32.HI UR7, URZ, 0x7, UR7 ;  /* 0x000000073f077899 */ /* 0x000fc80008011407 */
[----:B------:R-:W-:-:S04]  /*25a0*/  UISETP.LT.AND UP1, UPT, UR40, UR7, UPT ;  /* 0x000000072800728c */ /* 0x000fc8000bf21270 */
[----:B------:R-:W-:-:S04]  /*25b0*/  USEL UR56, UR40, UR7, !UP1 ;  /* 0x0000000728387287 */ /* 0x000fc8000c800000 */
[----:B------:R-:W-:Y:S01]  /*25c0*/  UISETP.GE.AND UP1, UPT, UR58, UR56, UPT ;  /* 0x000000383a00728c */ /* 0x000fe2000bf26270 */
        /* <DEDUP_REMOVED lines=13> */
[----:B------:R-:W-:Y:S01]  /*26a0*/  FSEL R9, R26, -INF , P3 ;  /* 0xff8000001a097808 */ /* 0x000fe20001800000 */
[----:B------:R0:W-:Y:S01]  /*26b0*/  @!P1 SYNCS.ARRIVE.TRANS64.RED.A1T0 RZ, [R0+URZ], RZ ;  /* 0x000000ff00ff99a7 */ /* 0x0001e2000810043f */
[----:B------:R-:W-:Y:S02]  /*26c0*/  FSEL R27, R27, -INF , P4 ;  /* 0xff8000001b1b7808 */ /* 0x000fe40002000000 */
        /* <DEDUP_REMOVED lines=88> */
[----:B------:R-:W-:Y:S02]  /*2c50*/  FMNMX.FTZ R4, R86, R7, !PT ;  /* 0x0000000756047209 */ /* 0x000fe40007810000 */
[----:B------:R-:W-:Y:S02]  /*2c60*/  ISETP.GT.AND P4, PT, R5, 0x1, PT ;  /* 0x000000010500780c */ /* 0x000fe40003f84270 */
[----:B------:R-:W-:Y:S02]  /*2c70*/  FMNMX.FTZ R7, R87, R4, !PT ;  /* 0x0000000457077209 */ /* 0x000fe40007810000 */
[----:B------:R-:W-:-:S02]  /*2c80*/  ISETP.GT.AND P5, PT, R5, 0x8, PT ;  /* 0x000000080500780c */ /* 0x000fc40003fa4270 */
[----:B------:R-:W-:Y:S01]  /*2c90*/  FSEL R30, R25, -INF , P4 ;  /* 0xff800000191e7808 */ /* 0x000fe20002000000 */
[----:B------:R-:W1:Y:S01]  /*2ca0*/  SHFL.BFLY PT, R4, R7, 0x2, 0x1f ;  /* 0x0c401f0007047f89 */ /* 0x000e6200000e0000 */
[----:B------:R-:W-:Y:S02]  /*2cb0*/  FSEL R28, R28, -INF , P5 ;  /* 0xff8000001c1c7808 */ /* 0x000fe40002800000 */
[----:B------:R-:W-:-:S04]  /*2cc0*/  ISETP.GT.AND P4, PT, R5, 0x10, PT ;  /* 0x000000100500780c */ /* 0x000fc80003f84270 */
[----:B------:R-:W-:Y:S02]  /*2cd0*/  FSEL R32, R32, -INF , P4 ;  /* 0xff80000020207808 */ /* 0x000fe40002000000 */
[----:B------:R-:W-:-:S04]  /*2ce0*/  ISETP.GT.AND P4, PT, R5, 0x18, PT ;  /* 0x000000180500780c */ /* 0x000fc80003f84270 */
[----:B------:R-:W-:Y:S02]  /*2cf0*/  FSEL R36, R36, -INF , P4 ;  /* 0xff80000024247808 */ /* 0x000fe40002000000 */
[----:B------:R-:W-:Y:S02]  /*2d00*/  ISETP.GT.AND P4, PT, R5, 0x20, PT ;  /* 0x000000200500780c */ /* 0x000fe40003f84270 */
[----:B-1----:R-:W-:-:S05]  /*2d10*/  FMNMX.FTZ R8, R7, R4, !PT ;  /* 0x0000000407087209 */ /* 0x002fca0007810000 */
[----:B------:R-:W1:Y:S02]  /*2d20*/  SHFL.BFLY PT, R21, R8, 0x1, 0x1f ;  /* 0x0c201f0008157f89 */ /* 0x000e6400000e0000 */
[----:B-1----:R-:W-:-:S04]  /*2d30*/  FMNMX.FTZ R4, R8, R21, !PT ;  /* 0x0000001508047209 */ /* 0x002fc80007810000 */
[C---:B------:R-:W-:Y:S01]  /*2d40*/  FSETP.NEU.FTZ.AND P3, PT, R4.reuse, -INF , PT ;  /* 0xff8000000400780b */ /* 0x040fe20003f7d000 */
[----:B------:R-:W-:-:S05]  /*2d50*/  FMUL.FTZ R26, R4, UR10 ;  /* 0x0000000a041a7c20 */ /* 0x000fca0008410000 */
[----:B------:R-:W-:Y:S02]  /*2d60*/  FSEL R26, R26, RZ, P3 ;  /* 0x000000ff1a1a7208 */ /* 0x000fe40001800000 */
[----:B------:R-:W-:-:S03]  /*2d70*/  ISETP.GT.AND P3, PT, R5, RZ, PT ;  /* 0x000000ff0500720c */ /* 0x000fc60003f64270 */
[--C-:B------:R-:W-:Y:S01]  /*2d80*/  FFMA.FTZ R177, R13, UR10, -R26.reuse ;  /* 0x0000000a0db17c23 */ /* 0x100fe2000801081a */
[----:B------:R-:W-:Y:S01]  /*2d90*/  FSEL R3, R24, -INF , P3 ;  /* 0xff80000018037808 */ /* 0x000fe20001800000 */
[--C-:B------:R-:W-:Y:S01]  /*2da0*/  FFMA.FTZ R179, R15, UR10, -R26.reuse ;  /* 0x0000000a0fb37c23 */ /* 0x100fe2000801081a */
[----:B------:R-:W-:Y:S01]  /*2db0*/  ISETP.GT.AND P3, PT, R5, 0x9, PT ;  /* 0x000000090500780c */ /* 0x000fe20003f64270 */
[--C-:B------:R-:W-:Y:S01]  /*2dc0*/  FFMA.FTZ R181, R9, UR10, -R26.reuse ;  /* 0x0000000a09b57c23 */ /* 0x100fe2000801081a */
[----:B------:R-:W-:Y:S01]  /*2dd0*/  FMNMX.FTZ R7, R3, R30, !PT ;  /* 0x0000001e03077209 */ /* 0x000fe20007810000 */
[--C-:B------:R-:W-:Y:S01]  /*2de0*/  FFMA.FTZ R27, R27, UR10, -R26.reuse ;  /* 0x0000000a1b1b7c23 */ /* 0x100fe2000801081a */
[----:B------:R-:W-:Y:S01]  /*2df0*/  FSEL R29, R29, -INF , P3 ;  /* 0xff8000001d1d7808 */ /* 0x000fe20001800000 */
[--C-:B------:R-:W-:Y:S01]  /*2e00*/  FFMA.FTZ R183, R11, UR10, -R26.reuse ;  /* 0x0000000a0bb77c23 */ /* 0x100fe2000801081a */
[----:B------:R-:W-:Y:S01]  /*2e10*/  FMNMX.FTZ R10, R28, R7, !PT ;  /* 0x000000071c0a7209 */ /* 0x000fe20007810000 */
[----:B------:R-:W-:Y:S01]  /*2e20*/  MUFU.EX2 R181, R181 ;  /* 0x000000b500b57308 */ /* 0x000fe20000000800 */
[----:B------:R-:W-:Y:S01]  /*2e30*/  ISETP.GT.AND P3, PT, R5, 0x11, PT ;  /* 0x000000110500780c */ /* 0x000fe20003f64270 */
[--C-:B------:R-:W-:Y:S01]  /*2e40*/  FFMA.FTZ R8, R31, UR10, -R26.reuse ;  /* 0x0000000a1f087c23 */ /* 0x100fe2000801081a */
[----:B------:R-:W-:Y:S01]  /*2e50*/  FMNMX.FTZ R7, R29, R10, !PT ;  /* 0x0000000a1d077209 */ /* 0x000fe20007810000 */
[--C-:B------:R-:W-:Y:S01]  /*2e60*/  FFMA.FTZ R35, R35, UR10, -R26.reuse ;  /* 0x0000000a23237c23 */ /* 0x100fe2000801081a */
[----:B------:R-:W-:Y:S01]  /*2e70*/  FSEL R33, R33, -INF , P3 ;  /* 0xff80000021217808 */ /* 0x000fe20001800000 */
[--C-:B------:R-:W-:Y:S01]  /*2e80*/  FFMA.FTZ R39, R39, UR10, -R26.reuse ;  /* 0x0000000a27277c23 */ /* 0x100fe2000801081a */
[----:B------:R-:W-:Y:S01]  /*2e90*/  FMNMX.FTZ R10, R32, R7, !PT ;  /* 0x00000007200a7209 */ /* 0x000fe20007810000 */
[----:B------:R-:W1:Y:S01]  /*2ea0*/  MUFU.EX2 R6, R27 ;  /* 0x0000001b00067308 */ /* 0x000e620000000800 */
[----:B------:R-:W-:Y:S01]  /*2eb0*/  ISETP.GT.AND P3, PT, R5, 0x19, PT ;  /* 0x000000190500780c */ /* 0x000fe20003f64270 */
[--C-:B------:R-:W-:Y:S01]  /*2ec0*/  FFMA.FTZ R173, R89, UR10, -R26.reuse ;  /* 0x0000000a59ad7c23 */ /* 0x100fe2000801081a */
[----:B------:R-:W-:Y:S01]  /*2ed0*/  FMNMX.FTZ R7, R33, R10, !PT ;  /* 0x0000000a21077209 */ /* 0x000fe20007810000 */
[--C-:B------:R-:W-:Y:S01]  /*2ee0*/  FFMA.FTZ R43, R43, UR10, -R26.reuse ;  /* 0x0000000a2b2b7c23 */ /* 0x100fe2000801081a */
[----:B------:R-:W-:Y:S01]  /*2ef0*/  FSEL R37, R37, -INF , P3 ;  /* 0xff80000025257808 */ /* 0x000fe20001800000 */
[--C-:B------:R-:W-:Y:S01]  /*2f00*/  FFMA.FTZ R175, R91, UR10, -R26.reuse ;  /* 0x0000000a5baf7c23 */ /* 0x100fe2000801081a */
[----:B------:R-:W-:Y:S01]  /*2f10*/  FMNMX.FTZ R12, R36, R7, !PT ;  /* 0x00000007240c7209 */ /* 0x000fe20007810000 */
[----:B------:R-:W2:Y:S01]  /*2f20*/  MUFU.EX2 R183, R183 ;  /* 0x000000b700b77308 */ /* 0x000ea20000000800 */
[----:B------:R-:W-:Y:S01]  /*2f30*/  ISETP.GT.AND P3, PT, R5, 0x21, PT ;  /* 0x000000210500780c */ /* 0x000fe20003f64270 */
[--C-:B------:R-:W-:Y:S01]  /*2f40*/  FFMA.FTZ R47, R47, UR10, -R26.reuse ;  /* 0x0000000a2f2f7c23 */ /* 0x100fe2000801081a */
[----:B------:R-:W-:Y:S01]  /*2f50*/  FSEL R13, R40, -INF , P4 ;  /* 0xff800000280d7808 */ /* 0x000fe20002000000 */
[--C-:B------:R-:W-:Y:S01]  /*2f60*/  FFMA.FTZ R169, R93, UR10, -R26.reuse ;  /* 0x0000000a5da97c23 */ /* 0x100fe2000801081a */
[----:B------:R-:W-:Y:S01]  /*2f70*/  FMNMX.FTZ R12, R37, R12, !PT ;  /* 0x0000000c250c7209 */ /* 0x000fe20007810000 */
[--C-:B------:R-:W-:Y:S01]  /*2f80*/  FFMA.FTZ R51, R51, UR10, -R26.reuse ;  /* 0x0000000a33337c23 */ /* 0x100fe2000801081a */
[----:B------:R-:W-:Y:S01]  /*2f90*/  ISETP.GT.AND P4, PT, R5, 0x28, PT ;  /* 0x000000280500780c */ /* 0x000fe20003f84270 */
[----:B------:R-:W3:Y:S01]  /*2fa0*/  MUFU.EX2 R8, R8 ;  /* 0x0000000800087308 */ /* 0x000ee20000000800 */
[----:B------:R-:W-:Y:S01]  /*2fb0*/  FSEL R41, R41, -INF , P3 ;  /* 0xff80000029297808 */ /* 0x000fe20001800000 */
[--C-:B------:R-:W-:Y:S01]  /*2fc0*/  FFMA.FTZ R171, R95, UR10, -R26.reuse ;  /* 0x0000000a5fab7c23 */ /* 0x100fe2000801081a */
[----:B------:R-:W-:Y:S01]  /*2fd0*/  FMNMX.FTZ R12, R13, R12, !PT ;  /* 0x0000000c0d0c7209 */ /* 0x000fe20007810000 */
[--C-:B------:R-:W-:Y:S01]  /*2fe0*/  FFMA.FTZ R55, R55, UR10, -R26.reuse ;  /* 0x0000000a37377c23 */ /* 0x100fe2000801081a */
[----:B------:R-:W-:Y:S01]  /*2ff0*/  ISETP.GT.AND P3, PT, R5, 0x29, PT ;  /* 0x000000290500780c */ /* 0x000fe20003f64270 */
[--C-:B------:R-:W-:Y:S01]  /*3000*/  FFMA.FTZ R153, R58, UR10, -R26.reuse ;  /* 0x0000000a3a997c23 */ /* 0x100fe2000801081a */
[----:B------:R-:W-:Y:S01]  /*3010*/  FSEL R15, R44, -INF , P4 ;  /* 0xff8000002c0f7808 */ /* 0x000fe20002000000 */
[----:B------:R-:W4:Y:S01]  /*3020*/  MUFU.EX2 R177, R177 ;  /* 0x000000b100b17308 */ /* 0x000f220000000800 */
[----:B------:R-:W-:Y:S01]  /*3030*/  FMNMX.FTZ R14, R41, R12, !PT ;  /* 0x0000000c290e7209 */ /* 0x000fe20007810000 */
[--C-:B------:R-:W-:Y:S01]  /*3040*/  FFMA.FTZ R59, R59, UR10, -R26.reuse ;  /* 0x0000000a3b3b7c23 */ /* 0x100fe2000801081a */
[----:B------:R-:W-:Y:S01]  /*3050*/  ISETP.GT.AND P4, PT, R5, 0x30, PT ;  /* 0x000000300500780c */ /* 0x000fe20003f84270 */
[--C-:B------:R-:W-:Y:S01]  /*3060*/  FFMA.FTZ R155, R62, UR10, -R26.reuse ;  /* 0x0000000a3e9b7c23 */ /* 0x100fe2000801081a */
[----:B------:R-:W-:Y:S01]  /*3070*/  FSEL R45, R45, -INF , P3 ;  /* 0xff8000002d2d7808 */ /* 0x000fe20001800000 */
[--C-:B------:R-:W-:Y:S01]  /*3080*/  FFMA.FTZ R157, R66, UR10, -R26.reuse ;  /* 0x0000000a429d7c23 */ /* 0x100fe2000801081a */
[----:B------:R-:W-:Y:S01]  /*3090*/  FMNMX.FTZ R14, R15, R14, !PT ;  /* 0x0000000e0f0e7209 */ /* 0x000fe20007810000 */
[----:B------:R-:W5:Y:S01]  /*30a0*/  MUFU.EX2 R10, R35 ;  /* 0x00000023000a7308 */ /* 0x000f620000000800 */
[----:B------:R-:W-:Y:S01]  /*30b0*/  ISETP.GT.AND P3, PT, R5, 0x31, PT ;  /* 0x000000310500780c */ /* 0x000fe20003f64270 */
[--C-:B------:R-:W-:Y:S01]  /*30c0*/  FFMA.FTZ R42, R67, UR10, -R26.reuse ;  /* 0x0000000a432a7c23 */ /* 0x100fe2000801081a */
[----:B------:R-:W-:Y:S01]  /*30d0*/  FSEL R21, R48, -INF , P4 ;  /* 0xff80000030157808 */ /* 0x000fe20002000000 */
[--C-:B------:R-:W-:Y:S01]  /*30e0*/  FFMA.FTZ R159, R70, UR10, -R26.reuse ;  /* 0x0000000a469f7c23 */ /* 0x100fe2000801081a */
[----:B------:R-:W-:Y:S01]  /*30f0*/  FMNMX.FTZ R14, R45, R14, !PT ;  /* 0x0000000e2d0e7209 */ /* 0x000fe20007810000 */
[--C-:B------:R-:W-:Y:S01]  /*3100*/  FFMA.FTZ R44, R71, UR10, -R26.reuse ;  /* 0x0000000a472c7c23 */ /* 0x100fe2000801081a */
[----:B------:R-:W-:Y:S01]  /*3110*/  ISETP.GT.AND P4, PT, R5, 0x38, PT ;  /* 0x000000380500780c */ /* 0x000fe20003f84270 */
[----:B------:R-:W0:Y:S01]  /*3120*/  MUFU.EX2 R179, R179 ;  /* 0x000000b300b37308 */ /* 0x000e220000000800 */
[----:B------:R-:W-:Y:S01]  /*3130*/  FSEL R49, R49, -INF , P3 ;  /* 0xff80000031317808 */ /* 0x000fe20001800000 */
[--C-:B------:R-:W-:Y:S01]  /*3140*/  FFMA.FTZ R161, R74, UR10, -R26.reuse ;  /* 0x0000000a4aa17c23 */ /* 0x100fe2000801081a */
[----:B------:R-:W-:Y:S01]  /*3150*/  FMNMX.FTZ R14, R21, R14, !PT ;  /* 0x0000000e150e7209 */ /* 0x000fe20007810000 */
[--C-:B------:R-:W-:Y:S01]  /*3160*/  FFMA.FTZ R163, R78, UR10, -R26.reuse ;  /* 0x0000000a4ea37c23 */ /* 0x100fe2000801081a */
[----:B------:R-:W-:Y:S01]  /*3170*/  ISETP.GT.AND P3, PT, R5, 0x39, PT ;  /* 0x000000390500780c */ /* 0x000fe20003f64270 */
[--C-:B------:R-:W-:Y:S01]  /*3180*/  FFMA.FTZ R48, R79, UR10, -R26.reuse ;  /* 0x0000000a4f307c23 */ /* 0x100fe2000801081a */
[----:B------:R-:W-:Y:S01]  /*3190*/  FSEL R52, R52, -INF , P4 ;  /* 0xff80000034347808 */ /* 0x000fe20002000000 */
[----:B------:R-:W0:Y:S01]  /*31a0*/  MUFU.EX2 R12, R39 ;  /* 0x00000027000c7308 */ /* 0x000e220000000800 */
[----:B------:R-:W-:Y:S01]  /*31b0*/  FMNMX.FTZ R7, R49, R14, !PT ;  /* 0x0000000e31077209 */ /* 0x000fe20007810000 */
[--C-:B------:R-:W-:Y:S01]  /*31c0*/  FFMA.FTZ R165, R82, UR10, -R26.reuse ;  /* 0x0000000a52a57c23 */ /* 0x100fe2000801081a */
[----:B------:R-:W-:Y:S01]  /*31d0*/  ISETP.GT.AND P4, PT, R5, 0x40, PT ;  /* 0x000000400500780c */ /* 0x000fe20003f84270 */
[--C-:B------:R-:W-:Y:S01]  /*31e0*/  FFMA.FTZ R83, R83, UR10, -R26.reuse ;  /* 0x0000000a53537c23 */ /* 0x100fe2000801081a */
[----:B------:R-:W-:Y:S01]  /*31f0*/  FSEL R53, R53, -INF , P3 ;  /* 0xff80000035357808 */ /* 0x000fe20001800000 */
[----:B------:R-:W-:Y:S01]  /*3200*/  FFMA.FTZ R167, R86, UR10, -R26 ;  /* 0x0000000a56a77c23 */ /* 0x000fe2000801081a */
[----:B------:R-:W-:Y:S01]  /*3210*/  FMNMX.FTZ R20, R52, R7, !PT ;  /* 0x0000000734147209 */ /* 0x000fe20007810000 */
[----:B------:R-:W-:Y:S01]  /*3220*/  MUFU.EX2 R173, R173 ;  /* 0x000000ad00ad7308 */ /* 0x000fe20000000800 */
[----:B------:R-:W-:-:S02]  /*3230*/  ISETP.GT.AND P3, PT, R5, 0x41, PT ;  /* 0x000000410500780c */ /* 0x000fc40003f64270 */
[----:B------:R-:W-:Y:S02]  /*3240*/  CS2R R94, SRZ ;  /* 0x00000000005e7805 */ /* 0x000fe4000001ff00 */
[----:B------:R-:W-:Y:S02]  /*3250*/  FSEL R56, R56, -INF , P4 ;  /* 0xff80000038387808 */ /* 0x000fe40002000000 */
[----:B------:R-:W-:Y:S02]  /*3260*/  CS2R R92, SRZ ;  /* 0x00000000005c7805 */ /* 0x000fe4000001ff00 */
[----:B------:R-:W-:Y:S02]  /*3270*/  FMNMX.FTZ R7, R53, R20, !PT ;  /* 0x0000001435077209 */ /* 0x000fe40007810000 */
[----:B------:R-:W-:Y:S02]  /*3280*/  CS2R R90, SRZ ;  /* 0x00000000005a7805 */ /* 0x000fe4000001ff00 */
[----:B------:R-:W-:Y:S01]  /*3290*/  ISETP.GT.AND P4, PT, R5, 0x48, PT ;  /* 0x000000480500780c */ /* 0x000fe20003f84270 */
[----:B------:R-:W-:Y:S01]  /*32a0*/  MUFU.EX2 R14, R43 ;  /* 0x0000002b000e7308 */ /* 0x000fe20000000800 */
[----:B------:R-:W-:-:S02]  /*32b0*/  FSEL R57, R57, -INF , P3 ;  /* 0xff80000039397808 */ /* 0x000fc40001800000 */
[----:B------:R-:W-:Y:S02]  /*32c0*/  CS2R R88, SRZ ;  /* 0x0000000000587805 */ /* 0x000fe4000001ff00 */
[----:B------:R-:W-:Y:S02]  /*32d0*/  FMNMX.FTZ R20, R56, R7, !PT ;  /* 0x0000000738147209 */ /* 0x000fe40007810000 */
[----:B------:R-:W-:Y:S02]  /*32e0*/  ISETP.GT.AND P3, PT, R5, 0x49, PT ;  /* 0x000000490500780c */ /* 0x000fe40003f64270 */
[----:B------:R-:W-:Y:S01]  /*32f0*/  FSEL R60, R60, -INF , P4 ;  /* 0xff8000003c3c7808 */ /* 0x000fe20002000000 */
[----:B------:R-:W-:Y:S01]  /*3300*/  MUFU.EX2 R175, R175 ;  /* 0x000000af00af7308 */ /* 0x000fe20000000800 */
[----:B------:R-:W-:Y:S02]  /*3310*/  FMNMX.FTZ R7, R57, R20, !PT ;  /* 0x0000001439077209 */ /* 0x000fe40007810000 */
[----:B------:R-:W-:-:S02]  /*3320*/  ISETP.GT.AND P4, PT, R5, 0x50, PT ;  /* 0x000000500500780c */ /* 0x000fc40003f84270 */
[----:B------:R-:W-:Y:S02]  /*3330*/  FSEL R61, R61, -INF , P3 ;  /* 0xff8000003d3d7808 */ /* 0x000fe40001800000 */
[----:B------:R-:W-:Y:S01]  /*3340*/  FMNMX.FTZ R24, R60, R7, !PT ;  /* 0x000000073c187209 */ /* 0x000fe20007810000 */
[----:B------:R-:W-:Y:S01]  /*3350*/  MUFU.EX2 R20, R47 ;  /* 0x0000002f00147308 */ /* 0x000fe20000000800 */
[----:B------:R-:W-:Y:S02]  /*3360*/  ISETP.GT.AND P3, PT, R5, 0x51, PT ;  /* 0x000000510500780c */ /* 0x000fe40003f64270 */
[----:B------:R-:W-:Y:S02]  /*3370*/  FSEL R64, R64, -INF , P4 ;  /* 0xff80000040407808 */ /* 0x000fe40002000000 */
[----:B------:R-:W-:Y:S02]  /*3380*/  FMNMX.FTZ R7, R61, R24, !PT ;  /* 0x000000183d077209 */ /* 0x000fe40007810000 */
[----:B------:R-:W-:Y:S01]  /*3390*/  ISETP.GT.AND P4, PT, R5, 0x58, PT ;  /* 0x000000580500780c */ /* 0x000fe20003f84270 */
[----:B------:R-:W-:Y:S01]  /*33a0*/  MUFU.EX2 R169, R169 ;  /* 0x000000a900a97308 */ /* 0x000fe20000000800 */
[----:B------:R-:W-:-:S02]  /*33b0*/  FSEL R65, R65, -INF , P3 ;  /* 0xff80000041417808 */ /* 0x000fc40001800000 */
[----:B------:R-:W-:Y:S02]  /*33c0*/  FMNMX.FTZ R24, R64, R7, !PT ;  /* 0x0000000740187209 */ /* 0x000fe40007810000 */
[----:B------:R-:W-:Y:S02]  /*33d0*/  ISETP.GT.AND P3, PT, R5, 0x59, PT ;  /* 0x000000590500780c */ /* 0x000fe40003f64270 */
[----:B------:R-:W-:Y:S01]  /*33e0*/  FSEL R68, R68, -INF , P4 ;  /* 0xff80000044447808 */ /* 0x000fe20002000000 */
[----:B------:R-:W-:Y:S01]  /*33f0*/  MUFU.EX2 R171, R171 ;  /* 0x000000ab00ab7308 */ /* 0x000fe20000000800 */
[----:B------:R-:W-:Y:S02]  /*3400*/  FMNMX.FTZ R7, R65, R24, !PT ;  /* 0x0000001841077209 */ /* 0x000fe40007810000 */
[----:B------:R-:W-:Y:S02]  /*3410*/  ISETP.GT.AND P4, PT, R5, 0x60, PT ;  /* 0x000000600500780c */ /* 0x000fe40003f84270 */
[----:B------:R-:W-:-:S02]  /*3420*/  FSEL R69, R69, -INF , P3 ;  /* 0xff80000045457808 */ /* 0x000fc40001800000 */
        /* <DEDUP_REMOVED lines=28> */
[----:B------:R-:W-:Y:S02]  /*35f0*/  FSEL R85, R85, -INF , P3 ;  /* 0xff80000055557808 */ /* 0x000fe40001800000 */
[----:B------:R-:W-:-:S03]  /*3600*/  FMNMX.FTZ R40, R84, R5, !PT ;  /* 0x0000000554287209 */ /* 0x000fc60007810000 */
[----:B------:R-:W-:Y:S01]  /*3610*/  MUFU.EX2 R38, R59 ;  /* 0x0000003b00267308 */ /* 0x000fe20000000800 */
[----:B------:R-:W-:Y:S01]  /*3620*/  FMNMX.FTZ R5, R85, R40, !PT ;  /* 0x0000002855057209 */ /* 0x000fe20007810000 */
[----:B------:R-:W-:-:S04]  /*3630*/  FFMA.FTZ R40, R63, UR10, -R26 ;  /* 0x0000000a3f287c23 */ /* 0x000fc8000801081a */
[----:B------:R-:W1:Y:S02]  /*3640*/  SHFL.BFLY PT, R46, R5, 0x2, 0x1f ;  /* 0x0c401f00052e7f89 */ /* 0x000e6400000e0000 */
[----:B------:R-:W-:Y:S08]  /*3650*/  MUFU.EX2 R40, R40 ;  /* 0x0000002800287308 */ /* 0x000ff00000000800 */
[----:B------:R-:W-:Y:S08]  /*3660*/  MUFU.EX2 R159, R159 ;  /* 0x0000009f009f7308 */ /* 0x000ff00000000800 */
[----:B------:R-:W-:Y:S01]  /*3670*/  MUFU.EX2 R44, R44 ;  /* 0x0000002c002c7308 */ /* 0x000fe20000000800 */
[----:B-1----:R-:W-:Y:S01]  /*3680*/  FMNMX.FTZ R9, R5, R46, !PT ;  /* 0x0000002e05097209 */ /* 0x002fe20007810000 */
[----:B------:R-:W-:-:S06]  /*3690*/  FFMA.FTZ R46, R75, UR10, -R26 ;  /* 0x0000000a4b2e7c23 */ /* 0x000fcc000801081a */
[----:B------:R-:W-:Y:S01]  /*36a0*/  MUFU.EX2 R161, R161 ;  /* 0x000000a100a17308 */ /* 0x000fe20000000800 */
[----:B------:R-:W-:Y:S01]  /*36b0*/  FFMA.FTZ R26, R87, UR10, -R26 ;  /* 0x0000000a571a7c23 */ /* 0x000fe2000801081a */
[----:B------:R-:W1:Y:S06]  /*36c0*/  SHFL.BFLY PT, R50, R9, 0x1, 0x1f ;  /* 0x0c201f0009327f89 */ /* 0x000e6c00000e0000 */
[----:B------:R-:W-:Y:S08]  /*36d0*/  MUFU.EX2 R46, R46 ;  /* 0x0000002e002e7308 */ /* 0x000ff00000000800 */
[----:B------:R-:W-:Y:S08]  /*36e0*/  MUFU.EX2 R163, R163 ;  /* 0x000000a300a37308 */ /* 0x000ff00000000800 */
[----:B------:R-:W-:Y:S01]  /*36f0*/  MUFU.EX2 R48, R48 ;  /* 0x0000003000307308 */ /* 0x000fe20000000800 */
[----:B-1----:R-:W-:-:S04]  /*3700*/  FMNMX.FTZ R7, R9, R50, !PT ;  /* 0x0000003209077209 */ /* 0x002fc80007810000 */
[C---:B------:R-:W-:Y:S01]  /*3710*/  FSETP.NEU.FTZ.AND P3, PT, R7.reuse, -INF , PT ;  /* 0xff8000000700780b */ /* 0x040fe20003f7d000 */
[----:B------:R-:W-:Y:S02]  /*3720*/  FMUL.FTZ R5, R7, UR10 ;  /* 0x0000000a07057c20 */ /* 0x000fe40008410000 */
[----:B------:R-:W-:Y:S03]  /*3730*/  MUFU.EX2 R165, R165 ;  /* 0x000000a500a57308 */ /* 0x000fe60000000800 */
[----:B------:R-:W-:Y:S02]  /*3740*/  FSEL R54, R5, RZ, P3 ;  /* 0x000000ff05367208 */ /* 0x000fe40001800000 */
[----:B------:R-:W-:-:S03]  /*3750*/  PLOP3.LUT P3, PT, PT, PT, UP1, 0x80, 0x0 ;  /* 0x000000000000781c */ /* 0x000fc60003f6f018 */
[----:B------:R-:W-:Y:S01]  /*3760*/  MUFU.EX2 R50, R83 ;  /* 0x0000005300327308 */ /* 0x000fe20000000800 */
[--C-:B------:R-:W-:Y:S01]  /*3770*/  FFMA.FTZ R180, R3, UR10, -R54.reuse ;  /* 0x0000000a03b47c23 */ /* 0x100fe20008010836 */
[--C-:B------:R-:W-:Y:S01]  /*3780*/  FFMA.FTZ R3, R30, UR10, -R54.reuse ;  /* 0x0000000a1e037c23 */ /* 0x100fe20008010836 */
[----:B------:R-:W-:Y:S01]  /*3790*/  FFMA.FTZ R182, R28, UR10, -R54 ;  /* 0x0000000a1cb67c23 */ /* 0x000fe20008010836 */
[----:B------:R-:W-:Y:S01]  /*37a0*/  FADD.FTZ R28, R181, R6 ;  /* 0x00000006b51c7221 */ /* 0x000fe20000010000 */
[--C-:B------:R-:W-:Y:S01]  /*37b0*/  FFMA.FTZ R172, R13, UR10, -R54.reuse ;  /* 0x0000000a0dac7c23 */ /* 0x100fe20008010836 */
[--C-:B------:R-:W-:Y:S01]  /*37c0*/  FFMA.FTZ R5, R29, UR10, -R54.reuse ;  /* 0x0000000a1d057c23 */ /* 0x100fe20008010836 */
[----:B------:R-:W-:Y:S01]  /*37d0*/  FFMA.FTZ R176, R32, UR10, -R54 ;  /* 0x0000000a20b07c23 */ /* 0x000fe20008010836 */
[----:B------:R-:W-:Y:S01]  /*37e0*/  MUFU.EX2 R180, R180 ;  /* 0x000000b400b47308 */ /* 0x000fe20000000800 */
[----:B--2---:R-:W-:Y:S01]  /*37f0*/  FADD.FTZ R13, R183, R28 ;  /* 0x0000001cb70d7221 */ /* 0x004fe20000010000 */
[--C-:B------:R-:W-:Y:S01]  /*3800*/  FFMA.FTZ R9, R33, UR10, -R54.reuse ;  /* 0x0000000a21097c23 */ /* 0x100fe20008010836 */
[--C-:B------:R-:W-:Y:S01]  /*3810*/  FFMA.FTZ R178, R36, UR10, -R54.reuse ;  /* 0x0000000a24b27c23 */ /* 0x100fe20008010836 */
[--C-:B------:R-:W-:Y:S01]  /*3820*/  FFMA.FTZ R11, R37, UR10, -R54.reuse ;  /* 0x0000000a250b7c23 */ /* 0x100fe20008010836 */
[----:B---3--:R-:W-:Y:S01]  /*3830*/  FADD.FTZ R28, R8, R13 ;  /* 0x0000000d081c7221 */ /* 0x008fe20000010000 */
[--C-:B------:R-:W-:Y:S01]  /*3840*/  FFMA.FTZ R41, R41, UR10, -R54.reuse ;  /* 0x0000000a29297c23 */ /* 0x100fe20008010836 */
[----:B------:R-:W-:Y:S01]  /*3850*/  FFMA.FTZ R15, R15, UR10, -R54 ;  /* 0x0000000a0f0f7c23 */ /* 0x000fe20008010836 */
[----:B------:R-:W1:Y:S01]  /*3860*/  MUFU.EX2 R3, R3 ;  /* 0x0000000300037308 */ /* 0x000e620000000800 */
[----:B----4-:R-:W-:Y:S01]  /*3870*/  FADD.FTZ R13, R177, R28 ;  /* 0x0000001cb10d7221 */ /* 0x010fe20000010000 */
[--C-:B------:R-:W-:Y:S01]  /*3880*/  FFMA.FTZ R45, R45, UR10, -R54.reuse ;  /* 0x0000000a2d2d7c23 */ /* 0x100fe20008010836 */
[--C-:B------:R-:W-:Y:S01]  /*3890*/  FFMA.FTZ R21, R21, UR10, -R54.reuse ;  /* 0x0000000a15157c23 */ /* 0x100fe20008010836 */
[--C-:B------:R-:W-:Y:S01]  /*38a0*/  FFMA.FTZ R49, R49, UR10, -R54.reuse ;  /* 0x0000000a31317c23 */ /* 0x100fe20008010836 */
[----:B-----5:R-:W-:Y:S01]  /*38b0*/  FADD.FTZ R28, R10, R13 ;  /* 0x0000000d0a1c7221 */ /* 0x020fe20000010000 */
[--C-:B------:R-:W-:Y:S01]  /*38c0*/  FFMA.FTZ R52, R52, UR10, -R54.reuse ;  /* 0x0000000a34347c23 */ /* 0x100fe20008010836 */
[----:B------:R-:W-:Y:S01]  /*38d0*/  FFMA.FTZ R53, R53, UR10, -R54 ;  /* 0x0000000a35357c23 */ /* 0x000fe20008010836 */
[----:B------:R-:W2:Y:S01]  /*38e0*/  MUFU.EX2 R182, R182 ;  /* 0x000000b600b67308 */ /* 0x000ea20000000800 */
[----:B0-----:R-:W-:Y:S01]  /*38f0*/  FADD.FTZ R25, R179, R28 ;  /* 0x0000001cb3197221 */ /* 0x001fe20000010000 */
[--C-:B------:R-:W-:Y:S01]  /*3900*/  FFMA.FTZ R56, R56, UR10, -R54.reuse ;  /* 0x0000000a38387c23 */ /* 0x100fe20008010836 */
[--C-:B------:R-:W-:Y:S01]  /*3910*/  FFMA.FTZ R57, R57, UR10, -R54.reuse ;  /* 0x0000000a39397c23 */ /* 0x100fe20008010836 */
[--C-:B------:R-:W-:Y:S01]  /*3920*/  FFMA.FTZ R60, R60, UR10, -R54.reuse ;  /* 0x0000000a3c3c7c23 */ /* 0x100fe20008010836 */
[----:B------:R-:W-:Y:S01]  /*3930*/  FADD.FTZ R30, R12, R25 ;  /* 0x000000190c1e7221 */ /* 0x000fe20000010000 */
[--C-:B------:R-:W-:Y:S01]  /*3940*/  FFMA.FTZ R61, R61, UR10, -R54.reuse ;  /* 0x0000000a3d3d7c23 */ /* 0x100fe20008010836 */
[----:B------:R-:W-:Y:S01]  /*3950*/  FFMA.FTZ R64, R64, UR10, -R54 ;  /* 0x0000000a40407c23 */ /* 0x000fe20008010836 */
[----:B------:R-:W0:Y:S01]  /*3960*/  MUFU.EX2 R5, R5 ;  /* 0x0000000500057308 */ /* 0x000e220000000800 */
[----:B-1----:R-:W-:Y:S01]  /*3970*/  FADD.FTZ R13, R180, R3 ;  /* 0x00000003b40d7221 */ /* 0x002fe20000010000 */
[----:B------:R-:W-:Y:S01]  /*3980*/  FADD.FTZ R25, R173, R30 ;  /* 0x0000001ead197221 */ /* 0x000fe20000010000 */
[--C-:B------:R-:W-:Y:S01]  /*3990*/  FFMA.FTZ R65, R65, UR10, -R54.reuse ;  /* 0x0000000a41417c23 */ /* 0x100fe20008010836 */
[--C-:B------:R-:W-:Y:S01]  /*39a0*/  FFMA.FTZ R68, R68, UR10, -R54.reuse ;  /* 0x0000000a44447c23 */ /* 0x100fe20008010836 */
[--C-:B------:R-:W-:Y:S01]  /*39b0*/  FFMA.FTZ R69, R69, UR10, -R54.reuse ;  /* 0x0000000a45457c23 */ /* 0x100fe20008010836 */
[----:B------:R-:W-:Y:S01]  /*39c0*/  FADD.FTZ R30, R14, R25 ;  /* 0x000000190e1e7221 */ /* 0x000fe20000010000 */
[----:B------:R-:W-:Y:S01]  /*39d0*/  FFMA.FTZ R72, R72, UR10, -R54 ;  /* 0x0000000a48487c23 */ /* 0x000fe20008010836 */
[----:B------:R-:W1:Y:S01]  /*39e0*/  MUFU.EX2 R176, R176 ;  /* 0x000000b000b07308 */ /* 0x000e620000000800 */
[----:B--2---:R-:W-:Y:S01]  /*39f0*/  FADD.FTZ R28, R182, R13 ;  /* 0x0000000db61c7221 */ /* 0x004fe20000010000 */
[----:B------:R-:W-:Y:S01]  /*3a00*/  FADD.FTZ R25, R175, R30 ;  /* 0x0000001eaf197221 */ /* 0x000fe20000010000 */
[----:B------:R-:W-:Y:S01]  /*3a10*/  F2FP.BF16.F32.PACK_AB R181, R6, R181 ;  /* 0x000000b506b5723e */ /* 0x000fe200000010ff */
[--C-:B------:R-:W-:Y:S01]  /*3a20*/  FFMA.FTZ R73, R73, UR10, -R54.reuse ;  /* 0x0000000a49497c23 */ /* 0x100fe20008010836 */
[--C-:B------:R-:W-:Y:S01]  /*3a30*/  FFMA.FTZ R76, R76, UR10, -R54.reuse ;  /* 0x0000000a4c4c7c23 */ /* 0x100fe20008010836 */
[----:B------:R-:W-:Y:S01]  /*3a40*/  FADD.FTZ R30, R20, R25 ;  /* 0x00000019141e7221 */ /* 0x000fe20000010000 */
[----:B------:R-:W-:Y:S01]  /*3a50*/  FFMA.FTZ R77, R77, UR10, -R54 ;  /* 0x0000000a4d4d7c23 */ /* 0x000fe20008010836 */
[----:B------:R-:W2:Y:S01]  /*3a60*/  MUFU.EX2 R9, R9 ;  /* 0x0000000900097308 */ /* 0x000ea20000000800 */
[----:B0-----:R-:W-:Y:S01]  /*3a70*/  FADD.FTZ R13, R5, R28 ;  /* 0x0000001c050d7221 */ /* 0x001fe20000010000 */
[----:B------:R-:W-:Y:S01]  /*3a80*/  FADD.FTZ R25, R169, R30 ;  /* 0x0000001ea9197221 */ /* 0x000fe20000010000 */
[--C-:B------:R-:W-:Y:S01]  /*3a90*/  FFMA.FTZ R80, R80, UR10, -R54.reuse ;  /* 0x0000000a50507c23 */ /* 0x100fe20008010836 */
[--C-:B------:R-:W-:Y:S01]  /*3aa0*/  FFMA.FTZ R81, R81, UR10, -R54.reuse ;  /* 0x0000000a51517c23 */ /* 0x100fe20008010836 */
[--C-:B------:R-:W-:Y:S01]  /*3ab0*/  FFMA.FTZ R84, R84, UR10, -R54.reuse ;  /* 0x0000000a54547c23 */ /* 0x100fe20008010836 */
[----:B------:R-:W-:Y:S01]  /*3ac0*/  FADD.FTZ R30, R24, R25 ;  /* 0x00000019181e7221 */ /* 0x000fe20000010000 */
[----:B------:R-:W-:Y:S01]  /*3ad0*/  FFMA.FTZ R54, R85, UR10, -R54 ;  /* 0x0000000a55367c23 */ /* 0x000fe20008010836 */
[----:B------:R-:W0:Y:S01]  /*3ae0*/  MUFU.EX2 R178, R178 ;  /* 0x000000b200b27308 */ /* 0x000e220000000800 */
[----:B-1----:R-:W-:Y:S01]  /*3af0*/  FADD.FTZ R28, R176, R13 ;  /* 0x0000000db01c7221 */ /* 0x002fe20000010000 */
[----:B------:R-:W-:-:S02]  /*3b00*/  F2FP.BF16.F32.PACK_AB R182, R5, R182 ;  /* 0x000000b605b6723e */ /* 0x000fc400000010ff */
[----:B------:R-:W-:Y:S02]  /*3b10*/  F2FP.BF16.F32.PACK_AB R180, R3, R180 ;  /* 0x000000b403b4723e */ /* 0x000fe400000010ff */
[----:B------:R-:W-:Y:S02]  /*3b20*/  F2FP.BF16.F32.PACK_AB R183, R8, R183 ;  /* 0x000000b708b7723e */ /* 0x000fe400000010ff */
[----:B------:R-:W1:Y:S01]  /*3b30*/  MUFU.EX2 R11, R11 ;  /* 0x0000000b000b7308 */ /* 0x000e620000000800 */
[----:B--2---:R-:W-:Y:S01]  /*3b40*/  FADD.FTZ R13, R9, R28 ;  /* 0x0000001c090d7221 */ /* 0x004fe20000010000 */
[----:B------:R-:W-:Y:S02]  /*3b50*/  F2FP.BF16.F32.PACK_AB R177, R10, R177 ;  /* 0x000000b10ab1723e */ /* 0x000fe400000010ff */
[----:B------:R-:W-:Y:S02]  /*3b60*/  F2FP.BF16.F32.PACK_AB R179, R12, R179 ;  /* 0x000000b30cb3723e */ /* 0x000fe400000010ff */
[----:B------:R-:W-:-:S02]  /*3b70*/  F2FP.BF16.F32.PACK_AB R173, R14, R173 ;  /* 0x000000ad0ead723e */ /* 0x000fc400000010ff */
[----:B------:R-:W2:Y:S01]  /*3b80*/  MUFU.EX2 R172, R172 ;  /* 0x000000ac00ac7308 */ /* 0x000ea20000000800 */
[----:B0-----:R-:W-:Y:S01]  /*3b90*/  FADD.FTZ R28, R178, R13 ;  /* 0x0000000db21c7221 */ /* 0x001fe20000010000 */
[----:B------:R-:W-:Y:S02]  /*3ba0*/  F2FP.BF16.F32.PACK_AB R175, R20, R175 ;  /* 0x000000af14af723e */ /* 0x000fe400000010ff */
[----:B------:R-:W-:Y:S02]  /*3bb0*/  F2FP.BF16.F32.PACK_AB R169, R24, R169 ;  /* 0x000000a918a9723e */ /* 0x000fe400000010ff */
[----:B------:R-:W-:Y:S02]  /*3bc0*/  F2FP.BF16.F32.PACK_AB R176, R9, R176 ;  /* 0x000000b009b0723e */ /* 0x000fe400000010ff */
[----:B------:R-:W0:Y:S01]  /*3bd0*/  MUFU.EX2 R41, R41 ;  /* 0x0000002900297308 */ /* 0x000e220000000800 */
[C---:B-1----:R-:W-:Y:S01]  /*3be0*/  FADD.FTZ R13, R11.reuse, R28 ;  /* 0x0000001c0b0d7221 */ /* 0x042fe20000010000 */
[----:B------:R-:W-:-:S06]  /*3bf0*/  F2FP.BF16.F32.PACK_AB R178, R11, R178 ;  /* 0x000000b20bb2723e */ /* 0x000fcc00000010ff */
[----:B------:R-:W1:Y:S01]  /*3c00*/  MUFU.EX2 R15, R15 ;  /* 0x0000000f000f7308 */ /* 0x000e620000000800 */
[----:B--2---:R-:W-:Y:S01]  /*3c10*/  FADD.FTZ R28, R172, R13 ;  /* 0x0000000dac1c7221 */ /* 0x004fe20000010000 */
[----:B------:R-:W-:Y:S01]  /*3c20*/  FADD.FTZ R13, R171, R30 ;  /* 0x0000001eab0d7221 */ /* 0x000fe20000010000 */
[----:B------:R-:W-:-:S03]  /*3c30*/  F2FP.BF16.F32.PACK_AB R171, R34, R171 ;  /* 0x000000ab22ab723e */ /* 0x000fc600000010ff */
[----:B------:R-:W-:Y:S02]  /*3c40*/  FADD.FTZ R0, R34, R13 ;  /* 0x0000000d22007221 */ /* 0x000fe40000010000 */
[----:B------:R-:W2:Y:S01]  /*3c50*/  MUFU.EX2 R174, R45 ;  /* 0x0000002d00ae7308 */ /* 0x000ea20000000800 */
[----:B0-----:R-:W-:Y:S01]  /*3c60*/  FADD.FTZ R28, R41, R28 ;  /* 0x0000001c291c7221 */ /* 0x001fe20000010000 */
[----:B------:R-:W-:Y:S01]  /*3c70*/  FADD.FTZ R25, R153, R0 ;  /* 0x0000000099197221 */ /* 0x000fe20000010000 */
[----:B------:R-:W-:Y:S02]  /*3c80*/  F2FP.BF16.F32.PACK_AB R153, R38, R153 ;  /* 0x000000992699723e */ /* 0x000fe400000010ff */
[----:B------:R-:W-:-:S03]  /*3c90*/  F2FP.BF16.F32.PACK_AB R172, R41, R172 ;  /* 0x000000ac29ac723e */ /* 0x000fc600000010ff */
[----:B------:R-:W0:Y:S01]  /*3ca0*/  MUFU.EX2 R21, R21 ;  /* 0x0000001500157308 */ /* 0x000e220000000800 */
[----:B-1----:R-:W-:Y:S01]  /*3cb0*/  FADD.FTZ R13, R15, R28 ;  /* 0x0000001c0f0d7221 */ /* 0x002fe20000010000 */
[----:B------:R-:W-:-:S04]  /*3cc0*/  FADD.FTZ R28, R38, R25 ;  /* 0x00000019261c7221 */ /* 0x000fc80000010000 */
[----:B------:R-:W-:Y:S01]  /*3cd0*/  FADD.FTZ R25, R155, R28 ;  /* 0x0000001c9b197221 */ /* 0x000fe20000010000 */
[----:B------:R-:W-:Y:S01]  /*3ce0*/  F2FP.BF16.F32.PACK_AB R155, R40, R155 ;  /* 0x0000009b289b723e */ /* 0x000fe200000010ff */
[----:B------:R-:W1:Y:S01]  /*3cf0*/  MUFU.EX2 R168, R49 ;  /* 0x0000003100a87308 */ /* 0x000e620000000800 */
[----:B--2---:R-:W-:Y:S01]  /*3d00*/  FADD.FTZ R0, R174, R13 ;  /* 0x0000000dae007221 */ /* 0x004fe20000010000 */
[----:B------:R-:W-:Y:S01]  /*3d10*/  FADD.FTZ R28, R40, R25 ;  /* 0x00000019281c7221 */ /* 0x000fe20000010000 */
[----:B------:R-:W-:-:S03]  /*3d20*/  F2FP.BF16.F32.PACK_AB R174, R174, R15 ;  /* 0x0000000faeae723e */ /* 0x000fc600000010ff */
[----:B------:R-:W-:Y:S01]  /*3d30*/  FADD.FTZ R25, R157, R28 ;  /* 0x0000001c9d197221 */ /* 0x000fe20000010000 */
[C---:B------:R-:W-:Y:S01]  /*3d40*/  F2FP.BF16.F32.PACK_AB R157, R42.reuse, R157 ;  /* 0x0000009d2a9d723e */ /* 0x040fe200000010ff */
[----:B------:R-:W2:Y:S01]  /*3d50*/  MUFU.EX2 R52, R52 ;  /* 0x0000003400347308 */ /* 0x000ea20000000800 */
[----:B0-----:R-:W-:Y:S01]  /*3d60*/  FADD.FTZ R13, R21, R0 ;  /* 0x00000000150d7221 */ /* 0x001fe20000010000 */
[----:B------:R-:W-:-:S04]  /*3d70*/  FADD.FTZ R28, R42, R25 ;  /* 0x000000192a1c7221 */ /* 0x000fc80000010000 */
[----:B------:R-:W-:Y:S01]  /*3d80*/  FADD.FTZ R25, R159, R28 ;  /* 0x0000001c9f197221 */ /* 0x000fe20000010000 */
[----:B------:R-:W-:Y:S01]  /*3d90*/  F2FP.BF16.F32.PACK_AB R159, R44, R159 ;  /* 0x0000009f2c9f723e */ /* 0x000fe200000010ff */
[----:B------:R-:W0:Y:S01]  /*3da0*/  MUFU.EX2 R53, R53 ;  /* 0x0000003500357308 */ /* 0x000e220000000800 */
[----:B-1----:R-:W-:Y:S01]  /*3db0*/  FADD.FTZ R13, R168, R13 ;  /* 0x0000000da80d7221 */ /* 0x002fe20000010000 */
[----:B------:R-:W-:Y:S01]  /*3dc0*/  FADD.FTZ R6, R44, R25 ;  /* 0x000000192c067221 */ /* 0x000fe20000010000 */
[----:B------:R-:W-:-:S03]  /*3dd0*/  F2FP.BF16.F32.PACK_AB R168, R168, R21 ;  /* 0x00000015a8a8723e */ /* 0x000fc600000010ff */
[----:B------:R-:W-:Y:S01]  /*3de0*/  FADD.FTZ R25, R161, R6 ;  /* 0x00000006a1197221 */ /* 0x000fe20000010000 */
[----:B------:R-:W-:Y:S01]  /*3df0*/  F2FP.BF16.F32.PACK_AB R161, R46, R161 ;  /* 0x000000a12ea1723e */ /* 0x000fe200000010ff */
[----:B------:R-:W1:Y:S01]  /*3e00*/  MUFU.EX2 R56, R56 ;  /* 0x0000003800387308 */ /* 0x000e620000000800 */
[----:B--2---:R-:W-:Y:S01]  /*3e10*/  FADD.FTZ R0, R52, R13 ;  /* 0x0000000d34007221 */ /* 0x004fe20000010000 */
[----:B------:R-:W-:-:S04]  /*3e20*/  FADD.FTZ R6, R46, R25 ;  /* 0x000000192e067221 */ /* 0x000fc80000010000 */
[----:B------:R-:W-:Y:S01]  /*3e30*/  FADD.FTZ R25, R163, R6 ;  /* 0x00000006a3197221 */ /* 0x000fe20000010000 */
[C---:B------:R-:W-:Y:S01]  /*3e40*/  F2FP.BF16.F32.PACK_AB R163, R48.reuse, R163 ;  /* 0x000000a330a3723e */ /* 0x040fe200000010ff */
[----:B------:R-:W2:Y:S01]  /*3e50*/  MUFU.EX2 R57, R57 ;  /* 0x0000003900397308 */ /* 0x000ea20000000800 */
[C---:B0-----:R-:W-:Y:S01]  /*3e60*/  FADD.FTZ R13, R53.reuse, R0 ;  /* 0x00000000350d7221 */ /* 0x041fe20000010000 */
[----:B------:R-:W-:Y:S01]  /*3e70*/  FADD.FTZ R6, R48, R25 ;  /* 0x0000001930067221 */ /* 0x000fe20000010000 */
[----:B------:R-:W-:-:S03]  /*3e80*/  F2FP.BF16.F32.PACK_AB R170, R53, R52 ;  /* 0x0000003435aa723e */ /* 0x000fc600000010ff */
[----:B------:R-:W-:Y:S01]  /*3e90*/  FADD.FTZ R25, R165, R6 ;  /* 0x00000006a5197221 */ /* 0x000fe20000010000 */
[----:B------:R-:W-:Y:S01]  /*3ea0*/  F2FP.BF16.F32.PACK_AB R165, R50, R165 ;  /* 0x000000a532a5723e */ /* 0x000fe200000010ff */
[----:B------:R-:W0:Y:S01]  /*3eb0*/  MUFU.EX2 R60, R60 ;  /* 0x0000003c003c7308 */ /* 0x000e220000000800 */
[----:B-1----:R-:W-:Y:S01]  /*3ec0*/  FADD.FTZ R0, R56, R13 ;  /* 0x0000000d38007221 */ /* 0x002fe20000010000 */
[----:B------:R-:W-:-:S06]  /*3ed0*/  FADD.FTZ R6, R50, R25 ;  /* 0x0000001932067221 */ /* 0x000fcc0000010000 */
        /* <DEDUP_REMOVED lines=36> */
[----:B-1----:R-:W-:Y:S01]  /*4120*/  FADD.FTZ R6, R84, R3 ;  /* 0x0000000354067221 */ /* 0x002fe20000010000 */
[C---:B--2---:R-:W-:Y:S01]  /*4130*/  FADD.FTZ R0, R26.reuse, R25 ;  /* 0x000000191a007221 */ /* 0x044fe20000010000 */
[----:B------:R-:W-:Y:S02]  /*4140*/  F2FP.BF16.F32.PACK_AB R167, R26, R167 ;  /* 0x000000a71aa7723e */ /* 0x000fe400000010ff */
[C---:B0-----:R-:W-:Y:S01]  /*4150*/  FADD.FTZ R3, R5.reuse, R6 ;  /* 0x0000000605037221 */ /* 0x041fe20000010000 */
[----:B------:R-:W-:Y:S01]  /*4160*/  F2FP.BF16.F32.PACK_AB R166, R5, R84 ;  /* 0x0000005405a6723e */ /* 0x000fe200000010ff */
[----:B------:R-:W-:Y:S06]  /*4170*/  @!P3 BRA `(.L_x_2297) ;  /* 0x000000280060b947 */ /* 0x000fec0003800000 */
[----:B------:R-:W-:Y:S01]  /*4180*/  IMAD.MOV.U32 R6, RZ, RZ, R4 ;  /* 0x000000ffff067224 */ /* 0x000fe200078e0004 */
[----:B------:R-:W-:Y:S01]  /*4190*/  UMOV UR59, UR47 ;  /* 0x0000002f003b7c82 */ /* 0x000fe20008000000 */
[----:B------:R-:W-:Y:S01]  /*41a0*/  IMAD.MOV.U32 R5, RZ, RZ, R7 ;  /* 0x000000ffff057224 */ /* 0x000fe200078e0007 */
[----:B------:R-:W-:Y:S01]  /*41b0*/  UMOV UR57, UR46 ;  /* 0x0000002e00397c82 */ /* 0x000fe20008000000 */
[----:B------:R-:W-:Y:S01]  /*41c0*/  IMAD.MOV.U32 R151, RZ, RZ, RZ ;  /* 0x000000ffff977224 */ /* 0x000fe200078e00ff */
[----:B------:R-:W-:-:S06]  /*41d0*/  ULDC UR55, c[0x0][0x988] ;  /* 0x0002620000377ab9 */ /* 0x000fcc0000000800 */
.L_x_2306:
        /* <DEDUP_REMOVED lines=9> */
.L_x_2299:
[----:B------:R-:W-:Y:S01]  /*4270*/  ULEA UR6, UR46, UR41, 0x3 ;  /* 0x000000292e067291 */ /* 0x000fe2000f8e183f */
[----:B------:R-:W-:-:S05]  /*4280*/  IMAD.U32 R4, RZ, RZ, UR47 ;  /* 0x0000002fff047e24 */ /* 0x000fca000f8e00ff */
[----:B------:R-:W-:-:S04]  /*4290*/  SHF.L.U32 R4, R4, 0x1f, RZ ;  /* 0x0000001f04047819 */ /* 0x000fc800000006ff */
[----:B------:R0:W1:Y:S01]  /*42a0*/  SYNCS.PHASECHK.TRANS64.TRYWAIT P3, [UR6+0x28830], R4 ;  /* 0x02883004ff0075a7 */ /* 0x0000620008060146 */
[----:B------:R-:W-:Y:S05]  /*42b0*/  @!P0 BRA `(.L_x_2300) ;  /* 0x0000000000048947 */ /* 0x000fea0003800000 */
[----:B------:R-:W-:Y:S01]  /*42c0*/  BPT.TRAP 0x1 ;  /* 0x000000040000795c */ /* 0x000fe20000300000 */
.L_x_2300:
[----:B-1----:R-:W-:Y:S05]  /*42d0*/  @P3 BRA `(.L_x_2298) ;  /* 0x0000000000083947 */ /* 0x002fea0003800000 */
[----:B------:R-:W1:Y:S02]  /*42e0*/  SYNCS.PHASECHK.TRANS64.TRYWAIT P3, [UR6+0x28830], R4 ;  /* 0x02883004ff0075a7 */ /* 0x000e640008060146 */
[----:B-1----:R-:W-:Y:S05]  /*42f0*/  @!P3 BRA `(.L_x_2301) ;  /* 0x000000ec00b4b947 */ /* 0x002fea0003800000 */
.L_x_2298:
        /* <DEDUP_REMOVED lines=47> */
.L_x_2303:
[----:B------:R-:W-:Y:S01]  /*45f0*/  ULEA UR6, UR57, UR41, 0x3 ;  /* 0x0000002939067291 */ /* 0x000fe2000f8e183f */
[----:B------:R-:W-:-:S05]  /*4600*/  IMAD.U32 R4, RZ, RZ, UR59 ;  /* 0x0000003bff047e24 */ /* 0x000fca000f8e00ff */
[----:B------:R-:W-:-:S04]  /*4610*/  SHF.L.U32 R4, R4, 0x1f, RZ ;  /* 0x0000001f04047819 */ /* 0x000fc800000006ff */
[----:B------:R0:W1:Y:S01]  /*4620*/  SYNCS.PHASECHK.TRANS64.TRYWAIT P3, [UR6+0x28850], R4 ;  /* 0x02885004ff0075a7 */ /* 0x0000620008060146 */
[----:B------:R-:W-:Y:S05]  /*4630*/  @!P0 BRA `(.L_x_2304) ;  /* 0x0000000000048947 */ /* 0x000fea0003800000 */
[----:B------:R-:W-:Y:S01]  /*4640*/  BPT.TRAP 0x1 ;  /* 0x000000040000795c */ /* 0x000fe20000300000 */
.L_x_2304:
[----:B-1----:R-:W-:Y:S05]  /*4650*/  @P3 BRA `(.L_x_2302) ;  /* 0x0000000000083947 */ /* 0x002fea0003800000 */
[----:B------:R-:W1:Y:S02]  /*4660*/  SYNCS.PHASECHK.TRANS64.TRYWAIT P3, [UR6+0x28850], R4 ;  /* 0x02885004ff0075a7 */ /* 0x000e640008060146 */
[----:B-1----:R-:W-:Y:S05]  /*4670*/  @!P3 BRA `(.L_x_2305) ;  /* 0x000000e800ecb947 */ /* 0x002fea0003800000 */
.L_x_2302:
[----:B------:R-:W-:Y:S01]  /*4680*/  UIADD3 UR6, UR41, 0x400, URZ ;  /* 0x0000040029067890 */ /* 0x000fe2000fffe03f */
[----:B------:R-:W-:Y:S01]  /*4690*/  WARPGROUP.ARRIVE ;  /* 0x00000000000079c5 */ /* 0x000fe20000000000 */
[----:B------:R-:W-:Y:S01]  /*46a0*/  UMOV UR7, 0x40000040 ;  /* 0x4000004000077882 */ /* 0x000fe20000000000 */
[----:B------:R-:W-:Y:S01]  /*46b0*/  VIADD R10, R17, UR38 ;  /* 0x00000026110a7c36 */ /* 0x000fe20008000000 */
[----:B------:R-:W-:-:S03]  /*46c0*/  USHF.R.U32.HI UR6, URZ, 0x4, UR6 ;  /* 0x000000043f067899 */ /* 0x000fc60008011606 */
[----:B------:R-:W2:Y:S01]  /*46d0*/  S2R R220, SR_TID.X ;  /* 0x0000000000dc7919 */ /* 0x000ea20000002100 */
[----:B------:R-:W-:Y:S01]  /*46e0*/  UMOV UR10, UR55 ;  /* 0x00000037000a7c82 */ /* 0x000fe20008000000 */
[----:B------:R-:W-:Y:S02]  /*46f0*/  UISETP.GT.AND UP1, UPT, UR58, UR56, UPT ;  /* 0x000000383a00728c */ /* 0x000fe4000bf24270 */
[----:B------:R-:W-:Y:S01]  /*4700*/  ULOP3.LUT UR6, UR6, 0x3fff, URZ, 0xc0, !UPT ;  /* 0x00003fff06067892 */ /* 0x000fe2000f8ec03f */
[----:B------:R-:W-:-:S03]  /*4710*/  UMOV UR59, UR47 ;  /* 0x0000002f003b7c82 */ /* 0x000fc60008000000 */
[----:B------:R-:W-:-:S04]  /*4720*/  ULOP3.LUT UR6, UR6, 0x4000000, URZ, 0xfc, !UPT ;  /* 0x0400000006067892 */ /* 0x000fc8000f8efc3f */
[----:B------:R-:W-:-:S07]  /*4730*/  ULEA UR11, UR57, UR6, 0xb ;  /* 0x00000006390b7291 */ /* 0x000fce000f8e583f */
[----:B------:R-:W-:Y:S02]  /*4740*/  UMOV UR6, UR11 ;  /* 0x0000000b00067c82 */ /* 0x000fe40008000000 */
[----:B------:R-:W-:Y:S01]  /*4750*/  HGMMA.64x128x16.F32.BF16 R88, R180, gdesc[UR4].tnspB, R88, gsb0 ;  /* 0x41e00004b4587df0 */ /* 0x000fe20008001858 */
[----:B------:R-:W-:Y:S01]  /*4760*/  UIADD3 UR6, UR11, 0x80, URZ ;  /* 0x000000800b067890 */ /* 0x000fe2000fffe03f */
[----:B------:R-:W-:Y:S01]  /*4770*/  UMOV UR7, 0x40000040 ;  /* 0x4000004000077882 */ /* 0x000fe20000000000 */
[----:B--2---:R-:W-:Y:S01]  /*4780*/  SHF.R.U32.HI R220, RZ, 0x7, R220 ;  /* 0x00000007ffdc7819 */ /* 0x004fe200000116dc */
[----:B------:R-:W-:Y:S02]  /*4790*/  WARPGROUP.DEPBAR.LE gsb0, 0x0 ;  /* 0x00008000000079c5 */ /* 0x000fe40000010000 */
[----:B------:R-:W-:-:S06]  /*47a0*/  WARPGROUP.ARRIVE ;  /* 0x00000000000079c5 */ /* 0x000fcc0000000000 */
[----:B------:R-:W-:Y:S01]  /*47b0*/  HGMMA.64x128x16.F32.BF16 R88, R176, gdesc[UR4].tnspB, R88, gsb0 ;  /* 0x41e00004b0587df0 */ /* 0x000fe20008001858 */
[----:B------:R-:W-:Y:S01]  /*47c0*/  @UP0 ULDC UR6, c[0x0][0x44c] ;  /* 0x0001130000060ab9 */ /* 0x000fe20000000800 */
[----:B------:R-:W-:Y:S01]  /*47d0*/  UMOV UR7, 0x40000040 ;  /* 0x4000004000077882 */ /* 0x000fe20000000000 */
[----:B01----:R-:W-:Y:S01]  /*47e0*/  @P2 IMAD.HI.U32 R4, R10, UR6, RZ ;  /* 0x000000060a042c27 */ /* 0x003fe2000f8e00ff */
[----:B------:R-:W-:-:S04]  /*47f0*/  @UP0 ULDC UR6, c[0x0][0x450] ;  /* 0x0001140000060ab9 */ /* 0x000fc80000000800 */
[----:B------:R-:W-:Y:S01]  /*4800*/  @P2 SHF.R.U32.HI R10, RZ, UR6, R4 ;  /* 0x00000006ff0a2c19 */ /* 0x000fe20008011604 */
[----:B------:R-:W-:Y:S02]  /*4810*/  UMOV UR6, 0xffffff80 ;  /* 0xffffff8000067882 */ /* 0x000fe40000000000 */
[----:B------:R-:W-:Y:S02]  /*4820*/  UIMAD UR6, UR58, UR6, 0x1 ;  /* 0x000000013a0674a4 */ /* 0x000fe4000f8e0206 */
[----:B------:R-:W0:Y:S01]  /*4830*/  SHFL.IDX PT, R4, R10, 0x1, 0x1c1f ;  /* 0x003c1f000a047f89 */ /* 0x000e2200000e0000 */
[----:B------:R-:W-:-:S03]  /*4840*/  UIADD3 UR58, UR58, -0x1, URZ ;  /* 0xffffffff3a3a7890 */ /* 0x000fc6000fffe03f */
[----:B------:R-:W-:Y:S01]  /*4850*/  IMAD.U32 R9, RZ, RZ, UR6 ;  /* 0x00000006ff097e24 */ /* 0x000fe2000f8e00ff */
[----:B------:R-:W-:Y:S01]  /*4860*/  UIADD3 UR6, UR11, 0x100, URZ ;  /* 0x000001000b067890 */ /* 0x000fe2000fffe03f */
[----:B------:R-:W1:Y:S03]  /*4870*/  SHFL.IDX PT, R10, R10, RZ, 0x1c1f ;  /* 0x001c1fff0a0a7589 */ /* 0x000e6600000e0000 */
[----:B------:R-:W-:-:S05]  /*4880*/  IADD3 R9, R9, UR53, -R16 ;  /* 0x0000003509097c10 */ /* 0x000fca000fffe810 */
[----:B------:R-:W-:-:S04]  /*4890*/  VIADD R9, R9, -UR54 ;  /* 0x8000003609097c36 */ /* 0x000fc80008000000 */
[----:B0-----:R-:W-:-:S05]  /*48a0*/  IMAD.IADD R4, R9, 0x1, R4 ;  /* 0x0000000109047824 */ /* 0x001fca00078e0204 */
[C---:B------:R-:W-:Y:S01]  /*48b0*/  ISETP.GT.AND P3, PT, R4.reuse, RZ, PT ;  /* 0x000000ff0400720c */ /* 0x040fe20003f64270 */
[----:B-1----:R-:W-:Y:S01]  /*48c0*/  IMAD.IADD R9, R9, 0x1, R10 ;  /* 0x0000000109097824 */ /* 0x002fe200078e020a */
        /* <DEDUP_REMOVED lines=48> */
[----:B------:R-:W-:Y:S01]  /*4bd0*/  FSEL R58, R58, -INF , P3 ;  /* 0xff8000003a3a7808 */ /* 0x000fe20001800000 */
[----:B------:R-:W-:Y:S02]  /*4be0*/  WARPGROUP.DEPBAR.LE gsb0, 0x0 ;  /* 0x00008000000079c5 */ /* 0x000fe40000010000 */
[----:B------:R-:W-:Y:S01]  /*4bf0*/  WARPGROUP.ARRIVE ;  /* 0x00000000000079c5 */ /* 0x000fe20000000000 */
[----:B------:R-:W-:Y:S02]  /*4c00*/  FMNMX.FTZ R15, R55, R8, !PT ;  /* 0x00000008370f7209 */ /* 0x000fe40007810000 */
[----:B------:R-:W-:Y:S02]  /*4c10*/  ISETP.GT.AND P3, PT, R4, 0x48, PT ;  /* 0x000000480400780c */ /* 0x000fe40003f64270 */
[----:B------:R-:W-:Y:S01]  /*4c20*/  FSEL R59, R59, -INF , P4 ;  /* 0xff8000003b3b7808 */ /* 0x000fe20002000000 */
[----:B------:R-:W-:Y:S01]  /*4c30*/  HGMMA.64x128x16.F32.BF16 R88, R172, gdesc[UR4].tnspB, R88, gsb0 ;  /* 0x41e00004ac587df0 */ /* 0x000fe20008001858 */
[----:B------:R-:W-:Y:S01]  /*4c40*/  UIADD3 UR6, UR11, 0x180, URZ ;  /* 0x000001800b067890 */ /* 0x000fe2000fffe03f */
[----:B------:R-:W-:Y:S01]  /*4c50*/  FMNMX.FTZ R8, R58, R15, !PT ;  /* 0x0000000f3a087209 */ /* 0x000fe20007810000 */
[----:B------:R-:W-:Y:S01]  /*4c60*/  UMOV UR7, 0x40000040 ;  /* 0x4000004000077882 */ /* 0x000fe20000000000 */
        /* <DEDUP_REMOVED lines=39> */
[----:B------:R-:W-:Y:S02]  /*4ee0*/  FSEL R87, R87, -INF , P4 ;  /* 0xff80000057577808 */ /* 0x000fe40002000000 */
[----:B------:R-:W-:Y:S02]  /*4ef0*/  FMNMX.FTZ R4, R86, R15, !PT ;  /* 0x0000000f56047209 */ /* 0x000fe40007810000 */
[----:B------:R-:W-:Y:S02]  /*4f00*/  ISETP.GT.AND P5, PT, R9, RZ, PT ;  /* 0x000000ff0900720c */ /* 0x000fe40003fa4270 */
[----:B------:R-:W-:-:S02]  /*4f10*/  FMNMX.FTZ R12, R87, R4, !PT ;  /* 0x00000004570c7209 */ /* 0x000fc40007810000 */
[C---:B------:R-:W-:Y:S02]  /*4f20*/  ISETP.GT.AND P4, PT, R9.reuse, 0x1, PT ;  /* 0x000000010900780c */ /* 0x040fe40003f84270 */
[----:B------:R-:W-:Y:S01]  /*4f30*/  FSEL R24, R24, -INF , P5 ;  /* 0xff80000018187808 */ /* 0x000fe20002800000 */
[----:B------:R-:W0:Y:S01]  /*4f40*/  SHFL.BFLY PT, R15, R12, 0x2, 0x1f ;  /* 0x0c401f000c0f7f89 */ /* 0x000e2200000e0000 */
[----:B------:R-:W-:Y:S02]  /*4f50*/  ISETP.GT.AND P6, PT, R9, 0x8, PT ;  /* 0x000000080900780c */ /* 0x000fe40003fc4270 */
[----:B------:R-:W-:Y:S02]  /*4f60*/  FSEL R25, R25, -INF , P4 ;  /* 0xff80000019197808 */ /* 0x000fe40002000000 */
[----:B------:R-:W-:Y:S02]  /*4f70*/  ISETP.GT.AND P5, PT, R9, 0x9, PT ;  /* 0x000000090900780c */ /* 0x000fe40003fa4270 */
[----:B------:R-:W-:-:S02]  /*4f80*/  FSEL R28, R28, -INF , P6 ;  /* 0xff8000001c1c7808 */ /* 0x000fc40003000000 */
[----:B------:R-:W-:Y:S02]  /*4f90*/  ISETP.GT.AND P4, PT, R9, 0x10, PT ;  /* 0x000000100900780c */ /* 0x000fe40003f84270 */
[----:B------:R-:W-:Y:S02]  /*4fa0*/  FSEL R29, R29, -INF , P5 ;  /* 0xff8000001d1d7808 */ /* 0x000fe40002800000 */
[C---:B------:R-:W-:Y:S02]  /*4fb0*/  ISETP.GT.AND P6, PT, R9.reuse, 0x11, PT ;  /* 0x000000110900780c */ /* 0x040fe40003fc4270 */
[----:B------:R-:W-:Y:S02]  /*4fc0*/  FSEL R32, R32, -INF , P4 ;  /* 0xff80000020207808 */ /* 0x000fe40002000000 */
[----:B------:R-:W-:Y:S02]  /*4fd0*/  ISETP.GT.AND P5, PT, R9, 0x18, PT ;  /* 0x000000180900780c */ /* 0x000fe40003fa4270 */
[----:B------:R-:W-:-:S02]  /*4fe0*/  FSEL R33, R33, -INF , P6 ;  /* 0xff80000021217808 */ /* 0x000fc40003000000 */
[C---:B------:R-:W-:Y:S02]  /*4ff0*/  ISETP.GT.AND P4, PT, R9.reuse, 0x19, PT ;  /* 0x000000190900780c */ /* 0x040fe40003f84270 */
[----:B------:R-:W-:Y:S02]  /*5000*/  FSEL R36, R36, -INF , P5 ;  /* 0xff80000024247808 */ /* 0x000fe40002800000 */
[----:B0-----:R-:W-:Y:S02]  /*5010*/  FMNMX.FTZ R15, R12, R15, !PT ;  /* 0x0000000f0c0f7209 */ /* 0x001fe40007810000 */
[----:B------:R-:W-:Y:S02]  /*5020*/  FMNMX.FTZ R12, R24, R5, !PT ;  /* 0x00000005180c7209 */ /* 0x000fe40007810000 */
[----:B------:R-:W-:Y:S01]  /*5030*/  ISETP.GT.AND P6, PT, R9, 0x20, PT ;  /* 0x000000200900780c */ /* 0x000fe20003fc4270 */
[----:B------:R-:W0:Y:S01]  /*5040*/  SHFL.BFLY PT, R4, R15, 0x1, 0x1f ;  /* 0x0c201f000f047f89 */ /* 0x000e2200000e0000 */
[----:B------:R-:W-:-:S02]  /*5050*/  FSEL R37, R37, -INF , P4 ;  /* 0xff80000025257808 */ /* 0x000fc40002000000 */
[C---:B------:R-:W-:Y:S02]  /*5060*/  ISETP.GT.AND P5, PT, R9.reuse, 0x21, PT ;  /* 0x000000210900780c */ /* 0x040fe40003fa4270 */
[----:B------:R-:W-:Y:S02]  /*5070*/  FSEL R40, R40, -INF , P6 ;  /* 0xff80000028287808 */ /* 0x000fe40003000000 */
[----:B------:R-:W-:Y:S02]  /*5080*/  ISETP.GT.AND P4, PT, R9, 0x28, PT ;  /* 0x000000280900780c */ /* 0x000fe40003f84270 */
[----:B------:R-:W-:Y:S02]  /*5090*/  FSEL R41, R41, -INF , P5 ;  /* 0xff80000029297808 */ /* 0x000fe40002800000 */
[----:B------:R-:W-:Y:S02]  /*50a0*/  ISETP.GT.AND P6, PT, R9, 0x29, PT ;  /* 0x000000290900780c */ /* 0x000fe40003fc4270 */
[----:B------:R-:W-:-:S02]  /*50b0*/  FSEL R44, R44, -INF , P4 ;  /* 0xff8000002c2c7808 */ /* 0x000fc40002000000 */
[----:B------:R-:W-:Y:S02]  /*50c0*/  ISETP.GT.AND P5, PT, R9, 0x30, PT ;  /* 0x000000300900780c */ /* 0x000fe40003fa4270 */
[----:B------:R-:W-:Y:S01]  /*50d0*/  FSEL R45, R45, -INF , P6 ;  /* 0xff8000002d2d7808 */ /* 0x000fe20003000000 */
[----:B------:R-:W-:Y:S02]  /*50e0*/  WARPGROUP.DEPBAR.LE gsb0, 0x0 ;  /* 0x00008000000079c5 */ /* 0x000fe40000010000 */
[----:B------:R-:W-:Y:S01]  /*50f0*/  WARPGROUP.ARRIVE ;  /* 0x00000000000079c5 */ /* 0x000fe20000000000 */
[----:B------:R-:W-:Y:S02]  /*5100*/  ISETP.GT.AND P4, PT, R9, 0x31, PT ;  /* 0x000000310900780c */ /* 0x000fe40003f84270 */
[----:B0-----:R-:W-:Y:S02]  /*5110*/  FMNMX.FTZ R4, R15, R4, !PT ;  /* 0x000000040f047209 */ /* 0x001fe40007810000 */
[----:B------:R-:W-:Y:S01]  /*5120*/  FSEL R48, R48, -INF , P5 ;  /* 0xff80000030307808 */ /* 0x000fe20002800000 */
[----:B------:R-:W-:Y:S01]  /*5130*/  HGMMA.64x128x16.F32.BF16 R88, R168, gdesc[UR4].tnspB, R88, gsb0 ;  /* 0x41e00004a8587df0 */ /* 0x000fe20008001858 */
[----:B------:R-:W-:Y:S01]  /*5140*/  UIADD3 UR6, UR11, 0x200, URZ ;  /* 0x000002000b067890 */ /* 0x000fe2000fffe03f */
[C---:B------:R-:W-:Y:S01]  /*5150*/  FMUL.FTZ R8, R4.reuse, UR10 ;  /* 0x0000000a04087c20 */ /* 0x040fe20008410000 */
[----:B------:R-:W-:Y:S01]  /*5160*/  UMOV UR7, 0x40000040 ;  /* 0x4000004000077882 */ /* 0x000fe20000000000 */
[----:B------:R-:W-:-:S02]  /*5170*/  FSETP.NEU.FTZ.AND P3, PT, R4, -INF , PT ;  /* 0xff8000000400780b */ /* 0x000fc40003f7d000 */
[----:B------:R-:W-:Y:S02]  /*5180*/  ISETP.GT.AND P6, PT, R9, 0x38, PT ;  /* 0x000000380900780c */ /* 0x000fe40003fc4270 */
[----:B------:R-:W-:Y:S02]  /*5190*/  FSEL R8, R8, RZ, P3 ;  /* 0x000000ff08087208 */ /* 0x000fe40001800000 */
[----:B------:R-:W-:Y:S02]  /*51a0*/  FSEL R49, R49, -INF , P4 ;  /* 0xff80000031317808 */ /* 0x000fe40002000000 */
[----:B------:R-:W-:Y:S01]  /*51b0*/  ISETP.GT.AND P5, PT, R9, 0x39, PT ;  /* 0x000000390900780c */ /* 0x000fe20003fa4270 */
[--C-:B------:R-:W-:Y:S01]  /*51c0*/  FFMA.FTZ R181, R13, UR10, -R8.reuse ;  /* 0x0000000a0db57c23 */ /* 0x100fe20008010808 */
[----:B------:R-:W-:Y:S01]  /*51d0*/  FMNMX.FTZ R13, R25, R12, !PT ;  /* 0x0000000c190d7209 */ /* 0x000fe20007810000 */
[--C-:B------:R-:W-:Y:S01]  /*51e0*/  FFMA.FTZ R183, R11, UR10, -R8.reuse ;  /* 0x0000000a0bb77c23 */ /* 0x100fe20008010808 */
[--C-:B------:R-:W-:Y:S01]  /*51f0*/  FFMA.FTZ R177, R7, UR10, -R8.reuse ;  /* 0x0000000a07b17c23 */ /* 0x100fe20008010808 */
[----:B------:R-:W-:Y:S01]  /*5200*/  FSEL R52, R52, -INF , P6 ;  /* 0xff80000034347808 */ /* 0x000fe20003000000 */
[--C-:B------:R-:W-:Y:S01]  /*5210*/  FFMA.FTZ R179, R38, UR10, -R8.reuse ;  /* 0x0000000a26b37c23 */ /* 0x100fe20008010808 */
[----:B------:R-:W-:Y:S01]  /*5220*/  FMNMX.FTZ R12, R28, R13, !PT ;  /* 0x0000000d1c0c7209 */ /* 0x000fe20007810000 */
[--C-:B------:R-:W-:Y:S01]  /*5230*/  FFMA.FTZ R173, R42, UR10, -R8.reuse ;  /* 0x0000000a2aad7c23 */ /* 0x100fe20008010808 */
[----:B------:R-:W-:Y:S01]  /*5240*/  ISETP.GT.AND P4, PT, R9, 0x40, PT ;  /* 0x000000400900780c */ /* 0x000fe20003f84270 */
[--C-:B------:R-:W-:Y:S01]  /*5250*/  FFMA.FTZ R10, R27, UR10, -R8.reuse ;  /* 0x0000000a1b0a7c23 */ /* 0x100fe20008010808 */
[----:B------:R-:W-:Y:S01]  /*5260*/  FMNMX.FTZ R11, R29, R12, !PT ;  /* 0x0000000c1d0b7209 */ /* 0x000fe20007810000 */
[----:B------:R-:W-:Y:S01]  /*5270*/  MUFU.EX2 R181, R181 ;  /* 0x000000b500b57308 */ /* 0x000fe20000000800 */
        /* <DEDUP_REMOVED lines=11> */
[----:B------:R-:W-:Y:S01]  /*5330*/  FFMA.FTZ R11, R78, UR10, -R8 ;  /* 0x0000000a4e0b7c23 */ /* 0x000fe20008010808 */
[----:B------:R-:W-:-:S02]  /*5340*/  ISETP.GT.AND P5, PT, R9, 0x48, PT ;  /* 0x000000480900780c */ /* 0x000fc40003fa4270 */
[----:B------:R-:W-:Y:S01]  /*5350*/  FMNMX.FTZ R7, R37, R14, !PT ;  /* 0x0000000e25077209 */ /* 0x000fe20007810000 */
[----:B------:R-:W-:Y:S01]  /*5360*/  MUFU.EX2 R183, R183 ;  /* 0x000000b700b77308 */ /* 0x000fe20000000800 */
[----:B------:R-:W-:Y:S01]  /*5370*/  FSEL R57, R57, -INF , P6 ;  /* 0xff80000039397808 */ /* 0x000fe20003000000 */
[----:B------:R-:W-:Y:S01]  /*5380*/  FFMA.FTZ R14, R35, UR10, -R8 ;  /* 0x0000000a230e7c23 */ /* 0x000fe20008010808 */
[----:B------:R-:W-:Y:S02]  /*5390*/  FMNMX.FTZ R20, R40, R7, !PT ;  /* 0x0000000728147209 */ /* 0x000fe40007810000 */
[----:B------:R-:W-:Y:S02]  /*53a0*/  ISETP.GT.AND P4, PT, R9, 0x49, PT ;  /* 0x000000490900780c */ /* 0x000fe40003f84270 */
[----:B------:R-:W-:Y:S01]  /*53b0*/  FMNMX.FTZ R7, R41, R20, !PT ;  /* 0x0000001429077209 */ /* 0x000fe20007810000 */
[----:B------:R-:W-:Y:S01]  /*53c0*/  MUFU.EX2 R12, R12 ;  /* 0x0000000c000c7308 */ /* 0x000fe20000000800 */
[----:B------:R-:W-:-:S02]  /*53d0*/  FSEL R60, R60, -INF , P5 ;  /* 0xff8000003c3c7808 */ /* 0x000fc40002800000 */
[----:B------:R-:W-:Y:S02]  /*53e0*/  FMNMX.FTZ R20, R44, R7, !PT ;  /* 0x000000072c147209 */ /* 0x000fe40007810000 */
[----:B------:R-:W-:Y:S02]  /*53f0*/  ISETP.GT.AND P6, PT, R9, 0x50, PT ;  /* 0x000000500900780c */ /* 0x000fe40003fc4270 */
[----:B------:R-:W-:Y:S01]  /*5400*/  FMNMX.FTZ R7, R45, R20, !PT ;  /* 0x000000142d077209 */ /* 0x000fe20007810000 */
[----:B------:R-:W-:Y:S01]  /*5410*/  MUFU.EX2 R177, R177 ;  /* 0x000000b100b17308 */ /* 0x000fe20000000800 */
[----:B------:R-:W-:Y:S01]  /*5420*/  FSEL R61, R61, -INF , P4 ;  /* 0xff8000003d3d7808 */ /* 0x000fe20002000000 */
[----:B------:R-:W-:Y:S01]  /*5430*/  FFMA.FTZ R20, R39, UR10, -R8 ;  /* 0x0000000a27147c23 */ /* 0x000fe20008010808 */
[----:B------:R-:W-:Y:S02]  /*5440*/  FMNMX.FTZ R26, R48, R7, !PT ;  /* 0x00000007301a7209 */ /* 0x000fe40007810000 */
[----:B------:R-:W-:-:S02]  /*5450*/  ISETP.GT.AND P5, PT, R9, 0x51, PT ;  /* 0x000000510900780c */ /* 0x000fc40003fa4270 */
[----:B------:R-:W-:Y:S01]  /*5460*/  FMNMX.FTZ R7, R49, R26, !PT ;  /* 0x0000001a31077209 */ /* 0x000fe20007810000 */
[----:B------:R-:W-:Y:S01]  /*5470*/  MUFU.EX2 R14, R14 ;  /* 0x0000000e000e7308 */ /* 0x000fe20000000800 */
[----:B------:R-:W-:Y:S02]  /*5480*/  FSEL R64, R64, -INF , P6 ;  /* 0xff80000040407808 */ /* 0x000fe40003000000 */
[----:B------:R-:W-:Y:S02]  /*5490*/  FMNMX.FTZ R26, R52, R7, !PT ;  /* 0x00000007341a7209 */ /* 0x000fe40007810000 */
[----:B------:R-:W-:Y:S02]  /*54a0*/  ISETP.GT.AND P4, PT, R9, 0x58, PT ;  /* 0x000000580900780c */ /* 0x000fe40003f84270 */
[----:B------:R-:W-:Y:S01]  /*54b0*/  FMNMX.FTZ R7, R53, R26, !PT ;  /* 0x0000001a35077209 */ /* 0x000fe20007810000 */
[----:B------:R-:W-:Y:S01]  /*54c0*/  FFMA.FTZ R26, R43, UR10, -R8 ;  /* 0x0000000a2b1a7c23 */ /* 0x000fe20008010808 */
[----:B------:R-:W-:Y:S01]  /*54d0*/  FSEL R65, R65, -INF , P5 ;  /* 0xff80000041417808 */ /* 0x000fe20002800000 */
[----:B------:R-:W-:Y:S01]  /*54e0*/  MUFU.EX2 R179, R179 ;  /* 0x000000b300b37308 */ /* 0x000fe20000000800 */
[----:B------:R-:W-:-:S02]  /*54f0*/  FMNMX.FTZ R30, R56, R7, !PT ;  /* 0x00000007381e7209 */ /* 0x000fc40007810000 */
[----:B------:R-:W-:Y:S02]  /*5500*/  ISETP.GT.AND P6, PT, R9, 0x59, PT ;  /* 0x000000590900780c */ /* 0x000fe40003fc4270 */
[----:B------:R-:W-:Y:S02]  /*5510*/  FMNMX.FTZ R7, R57, R30, !PT ;  /* 0x0000001e39077209 */ /* 0x000fe40007810000 */
[----:B------:R-:W-:Y:S01]  /*5520*/  FSEL R68, R68, -INF , P4 ;  /* 0xff80000044447808 */ /* 0x000fe20002000000 */
[----:B------:R-:W-:Y:S01]  /*5530*/  MUFU.EX2 R20, R20 ;  /* 0x0000001400147308 */ /* 0x000fe20000000800 */
        /* <DEDUP_REMOVED lines=19> */
[----:B------:R-:W-:Y:S02]  /*5670*/  FSEL R76, R76, -INF , P6 ;  /* 0xff8000004c4c7808 */ /* 0x000fe40003000000 */
[----:B------:R-:W-:Y:S01]  /*5680*/  FMNMX.FTZ R7, R73, R38, !PT ;  /* 0x0000002649077209 */ /* 0x000fe20007810000 */
[----:B------:R-:W-:Y:S01]  /*5690*/  MUFU.EX2 R30, R30 ;  /* 0x0000001e001e7308 */ /* 0x000fe20000000800 */
[----:B------:R-:W-:Y:S02]  /*56a0*/  ISETP.GT.AND P4, PT, R9, 0x70, PT ;  /* 0x000000700900780c */ /* 0x000fe40003f84270 */
[----:B------:R-:W-:Y:S02]  /*56b0*/  FSEL R77, R77, -INF , P5 ;  /* 0xff8000004d4d7808 */ /* 0x000fe40002800000 */
[----:B------:R-:W-:-:S02]  /*56c0*/  FMNMX.FTZ R38, R76, R7, !PT ;  /* 0x000000074c267209 */ /* 0x000fc40007810000 */
[----:B------:R-:W-:Y:S01]  /*56d0*/  ISETP.GT.AND P6, PT, R9, 0x71, PT ;  /* 0x000000710900780c */ /* 0x000fe20003fc4270 */
[----:B------:R-:W-:Y:S01]  /*56e0*/  MUFU.EX2 R34, R34 ;  /* 0x0000002200227308 */ /* 0x000fe20000000800 */
[----:B------:R-:W-:Y:S02]  /*56f0*/  FSEL R80, R80, -INF , P4 ;  /* 0xff80000050507808 */ /* 0x000fe40002000000 */
[----:B------:R-:W-:Y:S01]  /*5700*/  FMNMX.FTZ R7, R77, R38, !PT ;  /* 0x000000264d077209 */ /* 0x000fe20007810000 */
[----:B------:R-:W-:Y:S01]  /*5710*/  FFMA.FTZ R38, R55, UR10, -R8 ;  /* 0x0000000a37267c23 */ /* 0x000fe20008010808 */
[----:B------:R-:W-:Y:S02]  /*5720*/  ISETP.GT.AND P5, PT, R9, 0x78, PT ;  /* 0x000000780900780c */ /* 0x000fe40003fa4270 */
[----:B------:R-:W-:Y:S01]  /*5730*/  FSEL R81, R81, -INF , P6 ;  /* 0xff80000051517808 */ /* 0x000fe20003000000 */
[----:B------:R-:W-:Y:S01]  /*5740*/  MUFU.EX2 R46, R46 ;  /* 0x0000002e002e7308 */ /* 0x000fe20000000800 */
[----:B------:R-:W-:-:S02]  /*5750*/  FMNMX.FTZ R42, R80, R7, !PT ;  /* 0x00000007502a7209 */ /* 0x000fc40007810000 */
[----:B------:R-:W-:Y:S01]  /*5760*/  ISETP.GT.AND P4, PT, R9, 0x79, PT ;  /* 0x000000790900780c */ /* 0x000fe20003f84270 */
[--C-:B------:R-:W-:Y:S01]  /*5770*/  FFMA.FTZ R9, R74, UR10, -R8.reuse ;  /* 0x0000000a4a097c23 */ /* 0x100fe20008010808 */
[----:B------:R-:W-:Y:S02]  /*5780*/  FSEL R84, R84, -INF , P5 ;  /* 0xff80000054547808 */ /* 0x000fe40002800000 */
[----:B------:R-:W-:Y:S01]  /*5790*/  FMNMX.FTZ R7, R81, R42, !PT ;  /* 0x0000002a51077209 */ /* 0x000fe20007810000 */
[----:B------:R-:W-:Y:S01]  /*57a0*/  MUFU.EX2 R38, R38 ;  /* 0x0000002600267308 */ /* 0x000fe20000000800 */
[----:B------:R-:W-:Y:S02]  /*57b0*/  FSEL R85, R85, -INF , P4 ;  /* 0xff80000055557808 */ /* 0x000fe40002000000 */
[----:B------:R-:W-:Y:S01]  /*57c0*/  FMNMX.FTZ R42, R84, R7, !PT ;  /* 0x00000007542a7209 */ /* 0x000fe20007810000 */
[----:B------:R-:W-:Y:S02]  /*57d0*/  WARPGROUP.DEPBAR.LE gsb0, 0x0 ;  /* 0x00008000000079c5 */ /* 0x000fe40000010000 */
[----:B------:R-:W-:Y:S01]  /*57e0*/  WARPGROUP.ARRIVE ;  /* 0x00000000000079c5 */ /* 0x000fe20000000000 */
[----:B------:R-:W-:Y:S01]  /*57f0*/  FMNMX.FTZ R7, R85, R42, !PT ;  /* 0x0000002a55077209 */ /* 0x000fe20007810000 */
[--C-:B------:R-:W-:Y:S01]  /*5800*/  FFMA.FTZ R169, R50, UR10, -R8.reuse ;  /* 0x0000000a32a97c23 */ /* 0x100fe20008010808 */
[--C-:B------:R-:W-:Y:S01]  /*5810*/  FFMA.FTZ R171, R54, UR10, -R8.reuse ;  /* 0x0000000a36ab7c23 */ /* 0x100fe20008010808 */
[--C-:B------:R-:W-:Y:S01]  /*5820*/  FFMA.FTZ R42, R59, UR10, -R8.reuse ;  /* 0x0000000a3b2a7c23 */ /* 0x100fe20008010808 */
[--C-:B------:R-:W-:Y:S01]  /*5830*/  FFMA.FTZ R54, R63, UR10, -R8.reuse ;  /* 0x0000000a3f367c23 */ /* 0x100fe20008010808 */
[----:B------:R-:W-:Y:S01]  /*5840*/  HGMMA.64x128x16.F32.BF16 R88, R152, gdesc[UR4].tnspB, R88, gsb0 ;  /* 0x41e0000498587df0 */ /* 0x000fe20008001858 */
[----:B------:R-:W-:Y:S01]  /*5850*/  UIADD3 UR6, UR11, 0x280, URZ ;  /* 0x000002800b067890 */ /* 0x000fe2000fffe03f */
[----:B------:R-:W0:Y:S01]  /*5860*/  SHFL.BFLY PT, R50, R7, 0x2, 0x1f ;  /* 0x0c401f0007327f89 */ /* 0x000e2200000e0000 */
[----:B------:R-:W-:Y:S01]  /*5870*/  UMOV UR7, 0x40000040 ;  /* 0x4000004000077882 */ /* 0x000fe20000000000 */
[----:B------:R-:W-:Y:S08]  /*5880*/  MUFU.EX2 R169, R169 ;  /* 0x000000a900a97308 */ /* 0x000ff00000000800 */
[----:B------:R-:W-:Y:S08]  /*5890*/  MUFU.EX2 R171, R171 ;  /* 0x000000ab00ab7308 */ /* 0x000ff00000000800 */
[----:B------:R-:W-:Y:S01]  /*58a0*/  MUFU.EX2 R42, R42 ;  /* 0x0000002a002a7308 */ /* 0x000fe20000000800 */
[----:B0-----:R-:W-:Y:S01]  /*58b0*/  FMNMX.FTZ R13, R7, R50, !PT ;  /* 0x00000032070d7209 */ /* 0x001fe20007810000 */
[----:B------:R-:W-:-:S06]  /*58c0*/  FFMA.FTZ R50, R71, UR10, -R8 ;  /* 0x0000000a47327c23 */ /* 0x000fcc0008010808 */
        /* <DEDUP_REMOVED lines=21> */
[----:B------:R-:W-:Y:S01]  /*5a20*/  FFMA.FTZ R159, R70, UR10, -R8 ;  /* 0x0000000a469f7c23 */ /* 0x000fe20008010808 */
[----:B------:R-:W0:Y:S03]  /*5a30*/  SHFL.BFLY PT, R66, R13, 0x1, 0x1f ;  /* 0x0c201f000d427f89 */ /* 0x000e2600000e0000 */
[----:B------:R-:W-:Y:S01]  /*5a40*/  HGMMA.64x128x16.F32.BF16 R88, R160, gdesc[UR4].tnspB, R88, gsb0 ;  /* 0x41e00004a0587df0 */ /* 0x000fe20008001858 */
[----:B------:R-:W-:Y:S01]  /*5a50*/  UIADD3 UR6, UR11, 0x380, URZ ;  /* 0x000003800b067890 */ /* 0x000fe2000fffe03f */
[----:B------:R-:W-:Y:S01]  /*5a60*/  MUFU.EX2 R157, R157 ;  /* 0x0000009d009d7308 */ /* 0x000fe20000000800 */
[----:B------:R-:W-:-:S07]  /*5a70*/  UMOV UR7, 0x40000040 ;  /* 0x4000004000077882 */ /* 0x000fce0000000000 */
[----:B------:R-:W-:Y:S01]  /*5a80*/  MUFU.EX2 R159, R159 ;  /* 0x0000009f009f7308 */ /* 0x000fe20000000800 */
[----:B0-----:R-:W-:Y:S01]  /*5a90*/  FMNMX.FTZ R7, R13, R66, !PT ;  /* 0x000000420d077209 */ /* 0x001fe20007810000 */
[--C-:B------:R-:W-:Y:S01]  /*5aa0*/  FFMA.FTZ R13, R82, UR10, -R8.reuse ;  /* 0x0000000a520d7c23 */ /* 0x100fe20008010808 */
[--C-:B------:R-:W-:Y:S01]  /*5ab0*/  FFMA.FTZ R66, R83, UR10, -R8.reuse ;  /* 0x0000000a53427c23 */ /* 0x100fe20008010808 */
[----:B------:R-:W-:Y:S01]  /*5ac0*/  FFMA.FTZ R8, R87, UR10, -R8 ;  /* 0x0000000a57087c23 */ /* 0x000fe20008010808 */
[C---:B------:R-:W-:Y:S01]  /*5ad0*/  FSETP.NEU.FTZ.AND P4, PT, R7.reuse, -INF , PT ;  /* 0xff8000000700780b */ /* 0x040fe20003f9d000 */
[----:B------:R-:W-:Y:S02]  /*5ae0*/  FMUL.FTZ R21, R7, UR10 ;  /* 0x0000000a07157c20 */ /* 0x000fe40008410000 */
[----:B------:R-:W-:Y:S03]  /*5af0*/  MUFU.EX2 R13, R13 ;  /* 0x0000000d000d7308 */ /* 0x000fe60000000800 */
[----:B------:R-:W-:-:S05]  /*5b00*/  FSEL R21, R21, RZ, P4 ;  /* 0x000000ff15157208 */ /* 0x000fca0002000000 */
[--C-:B------:R-:W-:Y:S01]  /*5b10*/  FFMA.FTZ R27, R29, UR10, -R21.reuse ;  /* 0x0000000a1d1b7c23 */ /* 0x100fe20008010815 */
[--C-:B------:R-:W-:Y:S01]  /*5b20*/  FFMA.FTZ R29, R33, UR10, -R21.reuse ;  /* 0x0000000a211d7c23 */ /* 0x100fe20008010815 */
[--C-:B------:R-:W-:Y:S01]  /*5b30*/  FFMA.FTZ R33, R41, UR10, -R21.reuse ;  /* 0x0000000a29217c23 */ /* 0x100fe20008010815 */
[----:B------:R-:W-:Y:S01]  /*5b40*/  FSEL R41, R4, RZ, P3 ;  /* 0x000000ff04297208 */ /* 0x000fe20001800000 */
[--C-:B------:R-:W-:Y:S01]  /*5b50*/  FFMA.FTZ R180, R24, UR10, -R21.reuse ;  /* 0x0000000a18b47c23 */ /* 0x100fe20008010815 */
[--C-:B------:R-:W-:Y:S01]  /*5b60*/  FFMA.FTZ R182, R28, UR10, -R21.reuse ;  /* 0x0000000a1cb67c23 */ /* 0x100fe20008010815 */
[----:B------:R-:W-:Y:S02]  /*5b70*/  IMAD.U32 R28, RZ, RZ, UR46 ;  /* 0x0000002eff1c7e24 */ /* 0x000fe4000f8e00ff */
[--C-:B------:R-:W-:Y:S01]  /*5b80*/  FFMA.FTZ R25, R25, UR10, -R21.reuse ;  /* 0x0000000a19197c23 */ /* 0x100fe20008010815 */
[----:B------:R-:W-:Y:S01]  /*5b90*/  FADD.FTZ R41, -R41, R6 ;  /* 0x0000000629297221 */ /* 0x000fe20000010100 */
[----:B------:R-:W-:Y:S01]  /*5ba0*/  FSEL R6, R7, RZ, P4 ;  /* 0x000000ff07067208 */ /* 0x000fe20002000000 */
[----:B------:R-:W-:Y:S01]  /*5bb0*/  MUFU.EX2 R180, R180 ;  /* 0x000000b400b47308 */ /* 0x000fe20000000800 */
[----:B------:R-:W-:Y:S01]  /*5bc0*/  @!P1 LEA R28, R28, UR41, 0x3 ;  /* 0x000000291c1c9c11 */ /* 0x000fe2000f8e18ff */
[----:B------:R-:W-:Y:S01]  /*5bd0*/  FMUL.FTZ R41, R41, UR10 ;  /* 0x0000000a29297c20 */ /* 0x000fe20008410000 */
[----:B------:R-:W-:Y:S01]  /*5be0*/  FFMA.FTZ R176, R32, UR10, -R21 ;  /* 0x0000000a20b07c23 */ /* 0x000fe20008010815 */
[----:B------:R-:W-:Y:S01]  /*5bf0*/  FADD.FTZ R5, -R6, R5 ;  /* 0x0000000506057221 */ /* 0x000fe20000010100 */
[----:B------:R-:W-:Y:S01]  /*5c00*/  IADD3 R24, -R220, 0xb, RZ ;  /* 0x0000000bdc187810 */ /* 0x000fe20007ffe1ff */
[----:B------:R-:W-:-:S02]  /*5c10*/  @!P1 VIADD R28, R28, 0x28840 ;  /* 0x000288401c1c9836 */ /* 0x000fc40000000000 */
[--C-:B------:R-:W-:Y:S01]  /*5c20*/  FFMA.FTZ R178, R36, UR10, -R21.reuse ;  /* 0x0000000a24b27c23 */ /* 0x100fe20008010815 */
[----:B------:R-:W-:Y:S01]  /*5c30*/  FMUL.FTZ R5, R5, UR10 ;  /* 0x0000000a05057c20 */ /* 0x000fe20008410000 */
[----:B------:R-:W0:Y:S01]  /*5c40*/  MUFU.EX2 R6, R41 ;  /* 0x0000002900067308 */ /* 0x000e220000000800 */
[--C-:B------:R-:W-:Y:S01]  /*5c50*/  FFMA.FTZ R35, R45, UR10, -R21.reuse ;  /* 0x0000000a2d237c23 */ /* 0x100fe20008010815 */
[----:B------:R-:W-:Y:S01]  /*5c60*/  @!P1 PRMT R28, RZ, 0x654, R28 ;  /* 0x00000654ff1c9816 */ /* 0x000fe2000000001c */
[--C-:B------:R-:W-:Y:S01]  /*5c70*/  FFMA.FTZ R31, R37, UR10, -R21.reuse ;  /* 0x0000000a251f7c23 */ /* 0x100fe20008010815 */
[--C-:B------:R-:W-:Y:S01]  /*5c80*/  FFMA.FTZ R172, R40, UR10, -R21.reuse ;  /* 0x0000000a28ac7c23 */ /* 0x100fe20008010815 */
[--C-:B------:R-:W-:Y:S01]  /*5c90*/  FFMA.FTZ R174, R44, UR10, -R21.reuse ;  /* 0x0000000a2cae7c23 */ /* 0x100fe20008010815 */
[--C-:B------:R-:W-:Y:S01]  /*5ca0*/  FFMA.FTZ R168, R48, UR10, -R21.reuse ;  /* 0x0000000a30a87c23 */ /* 0x100fe20008010815 */
[--C-:B------:R-:W-:Y:S01]  /*5cb0*/  FFMA.FTZ R37, R49, UR10, -R21.reuse ;  /* 0x0000000a31257c23 */ /* 0x100fe20008010815 */
[----:B------:R-:W-:Y:S01]  /*5cc0*/  MUFU.EX2 R5, R5 ;  /* 0x0000000500057308 */ /* 0x000fe20000000800 */
[--C-:B------:R-:W-:Y:S01]  /*5cd0*/  FFMA.FTZ R170, R52, UR10, -R21.reuse ;  /* 0x0000000a34aa7c23 */ /* 0x100fe20008010815 */
[--C-:B------:R-:W-:Y:S01]  /*5ce0*/  FFMA.FTZ R39, R53, UR10, -R21.reuse ;  /* 0x0000000a35277c23 */ /* 0x100fe20008010815 */
[--C-:B------:R-:W-:Y:S01]  /*5cf0*/  FFMA.FTZ R152, R56, UR10, -R21.reuse ;  /* 0x0000000a38987c23 */ /* 0x100fe20008010815 */
[--C-:B------:R-:W-:Y:S01]  /*5d00*/  FFMA.FTZ R57, R57, UR10, -R21.reuse ;  /* 0x0000000a39397c23 */ /* 0x100fe20008010815 */
[--C-:B------:R-:W-:Y:S01]  /*5d10*/  FFMA.FTZ R154, R60, UR10, -R21.reuse ;  /* 0x0000000a3c9a7c23 */ /* 0x100fe20008010815 */
[--C-:B------:R-:W-:Y:S01]  /*5d20*/  FFMA.FTZ R156, R64, UR10, -R21.reuse ;  /* 0x0000000a409c7c23 */ /* 0x100fe20008010815 */
[----:B------:R-:W-:Y:S01]  /*5d30*/  FFMA.FTZ R158, R68, UR10, -R21 ;  /* 0x0000000a449e7c23 */ /* 0x000fe20008010815 */
[----:B------:R-:W-:Y:S01]  /*5d40*/  MUFU.EX2 R25, R25 ;  /* 0x0000001900197308 */ /* 0x000fe20000000800 */
[----:B0-----:R-:W-:Y:S01]  /*5d50*/  FFMA.FTZ R43, R6, R0, R181 ;  /* 0x00000000062b7223 */ /* 0x001fe200000100b5 */
[----:B------:R-:W-:Y:S01]  /*5d60*/  F2FP.BF16.F32.PACK_AB R181, R10, R181 ;  /* 0x000000b50ab5723e */ /* 0x000fe200000010ff */
[--C-:B------:R-:W-:Y:S01]  /*5d70*/  FFMA.FTZ R73, R73, UR10, -R21.reuse ;  /* 0x0000000a49497c23 */ /* 0x100fe20008010815 */
[----:B------:R-:W-:Y:S01]  /*5d80*/  FFMA.FTZ R76, R76, UR10, -R21 ;  /* 0x0000000a4c4c7c23 */ /* 0x000fe20008010815 */
[----:B------:R-:W-:Y:S01]  /*5d90*/  FADD.FTZ R0, R10, R43 ;  /* 0x0000002b0a007221 */ /* 0x000fe20000010000 */
[--C-:B------:R-:W-:Y:S01]  /*5da0*/  FFMA.FTZ R77, R77, UR10, -R21.reuse ;  /* 0x0000000a4d4d7c23 */ /* 0x100fe20008010815 */
[--C-:B------:R-:W-:Y:S01]  /*5db0*/  FFMA.FTZ R80, R80, UR10, -R21.reuse ;  /* 0x0000000a50507c23 */ /* 0x100fe20008010815 */
[----:B------:R-:W-:Y:S01]  /*5dc0*/  MUFU.EX2 R182, R182 ;  /* 0x000000b600b67308 */ /* 0x000fe20000000800 */
[----:B------:R-:W-:Y:S01]  /*5dd0*/  FADD.FTZ R43, R183, R0 ;  /* 0x00000000b72b7221 */ /* 0x000fe20000010000 */
[--C-:B------:R-:W-:Y:S01]  /*5de0*/  FFMA.FTZ R81, R81, UR10, -R21.reuse ;  /* 0x0000000a51517c23 */ /* 0x100fe20008010815 */
[----:B------:R-:W-:Y:S01]  /*5df0*/  FFMA.FTZ R84, R84, UR10, -R21 ;  /* 0x0000000a54547c23 */ /* 0x000fe20008010815 */
[----:B------:R-:W-:-:S02]  /*5e00*/  IMAD.U32 R32, RZ, RZ, UR57 ;  /* 0x00000039ff207e24 */ /* 0x000fc4000f8e00ff */
[----:B------:R-:W-:Y:S01]  /*5e10*/  FADD.FTZ R0, R12, R43 ;  /* 0x0000002b0c007221 */ /* 0x000fe20000010000 */
[----:B------:R-:W-:Y:S01]  /*5e20*/  FFMA.FTZ R43, R65, UR10, -R21 ;  /* 0x0000000a412b7c23 */ /* 0x000fe20008010815 */
[----:B------:R-:W-:Y:S01]  /*5e30*/  PLOP3.LUT P3, PT, PT, PT, UP1, 0x80, 0x0 ;  /* 0x000000000000781c */ /* 0x000fe20003f6f018 */
[----:B------:R-:W-:Y:S01]  /*5e40*/  MUFU.EX2 R27, R27 ;  /* 0x0000001b001b7308 */ /* 0x000fe20000000800 */
[----:B------:R-:W-:Y:S01]  /*5e50*/  @!P1 LEA R32, R32, UR41, 0x3 ;  /* 0x0000002920209c11 */ /* 0x000fe2000f8e18ff */
[----:B------:R-:W-:Y:S01]  /*5e60*/  UMOV UR57, UR46 ;  /* 0x0000002e00397c82 */ /* 0x000fe20008000000 */
[----:B------:R-:W-:-:S05]  /*5e70*/  F2FP.BF16.F32.PACK_AB R183, R12, R183 ;  /* 0x000000b70cb7723e */ /* 0x000fca00000010ff */
[----:B------:R-:W-:Y:S08]  /*5e80*/  MUFU.EX2 R176, R176 ;  /* 0x000000b000b07308 */ /* 0x000ff00000000800 */
[----:B------:R-:W-:Y:S08]  /*5e90*/  MUFU.EX2 R29, R29 ;  /* 0x0000001d001d7308 */ /* 0x000ff00000000800 */
[----:B------:R-:W-:Y:S08]  /*5ea0*/  MUFU.EX2 R178, R178 ;  /* 0x000000b200b27308 */ /* 0x000ff00000000800 */
[----:B------:R-:W-:Y:S08]  /*5eb0*/  MUFU.EX2 R31, R31 ;  /* 0x0000001f001f7308 */ /* 0x000ff00000000800 */
[----:B------:R-:W-:Y:S08]  /*5ec0*/  MUFU.EX2 R172, R172 ;  /* 0x000000ac00ac7308 */ /* 0x000ff00000000800 */
[----:B------:R-:W-:Y:S01]  /*5ed0*/  MUFU.EX2 R33, R33 ;  /* 0x0000002100217308 */ /* 0x000fe20000000800 */
[----:B------:R-:W-:-:S02]  /*5ee0*/  WARPGROUP.DEPBAR.LE gsb0, 0x0 ;  /* 0x00008000000079c5 */ /* 0x000fc40000010000 */
[----:B------:R-:W-:-:S05]  /*5ef0*/  WARPGROUP.ARRIVE ;  /* 0x00000000000079c5 */ /* 0x000fca0000000000 */
[----:B------:R-:W-:Y:S01]  /*5f00*/  MUFU.EX2 R174, R174 ;  /* 0x000000ae00ae7308 */ /* 0x000fe20000000800 */
[----:B------:R-:W-:Y:S01]  /*5f10*/  FFMA.FTZ R160, R72, UR10, -R21 ;  /* 0x0000000a48a07c23 */ /* 0x000fe20008010815 */
[----:B------:R-:W-:Y:S02]  /*5f20*/  F2FP.BF16.F32.PACK_AB R161, R58, R9 ;  /* 0x000000093aa1723e */ /* 0x000fe400000010ff */
[----:B------:R-:W-:Y:S01]  /*5f30*/  F2FP.BF16.F32.PACK_AB R163, R62, R11 ;  /* 0x0000000b3ea3723e */ /* 0x000fe200000010ff */
[----:B------:R-:W-:Y:S03]  /*5f40*/  HGMMA.64x128x16.F32.BF16 R88, R164, gdesc[UR4].tnspB, R88, gsb0 ;  /* 0x41e00004a4587df0 */ /* 0x000fe60008001858 */
        /* <DEDUP_REMOVED lines=18> */
[----:B------:R-:W-:Y:S01]  /*6070*/  MUFU.EX2 R81, R81 ;  /* 0x0000005100517308 */ /* 0x000fe20000000800 */
[----:B------:R-:W-:Y:S02]  /*6080*/  WARPGROUP.DEPBAR.LE gsb0, 0x0 ;  /* 0x00008000000079c5 */ /* 0x000fe40000010000 */
[----:B------:R0:W-:Y:S06]  /*6090*/  BAR.ARV R24, 0x100 ;  /* 0x000400180000751d */ /* 0x0001ec0000002000 */
        /* <DEDUP_REMOVED lines=8> */
[----:B-1----:R-:W-:Y:S01]  /*6120*/  FFMA.FTZ R28, R5, R3, R180 ;  /* 0x00000003051c7223 */ /* 0x002fe200000100b4 */
[----:B------:R-:W-:Y:S01]  /*6130*/  FFMA.FTZ R3, R61, UR10, -R21 ;  /* 0x0000000a3d037c23 */ /* 0x000fe20008010815 */
[C---:B------:R-:W-:Y:S01]  /*6140*/  F2FP.BF16.F32.PACK_AB R180, R25.reuse, R180 ;  /* 0x000000b419b4723e */ /* 0x040fe200000010ff */
[----:B------:R-:W-:Y:S01]  /*6150*/  MUFU.EX2 R8, R8 ;  /* 0x0000000800087308 */ /* 0x000fe20000000800 */
[----:B------:R-:W-:Y:S01]  /*6160*/  FADD.FTZ R45, R25, R28 ;  /* 0x0000001c192d7221 */ /* 0x000fe20000010000 */
[----:B------:R-:W-:-:S02]  /*6170*/  @!P1 VIADD R28, R32, 0x28860 ;  /* 0x00028860201c9836 */ /* 0x000fc40000000000 */
[-C--:B------:R-:W-:Y:S01]  /*6180*/  FMUL.FTZ R100, R100, R5.reuse ;  /* 0x0000000564647220 */ /* 0x080fe20000410000 */
[-C--:B------:R-:W-:Y:S01]  /*6190*/  FMUL.FTZ R101, R101, R5.reuse ;  /* 0x0000000565657220 */ /* 0x080fe20000410000 */
[----:B0-----:R-:W-:Y:S01]  /*61a0*/  FADD.FTZ R24, R182, R45 ;  /* 0x0000002db6187221 */ /* 0x001fe20000010000 */
[C---:B------:R-:W-:Y:S01]  /*61b0*/  F2FP.BF16.F32.PACK_AB R182, R27.reuse, R182 ;  /* 0x000000b61bb6723e */ /* 0x040fe200000010ff */
[-C--:B------:R-:W-:Y:S01]  /*61c0*/  FMUL.FTZ R104, R104, R5.reuse ;  /* 0x0000000568687220 */ /* 0x080fe20000410000 */
[----:B------:R-:W0:Y:S01]  /*61d0*/  MUFU.EX2 R3, R3 ;  /* 0x0000000300037308 */ /* 0x000e220000000800 */
[----:B------:R-:W-:Y:S01]  /*61e0*/  FADD.FTZ R45, R27, R24 ;  /* 0x000000181b2d7221 */ /* 0x000fe20000010000 */
[----:B------:R-:W-:Y:S01]  /*61f0*/  @!P1 PRMT R28, RZ, 0x654, R28 ;  /* 0x00000654ff1c9816 */ /* 0x000fe2000000001c */
[-C--:B------:R-:W-:Y:S01]  /*6200*/  FMUL.FTZ R105, R105, R5.reuse ;  /* 0x0000000569697220 */ /* 0x080fe20000410000 */
[-C--:B------:R-:W-:Y:S01]  /*6210*/  FMUL.FTZ R108, R108, R5.reuse ;  /* 0x000000056c6c7220 */ /* 0x080fe20000410000 */
[----:B------:R-:W-:Y:S01]  /*6220*/  FADD.FTZ R24, R176, R45 ;  /* 0x0000002db0187221 */ /* 0x000fe20000010000 */
[----:B------:R-:W-:Y:S01]  /*6230*/  FADD.FTZ R45, R177, R0 ;  /* 0x00000000b12d7221 */ /* 0x000fe20000010000 */
[----:B------:R1:W-:Y:S01]  /*6240*/  @!P1 SYNCS.ARRIVE.TRANS64.RED.A1T0 RZ, [R28+URZ], RZ ;  /* 0x000000ff1cff99a7 */ /* 0x0003e2000810043f */
[-C--:B------:R-:W-:Y:S01]  /*6250*/  FMUL.FTZ R109, R109, R5.reuse ;  /* 0x000000056d6d7220 */ /* 0x080fe20000410000 */
[----:B------:R-:W-:Y:S01]  /*6260*/  FADD.FTZ R47, R29, R24 ;  /* 0x000000181d2f7221 */ /* 0x000fe20000010000 */
[----:B------:R-:W-:Y:S01]  /*6270*/  FADD.FTZ R0, R14, R45 ;  /* 0x0000002d0e007221 */ /* 0x000fe20000010000 */
[--C-:B------:R-:W-:Y:S01]  /*6280*/  FFMA.FTZ R45, R69, UR10, -R21.reuse ;  /* 0x0000000a452d7c23 */ /* 0x100fe20008010815 */
[----:B------:R-:W-:Y:S01]  /*6290*/  FFMA.FTZ R21, R85, UR10, -R21 ;  /* 0x0000000a55157c23 */ /* 0x000fe20008010815 */
        /* <DEDUP_REMOVED lines=9> */
[----:B------:R-:W-:Y:S01]  /*6330*/  FADD.FTZ R47, R173, R0 ;  /* 0x00000000ad2f7221 */ /* 0x000fe20000010000 */
[-C--:B------:R-:W-:Y:S01]  /*6340*/  FMUL.FTZ R117, R117, R5.reuse ;  /* 0x0000000575757220 */ /* 0x080fe20000410000 */
[-C--:B------:R-:W-:Y:S01]  /*6350*/  FMUL.FTZ R120, R120, R5.reuse ;  /* 0x0000000578787220 */ /* 0x080fe20000410000 */
[----:B------:R-:W-:Y:S01]  /*6360*/  FADD.FTZ R49, R33, R24 ;  /* 0x0000001821317221 */ /* 0x000fe20000010000 */
[----:B------:R-:W-:Y:S01]  /*6370*/  FADD.FTZ R0, R26, R47 ;  /* 0x0000002f1a007221 */ /* 0x000fe20000010000 */
[----:B------:R-:W3:Y:S01]  /*6380*/  MUFU.EX2 R21, R21 ;  /* 0x0000001500157308 */ /* 0x000ee20000000800 */
        /* <DEDUP_REMOVED lines=32> */
[----:B------:R-:W-:Y:S01]  /*6590*/  FMUL.FTZ R91, R91, R6 ;  /* 0x000000065b5b7220 */ /* 0x000fe20000410000 */
[----:B------:R-:W-:Y:S01]  /*65a0*/  FADD.FTZ R10, R154, R27 ;  /* 0x0000001b9a0a7221 */ /* 0x000fe20000010000 */
[----:B------:R-:W-:Y:S01]  /*65b0*/  FADD.FTZ R25, R155, R0 ;  /* 0x000000009b197221 */ /* 0x000fe20000010000 */
[C---:B0-----:R-:W-:Y:S01]  /*65c0*/  F2FP.BF16.F32.PACK_AB R154, R3.reuse, R154 ;  /* 0x0000009a039a723e */ /* 0x041fe200000010ff */
        /* <DEDUP_REMOVED lines=17> */
[----:B--2---:R-:W-:Y:S01]  /*66e0*/  FADD.FTZ R27, R45, R10 ;  /* 0x0000000a2d1b7221 */ /* 0x004fe20000010000 */
        /* <DEDUP_REMOVED lines=37> */
[----:B---3--:R-:W-:Y:S01]  /*6940*/  FADD.FTZ R3, R21, R27 ;  /* 0x0000001b15037221 */ /* 0x008fe20000010000 */
        /* <DEDUP_REMOVED lines=26> */
[----:B-1----:R-:W-:Y:S06]  /*6af0*/  @P3 BRA `(.L_x_2306) ;  /* 0xffffffd400b83947 */ /* 0x002fec000383ffff */
.L_x_2297:
[----:B------:R-:W-:-:S06]  /*6b00*/  UISETP.GE.AND UP0, UPT, UR58, UR40, UPT ;  /* 0x000000283a00728c */ /* 0x000fcc000bf06270 */
[----:B------:R-:W-:-:S13]  /*6b10*/  PLOP3.LUT P2, PT, PT, PT, UP0, 0x80, 0x0 ;  /* 0x000000000000781c */ /* 0x000fda0003f4f008 */
[----:B------:R-:W-:Y:S05]  /*6b20*/  @!P2 BRA `(.L_x_2307) ;  /* 0x00000020000ca947 */ /* 0x000fea0003800000 */
[----:B------:R-:W-:Y:S01]  /*6b30*/  IMAD.MOV.U32 R5, RZ, RZ, R4 ;  /* 0x000000ffff057224 */ /* 0x000fe200078e0004 */
[----:B------:R-:W-:Y:S01]  /*6b40*/  UMOV UR55, UR47 ;  /* 0x0000002f00377c82 */ /* 0x000fe20008000000 */
[----:B------:R-:W-:Y:S01]  /*6b50*/  IMAD.MOV.U32 R6, RZ, RZ, R7 ;  /* 0x000000ffff067224 */ /* 0x000fe200078e0007 */
[----:B------:R-:W-:Y:S01]  /*6b60*/  UMOV UR54, UR46 ;  /* 0x0000002e00367c82 */ /* 0x000fe20008000000 */
[----:B------:R-:W-:-:S05]  /*6b70*/  ULDC UR53, c[0x0][0x988] ;  /* 0x0002620000357ab9 */ /* 0x000fca0000000800 */
.L_x_2316:
        /* <DEDUP_REMOVED lines=9> */
.L_x_2309:
[----:B------:R-:W-:Y:S01]  /*6c10*/  ULEA UR6, UR46, UR41, 0x3 ;  /* 0x000000292e067291 */ /* 0x000fe2000f8e183f */
[----:B------:R-:W-:-:S05]  /*6c20*/  IMAD.U32 R4, RZ, RZ, UR47 ;  /* 0x0000002fff047e24 */ /* 0x000fca000f8e00ff */
[----:B------:R-:W-:-:S04]  /*6c30*/  SHF.L.U32 R4, R4, 0x1f, RZ ;  /* 0x0000001f04047819 */ /* 0x000fc800000006ff */
[----:B------:R0:W1:Y:S01]  /*6c40*/  SYNCS.PHASECHK.TRANS64.TRYWAIT P2, [UR6+0x28830], R4 ;  /* 0x02883004ff0075a7 */ /* 0x0000620008040146 */
[----:B------:R-:W-:Y:S05]  /*6c50*/  @!P0 BRA `(.L_x_2310) ;  /* 0x0000000000048947 */ /* 0x000fea0003800000 */
[----:B------:R-:W-:Y:S01]  /*6c60*/  BPT.TRAP 0x1 ;  /* 0x000000040000795c */ /* 0x000fe20000300000 */
.L_x_2310:
[----:B-1----:R-:W-:Y:S05]  /*6c70*/  @P2 BRA `(.L_x_2308) ;  /* 0x0000000000082947 */ /* 0x002fea0003800000 */
[----:B------:R-:W1:Y:S02]  /*6c80*/  SYNCS.PHASECHK.TRANS64.TRYWAIT P2, [UR6+0x28830], R4 ;  /* 0x02883004ff0075a7 */ /* 0x000e640008040146 */
[----:B-1----:R-:W-:Y:S05]  /*6c90*/  @!P2 BRA `(.L_x_2311) ;  /* 0x000000c4007ca947 */ /* 0x002fea0003800000 */
.L_x_2308:
        /* <DEDUP_REMOVED lines=47> */
.L_x_2313:
[----:B------:R-:W-:Y:S01]  /*6f90*/  ULEA UR6, UR54, UR41, 0x3 ;  /* 0x0000002936067291 */ /* 0x000fe2000f8e183f */
[----:B------:R-:W-:-:S05]  /*6fa0*/  IMAD.U32 R4, RZ, RZ, UR55 ;  /* 0x00000037ff047e24 */ /* 0x000fca000f8e00ff */
[----:B------:R-:W-:-:S04]  /*6fb0*/  SHF.L.U32 R4, R4, 0x1f, RZ ;  /* 0x0000001f04047819 */ /* 0x000fc800000006ff */
[----:B------:R0:W1:Y:S01]  /*6fc0*/  SYNCS.PHASECHK.TRANS64.TRYWAIT P2, [UR6+0x28850], R4 ;  /* 0x02885004ff0075a7 */ /* 0x0000620008040146 */
[----:B------:R-:W-:Y:S05]  /*6fd0*/  @!P0 BRA `(.L_x_2314) ;  /* 0x0000000000048947 */ /* 0x000fea0003800000 */
[----:B------:R-:W-:Y:S01]  /*6fe0*/  BPT.TRAP 0x1 ;  /* 0x000000040000795c */ /* 0x000fe20000300000 */
.L_x_2314:
[----:B-1----:R-:W-:Y:S05]  /*6ff0*/  @P2 BRA `(.L_x_2312) ;  /* 0x0000000000082947 */ /* 0x002fea0003800000 */
[----:B------:R-:W1:Y:S02]  /*7000*/  SYNCS.PHASECHK.TRANS64.TRYWAIT P2, [UR6+0x28850], R4 ;  /* 0x02885004ff0075a7 */ /* 0x000e640008040146 */
[----:B-1----:R-:W-:Y:S05]  /*7010*/  @!P2 BRA `(.L_x_2315) ;  /* 0x000000c000b4a947 */ /* 0x002fea0003800000 */
.L_x_2312:
[----:B------:R-:W-:Y:S01]  /*7020*/  UIADD3 UR6, UR41, 0x400, URZ ;  /* 0x0000040029067890 */ /* 0x000fe2000fffe03f */
[----:B------:R-:W-:Y:S01]  /*7030*/  WARPGROUP.ARRIVE ;  /* 0x00000000000079c5 */ /* 0x000fe20000000000 */
[----:B------:R-:W-:Y:S01]  /*7040*/  UMOV UR7, 0x40000040 ;  /* 0x4000004000077882 */ /* 0x000fe20000000000 */
[----:B01----:R-:W-:Y:S01]  /*7050*/  FMNMX.FTZ R4, R24, R6, !PT ;  /* 0x0000000618047209 */ /* 0x003fe20007810000 */
[----:B------:R-:W-:-:S03]  /*7060*/  USHF.R.U32.HI UR6, URZ, 0x4, UR6 ;  /* 0x000000043f067899 */ /* 0x000fc60008011606 */
[----:B------:R-:W0:Y:S01]  /*7070*/  S2R R220, SR_TID.X ;  /* 0x0000000000dc7919 */ /* 0x000e220000002100 */
[----:B------:R-:W-:Y:S01]  /*7080*/  UMOV UR10, UR53 ;  /* 0x00000035000a7c82 */ /* 0x000fe20008000000 */
[----:B------:R-:W-:Y:S01]  /*7090*/  FMNMX.FTZ R7, R25, R4, !PT ;  /* 0x0000000419077209 */ /* 0x000fe20007810000 */
[----:B------:R-:W-:Y:S02]  /*70a0*/  ULOP3.LUT UR6, UR6, 0x3fff, URZ, 0xc0, !UPT ;  /* 0x00003fff06067892 */ /* 0x000fe4000f8ec03f */
[----:B------:R-:W-:Y:S01]  /*70b0*/  UISETP.GT.AND UP0, UPT, UR58, UR40, UPT ;  /* 0x000000283a00728c */ /* 0x000fe2000bf04270 */
[----:B------:R-:W-:Y:S01]  /*70c0*/  FMNMX.FTZ R4, R28, R7, !PT ;  /* 0x000000071c047209 */ /* 0x000fe20007810000 */
[----:B------:R-:W-:Y:S02]  /*70d0*/  ULOP3.LUT UR6, UR6, 0x4000000, URZ, 0xfc, !UPT ;  /* 0x0400000006067892 */ /* 0x000fe4000f8efc3f */
[----:B------:R-:W-:Y:S01]  /*70e0*/  UIADD3 UR58, UR58, -0x1, URZ ;  /* 0xffffffff3a3a7890 */ /* 0x000fe2000fffe03f */
[----:B------:R-:W-:Y:S01]  /*70f0*/  FMNMX.FTZ R7, R29, R4, !PT ;  /* 0x000000041d077209 */ /* 0x000fe20007810000 */
[----:B------:R-:W-:Y:S01]  /*7100*/  ULEA UR11, UR54, UR6, 0xb ;  /* 0x00000006360b7291 */ /* 0x000fe2000f8e583f */
[----:B------:R-:W-:Y:S01]  /*7110*/  PLOP3.LUT P2, PT, PT, PT, UP0, 0x80, 0x0 ;  /* 0x000000000000781c */ /* 0x000fe20003f4f008 */
[----:B------:R-:W-:Y:S01]  /*7120*/  UMOV UR55, UR47 ;  /* 0x0000002f00377c82 */ /* 0x000fe20008000000 */
        /* <DEDUP_REMOVED lines=50> */
[C---:B------:R-:W-:Y:S01]  /*7450*/  FMUL.FTZ R20, R7.reuse, UR10 ;  /* 0x0000000a07147c20 */ /* 0x040fe20008410000 */
[----:B------:R-:W-:Y:S01]  /*7460*/  FMNMX.FTZ R4, R42, R13, !PT ;  /* 0x0000000d2a047209 */ /* 0x000fe20007810000 */
[----:B------:R-:W-:Y:S02]  /*7470*/  FADD.FTZ R6, -R7, R6 ;  /* 0x0000000607067221 */ /* 0x000fe40000010100 */
        /* <DEDUP_REMOVED lines=18> */
[----:B------:R-:W-:Y:S01]  /*75a0*/  FFMA.FTZ R85, R85, UR10, -R20 ;  /* 0x0000000a55557c23 */ /* 0x000fe20008010814 */
[----:B------:R-:W-:Y:S01]  /*75b0*/  FMUL.FTZ R6, R6, UR10 ;  /* 0x0000000a06067c20 */ /* 0x000fe20008410000 */
[----:B------:R-:W-:Y:S01]  /*75c0*/  MUFU.EX2 R9, R9 ;  /* 0x0000000900097308 */ /* 0x000fe20000000800 */
[----:B------:R-:W-:-:S04]  /*75d0*/  FMNMX.FTZ R4, R54, R15, !PT ;  /* 0x0000000f36047209 */ /* 0x000fc80007810000 */
[----:B------:R-:W-:-:S03]  /*75e0*/  FMNMX.FTZ R15, R55, R4, !PT ;  /* 0x00000004370f7209 */ /* 0x000fc60007810000 */
[----:B------:R-:W0:Y:S01]  /*75f0*/  MUFU.EX2 R6, R6 ;  /* 0x0000000600067308 */ /* 0x000e220000000800 */
[----:B------:R-:W-:-:S04]  /*7600*/  FMNMX.FTZ R4, R58, R15, !PT ;  /* 0x0000000f3a047209 */ /* 0x000fc80007810000 */
[----:B------:R-:W-:-:S03]  /*7610*/  FMNMX.FTZ R15, R59, R4, !PT ;  /* 0x000000043b0f7209 */ /* 0x000fc60007810000 */
[----:B------:R-:W1:Y:S01]  /*7620*/  MUFU.EX2 R180, R180 ;  /* 0x000000b400b47308 */ /* 0x000e620000000800 */
[----:B------:R-:W-:Y:S01]  /*7630*/  FMNMX.FTZ R4, R62, R15, !PT ;  /* 0x0000000f3e047209 */ /* 0x000fe20007810000 */
[--C-:B------:R-:W-:Y:S01]  /*7640*/  FFMA.FTZ R15, R49, UR10, -R20.reuse ;  /* 0x0000000a310f7c23 */ /* 0x100fe20008010814 */
[----:B------:R-:W-:Y:S02]  /*7650*/  FFMA.FTZ R49, R69, UR10, -R20 ;  /* 0x0000000a45317c23 */ /* 0x000fe40008010814 */
[----:B------:R-:W-:-:S03]  /*7660*/  FMNMX.FTZ R33, R63, R4, !PT ;  /* 0x000000043f217209 */ /* 0x000fc60007810000 */
[----:B------:R-:W2:Y:S01]  /*7670*/  MUFU.EX2 R182, R182 ;  /* 0x000000b600b67308 */ /* 0x000ea20000000800 */
[----:B------:R-:W-:Y:S01]  /*7680*/  FMNMX.FTZ R4, R66, R33, !PT ;  /* 0x0000002142047209 */ /* 0x000fe20007810000 */
[----:B0-----:R-:W-:-:S03]  /*7690*/  FFMA.FTZ R3, R6, R3, R9 ;  /* 0x0000000306037223 */ /* 0x001fc60000010009 */
[----:B------:R-:W-:-:S03]  /*76a0*/  FMNMX.FTZ R33, R67, R4, !PT ;  /* 0x0000000443217209 */ /* 0x000fc60007810000 */
[----:B------:R-:W0:Y:S01]  /*76b0*/  MUFU.EX2 R29, R29 ;  /* 0x0000001d001d7308 */ /* 0x000e220000000800 */
[----:B------:R-:W-:Y:S01]  /*76c0*/  FMNMX.FTZ R4, R70, R33, !PT ;  /* 0x0000002146047209 */ /* 0x000fe20007810000 */
[--C-:B------:R-:W-:Y:S01]  /*76d0*/  FFMA.FTZ R33, R53, UR10, -R20.reuse ;  /* 0x0000000a35217c23 */ /* 0x100fe20008010814 */
[--C-:B------:R-:W-:Y:S01]  /*76e0*/  FFMA.FTZ R53, R57, UR10, -R20.reuse ;  /* 0x0000000a39357c23 */ /* 0x100fe20008010814 */
[----:B------:R-:W-:Y:S01]  /*76f0*/  FFMA.FTZ R57, R77, UR10, -R20 ;  /* 0x0000000a4d397c23 */ /* 0x000fe20008010814 */
[----:B------:R-:W-:Y:S01]  /*7700*/  FMNMX.FTZ R37, R71, R4, !PT ;  /* 0x0000000447257209 */ /* 0x000fe20007810000 */
[C---:B-1----:R-:W-:Y:S01]  /*7710*/  FADD.FTZ R3, R180.reuse, R3 ;  /* 0x00000003b4037221 */ /* 0x042fe20000010000 */
[----:B------:R-:W-:Y:S01]  /*7720*/  F2FP.BF16.F32.PACK_AB R180, R180, R9 ;  /* 0x00000009b4b4723e */ /* 0x000fe200000010ff */
        /* <DEDUP_REMOVED lines=11> */
[--C-:B------:R-:W-:Y:S01]  /*77e0*/  FFMA.FTZ R37, R61, UR10, -R20.reuse ;  /* 0x0000000a3d257c23 */ /* 0x100fe20008010814 */
[----:B------:R-:W-:Y:S02]  /*77f0*/  FFMA.FTZ R61, R81, UR10, -R20 ;  /* 0x0000000a513d7c23 */ /* 0x000fe40008010814 */
[----:B------:R-:W-:-:S03]  /*7800*/  FMNMX.FTZ R4, R87, R4, !PT ;  /* 0x0000000457047209 */ /* 0x000fc60007810000 */
[----:B------:R-:W-:Y:S02]  /*7810*/  MUFU.EX2 R15, R15 ;  /* 0x0000000f000f7308 */ /* 0x000fe40000000800 */
[----:B------:R-:W1:Y:S06]  /*7820*/  SHFL.BFLY PT, R45, R4, 0x2, 0x1f ;  /* 0x0c401f00042d7f89 */ /* 0x000e6c00000e0000 */
[----:B------:R-:W-:Y:S08]  /*7830*/  MUFU.EX2 R33, R33 ;  /* 0x0000002100217308 */ /* 0x000ff00000000800 */
[----:B------:R-:W-:Y:S08]  /*7840*/  MUFU.EX2 R53, R53 ;  /* 0x0000003500357308 */ /* 0x000ff00000000800 */
[----:B------:R-:W-:Y:S01]  /*7850*/  MUFU.EX2 R37, R37 ;  /* 0x0000002500257308 */ /* 0x000fe20000000800 */
[----:B-1----:R-:W-:Y:S01]  /*7860*/  FMNMX.FTZ R14, R4, R45, !PT ;  /* 0x0000002d040e7209 */ /* 0x002fe20007810000 */
[----:B------:R-:W-:-:S02]  /*7870*/  WARPGROUP.DEPBAR.LE gsb0, 0x0 ;  /* 0x00008000000079c5 */ /* 0x000fc40000010000 */
[----:B------:R-:W-:Y:S01]  /*7880*/  WARPGROUP.ARRIVE ;  /* 0x00000000000079c5 */ /* 0x000fe20000000000 */
[--C-:B------:R-:W-:Y:S01]  /*7890*/  FFMA.FTZ R176, R32, UR10, -R20.reuse ;  /* 0x0000000a20b07c23 */ /* 0x100fe20008010814 */
[----:B------:R-:W1:Y:S01]  /*78a0*/  SHFL.BFLY PT, R65, R14, 0x1, 0x1f ;  /* 0x0c201f000e417f89 */ /* 0x000e6200000e0000 */
[--C-:B------:R-:W-:Y:S01]  /*78b0*/  FFMA.FTZ R178, R36, UR10, -R20.reuse ;  /* 0x0000000a24b27c23 */ /* 0x100fe20008010814 */
[----:B------:R-:W-:Y:S01]  /*78c0*/  FFMA.FTZ R45, R73, UR10, -R20 ;  /* 0x0000000a492d7c23 */ /* 0x000fe20008010814 */
[----:B------:R-:W-:Y:S01]  /*78d0*/  MUFU.EX2 R41, R41 ;  /* 0x0000002900297308 */ /* 0x000fe20000000800 */
[----:B------:R-:W-:Y:S01]  /*78e0*/  HGMMA.64x128x16.F32.BF16 R88, R172, gdesc[UR4].tnspB, R88, gsb0 ;  /* 0x41e00004ac587df0 */ /* 0x000fe20008001858 */
[----:B------:R-:W-:Y:S01]  /*78f0*/  UIADD3 UR6, UR11, 0x180, URZ ;  /* 0x000001800b067890 */ /* 0x000fe2000fffe03f */
[----:B------:R-:W-:-:S05]  /*7900*/  UMOV UR7, 0x40000040 ;  /* 0x4000004000077882 */ /* 0x000fca0000000000 */
[----:B------:R-:W-:Y:S08]  /*7910*/  MUFU.EX2 R176, R176 ;  /* 0x000000b000b07308 */ /* 0x000ff00000000800 */
[----:B------:R-:W-:Y:S01]  /*7920*/  MUFU.EX2 R178, R178 ;  /* 0x000000b200b27308 */ /* 0x000fe20000000800 */
[----:B-1----:R-:W-:-:S07]  /*7930*/  FMNMX.FTZ R4, R14, R65, !PT ;  /* 0x000000410e047209 */ /* 0x002fce0007810000 */
[----:B------:R-:W-:Y:S01]  /*7940*/  MUFU.EX2 R49, R49 ;  /* 0x0000003100317308 */ /* 0x000fe20000000800 */
[----:B------:R-:W-:-:S04]  /*7950*/  FMUL.FTZ R24, R4, UR10 ;  /* 0x0000000a04187c20 */ /* 0x000fc80008410000 */
[--C-:B------:R-:W-:Y:S01]  /*7960*/  FFMA.FTZ R181, R27, UR10, -R24.reuse ;  /* 0x0000000a1bb57c23 */ /* 0x100fe20008010818 */
[----:B------:R-:W-:Y:S02]  /*7970*/  IMAD.U32 R27, RZ, RZ, UR46 ;  /* 0x0000002eff1b7e24 */ /* 0x000fe4000f8e00ff */
[--C-:B------:R-:W-:Y:S01]  /*7980*/  FFMA.FTZ R183, R30, UR10, -R24.reuse ;  /* 0x0000000a1eb77c23 */ /* 0x100fe20008010818 */
[--C-:B------:R-:W-:Y:S01]  /*7990*/  FFMA.FTZ R177, R34, UR10, -R24.reuse ;  /* 0x0000000a22b17c23 */ /* 0x100fe20008010818 */
[--C-:B------:R-:W-:Y:S01]  /*79a0*/  FFMA.FTZ R28, R35, UR10, -R24.reuse ;  /* 0x0000000a231c7c23 */ /* 0x100fe20008010818 */
[--C-:B------:R-:W-:Y:S01]  /*79b0*/  FFMA.FTZ R179, R38, UR10, -R24.reuse ;  /* 0x0000000a26b37c23 */ /* 0x100fe20008010818 */
[----:B------:R-:W-:Y:S01]  /*79c0*/  @!P1 LEA R27, R27, UR41, 0x3 ;  /* 0x000000291b1b9c11 */ /* 0x000fe2000f8e18ff */
[----:B------:R-:W-:Y:S01]  /*79d0*/  MUFU.EX2 R181, R181 ;  /* 0x000000b500b57308 */ /* 0x000fe20000000800 */
[--C-:B------:R-:W-:Y:S01]  /*79e0*/  FFMA.FTZ R30, R39, UR10, -R24.reuse ;  /* 0x0000000a271e7c23 */ /* 0x100fe20008010818 */
        /* <DEDUP_REMOVED lines=10> */
[----:B------:R-:W-:-:S04]  /*7a90*/  FFMA.FTZ R86, R86, UR10, -R24 ;  /* 0x0000000a56567c23 */ /* 0x000fc80008010818 */
        /* <DEDUP_REMOVED lines=17> */
[----:B--2---:R-:W-:Y:S01]  /*7bb0*/  FADD.FTZ R44, R182, R3 ;  /* 0x00000003b62c7221 */ /* 0x004fe20000010000 */
[--C-:B------:R-:W-:Y:S01]  /*7bc0*/  FFMA.FTZ R175, R46, UR10, -R24.reuse ;  /* 0x0000000a2eaf7c23 */ /* 0x100fe20008010818 */
[----:B------:R-:W-:Y:S01]  /*7bd0*/  HGMMA.64x128x16.F32.BF16 R88, R168, gdesc[UR4].tnspB, R88, gsb0 ;  /* 0x41e00004a8587df0 */ /* 0x000fe20008001858 */
[----:B------:R-:W-:Y:S01]  /*7be0*/  UIADD3 UR6, UR11, 0x200, URZ ;  /* 0x000002000b067890 */ /* 0x000fe2000fffe03f */
[----:B------:R-:W-:Y:S01]  /*7bf0*/  MUFU.EX2 R172, R172 ;  /* 0x000000ac00ac7308 */ /* 0x000fe20000000800 */
[----:B------:R-:W-:Y:S01]  /*7c00*/  UMOV UR7, 0x40000040 ;  /* 0x4000004000077882 */ /* 0x000fe20000000000 */
[----:B------:R-:W-:Y:S01]  /*7c10*/  FFMA.FTZ R40, R59, UR10, -R24 ;  /* 0x0000000a3b287c23 */ /* 0x000fe20008010818 */
[----:B0-----:R-:W-:-:S05]  /*7c20*/  F2FP.BF16.F32.PACK_AB R182, R29, R182 ;  /* 0x000000b61db6723e */ /* 0x001fca00000010ff */
        /* <DEDUP_REMOVED lines=40> */
[----:B------:R-:W-:Y:S01]  /*7eb0*/  FADD.FTZ R20, -R4, R5 ;  /* 0x0000000504147221 */ /* 0x000fe20000010100 */
[--C-:B------:R-:W-:Y:S01]  /*7ec0*/  FFMA.FTZ R157, R66, UR10, -R24.reuse ;  /* 0x0000000a429d7c23 */ /* 0x100fe20008010818 */
[--C-:B------:R-:W-:Y:S01]  /*7ed0*/  FFMA.FTZ R159, R70, UR10, -R24.reuse ;  /* 0x0000000a469f7c23 */ /* 0x100fe20008010818 */
[----:B------:R-:W-:Y:S01]  /*7ee0*/  HGMMA.64x128x16.F32.BF16 R88, R160, gdesc[UR4].tnspB, R88, gsb0 ;  /* 0x41e00004a0587df0 */ /* 0x000fe20008001858 */
[----:B------:R-:W-:Y:S01]  /*7ef0*/  UIADD3 UR6, UR11, 0x380, URZ ;  /* 0x000003800b067890 */ /* 0x000fe2000fffe03f */
[----:B------:R-:W-:Y:S01]  /*7f00*/  FMUL.FTZ R65, R20, UR10 ;  /* 0x0000000a14417c20 */ /* 0x000fe20008410000 */
[----:B------:R-:W-:Y:S01]  /*7f10*/  UMOV UR7, 0x40000040 ;  /* 0x4000004000077882 */ /* 0x000fe20000000000 */
[--C-:B------:R-:W-:Y:S01]  /*7f20*/  FFMA.FTZ R20, R26, UR10, -R24.reuse ;  /* 0x0000000a1a147c23 */ /* 0x100fe20008010818 */
[----:B------:R-:W-:Y:S01]  /*7f30*/  FFMA.FTZ R26, R31, UR10, -R24 ;  /* 0x0000000a1f1a7c23 */ /* 0x000fe20008010818 */
[----:B------:R-:W-:Y:S01]  /*7f40*/  @!P1 VIADD R31, R27, 0x28840 ;  /* 0x000288401b1f9836 */ /* 0x000fe20000000000 */
[----:B------:R-:W-:Y:S01]  /*7f50*/  IADD3 R27, -R220, 0xb, RZ ;  /* 0x0000000bdc1b7810 */ /* 0x000fe20007ffe1ff */
[----:B------:R-:W-:Y:S03]  /*7f60*/  MUFU.EX2 R65, R65 ;  /* 0x0000004100417308 */ /* 0x000fe60000000800 */
[----:B------:R-:W-:-:S05]  /*7f70*/  @!P1 PRMT R31, RZ, 0x654, R31 ;  /* 0x00000654ff1f9816 */ /* 0x000fca000000001f */
[----:B------:R-:W0:Y:S08]  /*7f80*/  MUFU.EX2 R20, R20 ;  /* 0x0000001400147308 */ /* 0x000e300000000800 */
[----:B------:R-:W1:Y:S08]  /*7f90*/  MUFU.EX2 R26, R26 ;  /* 0x0000001a001a7308 */ /* 0x000e700000000800 */
[----:B------:R-:W-:Y:S01]  /*7fa0*/  MUFU.EX2 R156, R156 ;  /* 0x0000009c009c7308 */ /* 0x000fe20000000800 */
[----:B0-----:R-:W-:-:S04]  /*7fb0*/  FFMA.FTZ R0, R65, R0, R20 ;  /* 0x0000000041007223 */ /* 0x001fc80000010014 */
[----:B------:R-:W-:Y:S01]  /*7fc0*/  FADD.FTZ R42, R181, R0 ;  /* 0x00000000b52a7221 */ /* 0x000fe20000010000 */
[----:B------:R-:W-:Y:S01]  /*7fd0*/  FFMA.FTZ R0, R63, UR10, -R24 ;  /* 0x0000000a3f007c23 */ /* 0x000fe20008010818 */
[----:B------:R-:W-:Y:S01]  /*7fe0*/  F2FP.BF16.F32.PACK_AB R181, R181, R20 ;  /* 0x00000014b5b5723e */ /* 0x000fe200000010ff */
[----:B------:R-:W-:Y:S01]  /*7ff0*/  MUFU.EX2 R157, R157 ;  /* 0x0000009d009d7308 */ /* 0x000fe20000000800 */
[----:B------:R-:W-:Y:S01]  /*8000*/  FADD.FTZ R3, R183, R42 ;  /* 0x0000002ab7037221 */ /* 0x000fe20000010000 */
[----:B-1----:R-:W-:-:S03]  /*8010*/  F2FP.BF16.F32.PACK_AB R183, R26, R183 ;  /* 0x000000b71ab7723e */ /* 0x002fc600000010ff */
[----:B------:R-:W-:-:S03]  /*8020*/  FADD.FTZ R42, R26, R3 ;  /* 0x000000031a2a7221 */ /* 0x000fc60000010000 */
[----:B------:R-:W-:Y:S01]  /*8030*/  MUFU.EX2 R0, R0 ;  /* 0x0000000000007308 */ /* 0x000fe20000000800 */
[----:B------:R-:W-:Y:S01]  /*8040*/  FADD.FTZ R3, R177, R42 ;  /* 0x0000002ab1037221 */ /* 0x000fe20000010000 */
[----:B------:R-:W-:Y:S01]  /*8050*/  FFMA.FTZ R42, R67, UR10, -R24 ;  /* 0x0000000a432a7c23 */ /* 0x000fe20008010818 */
[C---:B------:R-:W-:Y:S02]  /*8060*/  F2FP.BF16.F32.PACK_AB R177, R28.reuse, R177 ;  /* 0x000000b11cb1723e */ /* 0x040fe400000010ff */
[----:B------:R-:W-:-:S03]  /*8070*/  FADD.FTZ R46, R28, R3 ;  /* 0x000000031c2e7221 */ /* 0x000fc60000010000 */
[----:B------:R-:W-:Y:S01]  /*8080*/  MUFU.EX2 R42, R42 ;  /* 0x0000002a002a7308 */ /* 0x000fe20000000800 */
[----:B------:R-:W-:Y:S01]  /*8090*/  FADD.FTZ R3, R179, R46 ;  /* 0x0000002eb3037221 */ /* 0x000fe20000010000 */
[----:B------:R-:W-:-:S03]  /*80a0*/  F2FP.BF16.F32.PACK_AB R179, R30, R179 ;  /* 0x000000b31eb3723e */ /* 0x000fc600000010ff */
        /* <DEDUP_REMOVED lines=9> */
[----:B------:R-:W0:Y:S01]  /*8140*/  MUFU.EX2 R5, R85 ;  /* 0x0000005500057308 */ /* 0x000e220000000800 */
[----:B------:R-:W-:Y:S01]  /*8150*/  FADD.FTZ R3, R169, R46 ;  /* 0x0000002ea9037221 */ /* 0x000fe20000010000 */
[----:B------:R-:W-:-:S03]  /*8160*/  F2FP.BF16.F32.PACK_AB R169, R36, R169 ;  /* 0x000000a924a9723e */ /* 0x000fc600000010ff */
[----:B------:R-:W-:-:S04]  /*8170*/  FADD.FTZ R46, R36, R3 ;  /* 0x00000003242e7221 */ /* 0x000fc80000010000 */
[----:B------:R-:W-:Y:S01]  /*8180*/  FADD.FTZ R3, R171, R46 ;  /* 0x0000002eab037221 */ /* 0x000fe20000010000 */
[----:B------:R-:W-:Y:S01]  /*8190*/  F2FP.BF16.F32.PACK_AB R171, R38, R171 ;  /* 0x000000ab26ab723e */ /* 0x000fe200000010ff */
[----:B------:R-:W-:Y:S02]  /*81a0*/  WARPGROUP.DEPBAR.LE gsb0, 0x0 ;  /* 0x00008000000079c5 */ /* 0x000fe40000010000 */
[----:B------:R-:W-:Y:S01]  /*81b0*/  WARPGROUP.ARRIVE ;  /* 0x00000000000079c5 */ /* 0x000fe20000000000 */
[----:B------:R-:W-:Y:S01]  /*81c0*/  FFMA.FTZ R161, R74, UR10, -R24 ;  /* 0x0000000a4aa17c23 */ /* 0x000fe20008010818 */
[----:B------:R-:W-:Y:S01]  /*81d0*/  MUFU.EX2 R163, R78 ;  /* 0x0000004e00a37308 */ /* 0x000fe20000000800 */
[----:B------:R-:W-:Y:S02]  /*81e0*/  F2FP.BF16.F32.PACK_AB R160, R45, R8 ;  /* 0x000000082da0723e */ /* 0x000fe400000010ff */
[----:B------:R-:W-:Y:S01]  /*81f0*/  F2FP.BF16.F32.PACK_AB R162, R57, R10 ;  /* 0x0000000a39a2723e */ /* 0x000fe200000010ff */
[----:B------:R-:W-:Y:S04]  /*8200*/  HGMMA.64x128x16.F32.BF16 R88, R164, gdesc[UR4].tnspB, R88, gsb0 ;  /* 0x41e00004a4587df0 */ /* 0x000fe80008001858 */
[----:B------:R-:W-:Y:S01]  /*8210*/  MUFU.EX2 R161, R161 ;  /* 0x000000a100a17308 */ /* 0x000fe20000000800 */
[----:B------:R-:W-:-:S02]  /*8220*/  WARPGROUP.DEPBAR.LE gsb0, 0x0 ;  /* 0x00008000000079c5 */ /* 0x000fc40000010000 */
[----:B------:R1:W-:Y:S06]  /*8230*/  BAR.ARV R27, 0x100 ;  /* 0x0004001b0000751d */ /* 0x0003ec0000002000 */
[----:B------:R2:W-:Y:S01]  /*8240*/  @!P1 SYNCS.ARRIVE.TRANS64.RED.A1T0 RZ, [R31+URZ], RZ ;  /* 0x000000ff1fff99a7 */ /* 0x0005e2000810043f */
[----:B------:R-:W-:Y:S01]  /*8250*/  MUFU.EX2 R165, R82 ;  /* 0x0000005200a57308 */ /* 0x000fe20000000800 */
[----:B0-----:R-:W-:Y:S01]  /*8260*/  F2FP.BF16.F32.PACK_AB R166, R5, R14 ;  /* 0x0000000e05a6723e */ /* 0x001fe200000010ff */
[-C--:B------:R-:W-:Y:S01]  /*8270*/  FMUL.FTZ R88, R88, R6.reuse ;  /* 0x0000000658587220 */ /* 0x080fe20000410000 */
[-C--:B------:R-:W-:Y:S01]  /*8280*/  FMUL.FTZ R89, R89, R6.reuse ;  /* 0x0000000659597220 */ /* 0x080fe20000410000 */
[-C--:B------:R-:W-:Y:S01]  /*8290*/  FMUL.FTZ R92, R92, R6.reuse ;  /* 0x000000065c5c7220 */ /* 0x080fe20000410000 */
[-C--:B------:R-:W-:Y:S01]  /*82a0*/  FMUL.FTZ R93, R93, R6.reuse ;  /* 0x000000065d5d7220 */ /* 0x080fe20000410000 */
[-C--:B------:R-:W-:Y:S01]  /*82b0*/  FMUL.FTZ R96, R96, R6.reuse ;  /* 0x0000000660607220 */ /* 0x080fe20000410000 */
[----:B--2---:R-:W-:Y:S01]  /*82c0*/  IMAD.U32 R31, RZ, RZ, UR54 ;  /* 0x00000036ff1f7e24 */ /* 0x004fe2000f8e00ff */
        /* <DEDUP_REMOVED lines=9> */
[----:B-1----:R-:W-:-:S02]  /*8360*/  @!P1 VIADD R27, R31, 0x28860 ;  /* 0x000288601f1b9836 */ /* 0x002fc40000000000 */
[-C--:B------:R-:W-:Y:S01]  /*8370*/  FMUL.FTZ R109, R109, R6.reuse ;  /* 0x000000066d6d7220 */ /* 0x080fe20000410000 */
[-C--:B------:R-:W-:Y:S01]  /*8380*/  FMUL.FTZ R112, R112, R6.reuse ;  /* 0x0000000670707220 */ /* 0x080fe20000410000 */
[-C--:B------:R-:W-:Y:S01]  /*8390*/  FMUL.FTZ R113, R113, R6.reuse ;  /* 0x0000000671717220 */ /* 0x080fe20000410000 */
[-C--:B------:R-:W-:Y:S01]  /*83a0*/  FMUL.FTZ R116, R116, R6.reuse ;  /* 0x0000000674747220 */ /* 0x080fe20000410000 */
[----:B------:R-:W-:Y:S01]  /*83b0*/  @!P1 PRMT R31, RZ, 0x654, R27 ;  /* 0x00000654ff1f9816 */ /* 0x000fe2000000001b */
[----:B------:R-:W-:Y:S01]  /*83c0*/  FADD.FTZ R27, R29, R44 ;  /* 0x0000002c1d1b7221 */ /* 0x000fe20000010000 */
[-C--:B------:R-:W-:Y:S01]  /*83d0*/  FMUL.FTZ R117, R117, R6.reuse ;  /* 0x0000000675757220 */ /* 0x080fe20000410000 */
[-C--:B------:R-:W-:Y:S01]  /*83e0*/  FMUL.FTZ R120, R120, R6.reuse ;  /* 0x0000000678787220 */ /* 0x080fe20000410000 */
[----:B------:R0:W-:Y:S01]  /*83f0*/  @!P1 SYNCS.ARRIVE.TRANS64.RED.A1T0 RZ, [R31+URZ], RZ ;  /* 0x000000ff1fff99a7 */ /* 0x0001e2000810043f */
[----:B------:R-:W-:Y:S01]  /*8400*/  FADD.FTZ R44, R176, R27 ;  /* 0x0000001bb02c7221 */ /* 0x000fe20000010000 */
[-C--:B------:R-:W-:Y:S01]  /*8410*/  FMUL.FTZ R121, R121, R6.reuse ;  /* 0x0000000679797220 */ /* 0x080fe20000410000 */
[-C--:B------:R-:W-:Y:S01]  /*8420*/  FMUL.FTZ R124, R124, R6.reuse ;  /* 0x000000067c7c7220 */ /* 0x080fe20000410000 */
[-C--:B------:R-:W-:Y:S01]  /*8430*/  FMUL.FTZ R125, R125, R6.reuse ;  /* 0x000000067d7d7220 */ /* 0x080fe20000410000 */
[----:B------:R-:W-:Y:S01]  /*8440*/  FADD.FTZ R27, R21, R44 ;  /* 0x0000002c151b7221 */ /* 0x000fe20000010000 */
[--C-:B------:R-:W-:Y:S01]  /*8450*/  FFMA.FTZ R44, R71, UR10, -R24.reuse ;  /* 0x0000000a472c7c23 */ /* 0x100fe20008010818 */
[----:B------:R-:W-:Y:S01]  /*8460*/  FFMA.FTZ R24, R87, UR10, -R24 ;  /* 0x0000000a57187c23 */ /* 0x000fe20008010818 */
        /* <DEDUP_REMOVED lines=16> */
[-C--:B------:R-:W-:Y:S01]  /*8570*/  FMUL.FTZ R148, R148, R6.reuse ;  /* 0x0000000694947220 */ /* 0x080fe20000410000 */
[----:B------:R-:W-:Y:S01]  /*8580*/  FADD.FTZ R48, R174, R27 ;  /* 0x0000001bae307221 */ /* 0x000fe20000010000 */
[----:B------:R-:W-:Y:S01]  /*8590*/  FMUL.FTZ R149, R149, R6 ;  /* 0x0000000695957220 */ /* 0x000fe20000410000 */
[----:B------:R-:W-:Y:S01]  /*85a0*/  F2FP.BF16.F32.PACK_AB R176, R21, R176 ;  /* 0x000000b015b0723e */ /* 0x000fe200000010ff */
[-C--:B------:R-:W-:Y:S01]  /*85b0*/  FMUL.FTZ R90, R90, R65.reuse ;  /* 0x000000415a5a7220 */ /* 0x080fe20000410000 */
[----:B------:R-:W-:Y:S01]  /*85c0*/  FADD.FTZ R27, R25, R48 ;  /* 0x00000030191b7221 */ /* 0x000fe20000010000 */
[----:B------:R-:W-:Y:S01]  /*85d0*/  F2FP.BF16.F32.PACK_AB R178, R11, R178 ;  /* 0x000000b20bb2723e */ /* 0x000fe200000010ff */
[-C--:B------:R-:W-:Y:S01]  /*85e0*/  FMUL.FTZ R91, R91, R65.reuse ;  /* 0x000000415b5b7220 */ /* 0x080fe20000410000 */
[----:B------:R-:W-:Y:S01]  /*85f0*/  F2FP.BF16.F32.PACK_AB R172, R13, R172 ;  /* 0x000000ac0dac723e */ /* 0x000fe200000010ff */
[----:B------:R-:W-:Y:S01]  /*8600*/  FADD.FTZ R48, R168, R27 ;  /* 0x0000001ba8307221 */ /* 0x000fe20000010000 */
[----:B------:R-:W-:Y:S01]  /*8610*/  F2FP.BF16.F32.PACK_AB R174, R25, R174 ;  /* 0x000000ae19ae723e */ /* 0x000fe200000010ff */
[-C--:B------:R-:W-:Y:S01]  /*8620*/  FMUL.FTZ R94, R94, R65.reuse ;  /* 0x000000415e5e7220 */ /* 0x080fe20000410000 */
[C---:B------:R-:W-:Y:S01]  /*8630*/  F2FP.BF16.F32.PACK_AB R168, R15.reuse, R168 ;  /* 0x000000a80fa8723e */ /* 0x040fe200000010ff */
[----:B------:R-:W-:Y:S01]  /*8640*/  FADD.FTZ R9, R15, R48 ;  /* 0x000000300f097221 */ /* 0x000fe20000010000 */
[----:B------:R-:W-:Y:S01]  /*8650*/  F2FP.BF16.F32.PACK_AB R164, R61, R12 ;  /* 0x0000000c3da4723e */ /* 0x000fe200000010ff */
        /* <DEDUP_REMOVED lines=80> */
.L_x_2307:
[----:B------:R-:W-:Y:S06]  /*8b60*/  BAR.ARV 0x8, 0x180 ;  /* 0x0206000000007b1d */ /* 0x000fec0000002000 */
[----:B------:R-:W-:Y:S05]  /*8b70*/  @!P0 BRA `(.L_x_2317) ;  /* 0x0000000000048947 */ /* 0x000fea0003800000 */
[----:B------:R-:W-:Y:S01]  /*8b80*/  BPT.TRAP 0x1 ;  /* 0x000000040000795c */ /* 0x000fe20000300000 */
.L_x_2317:
[----:B------:R-:W-:Y:S01]  /*8b90*/  ULEA UR5, UR46, UR41, 0x3 ;  /* 0x000000292e057291 */ /* 0x000fe2000f8e183f */
[----:B------:R-:W-:-:S05]  /*8ba0*/  IMAD.U32 R5, RZ, RZ, UR47 ;  /* 0x0000002fff057e24 */ /* 0x000fca000f8e00ff */
[----:B------:R-:W-:-:S04]  /*8bb0*/  SHF.L.U32 R5, R5, 0x1f, RZ ;  /* 0x0000001f05057819 */ /* 0x000fc800000006ff */
[----:B------:R0:W1:Y:S01]  /*8bc0*/  SYNCS.PHASECHK.TRANS64.TRYWAIT P2, [UR5+0x28850], R5 ;  /* 0x02885005ff0075a7 */ /* 0x0000620008040145 */
[----:B------:R-:W-:Y:S05]  /*8bd0*/  @!P0 BRA `(.L_x_2318) ;  /* 0x0000000000048947 */ /* 0x000fea0003800000 */
[----:B------:R-:W-:Y:S01]  /*8be0*/  BPT.TRAP 0x1 ;  /* 0x000000040000795c */ /* 0x000fe20000300000 */
.L_x_2318:
[----:B-1----:R-:W-:Y:S05]  /*8bf0*/  @P2 BRA `(.L_x_2319) ;  /* 0x0000000000082947 */ /* 0x002fea0003800000 */
[----:B------:R-:W1:Y:S02]  /*8c00*/  SYNCS.PHASECHK.TRANS64.TRYWAIT P0, [UR5+0x28850], R5 ;  /* 0x02885005ff0075a7 */ /* 0x000e640008000145 */
[----:B-1----:R-:W-:Y:S05]  /*8c10*/  @!P0 BRA `(.L_x_2320) ;  /* 0x000000a400cc8947 */ /* 0x002fea0003800000 */
.L_x_2319:
[----:B------:R-:W-:Y:S01]  /*8c20*/  UIADD3 UR41, UR41, 0x400, URZ ;  /* 0x0000040029297890 */ /* 0x000fe2000fffe03f */
[----:B------:R-:W-:Y:S01]  /*8c30*/  WARPGROUP.ARRIVE ;  /* 0x00000000000079c5 */ /* 0x000fe20000000000 */
[----:B------:R-:W-:Y:S01]  /*8c40*/  UMOV UR7, 0x40000040 ;  /* 0x4000004000077882 */ /* 0x000fe20000000000 */
[----:B-1----:R-:W1:Y:S01]  /*8c50*/  SHFL.BFLY PT, R6, R3, 0x2, 0x1f ;  /* 0x0c401f0003067f89 */ /* 0x002e6200000e0000 */
[----:B------:R-:W-:Y:S01]  /*8c60*/  USHF.R.U32.HI UR41, URZ, 0x4, UR41 ;  /* 0x000000043f297899 */ /* 0x000fe20008011629 */
[----:B------:R-:W-:Y:S01]  /*8c70*/  IMAD.MOV.U32 R10, RZ, RZ, RZ ;  /* 0x000000ffff0a7224 */ /* 0x000fe200078e00ff */
[----:B------:R-:W-:Y:S01]  /*8c80*/  UIADD3 UR48, UR48, 0x1, URZ ;  /* 0x0000000130307890 */ /* 0x000fe2000fffe03f */
[----:B0-----:R-:W0:Y:S01]  /*8c90*/  SHFL.BFLY PT, R5, R0, 0x2, 0x1f ;  /* 0x0c401f0000057f89 */ /* 0x001e2200000e0000 */
[----:B------:R-:W-:Y:S01]  /*8ca0*/  ULOP3.LUT UR41, UR41, 0x3fff, URZ, 0xc0, !UPT ;  /* 0x00003fff29297892 */ /* 0x000fe2000f8ec03f */
[----:B------:R-:W-:-:S03]  /*8cb0*/  IMAD.U32 R14, RZ, RZ, UR10 ;  /* 0x0000000aff0e7e24 */ /* 0x000fc6000f8e00ff */
[----:B------:R-:W-:-:S04]  /*8cc0*/  ULOP3.LUT UR4, UR41, 0x4000000, URZ, 0xfc, !UPT ;  /* 0x0400000029047892 */ /* 0x000fc8000f8efc3f */
[----:B------:R-:W-:Y:S02]  /*8cd0*/  ULEA UR4, UR46, UR4, 0xb ;  /* 0x000000042e047291 */ /* 0x000fe4000f8e583f */
[----:B------:R-:W-:-:S04]  /*8ce0*/  UIADD3 UR46, UR46, 0x1, URZ ;  /* 0x000000012e2e7890 */ /* 0x000fc8000fffe03f */
[----:B------:R-:W-:Y:S01]  /*8cf0*/  UISETP.NE.AND UP0, UPT, UR46, 0x2, UPT ;  /* 0x000000022e00788c */ /* 0x000fe2000bf05270 */
[----:B------:R-:W-:Y:S02]  /*8d00*/  UMOV UR6, UR4 ;  /* 0x0000000400067c82 */ /* 0x000fe40008000000 */
[----:B------:R-:W-:Y:S01]  /*8d10*/  HGMMA.64x128x16.F32.BF16 R88, R180, gdesc[UR4].tnspB, R88, gsb0 ;  /* 0x41e00004b4587df0 */ /* 0x000fe20008001858 */
[----:B------:R-:W-:Y:S01]  /*8d20*/  UIADD3 UR6, UR4, 0x80, URZ ;  /* 0x0000008004067890 */ /* 0x000fe2000fffe03f */
[----:B-1----:R-:W-:Y:S01]  /*8d30*/  FADD.FTZ R6, R6, R3 ;  /* 0x0000000306067221 */ /* 0x002fe20000010000 */
[----:B------:R-:W-:Y:S01]  /*8d40*/  UMOV UR7, 0x40000040 ;  /* 0x4000004000077882 */ /* 0x000fe20000000000 */
[----:B------:R-:W-:Y:S02]  /*8d50*/  IMAD.MOV.U32 R3, RZ, RZ, -0x800000 ;  /* 0xff800000ff037424 */ /* 0x000fe400078e00ff */
[----:B0-----:R-:W-:Y:S01]  /*8d60*/  FADD.FTZ R8, R5, R0 ;  /* 0x0000000005087221 */ /* 0x001fe20000010000 */
[----:B------:R-:W-:Y:S01]  /*8d70*/  IMAD.MOV.U32 R0, RZ, RZ, -0x800000 ;  /* 0xff800000ff007424 */ /* 0x000fe200078e00ff */
[----:B------:R-:W0:Y:S01]  /*8d80*/  SHFL.BFLY PT, R5, R6, 0x1, 0x1f ;  /* 0x0c201f0006057f89 */ /* 0x000e2200000e0000 */
[----:B------:R-:W-:-:S03]  /*8d90*/  USEL UR46, UR46, URZ, UP0 ;  /* 0x0000003f2e2e7287 */ /* 0x000fc60008000000 */
[----:B------:R-:W1:Y:S01]  /*8da0*/  SHFL.BFLY PT, R9, R8, 0x1, 0x1f ;  /* 0x0c201f0008097f89 */ /* 0x000e6200000e0000 */
[----:B0-----:R-:W-:Y:S01]  /*8db0*/  FADD.FTZ R12, R6, R5 ;  /* 0x00000005060c7221 */ /* 0x001fe20000010000 */
[----:B------:R-:W-:Y:S02]  /*8dc0*/  IMAD.MOV.U32 R5, RZ, RZ, RZ ;  /* 0x000000ffff057224 */ /* 0x000fe400078e00ff */
[----:B------:R-:W-:Y:S02]  /*8dd0*/  IMAD.U32 R6, RZ, RZ, UR10 ;  /* 0x0000000aff067e24 */ /* 0x000fe4000f8e00ff */
[----:B-1----:R-:W-:Y:S01]  /*8de0*/  FADD.FTZ R13, R8, R9 ;  /* 0x00000009080d7221 */ /* 0x002fe20000010000 */
[----:B------:R-:W-:Y:S01]  /*8df0*/  FSETP.NE.FTZ.AND P0, PT, R12, RZ, PT ;  /* 0x000000ff0c00720b */ /* 0x000fe20003f15000 */
[----:B------:R-:W-:-:S03]  /*8e00*/  IMAD.U32 R8, RZ, RZ, UR5 ;  /* 0x00000005ff087e24 */ /* 0x000fc6000f8e00ff */
[----:B------:R-:W-:Y:S01]  /*8e10*/  FSETP.NE.FTZ.AND P2, PT, R13, RZ, PT ;  /* 0x000000ff0d00720b */ /* 0x000fe20003f55000 */
[----:B------:R-:W-:-:S05]  /*8e20*/  @!P1 VIADD R8, R8, 0x28860 ;  /* 0x0002886008089836 */ /* 0x000fca0000000000 */
[----:B------:R-:W-:-:S03]  /*8e30*/  @!P1 PRMT R8, RZ, 0x654, R8 ;  /* 0x00000654ff089816 */ /* 0x000fc60000000008 */
[----:B------:R-:W0:Y:S01]  /*8e40*/  @P0 MUFU.LG2 R9, R12 ;  /* 0x0000000c00090308 */ /* 0x000e220000000c00 */
[----:B------:R-:W-:-:S07]  /*8e50*/  @P0 FMUL.FTZ R6, R6, 0.69314718246459960938 ;  /* 0x3f31721806060820 */ /* 0x000fce0000410000 */
[----:B------:R-:W1:Y:S08]  /*8e60*/  @P2 MUFU.LG2 R11, R13 ;  /* 0x0000000d000b2308 */ /* 0x000e700000000c00 */
[----:B------:R2:W3:Y:S01]  /*8e70*/  @P0 MUFU.RCP R5, R12 ;  /* 0x0000000c00050308 */ /* 0x0004e20000001000 */
[----:B0-----:R-:W-:-:S04]  /*8e80*/  @P0 FMUL.FTZ R9, R9, 0.69314718246459960938 ;  /* 0x3f31721809090820 */ /* 0x001fc80000410000 */
[----:B------:R-:W-:Y:S01]  /*8e90*/  @P0 FFMA.FTZ R3, R6, R7, R9 ;  /* 0x0000000706030223 */ /* 0x000fe20000010009 */
[----:B------:R-:W-:Y:S02]  /*8ea0*/  PLOP3.LUT P0, PT, PT, PT, PT, 0x8, 0x0 ;  /* 0x000000000000781c */ /* 0x000fe40003f0e170 */
[----:B------:R-:W0:Y:S01]  /*8eb0*/  @P2 MUFU.RCP R10, R13 ;  /* 0x0000000d000a2308 */ /* 0x000e220000001000 */
[----:B--2---:R-:W-:Y:S01]  /*8ec0*/  @P2 FMUL.FTZ R12, R14, 0.69314718246459960938 ;  /* 0x3f3172180e0c2820 */ /* 0x004fe20000410000 */
        /* <DEDUP_REMOVED lines=40> */
[-C--:B---3--:R-:W-:Y:S01]  /*9150*/  FMUL.FTZ R88, R88, R5.reuse ;  /* 0x0000000558587220 */ /* 0x088fe20000410000 */
        /* <DEDUP_REMOVED lines=63> */
.L_x_2290:
        /* <DEDUP_REMOVED lines=10> */
[----:B------:R-:W0:Y:S01]  /*95f0*/  S2R R5, SR_SWINHI ;  /* 0x0000000000057919 */ /* 0x000e220000002f00 */
[----:B------:R-:W-:Y:S01]  /*9600*/  USHF.L.U32 UR4, UR42, 0x2, URZ ;  /* 0x000000022a047899 */ /* 0x000fe2000800063f */
[----:B------:R-:W-:Y:S01]  /*9610*/  ULDC.64 UR10, c[0x0][0xc00] ;  /* 0x00030000000a7ab9 */ /* 0x000fe20000000a00 */
[----:B------:R-:W-:Y:S02]  /*9620*/  USHF.L.U64.HI UR12, UR42, 0x2, UR37 ;  /* 0x000000022a0c7899 */ /* 0x000fe40008010225 */
[----:B------:R-:W-:-:S04]  /*9630*/  UIADD3 UR7, UP0, UR4, UR10, URZ ;  /* 0x0000000a04077290 */ /* 0x000fc8000ff1e03f */
[----:B------:R-:W-:Y:S01]  /*9640*/  UIADD3.X UR8, UR12, UR11, URZ, UP0, !UPT ;  /* 0x0000000b0c087290 */ /* 0x000fe200087fe43f */
        /* <DEDUP_REMOVED lines=15> */
[----:B------:R-:W-:Y:S01]  /*9740*/  BAR.SYNC.DEFER_BLOCKING 0x1, 0x100 ;  /* 0x0044000000007b1d */ /* 0x000fe20000010000 */
        /* <DEDUP_REMOVED lines=28> */
[----:B------:R-:W-:Y:S02]  /*9910*/  F2FP.BF16.F32.PACK_AB R7, R95, R94 ;  /* 0x0000005e5f07723e */ /* 0x000fe400000010ff */
[----:B------:R-:W-:Y:S02]  /*9920*/  MOV R37, R14 ;  /* 0x0000000e00257202 */ /* 0x000fe40000000f00 */
[----:B------:R-:W-:Y:S01]  /*9930*/  MOV R36, R12 ;  /* 0x0000000c00247202 */ /* 0x000fe20000000f00 */
[----:B------:R0:W-:Y:S01]  /*9940*/  STSM.16.M88.4 [R30], R4 ;  /* 0x000000041e007844 */ /* 0x0001e20000000200 */
[----:B------:R-:W-:-:S02]  /*9950*/  LOP3.LUT R10, R10, R41, RZ, 0x3c, !PT ;  /* 0x000000290a0a7212 */ /* 0x000fc400078e3cff */
        /* <DEDUP_REMOVED lines=9> */
[----:B------:R-:W-:Y:S01]  /*99f0*/  F2FP.BF16.F32.PACK_AB R25, R107, R106 ;  /* 0x0000006a6b19723e */ /* 0x000fe200000010ff */
[----:B------:R-:W-:Y:S01]  /*9a00*/  STSM.16.M88.4 [R40], R12 ;  /* 0x0000000c28007844 */ /* 0x000fe20000000200 */
[----:B------:R-:W-:Y:S02]  /*9a10*/  F2FP.BF16.F32.PACK_AB R26, R109, R108 ;  /* 0x0000006c6d1a723e */ /* 0x000fe400000010ff */
[----:B------:R-:W-:-:S02]  /*9a20*/  F2FP.BF16.F32.PACK_AB R27, R111, R110 ;  /* 0x0000006e6f1b723e */ /* 0x000fc400000010ff */
[----:B------:R-:W-:Y:S02]  /*9a30*/  F2FP.BF16.F32.PACK_AB R28, R113, R112 ;  /* 0x00000070711c723e */ /* 0x000fe400000010ff */
[----:B------:R-:W-:Y:S01]  /*9a40*/  F2FP.BF16.F32.PACK_AB R29, R115, R114 ;  /* 0x00000072731d723e */ /* 0x000fe200000010ff */
[----:B------:R-:W-:Y:S01]  /*9a50*/  STSM.16.M88.4 [R39], R24 ;  /* 0x0000001827007844 */ /* 0x000fe20000000200 */
[----:B0-----:R-:W-:Y:S02]  /*9a60*/  F2FP.BF16.F32.PACK_AB R30, R117, R116 ;  /* 0x00000074751e723e */ /* 0x001fe400000010ff */
[----:B------:R-:W-:Y:S02]  /*9a70*/  F2FP.BF16.F32.PACK_AB R31, R119, R118 ;  /* 0x00000076771f723e */ /* 0x000fe400000010ff */
[----:B------:R-:W-:Y:S02]  /*9a80*/  MOV R21, R10 ;  /* 0x0000000a00157202 */ /* 0x000fe40000000f00 */
[----:B------:R-:W-:Y:S01]  /*9a90*/  MOV R34, R8 ;  /* 0x0000000800227202 */ /* 0x000fe20000000f00 */
[----:B------:R0:W-:Y:S01]  /*9aa0*/  STSM.16.M88.4 [R38], R28 ;  /* 0x0000001c26007844 */ /* 0x0001e20000000200 */
[----:B------:R-:W-:-:S02]  /*9ab0*/  F2FP.BF16.F32.PACK_AB R4, R121, R120 ;  /* 0x000000787904723e */ /* 0x000fc400000010ff */
[----:B------:R-:W-:Y:S02]  /*9ac0*/  F2FP.BF16.F32.PACK_AB R5, R123, R122 ;  /* 0x0000007a7b05723e */ /* 0x000fe400000010ff */
[----:B------:R-:W-:Y:S02]  /*9ad0*/  F2FP.BF16.F32.PACK_AB R6, R125, R124 ;  /* 0x0000007c7d06723e */ /* 0x000fe400000010ff */
[----:B------:R-:W-:Y:S02]  /*9ae0*/  F2FP.BF16.F32.PACK_AB R7, R127, R126 ;  /* 0x0000007e7f07723e */ /* 0x000fe400000010ff */
[----:B------:R-:W-:Y:S02]  /*9af0*/  F2FP.BF16.F32.PACK_AB R8, R129, R128 ;  /* 0x000000808108723e */ /* 0x000fe400000010ff */
[----:B------:R-:W-:Y:S01]  /*9b00*/  F2FP.BF16.F32.PACK_AB R9, R131, R130 ;  /* 0x000000828309723e */ /* 0x000fe200000010ff */
[----:B------:R-:W-:Y:S01]  /*9b10*/  STSM.16.M88.4 [R37], R4 ;  /* 0x0000000425007844 */ /* 0x000fe20000000200 */
[----:B------:R-:W-:-:S02]  /*9b20*/  F2FP.BF16.F32.PACK_AB R10, R133, R132 ;  /* 0x00000084850a723e */ /* 0x000fc400000010ff */
[----:B------:R-:W-:Y:S01]  /*9b30*/  F2FP.BF16.F32.PACK_AB R11, R135, R134 ;  /* 0x00000086870b723e */ /* 0x000fe200000010ff */
[----:B0-----:R-:W-:Y:S01]  /*9b40*/  IMAD.U32 R28, RZ, RZ, UR7 ;  /* 0x00000007ff1c7e24 */ /* 0x001fe2000f8e00ff */
[----:B------:R-:W-:Y:S01]  /*9b50*/  F2FP.BF16.F32.PACK_AB R12, R137, R136 ;  /* 0x00000088890c723e */ /* 0x000fe200000010ff */
[----:B------:R-:W-:Y:S01]  /*9b60*/  IMAD.U32 R29, RZ, RZ, UR8 ;  /* 0x00000008ff1d7e24 */ /* 0x000fe2000f8e00ff */
[----:B------:R-:W-:Y:S01]  /*9b70*/  F2FP.BF16.F32.PACK_AB R13, R139, R138 ;  /* 0x0000008a8b0d723e */ /* 0x000fe200000010ff */
[----:B------:R-:W-:Y:S01]  /*9b80*/  STSM.16.M88.4 [R36], R8 ;  /* 0x0000000824007844 */ /* 0x000fe20000000200 */
[----:B------:R-:W-:Y:S01]  /*9b90*/  F2FP.BF16.F32.PACK_AB R14, R141, R140 ;  /* 0x0000008c8d0e723e */ /* 0x000fe200000010ff */
[----:B------:R-:W-:Y:S01]  /*9ba0*/  ULDC.64 UR8, c[0x0][0xc08] ;  /* 0x0003020000087ab9 */ /* 0x000fe20000000a00 */
[----:B------:R-:W-:Y:S02]  /*9bb0*/  F2FP.BF16.F32.PACK_AB R15, R143, R142 ;  /* 0x0000008e8f0f723e */ /* 0x000fe400000010ff */
[----:B------:R-:W-:-:S02]  /*9bc0*/  F2FP.BF16.F32.PACK_AB R24, R145, R144 ;  /* 0x000000909118723e */ /* 0x000fc400000010ff */
[----:B------:R-:W-:Y:S01]  /*9bd0*/  F2FP.BF16.F32.PACK_AB R25, R147, R146 ;  /* 0x000000929319723e */ /* 0x000fe200000010ff */
[----:B------:R-:W-:Y:S01]  /*9be0*/  STSM.16.M88.4 [R21], R12 ;  /* 0x0000000c15007844 */ /* 0x000fe20000000200 */
[----:B------:R-:W-:Y:S02]  /*9bf0*/  F2FP.BF16.F32.PACK_AB R26, R149, R148 ;  /* 0x00000094951a723e */ /* 0x000fe400000010ff */
[----:B------:R-:W-:Y:S02]  /*9c00*/  F2FP.BF16.F32.PACK_AB R27, R151, R150 ;  /* 0x00000096971b723e */ /* 0x000fe400000010ff */
[----:B------:R-:W-:-:S03]  /*9c10*/  ISETP.NE.U32.AND P0, PT, RZ, UR10, PT ;  /* 0x0000000aff007c0c */ /* 0x000fc6000bf05070 */
[----:B------:R0:W-:Y:S01]  /*9c20*/  STSM.16.M88.4 [R34], R24 ;  /* 0x0000001822007844 */ /* 0x0001e20000000200 */
[----:B------:R-:W-:Y:S01]  /*9c30*/  BAR.SYNC.DEFER_BLOCKING 0x1, 0x100 ;  /* 0x0044000000007b1d */ /* 0x000fe20000010000 */
[----:B------:R-:W-:-:S07]  /*9c40*/  ISETP.NE.AND.EX P0, PT, RZ, UR11, PT, P0 ;  /* 0x0000000bff007c0c */ /* 0x000fce000bf05300 */
[----:B0-----:R-:W0:Y:S06]  /*9c50*/  LDC R34, c[0x0][0xbe8] ;  /* 0x0002fa00ff227b82 */ /* 0x001e2c0000000800 */
[----:B------:R-:W2:Y:S01]  /*9c60*/  @P0 LDG.E R30, desc[UR50][R28.64] ;  /* 0x000000321c1e0981 */ /* 0x000ea2000c1e1900 */
[----:B------:R-:W-:-:S04]  /*9c70*/  UISETP.NE.U32.AND UP0, UPT, UR8, URZ, UPT ;  /* 0x0000003f0800728c */ /* 0x000fc8000bf05070 */
[----:B------:R-:W-:-:S06]  /*9c80*/  UISETP.NE.AND.EX UP0, UPT, UR9, URZ, UPT, UP0 ;  /* 0x0000003f0900728c */ /* 0x000fcc000bf05300 */
[----:B------:R-:W-:Y:S02]  /*9c90*/  PLOP3.LUT P4, PT, PT, PT, UP0, 0x80, 0x0 ;  /* 0x000000000000781c */ /* 0x000fe40003f8f008 */
[----:B0-----:R-:W-:-:S03]  /*9ca0*/  ISETP.NE.AND P1, PT, R34, 0x1, PT ;  /* 0x000000012200780c */ /* 0x001fc60003f25270 */
[----:B------:R-:W-:-:S03]  /*9cb0*/  @UP0 UIADD3 UR8, UP1, UR4, UR8, URZ ;  /* 0x0000000804080290 */ /* 0x000fc6000ff3e03f */
[----:B------:R-:W-:Y:S01]  /*9cc0*/  ULDC UR4, c[0x0][0xa88] ;  /* 0x0002a20000047ab9 */ /* 0x000fe20000000800 */
[----:B------:R-:W-:Y:S01]  /*9cd0*/  @UP0 UIADD3.X UR9, UR12, UR9, URZ, UP1, !UPT ;  /* 0x000000090c090290 */ /* 0x000fe20008ffe43f */
[----:B------:R-:W-:Y:S01]  /*9ce0*/  IMAD.U32 R21, RZ, RZ, UR4 ;  /* 0x00000004ff157e24 */ /* 0x000fe2000f8e00ff */
[----:B------:R-:W-:Y:S01]  /*9cf0*/  UISETP.NE.AND UP0, UPT, UR45, URZ, UPT ;  /* 0x0000003f2d00728c */ /* 0x000fe2000bf05270 */
[----:B------:R-:W-:Y:S01]  /*9d00*/  IMAD.U32 R4, RZ, RZ, UR8 ;  /* 0x00000008ff047e24 */ /* 0x000fe2000f8e00ff */
[----:B------:R-:W-:Y:S02]  /*9d10*/  ULDC UR4, c[0x0][0xad4] ;  /* 0x0002b50000047ab9 */ /* 0x000fe40000000800 */
[----:B------:R-:W0:Y:S01]  /*9d20*/  @P1 LDC R6, c[0x0][0xbec] ;  /* 0x0002fb00ff061b82 */ /* 0x000e220000000800 */
[----:B------:R-:W-:Y:S01]  /*9d30*/  USEL UR4, UR45, UR4, UP0 ;  /* 0x000000042d047287 */ /* 0x000fe20008000000 */
[----:B------:R-:W-:Y:S01]  /*9d40*/  IMAD.U32 R5, RZ, RZ, UR9 ;  /* 0x00000009ff057e24 */ /* 0x000fe2000f8e00ff */
[----:B------:R-:W-:-:S02]  /*9d50*/  UMOV UR16, 0x9b8 ;  /* 0x000009b800107882 */ /* 0x000fc40000000000 */
[----:B------:R-:W-:-:S03]  /*9d60*/  UISETP.GT.AND UP1, UPT, UR4, 0x1, UPT ;  /* 0x000000010400788c */ /* 0x000fc6000bf24270 */
[----:B------:R-:W1:Y:S01]  /*9d70*/  @P1 LDC R9, c[0x0][0xbf0] ;  /* 0x0002fc00ff091b82 */ /* 0x000e620000000800 */
[----:B------:R-:W-:Y:S01]  /*9d80*/  USEL UR16, UR16, 0x978, UP1 ;  /* 0x0000097810107887 */ /* 0x000fe20008800000 */
[----:B------:R-:W-:Y:S01]  /*9d90*/  VIADD R11, R17, UR38 ;  /* 0x00000026110b7c36 */ /* 0x000fe20008000000 */
[----:B------:R-:W-:Y:S01]  /*9da0*/  UISETP.NE.U32.AND UP0, UPT, UR10, URZ, UPT ;  /* 0x0000003f0a00728c */ /* 0x000fe2000bf05070 */
[----:B------:R0:W5:Y:S01]  /*9db0*/  @P4 LDG.E R21, desc[UR50][R4.64] ;  /* 0x0000003204154981 */ /* 0x000162000c1e1900 */
[----:B------:R-:W-:Y:S01]  /*9dc0*/  UMOV UR4, URZ ;  /* 0x0000003f00047c82 */ /* 0x000fe20008000000 */
[----:B------:R-:W-:Y:S01]  /*9dd0*/  USEL UR7, UR39, URZ, UP1 ;  /* 0x0000003f27077287 */ /* 0x000fe20008800000 */
[----:B------:R-:W-:Y:S01]  /*9de0*/  IMAD.MOV.U32 R7, RZ, RZ, R11 ;  /* 0x000000ffff077224 */ /* 0x000fe200078e000b */
[----:B------:R-:W-:-:S04]  /*9df0*/  UISETP.NE.AND.EX UP0, UPT, UR11, URZ, UPT, UP0 ;  /* 0x0000003f0b00728c */ /* 0x000fc8000bf05300 */
[----:B------:R-:W-:Y:S01]  /*9e00*/  USEL UR42, UR42, URZ, !UP0 ;  /* 0x0000003f2a2a7287 */ /* 0x000fe2000c000000 */
[----:B------:R-:W-:Y:S01]  /*9e10*/  ULDC.64 UR10, c[0x0][UR16+0x220] ;  /* 0x00008800100a7abb */ /* 0x000fe20008000a00 */
[----:B------:R-:W-:Y:S01]  /*9e20*/  ULDC.64 UR8, c[0x0][UR16+0x218] ;  /* 0x0000860010087abb */ /* 0x000fe20008000a00 */
[----:B0-----:R-:W-:Y:S01]  /*9e30*/  @P1 IMAD.HI.U32 R4, R11, R6, RZ ;  /* 0x000000060b041227 */ /* 0x001fe200078e00ff */
[----:B------:R-:W-:Y:S01]  /*9e40*/  USEL UR37, UR37, URZ, !UP0 ;  /* 0x0000003f25257287 */ /* 0x000fe2000c000000 */
[----:B------:R-:W-:Y:S01]  /*9e50*/  ULDC.64 UR12, c[0x0][UR16+0x228] ;  /* 0x00008a00100c7abb */ /* 0x000fe20008000a00 */
[----:B------:R-:W-:Y:S02]  /*9e60*/  UIMAD UR11, UR11, UR42, URZ ;  /* 0x0000002a0b0b72a4 */ /* 0x000fe4000f8e023f */
[----:B------:R-:W-:Y:S02]  /*9e70*/  UIMAD.WIDE.U32 UR14, UR8, UR43, URZ ;  /* 0x0000002b080e72a5 */ /* 0x000fe4000f8e003f */
[----:B------:R-:W-:Y:S01]  /*9e80*/  UIMAD UR17, UR9, UR43, URZ ;  /* 0x0000002b091172a4 */ /* 0x000fe2000f8e023f */
[----:B-1----:R-:W-:Y:S01]  /*9e90*/  @P1 SHF.R.U32.HI R7, RZ, R9, R4 ;  /* 0x00000009ff071219 */ /* 0x002fe20000011604 */
[----:B------:R-:W-:-:S02]  /*9ea0*/  UIMAD.WIDE.U32 UR8, UR10, UR42, URZ ;  /* 0x0000002a0a0872a5 */ /* 0x000fc4000f8e003f */
[----:B------:R-:W-:Y:S02]  /*9eb0*/  UIMAD.WIDE.U32 UR18, UR12, UR7, URZ ;  /* 0x000000070c1272a5 */ /* 0x000fe4000f8e003f */
[----:B------:R-:W-:Y:S01]  /*9ec0*/  UIMAD UR7, UR13, UR7, URZ ;  /* 0x000000070d0772a4 */ /* 0x000fe2000f8e023f */
[--C-:B------:R-:W-:Y:S01]  /*9ed0*/  IMAD.MOV R9, RZ, RZ, -R7.reuse ;  /* 0x000000ffff097224 */ /* 0x100fe200078e0a07 */
[----:B------:R-:W-:Y:S02]  /*9ee0*/  UIMAD UR11, UR10, UR37, UR11 ;  /* 0x000000250a0b72a4 */ /* 0x000fe4000f8e020b */
[----:B------:R-:W-:Y:S01]  /*9ef0*/  UIADD3 UR17, UR15, UR17, URZ ;  /* 0x000000110f117290 */ /* 0x000fe2000fffe03f */
[----:B------:R-:W-:Y:S02]  /*9f00*/  IMAD.U32 R4, RZ, RZ, UR18 ;  /* 0x00000012ff047e24 */ /* 0x000fe4000f8e00ff */
[----:B------:R-:W-:Y:S01]  /*9f10*/  IMAD.U32 R5, RZ, RZ, UR19 ;  /* 0x00000013ff057e24 */ /* 0x000fe2000f8e00ff */
[----:B------:R-:W-:Y:S01]  /*9f20*/  SHF.R.S32.HI R5, RZ, 0x1f, R7 ;  /* 0x0000001fff057819 */ /* 0x000fe20000011407 */
[----:B------:R-:W-:-:S05]  /*9f30*/  IMAD R9, R34, R9, R11 ;  /* 0x0000000922097224 */ /* 0x000fca00078e020b */
[----:B------:R-:W-:Y:S02]  /*9f40*/  SHF.R.S32.HI R6, RZ, 0x1f, R9 ;  /* 0x0000001fff067819 */ /* 0x000fe40000011409 */
[----:B--2---:R-:W-:-:S13]  /*9f50*/  @P0 R2UR UR4, R30 ;  /* 0x000000001e0402ca */ /* 0x004fda00000e0000 */
        /* <DEDUP_REMOVED lines=23> */
.L_x_2323:
        /* <DEDUP_REMOVED lines=15> */
[----:B------:R-:W-:Y:S01]  /*a1c0*/  ULDC.64 UR10, c[0x0][0xaa0] ;  /* 0x0002a800000a7ab9 */ /* 0x000fe20000000a00 */
[----:B------:R-:W0:Y:S02]  /*a1d0*/  @P1 LDC R49, c[0x0][0xbf0] ;  /* 0x0002fc00ff311b82 */ /* 0x000e240000000800 */
[----:B------:R-:W-:-:S03]  /*a1e0*/  IMAD.WIDE R32, R3, 0x2, R32 ;  /* 0x0000000203207825 */ /* 0x000fc600078e0220 */
[C---:B------:R-:W-:Y:S02]  /*a1f0*/  IADD3 R9, P6, R32.reuse, 0x1000, RZ ;  /* 0x0000100020097810 */ /* 0x040fe40007fde0ff */
[C---:B------:R-:W-:Y:S02]  /*a200*/  IADD3 R13, P5, R32.reuse, 0x2000, RZ ;  /* 0x00002000200d7810 */ /* 0x040fe40007fbe0ff */
[----:B------:R-:W-:Y:S02]  /*a210*/  LOP3.LUT R8, R9, 0x380, RZ, 0xc0, !PT ;  /* 0x0000038009087812 */ /* 0x000fe400078ec0ff */
[C---:B------:R-:W-:Y:S02]  /*a220*/  IADD3 R25, P4, R32.reuse, 0x3000, RZ ;  /* 0x0000300020197810 */ /* 0x040fe40007f9e0ff */
[C---:B------:R-:W-:Y:S02]  /*a230*/  IADD3 R29, P3, R32.reuse, 0x4000, RZ ;  /* 0x00004000201d7810 */ /* 0x040fe40007f7e0ff */
[----:B------:R-:W-:-:S02]  /*a240*/  IADD3 R37, P2, R32, 0x5000, RZ ;  /* 0x0000500020257810 */ /* 0x000fc40007f5e0ff */
[C---:B------:R-:W-:Y:S02]  /*a250*/  IADD3 R41, P0, R32.reuse, 0x6000, RZ ;  /* 0x0000600020297810 */ /* 0x040fe40007f1e0ff */
[----:B------:R-:W-:Y:S02]  /*a260*/  LOP3.LUT R5, R32, 0x380, RZ, 0xc0, !PT ;  /* 0x0000038020057812 */ /* 0x000fe400078ec0ff */
[----:B------:R-:W-:Y:S02]  /*a270*/  SHF.R.U64 R8, R8, 0x3, RZ ;  /* 0x0000000308087819 */ /* 0x000fe400000012ff */
[----:B------:R-:W-:Y:S02]  /*a280*/  LOP3.LUT R12, R13, 0x380, RZ, 0xc0, !PT ;  /* 0x000003800d0c7812 */ /* 0x000fe400078ec0ff */
[----:B------:R-:W-:Y:S02]  /*a290*/  LOP3.LUT R24, R25, 0x380, RZ, 0xc0, !PT ;  /* 0x0000038019187812 */ /* 0x000fe400078ec0ff */
[----:B------:R-:W-:-:S02]  /*a2a0*/  LOP3.LUT R28, R29, 0x380, RZ, 0xc0, !PT ;  /* 0x000003801d1c7812 */ /* 0x000fc400078ec0ff */
[----:B------:R-:W-:Y:S02]  /*a2b0*/  LOP3.LUT R36, R37, 0x380, RZ, 0xc0, !PT ;  /* 0x0000038025247812 */ /* 0x000fe400078ec0ff */
[----:B------:R-:W-:Y:S02]  /*a2c0*/  LOP3.LUT R40, R41, 0x380, RZ, 0xc0, !PT ;  /* 0x0000038029287812 */ /* 0x000fe400078ec0ff */
[----:B------:R-:W-:Y:S02]  /*a2d0*/  SHF.R.U64 R5, R5, 0x3, RZ ;  /* 0x0000000305057819 */ /* 0x000fe400000012ff */
[----:B------:R-:W-:Y:S01]  /*a2e0*/  LOP3.LUT R8, R8, R9, RZ, 0x3c, !PT ;  /* 0x0000000908087212 */ /* 0x000fe200078e3cff */
[----:B------:R-:W-:Y:S01]  /*a2f0*/  IMAD.X R9, RZ, RZ, R33, P6 ;  /* 0x000000ffff097224 */ /* 0x000fe200030e0621 */
[----:B------:R-:W-:Y:S02]  /*a300*/  IADD3 R3, P6, R32, 0x7000, RZ ;  /* 0x0000700020037810 */ /* 0x000fe40007fde0ff */
[----:B------:R-:W-:-:S02]  /*a310*/  SHF.R.U64 R12, R12, 0x3, RZ ;  /* 0x000000030c0c7819 */ /* 0x000fc400000012ff */
[----:B------:R-:W-:Y:S01]  /*a320*/  SHF.R.U64 R24, R24, 0x3, RZ ;  /* 0x0000000318187819 */ /* 0x000fe200000012ff */
[--C-:B------:R-:W-:Y:S01]  /*a330*/  IMAD.X R45, RZ, RZ, R33.reuse, P6 ;  /* 0x000000ffff2d7224 */ /* 0x100fe200030e0621 */
[----:B------:R-:W-:Y:S01]  /*a340*/  SHF.R.U64 R28, R28, 0x3, RZ ;  /* 0x000000031c1c7819 */ /* 0x000fe200000012ff */
[----:B------:R-:W-:Y:S01]  /*a350*/  UIMAD UR7, UR12, UR10, URZ ;  /* 0x0000000a0c0772a4 */ /* 0x000fe2000f8e023f */
[----:B------:R-:W-:Y:S01]  /*a360*/  SHF.R.U64 R36, R36, 0x3, RZ ;  /* 0x0000000324247819 */ /* 0x000fe200000012ff */
[----:B------:R-:W-:Y:S01]  /*a370*/  UIMAD.WIDE.U32 UR8, UR4, UR10, URZ ;  /* 0x0000000a040872a5 */ /* 0x000fe2000f8e003f */
[----:B------:R-:W-:Y:S01]  /*a380*/  SHF.R.U64 R40, R40, 0x3, RZ ;  /* 0x0000000328287819 */ /* 0x000fe200000012ff */
[----:B------:R-:W5:Y:S01]  /*a390*/  LD.E.128 R8, desc[UR50][R8.64] ;  /* 0x0000003208087980 */ /* 0x000f62000c101d00 */
        /* <DEDUP_REMOVED lines=11> */
[----:B------:R1:W5:Y:S01]  /*a450*/  LD.E.128 R4, desc[UR50][R32.64] ;  /* 0x0000003220047980 */ /* 0x000362000c101d00 */
[----:B------:R-:W-:Y:S01]  /*a460*/  LOP3.LUT R0, R3, 0x380, RZ, 0xc0, !PT ;  /* 0x0000038003007812 */ /* 0x000fe200078ec0ff */
[----:B------:R-:W-:-:S02]  /*a470*/  UIMAD UR7, UR4, UR11, UR7 ;  /* 0x0000000b040772a4 */ /* 0x000fc4000f8e0207 */
[----:B------:R-:W5:Y:S01]  /*a480*/  LD.E.128 R12, desc[UR50][R12.64] ;  /* 0x000000320c0c7980 */ /* 0x000f62000c101d00 */
[----:B------:R-:W-:-:S03]  /*a490*/  SHF.R.U64 R0, R0, 0x3, RZ ;  /* 0x0000000300007819 */ /* 0x000fc600000012ff */
[----:B------:R-:W5:Y:S01]  /*a4a0*/  LD.E.128 R24, desc[UR50][R24.64] ;  /* 0x0000003218187980 */ /* 0x000f62000c101d00 */
[----:B-1----:R-:W1:Y:S01]  /*a4b0*/  @P1 LDC R33, c[0x0][0xbec] ;  /* 0x0002fb00ff211b82 */ /* 0x002e620000000800 */
[----:B------:R-:W-:Y:S01]  /*a4c0*/  UIADD3 UR9, UR9, UR7, URZ ;  /* 0x0000000709097290 */ /* 0x000fe2000fffe03f */
[----:B------:R-:W-:Y:S01]  /*a4d0*/  LOP3.LUT R44, R0, R3, RZ, 0x3c, !PT ;  /* 0x00000003002c7212 */ /* 0x000fe200078e3cff */
[----:B------:R-:W-:Y:S01]  /*a4e0*/  ULDC.64 UR10, c[0x0][0xae8] ;  /* 0x0002ba00000a7ab9 */ /* 0x000fe20000000a00 */
[----:B------:R-:W-:Y:S01]  /*a4f0*/  IMAD R0, R19, 0x20, R197 ;  /* 0x0000002013007824 */ /* 0x000fe200078e02c5 */
[----:B------:R-:W-:Y:S01]  /*a500*/  UIMAD.WIDE.U32 UR8, UR43, UR10, UR8 ;  /* 0x0000000a2b0872a5 */ /* 0x000fe2000f8e0008 */
[----:B------:R-:W5:Y:S01]  /*a510*/  LD.E.128 R28, desc[UR50][R28.64] ;  /* 0x000000321c1c7980 */ /* 0x000f62000c101d00 */
[----:B------:R-:W-:Y:S01]  /*a520*/  USHF.R.S32.HI UR4, URZ, 0x1f, UR42 ;  /* 0x0000001f3f047899 */ /* 0x000fe2000801142a */
[----:B------:R-:W-:Y:S01]  /*a530*/  VIADD R48, R0, UR38 ;  /* 0x0000002600307c36 */ /* 0x000fe20008000000 */
[----:B------:R-:W-:Y:S01]  /*a540*/  UIMAD UR9, UR43, UR11, UR9 ;  /* 0x0000000b2b0972a4 */ /* 0x000fe2000f8e0209 */
[----:B------:R-:W5:Y:S02]  /*a550*/  LD.E.128 R36, desc[UR50][R36.64] ;  /* 0x0000003224247980 */ /* 0x000f64000c101d00 */
[----:B------:R-:W-:-:S02]  /*a560*/  ULDC.64 UR10, c[0x0][0xaf0] ;  /* 0x0002bc00000a7ab9 */ /* 0x000fc40000000a00 */
[----:B------:R-:W-:Y:S01]  /*a570*/  UIMAD UR4, UR4, UR10, URZ ;  /* 0x0000000a040472a4 */ /* 0x000fe2000f8e023f */
[----:B------:R-:W-:Y:S01]  /*a580*/  IMAD.MOV.U32 R3, RZ, RZ, R48 ;  /* 0x000000ffff037224 */ /* 0x000fe200078e0030 */
[----:B------:R-:W5:Y:S02]  /*a590*/  LD.E.128 R40, desc[UR50][R40.64] ;  /* 0x0000003228287980 */ /* 0x000f64000c101d00 */
[----:B------:R-:W-:Y:S02]  /*a5a0*/  UIMAD UR4, UR42, UR11, UR4 ;  /* 0x0000000b2a0472a4 */ /* 0x000fe4000f8e0204 */
[----:B------:R-:W5:Y:S01]  /*a5b0*/  LD.E.128 R44, desc[UR50][R44.64] ;  /* 0x000000322c2c7980 */ /* 0x000f62000c101d00 */
[----:B-1----:R-:W-:Y:S01]  /*a5c0*/  @P1 IMAD.HI.U32 R0, R48, R33, RZ ;  /* 0x0000002130001227 */ /* 0x002fe200078e00ff */
[----:B------:R-:W-:Y:S01]  /*a5d0*/  UIMAD.WIDE.U32 UR42, UR42, UR10, UR8 ;  /* 0x0000000a2a2a72a5 */ /* 0x000fe2000f8e0008 */
[----:B------:R-:W-:Y:S01]  /*a5e0*/  @!PT LDS RZ, [RZ] ;  /* 0x00000000fffff984 */ /* 0x000fe20000000800 */
[----:B------:R-:W-:Y:S01]  /*a5f0*/  @!PT LDS RZ, [RZ] ;  /* 0x00000000fffff984 */ /* 0x000fe20000000800 */
[----:B------:R-:W-:Y:S01]  /*a600*/  @!PT LDS RZ, [RZ] ;  /* 0x00000000fffff984 */ /* 0x000fe20000000800 */
[----:B------:R-:W-:Y:S01]  /*a610*/  @!PT LDS RZ, [RZ] ;  /* 0x00000000fffff984 */ /* 0x000fe20000000800 */
[----:B------:R1:W-:Y:S06]  /*a620*/  MEMBAR.ALL.CTA ;  /* 0x0000000000007992 */ /* 0x0003ec0000008000 */
[----:B-1----:R-:W1:Y:S01]  /*a630*/  FENCE.VIEW.ASYNC.S ;  /* 0x00000000000073c6 */ /* 0x002e620000000000 */
[----:B------:R-:W-:Y:S01]  /*a640*/  ULDC.64 UR8, c[0x0][0xae0] ;  /* 0x0002b80000087ab9 */ /* 0x000fe20000000a00 */
[----:B0-----:R-:W-:Y:S01]  /*a650*/  @P1 SHF.R.U32.HI R3, RZ, R49, R0 ;  /* 0x00000031ff031219 */ /* 0x001fe20000011600 */
[----:B------:R-:W-:-:S03]  /*a660*/  UIADD3 UR4, UR43, UR4, URZ ;  /* 0x000000042b047290 */ /* 0x000fc6000fffe03f */
[--C-:B------:R-:W-:Y:S01]  /*a670*/  SHF.R.S32.HI R0, RZ, 0x1f, R3.reuse ;  /* 0x0000001fff007819 */ /* 0x100fe20000011403 */
[----:B------:R-:W-:Y:S02]  /*a680*/  IMAD.MOV R49, RZ, RZ, -R3 ;  /* 0x000000ffff317224 */ /* 0x000fe400078e0a03 */
[----:B------:R-:W-:Y:S02]  /*a690*/  IMAD.U32 R33, RZ, RZ, UR43 ;  /* 0x0000002bff217e24 */ /* 0x000fe4000f8e00ff */
[----:B------:R-:W-:Y:S02]  /*a6a0*/  IMAD R0, R0, UR8, RZ ;  /* 0x0000000800007c24 */ /* 0x000fe4000f8e02ff */
[----:B------:R-:W-:Y:S02]  /*a6b0*/  IMAD R49, R34, R49, R48 ;  /* 0x0000003122317224 */ /* 0x000fe400078e0230 */
[----:B------:R-:W-:Y:S02]  /*a6c0*/  IMAD.U32 R32, RZ, RZ, UR42 ;  /* 0x0000002aff207e24 */ /* 0x000fe4000f8e00ff */
[----:B------:R-:W-:-:S02]  /*a6d0*/  IMAD.U32 R33, RZ, RZ, UR4 ;  /* 0x00000004ff217e24 */ /* 0x000fc4000f8e00ff */
[C---:B------:R-:W-:Y:S01]  /*a6e0*/  IMAD R51, R3.reuse, UR9, R0 ;  /* 0x0000000903337c24 */ /* 0x040fe2000f8e0200 */
[----:B------:R-:W-:Y:S01]  /*a6f0*/  SHF.R.S32.HI R0, RZ, 0x1f, R49 ;  /* 0x0000001fff007819 */ /* 0x000fe20000011431 */
[----:B------:R-:W-:Y:S01]  /*a700*/  IMAD.WIDE.U32 R32, R3, UR8, R32 ;  /* 0x0000000803207c25 */ /* 0x000fe2000f8e0020 */
[----:B------:R-:W-:-:S03]  /*a710*/  ULDC.64 UR8, c[0x0][0xad8] ;  /* 0x0002b60000087ab9 */ /* 0x000fc60000000a00 */
[----:B------:R-:W-:Y:S02]  /*a720*/  IMAD.IADD R33, R33, 0x1, R51 ;  /* 0x0000000121217824 */ /* 0x000fe400078e0233 */
[----:B------:R-:W-:Y:S02]  /*a730*/  IMAD R34, R0, UR8, RZ ;  /* 0x0000000800227c24 */ /* 0x000fe4000f8e02ff */
[----:B------:R-:W-:Y:S02]  /*a740*/  VIADD R50, R197, UR38 ;  /* 0x00000026c5327c36 */ /* 0x000fe40008000000 */
[C---:B------:R-:W-:Y:S02]  /*a750*/  IMAD R3, R49.reuse, UR9, R34 ;  /* 0x0000000931037c24 */ /* 0x040fe4000f8e0222 */
[----:B------:R-:W-:Y:S01]  /*a760*/  IMAD.WIDE.U32 R32, R49, UR8, R32 ;  /* 0x0000000831207c25 */ /* 0x000fe2000f8e0020 */
[----:B------:R-:W-:Y:S01]  /*a770*/  ISETP.GE.AND P2, PT, R50, R21, PT ;  /* 0x000000153200720c */ /* 0x000fe20003f46270 */
[----:B------:R-:W-:-:S02]  /*a780*/  ULDC.64 UR8, c[0x0][0xa80] ;  /* 0x0002a00000087ab9 */ /* 0x000fc40000000a00 */
[----:B------:R-:W-:Y:S01]  /*a790*/  IMAD.IADD R3, R33, 0x1, R3 ;  /* 0x0000000121037824 */ /* 0x000fe200078e0203 */
[----:B------:R-:W-:Y:S01]  /*a7a0*/  LEA R34, P3, R32, UR8, 0x1 ;  /* 0x0000000820227c11 */ /* 0x000fe2000f8608ff */
[----:B------:R-:W-:Y:S02]  /*a7b0*/  VIADD R20, R20, 0x28820 ;  /* 0x0002882014147836 */ /* 0x000fe40000000000 */
[----:B------:R-:W-:Y:S01]  /*a7c0*/  VIADD R0, R50, 0x20 ;  /* 0x0000002032007836 */ /* 0x000fe20000000000 */
[----:B------:R-:W-:Y:S02]  /*a7d0*/  LEA.HI.X R3, R32, UR9, R3, 0x1, P3 ;  /* 0x0000000920037c11 */ /* 0x000fe400098f0c03 */
[----:B------:R-:W-:Y:S02]  /*a7e0*/  PRMT R20, RZ, 0x654, R20 ;  /* 0x00000654ff147816 */ /* 0x000fe40000000014 */
[-C--:B------:R-:W-:Y:S01]  /*a7f0*/  ISETP.GE.AND P0, PT, R0, R21.reuse, PT ;  /* 0x000000150000720c */ /* 0x080fe20003f06270 */
[----:B------:R-:W-:Y:S01]  /*a800*/  VIADD R0, R50, 0x40 ;  /* 0x0000004032007836 */ /* 0x000fe20000000000 */
[----:B-1----:R0:W-:Y:S01]  /*a810*/  SYNCS.ARRIVE.TRANS64.RED.A1T0 RZ, [R20+URZ], RZ ;  /* 0x000000ff14ff79a7 */ /* 0x0021e2000810043f */
[----:B------:R0:W1:Y:S01]  /*a820*/  SHFL.IDX PT, R33, R34, RZ, 0x181f ;  /* 0x00181fff22217589 */ /* 0x00006200000e0000 */
[----:B------:R-:W-:Y:S03]  /*a830*/  BSSY B1, `(.L_x_2325) ;  /* 0x000000d000017945 */ /* 0x000fe60003800000 */
[----:B------:R0:W2:Y:S01]  /*a840*/  SHFL.IDX PT, R49, R3, RZ, 0x181f ;  /* 0x00181fff03317589 */ /* 0x0000a200000e0000 */
[----:B------:R-:W-:Y:S01]  /*a850*/  ISETP.GE.AND P1, PT, R0, R21, PT ;  /* 0x000000150000720c */ /* 0x000fe20003f26270 */
[----:B------:R-:W-:-:S12]  /*a860*/  @P2 BRA `(.L_x_2326) ;  /* 0x0000000000242947 */ /* 0x000fd80003800000 */
[----:B------:R-:W-:Y:S02]  /*a870*/  ULDC UR4, c[0x0][0xac8] ;  /* 0x0002b20000047ab9 */ /* 0x000fe40000000800 */
[----:B------:R-:W-:Y:S02]  /*a880*/  ISETP.GE.AND P2, PT, R2, UR4, PT ;  /* 0x0000000402007c0c */ /* 0x000fe4000bf46270 */
[----:B------:R-:W-:-:S11]  /*a890*/  ISETP.GE.AND P3, PT, R18, UR4, PT ;  /* 0x0000000412007c0c */ /* 0x000fd6000bf66270 */
[-C--:B-1----:R-:W-:Y:S02]  /*a8a0*/  @!P2 LEA R32, P4, R2, R33.reuse, 0x1 ;  /* 0x000000210220a211 */ /* 0x082fe400078808ff */
[----:B------:R-:W-:Y:S02]  /*a8b0*/  @!P3 LEA R48, P5, R18, R33, 0x1 ;  /* 0x000000211230b211 */ /* 0x000fe400078a08ff */
[-C--:B--2---:R-:W-:Y:S02]  /*a8c0*/  @!P2 LEA.HI.X R33, R2, R49.reuse, R218, 0x1, P4 ;  /* 0x000000310221a211 */ /* 0x084fe400020f0cda */
[----:B------:R-:W-:-:S03]  /*a8d0*/  @!P3 LEA.HI.X R49, R18, R49, R217, 0x1, P5 ;  /* 0x000000311231b211 */ /* 0x000fc600028f0cd9 */
[----:B-----5:R3:W-:Y:S04]  /*a8e0*/  @!P2 ST.E.128 desc[UR50][R32.64], R4 ;  /* 0x000000042000a985 */ /* 0x0207e8000c101d32 */
[----:B------:R3:W-:Y:S02]  /*a8f0*/  @!P3 ST.E.128 desc[UR50][R48.64], R28 ;  /* 0x0000001c3000b985 */ /* 0x0007e4000c101d32 */
.L_x_2326:
[----:B------:R-:W-:Y:S05]  /*a900*/  BSYNC B1 ;  /* 0x0000000000017941 */ /* 0x000fea0003800000 */
.L_x_2325:
[----:B---3-5:R3:W4:Y:S01]  /*a910*/  SHFL.IDX PT, R7, R3, 0x1, 0x181f ;  /* 0x00381f0003077f89 */ /* 0x02872200000e0000 */
[----:B------:R-:W-:Y:S03]  /*a920*/  BSSY B1, `(.L_x_2327) ;  /* 0x000000c000017945 */ /* 0x000fe60003800000 */
[----:B------:R3:W0:Y:S01]  /*a930*/  SHFL.IDX PT, R5, R34, 0x1, 0x181f ;  /* 0x00381f0022057f89 */ /* 0x00062200000e0000 */
[----:B------:R-:W-:Y:S05]  /*a940*/  @P0 BRA `(.L_x_2328) ;  /* 0x0000000000240947 */ /* 0x000fea0003800000 */
[----:B------:R-:W-:Y:S02]  /*a950*/  ULDC UR4, c[0x0][0xac8] ;  /* 0x0002b20000047ab9 */ /* 0x000fe40000000800 */
[----:B------:R-:W-:Y:S02]  /*a960*/  ISETP.GE.AND P3, PT, R2, UR4, PT ;  /* 0x0000000402007c0c */ /* 0x000fe4000bf66270 */
[----:B------:R-:W-:-:S11]  /*a970*/  ISETP.GE.AND P4, PT, R18, UR4, PT ;  /* 0x0000000412007c0c */ /* 0x000fd6000bf86270 */
[-C--:B0-----:R-:W-:Y:S02]  /*a980*/  @!P3 LEA R4, P0, R2, R5.reuse, 0x1 ;  /* 0x000000050204b211 */ /* 0x081fe400078008ff */
[----:B------:R-:W-:Y:S02]  /*a990*/  @!P4 LEA R6, P2, R18, R5, 0x1 ;  /* 0x000000051206c211 */ /* 0x000fe400078408ff */
[-C--:B----4-:R-:W-:Y:S02]  /*a9a0*/  @!P3 LEA.HI.X R5, R2, R7.reuse, R218, 0x1, P0 ;  /* 0x000000070205b211 */ /* 0x090fe400000f0cda */
[----:B------:R-:W-:-:S03]  /*a9b0*/  @!P4 LEA.HI.X R7, R18, R7, R217, 0x1, P2 ;  /* 0x000000071207c211 */ /* 0x000fc600010f0cd9 */
[----:B------:R0:W-:Y:S04]  /*a9c0*/  @!P3 ST.E.128 desc[UR50][R4.64], R8 ;  /* 0x000000080400b985 */ /* 0x0001e8000c101d32 */
[----:B------:R0:W-:Y:S02]  /*a9d0*/  @!P4 ST.E.128 desc[UR50][R6.64], R36 ;  /* 0x000000240600c985 */ /* 0x0001e4000c101d32 */
.L_x_2328:
[----:B------:R-:W-:Y:S05]  /*a9e0*/  BSYNC B1 ;  /* 0x0000000000017941 */ /* 0x000fea0003800000 */
.L_x_2327:
[----:B0---4-:R0:W4:Y:S01]  /*a9f0*/  SHFL.IDX PT, R7, R3, 0x2, 0x181f ;  /* 0x00581f0003077f89 */ /* 0x01112200000e0000 */
        /* <DEDUP_REMOVED lines=12> */
.L_x_2330:
[----:B------:R-:W-:Y:S05]  /*aac0*/  BSYNC B1 ;  /* 0x0000000000017941 */ /* 0x000fea0003800000 */
.L_x_2329:
[----:B------:R-:W-:Y:S01]  /*aad0*/  VIADD R0, R50, 0x60 ;  /* 0x0000006032007836 */ /* 0x000fe20000000000 */
[----:B0--3--:R-:W0:Y:S04]  /*aae0*/  SHFL.IDX PT, R3, R3, 0x3, 0x181f ;  /* 0x00781f0003037f89 */ /* 0x009e2800000e0000 */
[----:B------:R-:W-:Y:S01]  /*aaf0*/  ISETP.GE.AND P0, PT, R0, R21, PT ;  /* 0x000000150000720c */ /* 0x000fe20003f06270 */
[----:B----4-:R3:W4:-:S12]  /*ab00*/  SHFL.IDX PT, R7, R34, 0x3, 0x181f ;  /* 0x00781f0022077f89 */ /* 0x01071800000e0000 */
[----:B---3--:R-:W-:Y:S05]  /*ab10*/  @P0 BRA `(.L_x_2331) ;  /* 0x0000001800280947 */ /* 0x008fea0003800000 */
[----:B------:R-:W-:Y:S02]  /*ab20*/  ULDC UR4, c[0x0][0xac8] ;  /* 0x0002b20000047ab9 */ /* 0x000fe40000000800 */
[----:B------:R-:W-:-:S13]  /*ab30*/  ISETP.GE.AND P1, PT, R2, UR4, PT ;  /* 0x0000000402007c0c */ /* 0x000fda000bf26270 */
[----:B----4-:R-:W-:-:S04]  /*ab40*/  @!P1 LEA R4, P0, R2, R7, 0x1 ;  /* 0x0000000702049211 */ /* 0x010fc800078008ff */
        /* <DEDUP_REMOVED lines=8> */
.L_x_2324:
[----:B------:R-:W-:Y:S01]  /*abd0*/  ULDC.64 UR10, c[0x0][0xb08] ;  /* 0x0002c200000a7ab9 */ /* 0x000fe20000000a00 */
[----:B------:R-:W0:Y:S01]  /*abe0*/  @P1 LDC R0, c[0x0][0xbec] ;  /* 0x0002fb00ff001b82 */ /* 0x000e220000000800 */
[----:B------:R-:W-:Y:S01]  /*abf0*/  UIMAD UR7, UR12, UR10, URZ ;  /* 0x0000000a0c0772a4 */ /* 0x000fe2000f8e023f */
[----:B------:R-:W-:Y:S01]  /*ac00*/  IMAD.MOV.U32 R3, RZ, RZ, R11 ;  /* 0x000000ffff037224 */ /* 0x000fe200078e000b */
[----:B------:R-:W-:Y:S01]  /*ac10*/  UIMAD.WIDE.U32 UR8, UR4, UR10, URZ ;  /* 0x0000000a040872a5 */ /* 0x000fe2000f8e003f */
[----:B------:R-:W-:Y:S01]  /*ac20*/  ISETP.GE.AND P0, PT, R10, R21, PT ;  /* 0x000000150a00720c */ /* 0x000fe20003f06270 */
[----:B------:R-:W-:Y:S01]  /*ac30*/  UIMAD UR7, UR4, UR11, UR7 ;  /* 0x0000000b040772a4 */ /* 0x000fe2000f8e0207 */
[----:B------:R-:W-:Y:S01]  /*ac40*/  VIADD R20, R20, 0x28820 ;  /* 0x0002882014147836 */ /* 0x000fe20000000000 */
[----:B------:R-:W-:Y:S01]  /*ac50*/  USHF.R.S32.HI UR4, URZ, 0x1f, UR42 ;  /* 0x0000001f3f047899 */ /* 0x000fe2000801142a */
[----:B------:R-:W1:Y:S01]  /*ac60*/  @P1 LDC R5, c[0x0][0xbf0] ;  /* 0x0002fc00ff051b82 */ /* 0x000e620000000800 */
[----:B------:R-:W-:Y:S01]  /*ac70*/  UIADD3 UR9, UR9, UR7, URZ ;  /* 0x0000000709097290 */ /* 0x000fe2000fffe03f */
[----:B------:R-:W-:Y:S01]  /*ac80*/  BSSY B1, `(.L_x_2332) ;  /* 0x0000068000017945 */ /* 0x000fe20003800000 */
[----:B------:R-:W-:Y:S01]  /*ac90*/  ULDC.64 UR10, c[0x0][0xb38] ;  /* 0x0002ce00000a7ab9 */ /* 0x000fe20000000a00 */
[----:B------:R-:W-:Y:S01]  /*aca0*/  PRMT R20, RZ, 0x654, R20 ;  /* 0x00000654ff147816 */ /* 0x000fe20000000014 */
[----:B------:R-:W-:-:S03]  /*acb0*/  UIMAD.WIDE.U32 UR8, UR43, UR10, UR8 ;  /* 0x0000000a2b0872a5 */ /* 0x000fc6000f8e0008 */
[----:B------:R2:W-:Y:S01]  /*acc0*/  SYNCS.ARRIVE.TRANS64.RED.A1T0 RZ, [R20+URZ], RZ ;  /* 0x000000ff14ff79a7 */ /* 0x0005e2000810043f */
        /* <DEDUP_REMOVED lines=8> */
[----:B-1----:R-:W-:Y:S02]  /*ad50*/  @P1 SHF.R.U32.HI R3, RZ, R5, R0 ;  /* 0x00000005ff031219 */ /* 0x002fe40000011600 */
[----:B------:R-:W-:Y:S02]  /*ad60*/  UMOV UR8, UR42 ;  /* 0x0000002a00087c82 */ /* 0x000fe40008000000 */
[----:B------:R-:W-:Y:S01]  /*ad70*/  UIMAD.WIDE.U32 UR8, UR39, UR10, UR8 ;  /* 0x0000000a270872a5 */ /* 0x000fe2000f8e0008 */
[--C-:B------:R-:W-:Y:S01]  /*ad80*/  SHF.R.S32.HI R0, RZ, 0x1f, R3.reuse ;  /* 0x0000001fff007819 */ /* 0x100fe20000011403 */
[----:B------:R-:W-:Y:S02]  /*ad90*/  IMAD.MOV R7, RZ, RZ, -R3 ;  /* 0x000000ffff077224 */ /* 0x000fe400078e0a03 */
[----:B------:R-:W-:-:S02]  /*ada0*/  UIMAD UR39, UR39, UR11, UR9 ;  /* 0x0000000b272772a4 */ /* 0x000fc4000f8e0209 */
[----:B------:R-:W-:Y:S01]  /*adb0*/  IMAD R7, R34, R7, R11 ;  /* 0x0000000722077224 */ /* 0x000fe200078e020b */
[----:B------:R-:W-:Y:S01]  /*adc0*/  ULDC.64 UR10, c[0x0][0xb30] ;  /* 0x0002cc00000a7ab9 */ /* 0x000fe20000000a00 */
[----:B------:R-:W-:Y:S02]  /*add0*/  IMAD.U32 R5, RZ, RZ, UR9 ;  /* 0x00000009ff057e24 */ /* 0x000fe4000f8e00ff */
[----:B------:R-:W-:Y:S02]  /*ade0*/  IMAD R0, R0, UR10, RZ ;  /* 0x0000000a00007c24 */ /* 0x000fe4000f8e02ff */
        /* <DEDUP_REMOVED lines=11> */
[----:B------:R-:W-:Y:S01]  /*aea0*/  IMAD.IADD R3, R5, 0x1, R3 ;  /* 0x0000000105037824 */ /* 0x000fe200078e0203 */
[----:B------:R-:W-:-:S04]  /*aeb0*/  LEA R0, P1, R4, UR8, 0x2 ;  /* 0x0000000804007c11 */ /* 0x000fc8000f8210ff */
[----:B------:R-:W-:Y:S01]  /*aec0*/  LEA.HI.X R3, R4, UR9, R3, 0x2, P1 ;  /* 0x0000000904037c11 */ /* 0x000fe200088f1403 */
[----:B------:R2:W0:Y:S04]  /*aed0*/  SHFL.IDX PT, R6, R0, RZ, 0x1c1f ;  /* 0x001c1fff00067589 */ /* 0x00042800000e0000 */
[----:B------:R2:W1:Y:S01]  /*aee0*/  SHFL.IDX PT, R7, R3, RZ, 0x1c1f ;  /* 0x001c1fff03077589 */ /* 0x00046200000e0000 */
[----:B------:R-:W-:Y:S05]  /*aef0*/  @P0 BRA `(.L_x_2333) ;  /* 0x0000000400000947 */ /* 0x000fea0003800000 */
[----:B------:R-:W-:Y:S02]  /*af00*/  ULDC UR4, c[0x0][0xac8] ;  /* 0x0002b20000047ab9 */ /* 0x000fe40000000800 */
[----:B------:R-:W-:Y:S02]  /*af10*/  ISETP.GE.AND P3, PT, R16, UR4, PT ;  /* 0x0000000410007c0c */ /* 0x000fe4000bf66270 */
[----:B------:R-:W-:Y:S02]  /*af20*/  ISETP.GE.AND P2, PT, R196, UR4, PT ;  /* 0x00000004c4007c0c */ /* 0x000fe4000bf46270 */
[----:B------:R-:W-:Y:S02]  /*af30*/  ISETP.GE.AND P1, PT, R195, UR4, PT ;  /* 0x00000004c3007c0c */ /* 0x000fe4000bf26270 */
[----:B------:R-:W-:Y:S02]  /*af40*/  ISETP.GE.AND P0, PT, R194, UR4, PT ;  /* 0x00000004c2007c0c */ /* 0x000fe4000bf06270 */
[----:B------:R-:W-:-:S05]  /*af50*/  ISETP.GE.AND P4, PT, R192, UR4, PT ;  /* 0x00000004c0007c0c */ /* 0x000fca000bf86270 */
[----:B01----:R-:W-:Y:S02]  /*af60*/  @!P3 IMAD.WIDE R4, R16, 0x4, R6 ;  /* 0x000000041004b825 */ /* 0x003fe400078e0206 */
        /* <DEDUP_REMOVED lines=12> */
[-C--:B0-----:R-:W-:Y:S01]  /*b030*/  @!P3 LEA R4, P6, R193, R6.reuse, 0x2 ;  /* 0x00000006c104b211 */ /* 0x081fe200078c10ff */
[----:B------:R0:W-:Y:S01]  /*b040*/  @!P0 ST.E.64 desc[UR50][R12.64], R100 ;  /* 0x000000640c008985 */ /* 0x0001e2000c101b32 */
[----:B------:R-:W-:-:S02]  /*b050*/  @!P4 LEA R14, P0, R192, R6, 0x2 ;  /* 0x00000006c00ec211 */ /* 0x000fc400078010ff */
        /* <DEDUP_REMOVED lines=9> */
[----:B-1----:R-:W-:-:S03]  /*b0f0*/  @!P2 LEA R8, P4, R190, R6, 0x2 ;  /* 0x00000006be08a211 */ /* 0x002fc600078810ff */
[----:B------:R-:W-:Y:S01]  /*b100*/  @!P5 ST.E.64 desc[UR50][R24.64], R112 ;  /* 0x000000701800d985 */ /* 0x000fe2000c101b32 */
[CC--:B---3--:R-:W-:Y:S02]  /*b110*/  @!P1 LEA R10, P5, R189.reuse, R6.reuse, 0x2 ;  /* 0x00000006bd0a9211 */ /* 0x0c8fe400078a10ff */
        /* <DEDUP_REMOVED lines=16> */
[CC--:B0-----:R-:W-:Y:S02]  /*b220*/  @!P2 LEA R8, P3, R185.reuse, R6.reuse, 0x2 ;  /* 0x00000006b908a211 */ /* 0x0c1fe400078610ff */
[-C--:B------:R-:W-:Y:S02]  /*b230*/  @!P4 LEA.HI.X R15, R186, R7.reuse, R203, 0x2, P6 ;  /* 0x00000007ba0fc211 */ /* 0x080fe400030f14cb */
[-C--:B-1----:R-:W-:Y:S02]  /*b240*/  @!P1 LEA R10, P6, R184, R6.reuse, 0x2 ;  /* 0x00000006b80a9211 */ /* 0x082fe400078c10ff */
[----:B------:R-:W-:Y:S01]  /*b250*/  @!P2 LEA.HI.X R9, R185, R7, R202, 0x2, P3 ;  /* 0x00000007b909a211 */ /* 0x000fe200018f14ca */
[----:B------:R4:W-:Y:S01]  /*b260*/  @!P4 ST.E.64 desc[UR50][R14.64], R132 ;  /* 0x000000840e00c985 */ /* 0x0009e2000c101b32 */
[----:B---3--:R-:W-:-:S02]  /*b270*/  @!P0 LEA R12, P4, R23, R6, 0x2 ;  /* 0x00000006170c8211 */ /* 0x008fc400078810ff */
        /* <DEDUP_REMOVED lines=8> */
.L_x_2333:
[----:B------:R-:W-:Y:S05]  /*b300*/  BSYNC B1 ;  /* 0x0000000000017941 */ /* 0x000fea0003800000 */
.L_x_2332:
[----:B------:R-:W-:Y:S01]  /*b310*/  ISETP.GE.AND P0, PT, R26, R21, PT ;  /* 0x000000151a00720c */ /* 0x000fe20003f06270 */
[----:B-1--4-:R1:W3:Y:S04]  /*b320*/  SHFL.IDX PT, R7, R3, 0x1, 0x1c1f ;  /* 0x003c1f0003077f89 */ /* 0x0122e800000e0000 */
[----:B0-----:R1:W0:Y:S08]  /*b330*/  SHFL.IDX PT, R6, R0, 0x1, 0x1c1f ;  /* 0x003c1f0000067f89 */ /* 0x00123000000e0000 */
[----:B-1----:R-:W-:Y:S05]  /*b340*/  @P0 BRA `(.L_x_2331) ;  /* 0x00000010001c0947 */ /* 0x002fea0003800000 */
[----:B------:R-:W-:Y:S02]  /*b350*/  ULDC UR4, c[0x0][0xac8] ;  /* 0x0002b20000047ab9 */ /* 0x000fe40000000800 */
[----:B------:R-:W-:Y:S02]  /*b360*/  ISETP.GE.AND P1, PT, R196, UR4, PT ;  /* 0x00000004c4007c0c */ /* 0x000fe4000bf26270 */
[----:B------:R-:W-:Y:S02]  /*b370*/  ISETP.GE.AND P0, PT, R195, UR4, PT ;  /* 0x00000004c3007c0c */ /* 0x000fe4000bf06270 */
[----:B------:R-:W-:Y:S02]  /*b380*/  ISETP.GE.AND P2, PT, R16, UR4, PT ;  /* 0x0000000410007c0c */ /* 0x000fe4000bf46270 */
[----:B------:R-:W-:Y:S02]  /*b390*/  ISETP.GE.AND P4, PT, R193, UR4, PT ;  /* 0x00000004c1007c0c */ /* 0x000fe4000bf86270 */
[----:B------:R-:W-:-:S05]  /*b3a0*/  ISETP.GE.AND P3, PT, R194, UR4, PT ;  /* 0x00000004c2007c0c */ /* 0x000fca000bf66270 */
[CC--:B0-----:R-:W-:Y:S02]  /*b3b0*/  @!P1 LEA R8, P5, R196.reuse, R6.reuse, 0x2 ;  /* 0x00000006c4089211 */ /* 0x0c1fe400078a10ff */
[CC--:B------:R-:W-:Y:S02]  /*b3c0*/  @!P0 LEA R10, P6, R195.reuse, R6.reuse, 0x2 ;  /* 0x00000006c30a8211 */ /* 0x0c0fe400078c10ff */
[-C--:B---3--:R-:W-:Y:S01]  /*b3d0*/  @!P1 LEA.HI.X R9, R196, R7.reuse, R213, 0x2, P5 ;  /* 0x00000007c4099211 */ /* 0x088fe200028f14d5 */
[----:B------:R-:W-:Y:S01]  /*b3e0*/  @!P2 IMAD.WIDE R4, R16, 0x4, R6 ;  /* 0x000000041004a825 */ /* 0x000fe200078e0206 */
[----:B------:R-:W-:Y:S02]  /*b3f0*/  ISETP.GE.AND P5, PT, R192, UR4, PT ;  /* 0x00000004c0007c0c */ /* 0x000fe4000bfa6270 */
[----:B------:R-:W-:Y:S02]  /*b400*/  @!P0 LEA.HI.X R11, R195, R7, R212, 0x2, P6 ;  /* 0x00000007c30b8211 */ /* 0x000fe400030f14d4 */
[----:B------:R0:W-:Y:S01]  /*b410*/  @!P2 ST.E.64 desc[UR50][R4.64], R90 ;  /* 0x0000005a0400a985 */ /* 0x0001e2000c101b32 */
[----:B------:R-:W-:-:S02]  /*b420*/  @!P4 LEA R14, P2, R193, R6, 0x2 ;  /* 0x00000006c10ec211 */ /* 0x000fc400078410ff */
        /* <DEDUP_REMOVED lines=8> */
[----:B--2---:R-:W-:-:S03]  /*b4b0*/  @!P5 LEA R20, P6, R192, R6, 0x2 ;  /* 0x00000006c014d211 */ /* 0x004fc600078c10ff */
[----:B------:R2:W-:Y:S01]  /*b4c0*/  @!P3 ST.E.64 desc[UR50][R12.64], R102 ;  /* 0x000000660c00b985 */ /* 0x0005e2000c101b32 */
[-C--:B------:R-:W-:Y:S02]  /*b4d0*/  @!P5 LEA.HI.X R21, R192, R7.reuse, R209, 0x2, P6 ;  /* 0x00000007c015d211 */ /* 0x080fe400030f14d1 */
[----:B------:R-:W-:Y:S01]  /*b4e0*/  ISETP.GE.AND P3, PT, R188, UR4, PT ;  /* 0x00000004bc007c0c */ /* 0x000fe2000bf66270 */
[----:B------:R3:W-:Y:S01]  /*b4f0*/  @!P4 ST.E.64 desc[UR50][R14.64], R106 ;  /* 0x0000006a0e00c985 */ /* 0x0007e2000c101b32 */
[-C--:B0-----:R-:W-:Y:S02]  /*b500*/  @!P0 LEA R4, P4, R191, R6.reuse, 0x2 ;  /* 0x00000006bf048211 */ /* 0x081fe400078810ff */
[-C--:B-1----:R-:W-:Y:S01]  /*b510*/  @!P2 LEA R10, P6, R189, R6.reuse, 0x2 ;  /* 0x00000006bd0aa211 */ /* 0x082fe200078c10ff */
[----:B------:R-:W-:Y:S01]  /*b520*/  @!P5 ST.E.64 desc[UR50][R20.64], R110 ;  /* 0x0000006e1400d985 */ /* 0x000fe2000c101b32 */
[----:B------:R-:W-:Y:S02]  /*b530*/  @!P1 LEA R8, P5, R190, R6, 0x2 ;  /* 0x00000006be089211 */ /* 0x000fe400078a10ff */
[----:B------:R-:W-:-:S02]  /*b540*/  @!P0 LEA.HI.X R5, R191, R7, R208, 0x2, P4 ;  /* 0x00000007bf058211 */ /* 0x000fc400020f14d0 */
[-C--:B------:R-:W-:Y:S02]  /*b550*/  @!P1 LEA.HI.X R9, R190, R7.reuse, R207, 0x2, P5 ;  /* 0x00000007be099211 */ /* 0x080fe400028f14cf */
[----:B------:R-:W-:Y:S01]  /*b560*/  ISETP.GE.AND P4, PT, R187, UR4, PT ;  /* 0x00000004bb007c0c */ /* 0x000fe2000bf86270 */
[----:B------:R-:W-:Y:S01]  /*b570*/  @!P0 ST.E.64 desc[UR50][R4.64], R114 ;  /* 0x0000007204008985 */ /* 0x000fe2000c101b32 */
[----:B------:R-:W-:Y:S02]  /*b580*/  @!P2 LEA.HI.X R11, R189, R7, R206, 0x2, P6 ;  /* 0x00000007bd0ba211 */ /* 0x000fe400030f14ce */
[----:B--2---:R-:W-:Y:S01]  /*b590*/  @!P3 LEA R12, P5, R188, R6, 0x2 ;  /* 0x00000006bc0cb211 */ /* 0x004fe200078a10ff */
[----:B------:R0:W-:Y:S01]  /*b5a0*/  @!P1 ST.E.64 desc[UR50][R8.64], R118 ;  /* 0x0000007608009985 */ /* 0x0001e2000c101b32 */
[----:B------:R-:W-:Y:S02]  /*b5b0*/  ISETP.GE.AND P1, PT, R185, UR4, PT ;  /* 0x00000004b9007c0c */ /* 0x000fe4000bf26270 */
[----:B------:R-:W-:Y:S01]  /*b5c0*/  ISETP.GE.AND P0, PT, R184, UR4, PT ;  /* 0x00000004b8007c0c */ /* 0x000fe2000bf06270 */
[----:B------:R1:W-:Y:S01]  /*b5d0*/  @!P2 ST.E.64 desc[UR50][R10.64], R122 ;  /* 0x0000007a0a00a985 */ /* 0x0003e2000c101b32 */
[----:B------:R-:W-:-:S02]  /*b5e0*/  ISETP.GE.AND P2, PT, R186, UR4, PT ;  /* 0x00000004ba007c0c */ /* 0x000fc4000bf46270 */
[-C--:B------:R-:W-:Y:S02]  /*b5f0*/  @!P3 LEA.HI.X R13, R188, R7.reuse, R205, 0x2, P5 ;  /* 0x00000007bc0db211 */ /* 0x080fe400028f14cd */
[----:B------:R-:W-:Y:S02]  /*b600*/  ISETP.GE.AND P5, PT, R23, UR4, PT ;  /* 0x0000000417007c0c */ /* 0x000fe4000bfa6270 */
[CC--:B---3--:R-:W-:Y:S01]  /*b610*/  @!P4 LEA R14, P6, R187.reuse, R6.reuse, 0x2 ;  /* 0x00000006bb0ec211 */ /* 0x0c8fe200078c10ff */
[----:B------:R4:W-:Y:S03]  /*b620*/  @!P3 ST.E.64 desc[UR50][R12.64], R126 ;  /* 0x0000007e0c00b985 */ /* 0x0009e6000c101b32 */
[----:B------:R-:W-:Y:S02]  /*b630*/  @!P4 LEA.HI.X R15, R187, R7, R204, 0x2, P6 ;  /* 0x00000007bb0fc211 */ /* 0x000fe400030f14cc */
[----:B0-----:R-:W-:-:S02]  /*b640*/  @!P1 LEA R8, P6, R185, R6, 0x2 ;  /* 0x00000006b9089211 */ /* 0x001fc400078c10ff */
[-C--:B------:R-:W-:Y:S01]  /*b650*/  @!P2 LEA R4, P3, R186, R6.reuse, 0x2 ;  /* 0x00000006ba04a211 */ /* 0x080fe200078610ff */
[----:B------:R4:W-:Y:S01]  /*b660*/  @!P4 ST.E.64 desc[UR50][R14.64], R130 ;  /* 0x000000820e00c985 */ /* 0x0009e2000c101b32 */
[-C--:B-1----:R-:W-:Y:S02]  /*b670*/  @!P0 LEA R10, P4, R184, R6.reuse, 0x2 ;  /* 0x00000006b80a8211 */ /* 0x082fe400078810ff */
[-C--:B------:R-:W-:Y:S02]  /*b680*/  @!P2 LEA.HI.X R5, R186, R7.reuse, R203, 0x2, P3 ;  /* 0x00000007ba05a211 */ /* 0x080fe400018f14cb */
[----:B------:R-:W-:Y:S02]  /*b690*/  @!P5 LEA R20, P3, R23, R6, 0x2 ;  /* 0x000000061714d211 */ /* 0x000fe400078610ff */
[-C--:B------:R-:W-:Y:S01]  /*b6a0*/  @!P1 LEA.HI.X R9, R185, R7.reuse, R202, 0x2, P6 ;  /* 0x00000007b9099211 */ /* 0x080fe200030f14ca */
[----:B------:R4:W-:Y:S01]  /*b6b0*/  @!P2 ST.E.64 desc[UR50][R4.64], R134 ;  /* 0x000000860400a985 */ /* 0x0009e2000c101b32 */
[----:B------:R-:W-:-:S02]  /*b6c0*/  @!P0 LEA.HI.X R11, R184, R7, R201, 0x2, P4 ;  /* 0x00000007b80b8211 */ /* 0x000fc400020f14c9 */
[----:B------:R-:W-:Y:S01]  /*b6d0*/  @!P5 LEA.HI.X R21, R23, R7, R200, 0x2, P3 ;  /* 0x000000071715d211 */ /* 0x000fe200018f14c8 */
[----:B------:R4:W-:Y:S04]  /*b6e0*/  @!P1 ST.E.64 desc[UR50][R8.64], R138 ;  /* 0x0000008a08009985 */ /* 0x0009e8000c101b32 */
[----:B------:R4:W-:Y:S01]  /*b6f0*/  @!P0 ST.E.64 desc[UR50][R10.64], R142 ;  /* 0x0000008e0a008985 */ /* 0x0009e2000c101b32 */
[----:B------:R-:W-:-:S03]  /*b700*/  ISETP.GE.AND P0, PT, R22, UR4, PT ;  /* 0x0000000416007c0c */ /* 0x000fc6000bf06270 */
[----:B------:R4:W-:Y:S10]  /*b710*/  @!P5 ST.E.64 desc[UR50][R20.64], R146 ;  /* 0x000000921400d985 */ /* 0x0009f4000c101b32 */
[----:B------:R-:W-:Y:S05]  /*b720*/  @P0 BRA `(.L_x_2331) ;  /* 0x0000000c00240947 */ /* 0x000fea0003800000 */
[----:B----4-:R-:W-:-:S04]  /*b730*/  LEA R4, P0, R22, R6, 0x2 ;  /* 0x0000000616047211 */ /* 0x010fc800078010ff */
[----:B------:R-:W-:-:S05]  /*b740*/  LEA.HI.X R5, R22, R7, R199, 0x2, P0 ;  /* 0x0000000716057211 */ /* 0x000fca00000f14c7 */
[----:B------:R1:W-:Y:S01]  /*b750*/  ST.E.64 desc[UR50][R4.64], R150 ;  /* 0x0000009604007985 */ /* 0x0003e2000c101b32 */
[----:B------:R-:W-:Y:S05]  /*b760*/  BRA `(.L_x_2331) ;  /* 0x0000000c00147947 */ /* 0x000fea0003800000 */
.L_x_2322:
        /* <DEDUP_REMOVED lines=9> */
[----:B------:R-:W-:-:S03]  /*b800*/  UISETP.NE.U32.AND UP1, UPT, UR8, URZ, UPT ;  /* 0x0000003f0800728c */ /* 0x000fc6000bf25070 */
[----:B------:R-:W2:Y:S01]  /*b810*/  @P1 LDG.E R3, desc[UR50][R4.64] ;  /* 0x0000003204031981 */ /* 0x000ea2000c1e1900 */
[----:B------:R-:W-:Y:S01]  /*b820*/  UISETP.NE.AND.EX UP1, UPT, UR9, URZ, UPT, UP1 ;  /* 0x0000003f0900728c */ /* 0x000fe2000bf25310 */
[----:B------:R-:W-:Y:S02]  /*b830*/  ULDC UR4, c[0x0][0xa88] ;  /* 0x0002a20000047ab9 */ /* 0x000fe40000000800 */
[----:B------:R-:W-:-:S03]  /*b840*/  IMAD.U32 R0, RZ, RZ, UR4 ;  /* 0x00000004ff007e24 */ /* 0x000fc6000f8e00ff */
[----:B------:R-:W-:-:S05]  /*b850*/  PLOP3.LUT P2, PT, PT, PT, UP1, 0x80, 0x0 ;  /* 0x000000000000781c */ /* 0x000fca0003f4f018 */
[----:B------:R-:W-:Y:S02]  /*b860*/  @UP1 ULDC.64 UR8, c[0x0][0xc08] ;  /* 0x0003020000081ab9 */ /* 0x000fe40000000a00 */
[----:B------:R-:W-:-:S06]  /*b870*/  @UP1 UIMAD.WIDE UR8, UR42, 0x4, UR8 ;  /* 0x000000042a0818a5 */ /* 0x000fcc000f8e0208 */
[----:B------:R-:W-:Y:S02]  /*b880*/  IMAD.U32 R6, RZ, RZ, UR8 ;  /* 0x00000008ff067e24 */ /* 0x000fe4000f8e00ff */
[----:B------:R-:W-:-:S05]  /*b890*/  IMAD.U32 R7, RZ, RZ, UR9 ;  /* 0x00000009ff077e24 */ /* 0x000fca000f8e00ff */
[----:B------:R0:W5:Y:S01]  /*b8a0*/  @P2 LDG.E R0, desc[UR50][R6.64] ;  /* 0x0000003206002981 */ /* 0x000162000c1e1900 */
[----:B------:R-:W-:Y:S01]  /*b8b0*/  UMOV UR4, URZ ;  /* 0x0000003f00047c82 */ /* 0x000fe20008000000 */
[----:B------:R-:W-:Y:S01]  /*b8c0*/  UISETP.NE.AND UP1, UPT, UR45, URZ, UPT ;  /* 0x0000003f2d00728c */ /* 0x000fe2000bf25270 */
[----:B------:R-:W-:-:S10]  /*b8d0*/  ISETP.GT.AND P0, PT, R219, 0x7f, PT ;  /* 0x0000007fdb00780c */ /* 0x000fd40003f04270 */
[----:B------:R-:W-:Y:S01]  /*b8e0*/  @!UP1 ULDC UR45, c[0x0][0xad4] ;  /* 0x0002b500002d9ab9 */ /* 0x000fe20000000800 */
[----:B--2---:R-:W-:-:S13]  /*b8f0*/  @P1 R2UR UR4, R3 ;  /* 0x00000000030412ca */ /* 0x004fda00000e0000 */
[----:B------:R-:W-:Y:S01]  /*b900*/  USHF.R.S32.HI UR18, URZ, 0x1f, UR4 ;  /* 0x0000001f3f127899 */ /* 0x000fe20008011404 */
[----:B0-----:R-:W-:Y:S11]  /*b910*/  @P2 BRA `(.L_x_2334) ;  /* 0x0000000000102947 */ /* 0x001ff60003800000 */
[----:B------:R-:W-:Y:S05]  /*b920*/  @!P1 BRA `(.L_x_2334) ;  /* 0x00000000000c9947 */ /* 0x000fea0003800000 */
[----:B------:R-:W2:Y:S04]  /*b930*/  LDG.E R3, desc[UR50][R4.64] ;  /* 0x0000003204037981 */ /* 0x000ea8000c1e1900 */
[----:B-----5:R-:W2:Y:S02]  /*b940*/  LDG.E R0, desc[UR50][R4.64+0x4] ;  /* 0x0000043204007981 */ /* 0x020ea4000c1e1900 */
[----:B--2---:R-:W-:-:S07]  /*b950*/  IMAD.IADD R0, R0, 0x1, -R3 ;  /* 0x0000000100007824 */ /* 0x004fce00078e0a03 */
.L_x_2334:
[----:B------:R-:W-:Y:S01]  /*b960*/  USEL UR42, UR42, URZ, !UP0 ;  /* 0x0000003f2a2a7287 */ /* 0x000fe2000c000000 */
[----:B------:R-:W-:Y:S01]  /*b970*/  BSSY B1, `(.L_x_2335) ;  /* 0x0000038000017945 */ /* 0x000fe20003800000 */
[----:B------:R-:W-:-:S03]  /*b980*/  USEL UR37, UR37, URZ, !UP0 ;  /* 0x0000003f25257287 */ /* 0x000fc6000c000000 */
[----:B------:R-:W-:Y:S09]  /*b990*/  @P0 BRA `(.L_x_2336) ;  /* 0x0000000000d40947 */ /* 0x000ff20003800000 */
        /* <DEDUP_REMOVED lines=9> */
[----:B------:R-:W-:-:S03]  /*ba30*/  UMOV UR16, 0x9b8 ;  /* 0x000009b800107882 */ /* 0x000fc60000000000 */
[----:B------:R-:W-:Y:S02]  /*ba40*/  USEL UR16, UR16, 0x978, UP0 ;  /* 0x0000097810107887 */ /* 0x000fe40008000000 */
[----:B------:R-:W-:-:S06]  /*ba50*/  USEL UR7, UR39, URZ, UP0 ;  /* 0x0000003f27077287 */ /* 0x000fcc0008000000 */
[----:B------:R-:W0:Y:S04]  /*ba60*/  @P0 LDC R3, c[0x0][0xbec] ;  /* 0x0002fb00ff030b82 */ /* 0x000e280000000800 */
[----:B------:R-:W-:Y:S01]  /*ba70*/  ULDC.64 UR10, c[0x0][UR16+0x220] ;  /* 0x00008800100a7abb */ /* 0x000fe20008000a00 */
[----:B------:R-:W-:Y:S01]  /*ba80*/  ULDC.64 UR8, c[0x0][UR16+0x218] ;  /* 0x0000860010087abb */ /* 0x000fe20008000a00 */
[----:B------:R-:W-:Y:S01]  /*ba90*/  ULDC.64 UR12, c[0x0][UR16+0x228] ;  /* 0x00008a00100c7abb */ /* 0x000fe20008000a00 */
[----:B------:R-:W-:Y:S01]  /*baa0*/  UIMAD UR11, UR11, UR42, URZ ;  /* 0x0000002a0b0b72a4 */ /* 0x000fe2000f8e023f */
[----:B------:R-:W1:Y:S01]  /*bab0*/  @P0 LDC R5, c[0x0][0xbf0] ;  /* 0x0002fc00ff050b82 */ /* 0x000e620000000800 */
[----:B------:R-:W-:Y:S02]  /*bac0*/  UIMAD.WIDE.U32 UR14, UR8, UR43, URZ ;  /* 0x0000002b080e72a5 */ /* 0x000fe4000f8e003f */
        /* <DEDUP_REMOVED lines=10> */
[----:B------:R-:W-:Y:S02]  /*bb70*/  IMAD.MOV.U32 R3, RZ, RZ, R6 ;  /* 0x000000ffff037224 */ /* 0x000fe400078e0006 */
[----:B------:R-:W-:Y:S01]  /*bb80*/  IMAD.U32 R8, RZ, RZ, UR8 ;  /* 0x00000008ff087e24 */ /* 0x000fe2000f8e00ff */
[----:B------:R-:W-:Y:S01]  /*bb90*/  UIADD3.X UR7, UR7, UR17, UR18, UP1, UP2 ;  /* 0x0000001107077290 */ /* 0x000fe20008fe4412 */
[----:B-1----:R-:W-:Y:S01]  /*bba0*/  @P0 SHF.R.U32.HI R3, RZ, R5, R4 ;  /* 0x00000005ff030219 */ /* 0x002fe20000011604 */
[----:B------:R-:W-:Y:S01]  /*bbb0*/  IMAD.U32 R4, RZ, RZ, UR20 ;  /* 0x00000014ff047e24 */ /* 0x000fe2000f8e00ff */
[----:B------:R-:W-:Y:S01]  /*bbc0*/  ULDC.64 UR8, c[0x0][UR16+0x210] ;  /* 0x0000840010087abb */ /* 0x000fe20008000a00 */
[----:B------:R-:W-:Y:S01]  /*bbd0*/  IMAD.U32 R5, RZ, RZ, UR21 ;  /* 0x00000015ff057e24 */ /* 0x000fe2000f8e00ff */
[--C-:B------:R-:W-:Y:S01]  /*bbe0*/  SHF.R.S32.HI R5, RZ, 0x1f, R3.reuse ;  /* 0x0000001fff057819 */ /* 0x100fe20000011403 */
[----:B------:R-:W-:Y:S01]  /*bbf0*/  IMAD.MOV R7, RZ, RZ, -R3 ;  /* 0x000000ffff077224 */ /* 0x000fe200078e0a03 */
[----:B------:R-:W-:Y:S01]  /*bc00*/  IADD3 R4, P0, P1, R3, UR14, R4 ;  /* 0x0000000e03047c10 */ /* 0x000fe2000f91e004 */
[----:B------:R-:W-:Y:S01]  /*bc10*/  ULDC.64 UR10, c[0x0][0xba8] ;  /* 0x0002ea00000a7ab9 */ /* 0x000fe20000000a00 */
[----:B------:R-:W-:Y:S01]  /*bc20*/  @!UP0 ULDC UR10, c[0x0][0xb50] ;  /* 0x0002d400000a8ab9 */ /* 0x000fe20000000800 */
[----:B------:R-:W-:Y:S01]  /*bc30*/  IMAD R7, R9, R7, R6 ;  /* 0x0000000709077224 */ /* 0x000fe200078e0206 */
[----:B------:R-:W-:Y:S01]  /*bc40*/  IADD3.X R5, R5, UR7, R8, P0, P1 ;  /* 0x0000000705057c10 */ /* 0x000fe200087e2408 */
[----:B------:R-:W-:-:S02]  /*bc50*/  @!UP0 ULDC UR11, c[0x0][0xb54] ;  /* 0x0002d500000b8ab9 */ /* 0x000fc40000000800 */
[C---:B------:R-:W-:Y:S01]  /*bc60*/  IMAD R6, R7.reuse, UR9, RZ ;  /* 0x0000000907067c24 */ /* 0x040fe2000f8e02ff */
[----:B------:R-:W-:Y:S01]  /*bc70*/  SHF.R.S32.HI R3, RZ, 0x1f, R7 ;  /* 0x0000001fff037819 */ /* 0x000fe20000011407 */
[----:B------:R-:W-:-:S04]  /*bc80*/  IMAD.WIDE.U32 R4, R7, UR8, R4 ;  /* 0x0000000807047c25 */ /* 0x000fc8000f8e0004 */
[----:B------:R-:W-:Y:S01]  /*bc90*/  IMAD R3, R3, UR8, R6 ;  /* 0x0000000803037c24 */ /* 0x000fe2000f8e0206 */
[----:B------:R-:W-:-:S03]  /*bca0*/  LEA R6, P0, R4, UR10, 0x2 ;  /* 0x0000000a04067c11 */ /* 0x000fc6000f8010ff */
[----:B------:R-:W-:-:S05]  /*bcb0*/  IMAD.IADD R3, R5, 0x1, R3 ;  /* 0x0000000105037824 */ /* 0x000fca00078e0203 */
[----:B------:R-:W-:Y:S01]  /*bcc0*/  LEA.HI.X R7, R4, UR11, R3, 0x2, P0 ;  /* 0x0000000b04077c11 */ /* 0x000fe200080f1403 */
[----:B------:R-:W-:-:S05]  /*bcd0*/  IMAD.MOV.U32 R3, RZ, RZ, -0x800000 ;  /* 0xff800000ff037424 */ /* 0x000fca00078e00ff */
[----:B------:R0:W-:Y:S02]  /*bce0*/  STG.E desc[UR50][R6.64], R3 ;  /* 0x0000000306007986 */ /* 0x0001e4000c101932 */
.L_x_2336:
[----:B------:R-:W-:Y:S05]  /*bcf0*/  BSYNC B1 ;  /* 0x0000000000017941 */ /* 0x000fea0003800000 */
.L_x_2335:
[----:B------:R-:W-:-:S06]  /*bd00*/  UISETP.GT.AND UP0, UPT, UR45, 0x1, UPT ;  /* 0x000000012d00788c */ /* 0x000fcc000bf04270 */
[----:B------:R-:W-:-:S13]  /*bd10*/  PLOP3.LUT P0, PT, PT, PT, UP0, 0x80, 0x0 ;  /* 0x000000000000781c */ /* 0x000fda0003f0f008 */
[----:B------:R-:W-:Y:S05]  /*bd20*/  @P0 BRA `(.L_x_2331) ;  /* 0x0000000400a40947 */ /* 0x000fea0003800000 */
[----:B------:R-:W1:Y:S01]  /*bd30*/  LDC R11, c[0x0][0xbe8] ;  /* 0x0002fa00ff0b7b82 */ /* 0x000e620000000800 */
[----:B------:R-:W-:Y:S01]  /*bd40*/  ULDC.64 UR10, c[0x0][0xaa0] ;  /* 0x0002a800000a7ab9 */ /* 0x000fe20000000a00 */
[----:B0-----:R-:W-:Y:S01]  /*bd50*/  IMAD R3, R19, 0x20, R197 ;  /* 0x0000002013037824 */ /* 0x001fe200078e02c5 */
[----:B------:R-:W-:Y:S01]  /*bd60*/  UIMAD UR7, UR18, UR10, URZ ;  /* 0x0000000a120772a4 */ /* 0x000fe2000f8e023f */
[----:B------:R-:W-:Y:S01]  /*bd70*/  BSSY B1, `(.L_x_2337) ;  /* 0x000003a000017945 */ /* 0x000fe20003800000 */
[----:B------:R-:W-:Y:S01]  /*bd80*/  UIMAD.WIDE.U32 UR8, UR4, UR10, URZ ;  /* 0x0000000a040872a5 */ /* 0x000fe2000f8e003f */
[----:B------:R-:W-:Y:S01]  /*bd90*/  VIADD R8, R3, UR38 ;  /* 0x0000002603087c36 */ /* 0x000fe20008000000 */
[----:B------:R-:W-:-:S03]  /*bda0*/  UIMAD UR7, UR4, UR11, UR7 ;  /* 0x0000000b040772a4 */ /* 0x000fc6000f8e0207 */
[----:B------:R-:W-:Y:S01]  /*bdb0*/  ULDC.64 UR10, c[0x0][0xae8] ;  /* 0x0002ba00000a7ab9 */ /* 0x000fe20000000a00 */
[----:B------:R-:W-:Y:S01]  /*bdc0*/  UIADD3 UR9, UR9, UR7, URZ ;  /* 0x0000000709097290 */ /* 0x000fe2000fffe03f */
[----:B------:R-:W-:-:S03]  /*bdd0*/  IMAD.MOV.U32 R3, RZ, RZ, R8 ;  /* 0x000000ffff037224 */ /* 0x000fc600078e0008 */
        /* <DEDUP_REMOVED lines=18> */
[----:B------:R-:W-:Y:S02]  /*bf00*/  IMAD.U32 R4, RZ, RZ, UR42 ;  /* 0x0000002aff047e24 */ /* 0x000fe4000f8e00ff */
[----:B------:R-:W-:Y:S02]  /*bf10*/  IMAD R7, R11, R7, R8 ;  /* 0x000000070b077224 */ /* 0x000fe400078e0208 */
[C---:B------:R-:W-:Y:S02]  /*bf20*/  IMAD R9, R3.reuse, UR9, R6 ;  /* 0x0000000903097c24 */ /* 0x040fe4000f8e0206 */
[----:B------:R-:W-:Y:S01]  /*bf30*/  IMAD.WIDE.U32 R4, R3, UR8, R4 ;  /* 0x0000000803047c25 */ /* 0x000fe2000f8e0004 */
[----:B------:R-:W-:Y:S01]  /*bf40*/  SHF.R.S32.HI R3, RZ, 0x1f, R7 ;  /* 0x0000001fff037819 */ /* 0x000fe20000011407 */
[----:B------:R-:W-:-:S02]  /*bf50*/  ULDC.64 UR8, c[0x0][0xad8] ;  /* 0x0002b60000087ab9 */ /* 0x000fc40000000a00 */
        /* <DEDUP_REMOVED lines=8> */
[----:B------:R-:W-:Y:S01]  /*bfe0*/  IMAD.IADD R3, R5, 0x1, R3 ;  /* 0x0000000105037824 */ /* 0x000fe200078e0203 */
[----:B------:R-:W-:Y:S01]  /*bff0*/  LEA R6, P3, R4, UR8, 0x1 ;  /* 0x0000000804067c11 */ /* 0x000fe2000f8608ff */
[----:B------:R-:W-:-:S03]  /*c000*/  VIADD R0, R8, 0x20 ;  /* 0x0000002008007836 */ /* 0x000fc60000000000 */
[----:B------:R-:W-:Y:S01]  /*c010*/  LEA.HI.X R3, R4, UR9, R3, 0x1, P3 ;  /* 0x0000000904037c11 */ /* 0x000fe200098f0c03 */
[----:B------:R0:W1:Y:S01]  /*c020*/  SHFL.IDX PT, R7, R6, RZ, 0x181f ;  /* 0x00181fff06077589 */ /* 0x00006200000e0000 */
[-C--:B------:R-:W-:Y:S01]  /*c030*/  ISETP.GE.AND P1, PT, R0, R11.reuse, PT ;  /* 0x0000000b0000720c */ /* 0x080fe20003f26270 */
[----:B------:R-:W-:Y:S02]  /*c040*/  VIADD R0, R8, 0x40 ;  /* 0x0000004008007836 */ /* 0x000fe40000000000 */
[----:B------:R0:W2:Y:S03]  /*c050*/  SHFL.IDX PT, R5, R3, RZ, 0x181f ;  /* 0x00181fff03057589 */ /* 0x0000a600000e0000 */
        /* <DEDUP_REMOVED lines=9> */
[----:B------:R3:W-:Y:S04]  /*c0f0*/  @!P4 ST.E.128 desc[UR50][R12.64], RZ ;  /* 0x000000ff0c00c985 */ /* 0x0007e8000c101d32 */
[----:B------:R3:W-:Y:S02]  /*c100*/  @!P5 ST.E.128 desc[UR50][R4.64], RZ ;  /* 0x000000ff0400d985 */ /* 0x0007e4000c101d32 */
.L_x_2338:
[----:B------:R-:W-:Y:S05]  /*c110*/  BSYNC B1 ;  /* 0x0000000000017941 */ /* 0x000fea0003800000 */
.L_x_2337:
[----:B--23--:R2:W3:Y:S01]  /*c120*/  SHFL.IDX PT, R5, R3, 0x1, 0x181f ;  /* 0x00381f0003057f89 */ /* 0x00c4e200000e0000 */
[----:B------:R-:W-:Y:S03]  /*c130*/  BSSY B1, `(.L_x_2339) ;  /* 0x000000c000017945 */ /* 0x000fe60003800000 */
[----:B-1----:R2:W1:Y:S01]  /*c140*/  SHFL.IDX PT, R7, R6, 0x1, 0x181f ;  /* 0x00381f0006077f89 */ /* 0x00246200000e0000 */
[----:B------:R-:W-:Y:S05]  /*c150*/  @P1 BRA `(.L_x_2340) ;  /* 0x0000000000241947 */ /* 0x000fea0003800000 */
[----:B------:R-:W-:Y:S02]  /*c160*/  ULDC UR4, c[0x0][0xac8] ;  /* 0x0002b20000047ab9 */ /* 0x000fe40000000800 */
[----:B------:R-:W-:Y:S02]  /*c170*/  ISETP.GE.AND P3, PT, R2, UR4, PT ;  /* 0x0000000402007c0c */ /* 0x000fe4000bf66270 */
[----:B------:R-:W-:-:S11]  /*c180*/  ISETP.GE.AND P4, PT, R18, UR4, PT ;  /* 0x0000000412007c0c */ /* 0x000fd6000bf86270 */
[-C--:B-1----:R-:W-:Y:S02]  /*c190*/  @!P3 LEA R12, P1, R2, R7.reuse, 0x1 ;  /* 0x00000007020cb211 */ /* 0x082fe400078208ff */
[----:B------:R-:W-:Y:S02]  /*c1a0*/  @!P4 LEA R4, P2, R18, R7, 0x1 ;  /* 0x000000071204c211 */ /* 0x000fe400078408ff */
[-C--:B---3--:R-:W-:Y:S02]  /*c1b0*/  @!P3 LEA.HI.X R13, R2, R5.reuse, R218, 0x1, P1 ;  /* 0x00000005020db211 */ /* 0x088fe400008f0cda */
[----:B------:R-:W-:-:S03]  /*c1c0*/  @!P4 LEA.HI.X R5, R18, R5, R217, 0x1, P2 ;  /* 0x000000051205c211 */ /* 0x000fc600010f0cd9 */
[----:B------:R4:W-:Y:S04]  /*c1d0*/  @!P3 ST.E.128 desc[UR50][R12.64], RZ ;  /* 0x000000ff0c00b985 */ /* 0x0009e8000c101d32 */
[----:B------:R4:W-:Y:S02]  /*c1e0*/  @!P4 ST.E.128 desc[UR50][R4.64], RZ ;  /* 0x000000ff0400c985 */ /* 0x0009e4000c101d32 */
.L_x_2340:
[----:B------:R-:W-:Y:S05]  /*c1f0*/  BSYNC B1 ;  /* 0x0000000000017941 */ /* 0x000fea0003800000 */
.L_x_2339:
[----:B---34-:R3:W4:Y:S01]  /*c200*/  SHFL.IDX PT, R5, R3, 0x2, 0x181f ;  /* 0x00581f0003057f89 */ /* 0x01872200000e0000 */
        /* <DEDUP_REMOVED lines=8> */
[-C--:B----4-:R-:W-:Y:S02]  /*c290*/  @!P2 LEA.HI.X R13, R2, R5.reuse, R218, 0x1, P0 ;  /* 0x00000005020da211 */ /* 0x090fe400000f0cda */
[----:B------:R-:W-:-:S03]  /*c2a0*/  @!P3 LEA.HI.X R5, R18, R5, R217, 0x1, P1 ;  /* 0x000000051205b211 */ /* 0x000fc600008f0cd9 */
[----:B------:R1:W-:Y:S04]  /*c2b0*/  @!P2 ST.E.128 desc[UR50][R12.64], RZ ;  /* 0x000000ff0c00a985 */ /* 0x0003e8000c101d32 */
[----:B------:R1:W-:Y:S02]  /*c2c0*/  @!P3 ST.E.128 desc[UR50][R4.64], RZ ;  /* 0x000000ff0400b985 */ /* 0x0003e4000c101d32 */
.L_x_2342:
[----:B------:R-:W-:Y:S05]  /*c2d0*/  BSYNC B1 ;  /* 0x0000000000017941 */ /* 0x000fea0003800000 */
.L_x_2341:
[----:B------:R-:W-:Y:S01]  /*c2e0*/  VIADD R0, R8, 0x60 ;  /* 0x0000006008007836 */ /* 0x000fe20000000000 */
[----:B0-23--:R-:W0:Y:S04]  /*c2f0*/  SHFL.IDX PT, R3, R3, 0x3, 0x181f ;  /* 0x00781f0003037f89 */ /* 0x00de2800000e0000 */
[----:B------:R-:W-:Y:S01]  /*c300*/  ISETP.GE.AND P0, PT, R0, R11, PT ;  /* 0x0000000b0000720c */ /* 0x000fe20003f06270 */
[----:B-1--4-:R1:W2:-:S12]  /*c310*/  SHFL.IDX PT, R5, R6, 0x3, 0x181f ;  /* 0x00781f0006057f89 */ /* 0x01229800000e0000 */
[----:B-1----:R-:W-:Y:S05]  /*c320*/  @P0 BRA `(.L_x_2331) ;  /* 0x0000000000240947 */ /* 0x002fea0003800000 */
[----:B------:R-:W-:Y:S02]  /*c330*/  ULDC UR4, c[0x0][0xac8] ;  /* 0x0002b20000047ab9 */ /* 0x000fe40000000800 */
[----:B------:R-:W-:Y:S02]  /*c340*/  ISETP.GE.AND P2, PT, R2, UR4, PT ;  /* 0x0000000402007c0c */ /* 0x000fe4000bf46270 */
[----:B------:R-:W-:-:S11]  /*c350*/  ISETP.GE.AND P3, PT, R18, UR4, PT ;  /* 0x0000000412007c0c */ /* 0x000fd6000bf66270 */
[-C--:B--2---:R-:W-:Y:S02]  /*c360*/  @!P2 LEA R6, P0, R2, R5.reuse, 0x1 ;  /* 0x000000050206a211 */ /* 0x084fe400078008ff */
[----:B------:R-:W-:Y:S02]  /*c370*/  @!P3 LEA R4, P1, R18, R5, 0x1 ;  /* 0x000000051204b211 */ /* 0x000fe400078208ff */
[-C--:B0-----:R-:W-:Y:S02]  /*c380*/  @!P2 LEA.HI.X R7, R2, R3.reuse, R218, 0x1, P0 ;  /* 0x000000030207a211 */ /* 0x081fe400000f0cda */
[----:B------:R-:W-:-:S03]  /*c390*/  @!P3 LEA.HI.X R5, R18, R3, R217, 0x1, P1 ;  /* 0x000000031205b211 */ /* 0x000fc600008f0cd9 */
[----:B------:R0:W-:Y:S04]  /*c3a0*/  @!P2 ST.E.128 desc[UR50][R6.64], RZ ;  /* 0x000000ff0600a985 */ /* 0x0001e8000c101d32 */
[----:B------:R0:W-:Y:S02]  /*c3b0*/  @!P3 ST.E.128 desc[UR50][R4.64], RZ ;  /* 0x000000ff0400b985 */ /* 0x0001e4000c101d32 */
.L_x_2331:
[----:B------:R-:W-:Y:S05]  /*c3c0*/  BSYNC B0 ;  /* 0x0000000000007941 */ /* 0x000fea0003800000 */
.L_x_2321:
[----:B------:R-:W-:Y:S02]  /*c3d0*/  ULDC UR4, c[0x0][0xc3c] ;  /* 0x00030f0000047ab9 */ /* 0x000fe40000000800 */
[----:B------:R-:W-:-:S13]  /*c3e0*/  ISETP.GE.AND P0, PT, R35, UR4, PT ;  /* 0x0000000423007c0c */ /* 0x000fda000bf06270 */
[----:B------:R-:W-:Y:S05]  /*c3f0*/  @!P0 BRA `(.L_x_2343) ;  /* 0xffffff4800fc8947 */ /* 0x000fea000383ffff */
[----:B------:R-:W-:Y:S05]  /*c400*/  EXIT ;  /* 0x000000000000794d */ /* 0x000fea0003800000 */
.L_x_2284:
[----:B------:R-:W-:-:S08]  /*c410*/  NOP ;  /* 0x0000000000007918 */ /* 0x000fd00000000000 */
[----:B------:R-:W0:-:S00]  /*c420*/  USETMAXREG.DEALLOC.CTAPOOL 0x18 ;  /* 0x00000018000079c8 */ /* 0x000e0000080e0500 */
[----:B0-----:R-:W-:Y:S01]  /*c430*/  LOP3.LUT R0, R0, 0x3, RZ, 0xc0, !PT ;  /* 0x0000000300007812 */ /* 0x001fe200078ec0ff */
[----:B------:R-:W-:-:S05]  /*c440*/  IMAD.MOV.U32 R6, RZ, RZ, RZ ;  /* 0x000000ffff067224 */ /* 0x000fca00078e00ff */
[----:B------:R-:W0:Y:S02]  /*c450*/  SHFL.IDX PT, R0, R0, RZ, 0x1f ;  /* 0x00001fff00007589 */ /* 0x000e2400000e0000 */
[----:B0-----:R-:W-:-:S04]  /*c460*/  ISETP.NE.AND P0, PT, R0, RZ, PT ;  /* 0x000000ff0000720c */ /* 0x001fc80003f05270 */
[----:B------:R-:W-:-:S05]  /*c470*/  P2R R0, PR, RZ, 0x1 ;  /* 0x00000001ff007803 */ /* 0x000fca0000000000 */
[----:B------:R0:W-:Y:S04]  /*c480*/  STL [R1+0x5c], R0 ;  /* 0x00005c0001007387 */ /* 0x0001e80000100800 */
        /* <DEDUP_REMOVED lines=10> */
.L_x_2344:
[----:B0-----:R-:W0:Y:S01]  /*c530*/  S2R R0, SR_TID.X ;  /* 0x0000000000007919 */ /* 0x001e220000002100 */
[----:B------:R-:W-:Y:S01]  /*c540*/  ULDC UR4, c[0x0][0xc3c] ;  /* 0x00030f0000047ab9 */ /* 0x000fe20000000800 */
[----:B------:R-:W1:Y:S01]  /*c550*/  S2UR UR6, SR_CTAID.X ;  /* 0x00000000000679c3 */ /* 0x000e620000002500 */
[----:B------:R-:W-:Y:S01]  /*c560*/  ULDC UR5, c[0x0][0xc38] ;  /* 0x00030e0000057ab9 */ /* 0x000fe20000000800 */
[----:B0-----:R-:W-:-:S04]  /*c570*/  LOP3.LUT R0, R0, 0x1f, RZ, 0xc0, !PT ;  /* 0x0000001f00007812 */ /* 0x001fc800078ec0ff */
[----:B------:R-:W-:-:S04]  /*c580*/  ISETP.NE.AND P0, PT, R0, 0x1f, PT ;  /* 0x0000001f0000780c */ /* 0x000fc80003f05270 */
[----:B------:R-:W-:-:S13]  /*c590*/  ISETP.GE.OR P1, PT, R0, UR4, !P0 ;  /* 0x0000000400007c0c */ /* 0x000fda000c726670 */
[----:B------:R-:W0:Y:S08]  /*c5a0*/  @!P1 LDC.64 R2, c[0x0][0xc80] ;  /* 0x00032000ff029b82 */ /* 0x000e300000000a00 */
[----:B------:R-:W2:Y:S01]  /*c5b0*/  @!P1 LDC.64 R4, c[0x0][0xc78] ;  /* 0x00031e00ff049b82 */ /* 0x000ea20000000a00 */
[----:B0-----:R-:W-:-:S05]  /*c5c0*/  @!P1 IMAD.WIDE.U32 R2, R0, 0x4, R2 ;  /* 0x0000000400029825 */ /* 0x001fca00078e0002 */
[----:B------:R2:W3:Y:S02]  /*c5d0*/  @!P1 LDG.E R6, desc[UR50][R2.64] ;  /* 0x0000003202069981 */ /* 0x0004e4000c1e1900 */
[----:B--2---:R-:W-:-:S04]  /*c5e0*/  @!P1 IMAD.WIDE.U32 R2, R0, 0x4, R4 ;  /* 0x0000000400029825 */ /* 0x004fc800078e0004 */
[----:B------:R-:W-:-:S06]  /*c5f0*/  IMAD.MOV.U32 R5, RZ, RZ, RZ ;  /* 0x000000ffff057224 */ /* 0x000fcc00078e00ff */
        /* <DEDUP_REMOVED lines=31> */
.L_x_2348:
        /* <DEDUP_REMOVED lines=39> */
.L_x_2346:
        /* <DEDUP_REMOVED lines=10> */
[----:B------:R-:W-:-:S06]  /*cb00*/  VIADD R8, R10, 0xffffffff ;  /* 0xffffffff0a087836 */ /* 0x000fcc0000000000 */
[----:B------:R3:W4:Y:S02]  /*cb10*/  SHFL.IDX PT, R8, R3, R8, 0x1f ;  /* 0x00001f0803087589 */ /* 0x00072400000e0000 */
.L_x_2349:
[----:B----4-:R-:W-:Y:S01]  /*cb20*/  IMAD R2, R8, UR5, R9 ;  /* 0x0000000508027c24 */ /* 0x010fe2000f8e0209 */
[----:B-1----:R-:W-:Y:S01]  /*cb30*/  ISETP.NE.AND P0, PT, R7, 0x1, PT ;  /* 0x000000010700780c */ /* 0x002fe20003f05270 */
[----:B------:R-:W-:-:S03]  /*cb40*/  VIADD R12, R10, UR4 ;  /* 0x000000040a0c7c36 */ /* 0x000fc60008000000 */
[----:B------:R1:W-:Y:S01]  /*cb50*/  STL [R1], R2 ;  /* 0x0000000201007387 */ /* 0x0003e20000100800 */
[----:B0-----:R-:W-:-:S03]  /*cb60*/  IADD3 R5, -R2, UR6, RZ ;  /* 0x0000000602057c10 */ /* 0x001fc6000fffe1ff */
[----:B------:R1:W-:Y:S05]  /*cb70*/  STL [R1+0xc], R12 ;  /* 0x00000c0c01007387 */ /* 0x0003ea0000100800 */
[----:B------:R-:W-:Y:S05]  /*cb80*/  @!P0 BRA `(.L_x_2350) ;  /* 0x0000000000e08947 */ /* 0x000fea0003800000 */
[-C--:B--2---:R-:W-:Y:S02]  /*cb90*/  IABS R6, R4.reuse ;  /* 0x0000000400067213 */ /* 0x084fe40000000000 */
[----:B------:R-:W-:Y:S02]  /*cba0*/  IABS R8, R7 ;  /* 0x0000000700087213 */ /* 0x000fe40000000000 */
[----:B------:R-:W0:Y:S08]  /*cbb0*/  I2F.RP R9, R6 ;  /* 0x0000000600097306 */ /* 0x000e300000209400 */
[----:B------:R-:W2:Y:S08]  /*cbc0*/  I2F.RP R10, R8 ;  /* 0x00000008000a7306 */ /* 0x000eb00000209400 */
[----:B0-----:R-:W1:Y:S08]  /*cbd0*/  MUFU.RCP R9, R9 ;  /* 0x0000000900097308 */ /* 0x001e700000001000 */
[----:B--2---:R-:W-:Y:S01]  /*cbe0*/  MUFU.RCP R10, R10 ;  /* 0x0000000a000a7308 */ /* 0x004fe20000001000 */
[----:B-1----:R-:W-:Y:S01]  /*cbf0*/  VIADD R2, R9, 0xffffffe ;  /* 0x0ffffffe09027836 */ /* 0x002fe20000000000 */
[----:B------:R-:W-:-:S06]  /*cc00*/  IABS R9, R4 ;  /* 0x0000000400097213 */ /* 0x000fcc0000000000 */
[----:B---3--:R0:W1:Y:S02]  /*cc10*/  F2I.FTZ.U32.TRUNC.NTZ R3, R2 ;  /* 0x0000000200037305 */ /* 0x008064000021f000 */
        /* <DEDUP_REMOVED lines=8> */
[----:B------:R-:W-:Y:S02]  /*cca0*/  VIADD R3, R10, 0xffffffe ;  /* 0x0ffffffe0a037836 */ /* 0x000fe40000000000 */
[----:B------:R-:W-:Y:S01]  /*ccb0*/  IMAD.MOV.U32 R2, RZ, RZ, RZ ;  /* 0x000000ffff027224 */ /* 0x000fe200078e00ff */
[----:B------:R-:W-:-:S03]  /*ccc0*/  ISETP.GT.U32.AND P1, PT, R6, R11, PT ;  /* 0x0000000b0600720c */ /* 0x000fc60003f24070 */
[----:B------:R-:W0:Y:S10]  /*ccd0*/  F2I.FTZ.U32.TRUNC.NTZ R3, R3 ;  /* 0x0000000300037305 */ /* 0x000e34000021f000 */
[----:B------:R-:W-:-:S02]  /*cce0*/  @!P1 IMAD.IADD R11, R11, 0x1, -R6 ;  /* 0x000000010b0b9824 */ /* 0x000fc400078e0a06 */
[----:B------:R-:W-:Y:S01]  /*ccf0*/  @!P1 VIADD R9, R9, 0x1 ;  /* 0x0000000109099836 */ /* 0x000fe20000000000 */
[----:B------:R-:W-:Y:S02]  /*cd00*/  ISETP.NE.AND P1, PT, R4, RZ, PT ;  /* 0x000000ff0400720c */ /* 0x000fe40003f25270 */
[----:B------:R-:W-:Y:S01]  /*cd10*/  ISETP.GE.U32.AND P0, PT, R11, R6, PT ;  /* 0x000000060b00720c */ /* 0x000fe20003f06070 */
[----:B0-----:R-:W-:-:S04]  /*cd20*/  IMAD.MOV R11, RZ, RZ, -R3 ;  /* 0x000000ffff0b7224 */ /* 0x001fc800078e0a03 */
[----:B------:R-:W-:-:S04]  /*cd30*/  IMAD R11, R11, R8, RZ ;  /* 0x000000080b0b7224 */ /* 0x000fc800078e02ff */
[----:B------:R-:W-:Y:S01]  /*cd40*/  IMAD.HI.U32 R6, R3, R11, R2 ;  /* 0x0000000b03067227 */ /* 0x000fe200078e0002 */
[----:B------:R-:W-:-:S03]  /*cd50*/  LOP3.LUT R2, R5, R4, RZ, 0x3c, !PT ;  /* 0x0000000405027212 */ /* 0x000fc600078e3cff */
[----:B------:R-:W-:Y:S01]  /*cd60*/  @P0 VIADD R9, R9, 0x1 ;  /* 0x0000000109090836 */ /* 0x000fe20000000000 */
[----:B------:R-:W-:Y:S02]  /*cd70*/  ISETP.GE.AND P2, PT, R2, RZ, PT ;  /* 0x000000ff0200720c */ /* 0x000fe40003f46270 */
[----:B------:R-:W-:-:S05]  /*cd80*/  IABS R2, R7 ;  /* 0x0000000700027213 */ /* 0x000fca0000000000 */
[----:B------:R-:W-:-:S06]  /*cd90*/  IMAD.MOV R2, RZ, RZ, -R2 ;  /* 0x000000ffff027224 */ /* 0x000fcc00078e0a02 */
[----:B------:R-:W-:Y:S01]  /*cda0*/  @!P2 IMAD.MOV R9, RZ, RZ, -R9 ;  /* 0x000000ffff09a224 */ /* 0x000fe200078e0a09 */
[----:B------:R-:W-:-:S04]  /*cdb0*/  @!P1 LOP3.LUT R9, RZ, R4, RZ, 0x33, !PT ;  /* 0x00000004ff099212 */ /* 0x000fc800078e33ff */
[----:B------:R-:W-:-:S05]  /*cdc0*/  IABS R3, R9 ;  /* 0x0000000900037213 */ /* 0x000fca0000000000 */
        /* <DEDUP_REMOVED lines=12> */
[--C-:B------:R-:W-:Y:S02]  /*ce90*/  IMAD.MOV R2, RZ, RZ, -R6.reuse ;  /* 0x000000ffff027224 */ /* 0x100fe400078e0a06 */
[C---:B------:R-:W-:Y:S02]  /*cea0*/  IMAD R6, R7.reuse, 0x1000000, R6 ;  /* 0x0100000007067824 */ /* 0x040fe400078e0206 */
[--C-:B------:R-:W-:Y:S02]  /*ceb0*/  IMAD R7, R7, R2, R9.reuse ;  /* 0x0000000207077224 */ /* 0x100fe400078e0209 */
[----:B------:R-:W-:Y:S02]  /*cec0*/  IMAD.MOV R2, RZ, RZ, -R9 ;  /* 0x000000ffff027224 */ /* 0x000fe400078e0a09 */
[----:B------:R-:W-:Y:S02]  /*ced0*/  IMAD R3, R7, 0x10000, R6 ;  /* 0x0001000007037824 */ /* 0x000fe400078e0206 */
[----:B------:R-:W-:-:S03]  /*cee0*/  IMAD R2, R4, R2, R5 ;  /* 0x0000000204027224 */ /* 0x000fc600078e0205 */
[----:B------:R0:W-:Y:S01]  /*cef0*/  STL [R1+0x8], R3 ;  /* 0x0000080301007387 */ /* 0x0001e20000100800 */
[----:B------:R-:W-:Y:S05]  /*cf00*/  BRA `(.L_x_2351) ;  /* 0x0000000000f47947 */ /* 0x000fea0003800000 */
.L_x_2350:
[----:B-1-3--:R-:W0:Y:S02]  /*cf10*/  LDC.64 R2, c[0x0][0xc90] ;  /* 0x00032400ff027b82 */ /* 0x00ae240000000a00 */
[----:B0-----:R-:W-:-:S05]  /*cf20*/  IMAD.WIDE R2, R12, 0x4, R2 ;  /* 0x000000040c027825 */ /* 0x001fca00078e0202 */
[----:B------:R0:W2:Y:S02]  /*cf30*/  LDG.E R7, desc[UR50][R2.64] ;  /* 0x0000003202077981 */ /* 0x0000a4000c1e1900 */
        /* <DEDUP_REMOVED lines=29> */
[----:B------:R-:W-:-:S04]  /*d110*/  VIADDMNMX R7, R10, UR5, R7, PT ;  /* 0x000000050a077c46 */ /* 0x000fc8000b800107 */
[-C--:B------:R-:W-:Y:S02]  /*d120*/  IABS R9, R7.reuse ;  /* 0x0000000700097213 */ /* 0x080fe40000000000 */
        /* <DEDUP_REMOVED lines=11> */
[----:B------:R-:W-:Y:S02]  /*d1e0*/  LOP3.LUT R3, R5, R7, RZ, 0x3c, !PT ;  /* 0x0000000705037212 */ /* 0x000fe400078e3cff */
[----:B------:R-:W-:Y:S01]  /*d1f0*/  IADD3 R5, R8, 0x1000000, R5 ;  /* 0x0100000008057810 */ /* 0x000fe20007ffe005 */
        /* <DEDUP_REMOVED lines=10> */
[----:B------:R-:W-:Y:S01]  /*d2a0*/  @!P1 LOP3.LUT R2, RZ, R7, RZ, 0x33, !PT ;  /* 0x00000007ff029212 */ /* 0x000fe200078e33ff */
[----:B------:R-:W-:-:S04]  /*d2b0*/  IMAD.MOV R7, RZ, RZ, -R7 ;  /* 0x000000ffff077224 */ /* 0x000fc800078e0a07 */
[----:B------:R-:W-:-:S05]  /*d2c0*/  IMAD R3, R2, R7, R5 ;  /* 0x0000000702037224 */ /* 0x000fca00078e0205 */
[----:B------:R1:W-:Y:S02]  /*d2d0*/  STL [R1+0x8], R3 ;  /* 0x0000080301007387 */ /* 0x0003e40000100800 */
.L_x_2351:
[----:B01----:R-:W-:-:S05]  /*d2e0*/  LOP3.LUT R3, RZ, R2, RZ, 0x33, !PT ;  /* 0x00000002ff037212 */ /* 0x003fca00078e33ff */
[----:B------:R-:W-:-:S05]  /*d2f0*/  IMAD.IADD R2, R4, 0x1, R3 ;  /* 0x0000000104027824 */ /* 0x000fca00078e0203 */
[----:B------:R1:W-:Y:S01]  /*d300*/  STL [R1+0x4], R2 ;  /* 0x0000040201007387 */ /* 0x0003e20000100800 */
[----:B------:R-:W-:Y:S05]  /*d310*/  BRA `(.L_x_2352) ;  /* 0x0000000000107947 */ /* 0x000fea0003800000 */
.L_x_2347:
[----:B------:R-:W-:Y:S01]  /*d320*/  IMAD.U32 R2, RZ, RZ, UR6 ;  /* 0x00000006ff027e24 */ /* 0x000fe2000f8e00ff */
[----:B------:R0:W-:Y:S04]  /*d330*/  STL [R1+0x4], RZ ;  /* 0x000004ff01007387 */ /* 0x0001e80000100800 */
[----:B------:R0:W-:Y:S04]  /*d340*/  STL [R1+0x8], RZ ;  /* 0x000008ff01007387 */ /* 0x0001e80000100800 */
[----:B------:R0:W-:Y:S02]  /*d350*/  STL [R1], R2 ;  /* 0x0000000201007387 */ /* 0x0001e40000100800 */
.L_x_2352:
        /* <DEDUP_REMOVED lines=10> */
.L_x_2345:
[----:B0-2---:R-:W2:Y:S01]  /*d400*/  LDL R0, [R1+0xc] ;  /* 0x00000c0001007983 */ /* 0x005ea20000100800 */
[----:B------:R-:W-:Y:S01]  /*d410*/  ULDC UR4, c[0x0][0xc3c] ;  /* 0x00030f0000047ab9 */ /* 0x000fe20000000800 */
[----:B------:R-:W-:Y:S02]  /*d420*/  IMAD.MOV.U32 R19, RZ, RZ, RZ ;  /* 0x000000ffff137224 */ /* 0x000fe400078e00ff */
[----:B------:R0:W-:Y:S01]  /*d430*/  STL [R1+0x48], RZ ;  /* 0x000048ff01007387 */ /* 0x0001e20000100800 */
[----:B--2---:R-:W-:Y:S01]  /*d440*/  ISETP.GE.AND P0, PT, R0, UR4, PT ;  /* 0x0000000400007c0c */ /* 0x004fe2000bf06270 */
[----:B------:R-:W-:-:S05]  /*d450*/  IMAD.MOV.U32 R0, RZ, RZ, 0x1 ;  /* 0x00000001ff007424 */ /* 0x000fca00078e00ff */
[----:B------:R0:W-:Y:S07]  /*d460*/  STL [R1+0x14], R0 ;  /* 0x0000140001007387 */ /* 0x0001ee0000100800 */
[----:B------:R-:W-:Y:S05]  /*d470*/  @P0 BRA `(.L_x_2353) ;  /* 0x00000058003c0947 */ /* 0x000fea0003800000 */
[----:B---3--:R-:W2:Y:S01]  /*d480*/  S2R R5, SR_TID.X ;  /* 0x0000000000057919 */ /* 0x008ea20000002100 */
        /* <DEDUP_REMOVED lines=9> */
[----:B0-----:R-:W-:-:S05]  /*d520*/  IMAD.SHL.U32 R0, R5, 0x8, RZ ;  /* 0x0000000805007824 */ /* 0x001fca00078e00ff */
[C---:B-1----:R-:W-:Y:S02]  /*d530*/  LOP3.LUT R2, R0.reuse, 0x1f8, RZ, 0xc0, !PT ;  /* 0x000001f800027812 */ /* 0x042fe400078ec0ff */
        /* <DEDUP_REMOVED lines=13> */
.L_x_2454:
[----:B------:R-:W2:Y:S01]  /*d610*/  LDL R0, [R1+0xc] ;  /* 0x00000c0001007983 */ /* 0x000ea20000100800 */
[----:B0-----:R-:W2:Y:S01]  /*d620*/  LDC.64 R2, c[0x0][0xc88] ;  /* 0x00032200ff027b82 */ /* 0x001ea20000000a00 */
[----:B------:R-:W-:Y:S05]  /*d630*/  YIELD ;  /* 0x0000000000007946 */ /* 0x000fea0003800000 */
[----:B------:R-:W-:Y:S01]  /*d640*/  ULDC.64 UR4, c[0x0][0xa28] ;  /* 0x00028a0000047ab9 */ /* 0x000fe20000000a00 */
[----:B-1----:R-:W-:Y:S01]  /*d650*/  IMAD.MOV.U32 R6, RZ, RZ, RZ ;  /* 0x000000ffff067224 */ /* 0x002fe200078e00ff */
[----:B------:R-:W-:Y:S01]  /*d660*/  ISETP.NE.U32.AND P0, PT, RZ, UR4, PT ;  /* 0x00000004ff007c0c */ /* 0x000fe2000bf05070 */
[----:B------:R-:W-:Y:S01]  /*d670*/  ULDC.64 UR8, c[0x0][0xa18] ;  /* 0x0002860000087ab9 */ /* 0x000fe20000000a00 */
[----:B------:R-:W-:Y:S01]  /*d680*/  ULDC.64 UR6, c[0x0][0xa08] ;  /* 0x0002820000067ab9 */ /* 0x000fe20000000a00 */
[----:B--2---:R-:W-:-:S05]  /*d690*/  IMAD.WIDE R2, R0, 0x4, R2 ;  /* 0x0000000400027825 */ /* 0x004fca00078e0202 */
[----:B------:R-:W2:Y:S01]  /*d6a0*/  LDG.E R11, desc[UR50][R2.64] ;  /* 0x00000032020b7981 */ /* 0x000ea2000c1e1900 */
[----:B------:R-:W-:Y:S01]  /*d6b0*/  ISETP.NE.AND.EX P0, PT, RZ, UR5, PT, P0 ;  /* 0x00000005ff007c0c */ /* 0x000fe2000bf05300 */
[----:B------:R-:W-:Y:S01]  /*d6c0*/  IMAD.MOV.U32 R0, RZ, RZ, RZ ;  /* 0x000000ffff007224 */ /* 0x000fe200078e00ff */
        /* <DEDUP_REMOVED lines=44> */
.L_x_2354:
[----:B------:R-:W2:Y:S01]  /*d990*/  LDL.LU R7, [R1+0x8] ;  /* 0x0000080001077983 */ /* 0x000ea20000300800 */
[----:B------:R-:W-:Y:S02]  /*d9a0*/  ULDC.64 UR4, c[0x0][0xa20] ;  /* 0x0002880000047ab9 */ /* 0x000fe40000000a00 */
[----:B------:R-:W-:-:S04]  /*d9b0*/  ISETP.NE.U32.AND P1, PT, RZ, UR4, PT ;  /* 0x00000004ff007c0c */ /* 0x000fc8000bf25070 */
[----:B------:R-:W-:Y:S02]  /*d9c0*/  ISETP.NE.AND.EX P1, PT, RZ, UR5, PT, P1 ;  /* 0x00000005ff007c0c */ /* 0x000fe4000bf25310 */
[C---:B--2---:R-:W-:Y:S02]  /*d9d0*/  LOP3.LUT R2, R7.reuse, 0xff000000, RZ, 0xc0, !PT ;  /* 0xff00000007027812 */ /* 0x044fe400078ec0ff */
        /* <DEDUP_REMOVED lines=9> */
[----:B------:R-:W-:-:S04]  /*da70*/  IADD3 R6, P0, R17, UR4, RZ ;  /* 0x0000000411067c10 */ /* 0x000fc8000ff1e0ff */
[----:B--2---:R-:W-:-:S05]  /*da80*/  IADD3.X R7, R10, UR5, RZ, P0, !PT ;  /* 0x000000050a077c10 */ /* 0x004fca00087fe4ff */
[----:B------:R3:W5:Y:S01]  /*da90*/  LDG.E R6, desc[UR50][R6.64] ;  /* 0x0000003206067981 */ /* 0x000762000c1e1900 */
[----:B------:R-:W-:Y:S05]  /*daa0*/  BRA `(.L_x_2356) ;  /* 0x0000000000107947 */ /* 0x000fea0003800000 */
.L_x_2355:
[----:B------:R-:W-:Y:S05]  /*dab0*/  @!P0 BRA `(.L_x_2356) ;  /* 0x00000000000c8947 */ /* 0x000fea0003800000 */
[----:B------:R-:W3:Y:S04]  /*dac0*/  LDG.E R6, desc[UR50][R4.64] ;  /* 0x0000003204067981 */ /* 0x000ee8000c1e1900 */
[----:B------:R-:W3:Y:S02]  /*dad0*/  LDG.E R4, desc[UR50][R4.64+0x4] ;  /* 0x0000043204047981 */ /* 0x000ee4000c1e1900 */
[----:B---3--:R-:W-:-:S07]  /*dae0*/  IMAD.IADD R6, R4, 0x1, -R6 ;  /* 0x0000000104067824 */ /* 0x008fce00078e0a06 */
.L_x_2356:
[----:B------:R-:W4:Y:S01]  /*daf0*/  LDL R5, [R1+0x4] ;  /* 0x0000040001057983 */ /* 0x000f220000100800 */
[----:B-----5:R-:W-:Y:S01]  /*db00*/  IMAD.IADD R6, R6, 0x1, -R0 ;  /* 0x0000000106067824 */ /* 0x020fe200078e0a00 */
[----:B------:R-:W-:Y:S01]  /*db10*/  BSSY B0, `(.L_x_2357) ;  /* 0x000003a000007945 */ /* 0x000fe20003800000 */
[----:B------:R-:W0:Y:S02]  /*db20*/  LDC R0, c[0x0][0x448] ;  /* 0x00011200ff007b82 */ /* 0x000e240000000800 */
[----:B0-----:R-:W-:-:S13]  /*db30*/  ISETP.NE.AND P0, PT, R0, 0x1, PT ;  /* 0x000000010000780c */ /* 0x001fda0003f05270 */
[----:B--2---:R-:W0:Y:S08]  /*db40*/  @P0 LDC R3, c[0x0][0x44c] ;  /* 0x00011300ff030b82 */ /* 0x004e300000000800 */
[----:B------:R-:W2:Y:S01]  /*db50*/  @P0 LDC R4, c[0x0][0x450] ;  /* 0x00011400ff040b82 */ /* 0x000ea20000000800 */
[----:B----4-:R-:W-:Y:S02]  /*db60*/  IMAD.SHL.U32 R0, R5, 0x80, RZ ;  /* 0x0000008005007824 */ /* 0x010fe400078e00ff */
[----:B------:R-:W-:-:S02]  /*db70*/  IMAD.MOV.U32 R5, RZ, RZ, RZ ;  /* 0x000000ffff057224 */ /* 0x000fc400078e00ff */
[----:B------:R-:W-:Y:S02]  /*db80*/  VIADD R0, R0, 0x7f ;  /* 0x0000007f00007836 */ /* 0x000fe40000000000 */
[----:B------:R-:W-:Y:S02]  /*db90*/  IMAD.MOV.U32 R10, RZ, RZ, R5 ;  /* 0x000000ffff0a7224 */ /* 0x000fe400078e0005 */
[----:B0-----:R-:W-:-:S05]  /*dba0*/  @P0 IMAD.HI.U32 R3, R0, R3, RZ ;  /* 0x0000000300030227 */ /* 0x001fca00078e00ff */
[----:B--2---:R-:W-:Y:S02]  /*dbb0*/  @P0 SHF.R.U32.HI R0, RZ, R4, R3 ;  /* 0x00000004ff000219 */ /* 0x004fe40000011603 */
[C---:B------:R-:W-:Y:S01]  /*dbc0*/  IADD3 R3, R6.reuse, 0x80, -R9 ;  /* 0x0000008006037810 */ /* 0x040fe20007ffe809 */
[----:B------:R-:W-:Y:S01]  /*dbd0*/  VIADD R6, R6, 0x7f ;  /* 0x0000007f06067836 */ /* 0x000fe20000000000 */
[----:B-1----:R-:W-:-:S03]  /*dbe0*/  LOP3.LUT R9, R2, 0xff, RZ, 0xc0, !PT ;  /* 0x000000ff02097812 */ /* 0x002fc600078ec0ff */
[----:B------:R-:W-:Y:S01]  /*dbf0*/  IMAD.IADD R0, R3, 0x1, R0 ;  /* 0x0000000103007824 */ /* 0x000fe200078e0200 */
[----:B------:R-:W-:-:S04]  /*dc00*/  SHF.R.S32.HI R3, RZ, 0x1f, R6 ;  /* 0x0000001fff037819 */ /* 0x000fc80000011406 */
[----:B------:R-:W-:Y:S02]  /*dc10*/  SHF.R.S32.HI R4, RZ, 0x1f, R0 ;  /* 0x0000001fff047819 */ /* 0x000fe40000011400 */
[----:B------:R-:W-:Y:S02]  /*dc20*/  LEA.HI R3, R3, R6, RZ, 0x7 ;  /* 0x0000000603037211 */ /* 0x000fe400078f38ff */
[----:B------:R-:W-:Y:S02]  /*dc30*/  LEA.HI R4, R4, R0, RZ, 0x7 ;  /* 0x0000000004047211 */ /* 0x000fe400078f38ff */
[----:B------:R-:W-:Y:S02]  /*dc40*/  SHF.R.U32.HI R0, RZ, 0x10, R2 ;  /* 0x00000010ff007819 */ /* 0x000fe40000011602 */
[----:B------:R-:W-:Y:S02]  /*dc50*/  SHF.R.S32.HI R3, RZ, 0x7, R3 ;  /* 0x00000007ff037819 */ /* 0x000fe40000011403 */
[----:B------:R-:W-:-:S02]  /*dc60*/  ISETP.NE.AND P0, PT, R0, RZ, PT ;  /* 0x000000ff0000720c */ /* 0x000fc40003f05270 */
[----:B------:R-:W-:-:S04]  /*dc70*/  SHF.R.S32.HI R4, RZ, 0x7, R4 ;  /* 0x00000007ff047819 */ /* 0x000fc80000011404 */
[----:B------:R-:W-:-:S04]  /*dc80*/  VIMNMX R8, R3, R4, PT ;  /* 0x0000000403087248 */ /* 0x000fc80003fe0100 */
[----:B------:R-:W-:Y:S01]  /*dc90*/  ISETP.GE.AND P1, PT, R8, 0x1, PT ;  /* 0x000000010800780c */ /* 0x000fe20003f26270 */
[----:B------:R0:W-:Y:S02]  /*dca0*/  STL [R1+0x30], R8 ;  /* 0x0000300801007387 */ /* 0x0001e40000100800 */
[----:B------:R-:W1:Y:S02]  /*dcb0*/  @!P0 LDC R0, c[0x0][0x9f0] ;  /* 0x00027c00ff008b82 */ /* 0x000e640000000800 */
[----:B------:R0:W-:Y:S04]  /*dcc0*/  STL [R1+0x3c], R5 ;  /* 0x00003c0501007387 */ /* 0x0001e80000100800 */
[----:B------:R0:W-:Y:S04]  /*dcd0*/  STL [R1+0x58], R9 ;  /* 0x0000580901007387 */ /* 0x0001e80000100800 */
[----:B------:R-:W-:Y:S05]  /*dce0*/  @!P1 BRA `(.L_x_2358) ;  /* 0x0000000000709947 */ /* 0x000fea0003800000 */
[----:B-1----:R-:W-:-:S04]  /*dcf0*/  IABS R4, R0 ;  /* 0x0000000000047213 */ /* 0x002fc80000000000 */
[----:B------:R-:W1:Y:S08]  /*dd00*/  I2F.RP R2, R4 ;  /* 0x0000000400027306 */ /* 0x000e700000209400 */
[----:B-1----:R-:W1:Y:S02]  /*dd10*/  MUFU.RCP R2, R2 ;  /* 0x0000000200027308 */ /* 0x002e640000001000 */
[----:B-1----:R-:W-:-:S06]  /*dd20*/  VIADD R2, R2, 0xffffffe ;  /* 0x0ffffffe02027836 */ /* 0x002fcc0000000000 */
[----:B------:R-:W1:Y:S02]  /*dd30*/  F2I.FTZ.U32.TRUNC.NTZ R3, R2 ;  /* 0x0000000200037305 */ /* 0x000e64000021f000 */
[----:B-1----:R-:W-:-:S04]  /*dd40*/  IMAD.MOV R2, RZ, RZ, -R3 ;  /* 0x000000ffff027224 */ /* 0x002fc800078e0a03 */
[----:B0-----:R-:W-:Y:S02]  /*dd50*/  IMAD R5, R2, R4, RZ ;  /* 0x0000000402057224 */ /* 0x001fe400078e02ff */
[----:B------:R-:W-:-:S04]  /*dd60*/  IMAD.MOV.U32 R2, RZ, RZ, RZ ;  /* 0x000000ffff027224 */ /* 0x000fc800078e00ff */
[----:B---3--:R-:W-:Y:S01]  /*dd70*/  IMAD.HI.U32 R7, R3, R5, R2 ;  /* 0x0000000503077227 */ /* 0x008fe200078e0002 */
        /* <DEDUP_REMOVED lines=19> */
.L_x_2358:
[----:B------:R-:W-:Y:S05]  /*deb0*/  BSYNC B0 ;  /* 0x0000000000007941 */ /* 0x000fea0003800000 */
.L_x_2357:
[----:B-1----:R-:W-:Y:S01]  /*dec0*/  IMAD.MOV.U32 R0, RZ, RZ, R10 ;  /* 0x000000ffff007224 */ /* 0x002fe200078e000a */
[----:B------:R-:W-:Y:S03]  /*ded0*/  BSSY B7, `(.L_x_2359) ;  /* 0x00003cb000077945 */ /* 0x000fe60003800000 */
[----:B------:R-:W-:-:S05]  /*dee0*/  IMAD R2, R9, R0, RZ ;  /* 0x0000000009027224 */ /* 0x000fca00078e02ff */
[----:B------:R-:W-:Y:S01]  /*def0*/  VIADDMNMX R0, R2, R0, R8, PT ;  /* 0x0000000002007246 */ /* 0x000fe20003800108 */
[----:B------:R1:W-:Y:S03]  /*df00*/  STL [R1+0x24], R2 ;  /* 0x0000240201007387 */ /* 0x0003e60000100800 */
[----:B------:R-:W-:Y:S01]  /*df10*/  ISETP.GT.AND P0, PT, R0, R2, PT ;  /* 0x000000020000720c */ /* 0x000fe20003f04270 */
[----:B------:R1:W-:-:S12]  /*df20*/  STL [R1+0x34], R0 ;  /* 0x0000340001007387 */ /* 0x0003d80000100800 */
[----:B------:R-:W-:Y:S05]  /*df30*/  @P0 BRA `(.L_x_2360) ;  /* 0x0000000000480947 */ /* 0x000fea0003800000 */
[----:B-1----:R-:W1:Y:S02]  /*df40*/  S2R R0, SR_TID.X ;  /* 0x0000000000007919 */ /* 0x002e640000002100 */
[----:B-1----:R-:W-:-:S04]  /*df50*/  LOP3.LUT R0, R0, 0x7f, RZ, 0xc0, !PT ;  /* 0x0000007f00007812 */ /* 0x002fc800078ec0ff */
[----:B------:R-:W-:-:S13]  /*df60*/  ISETP.NE.AND P0, PT, R0, RZ, PT ;  /* 0x000000ff0000720c */ /* 0x000fda0003f05270 */
[----:B------:R-:W-:Y:S05]  /*df70*/  @P0 BRA `(.L_x_2361) ;  /* 0x0000003c00000947 */ /* 0x000fea0003800000 */
[----:B0-----:R-:W0:Y:S01]  /*df80*/  S2R R5, SR_LANEID ;  /* 0x0000000000057919 */ /* 0x001e220000000000 */
[----:B------:R-:W-:Y:S01]  /*df90*/  VOTEU.ANY UR4, UPT, PT ;  /* 0x0000000000047886 */ /* 0x000fe200038e0100 */
[----:B------:R-:W1:Y:S01]  /*dfa0*/  LDC.64 R2, c[0x0][0xc60] ;  /* 0x00031800ff027b82 */ /* 0x000e620000000a00 */
[----:B------:R-:W0:Y:S02]  /*dfb0*/  FLO.U32 R0, UR4 ;  /* 0x0000000400007d00 */ /* 0x000e2400080e0000 */
[----:B0-----:R-:W-:-:S06]  /*dfc0*/  ISETP.EQ.U32.AND P0, PT, R0, R5, PT ;  /* 0x000000050000720c */ /* 0x001fcc0003f02070 */
[----:B------:R-:W1:Y:S07]  /*dfd0*/  POPC R5, UR4 ;  /* 0x0000000400057d09 */ /* 0x000e6e0008000000 */
[----:B-1----:R-:W4:Y:S01]  /*dfe0*/  @P0 ATOMG.E.ADD.STRONG.GPU PT, R3, desc[UR50][R2.64], R5 ;  /* 0x00000005020309a8 */ /* 0x002f2200081ee1f2 */
[----:B------:R-:W0:Y:S02]  /*dff0*/  S2R R4, SR_LTMASK ;  /* 0x0000000000047919 */ /* 0x000e240000003900 */
[----:B0-----:R-:W-:-:S04]  /*e000*/  LOP3.LUT R4, R4, UR4, RZ, 0xc0, !PT ;  /* 0x0000000404047c12 */ /* 0x001fc8000f8ec0ff */
[----:B---3--:R-:W0:Y:S01]  /*e010*/  POPC R7, R4 ;  /* 0x0000000400077309 */ /* 0x008e220000000000 */
[----:B----4-:R-:W0:Y:S02]  /*e020*/  SHFL.IDX PT, R0, R3, R0, 0x1f ;  /* 0x00001f0003007589 */ /* 0x010e2400000e0000 */
[----:B0-----:R-:W-:-:S05]  /*e030*/  IADD3 R0, R0, UR37, R7 ;  /* 0x0000002500007c10 */ /* 0x001fca000fffe007 */
[----:B------:R4:W-:Y:S01]  /*e040*/  STL [R1], R0 ;  /* 0x0000000001007387 */ /* 0x0009e20000100800 */
[----:B------:R-:W-:Y:S05]  /*e050*/  BRA `(.L_x_2361) ;  /* 0x0000003800c87947 */ /* 0x000fea0003800000 */
.L_x_2360:
[----:B-1----:R-:W-:Y:S01]  /*e060*/  VIADD R0, R18, 0x18400 ;  /* 0x0001840012007836 */ /* 0x002fe20000000000 */
        /* <DEDUP_REMOVED lines=11> */
[----:B---3--:R-:W-:-:S02]  /*e120*/  IMAD.U32 R7, RZ, RZ, UR9 ;  /* 0x00000009ff077e24 */ /* 0x008fc4000f8e00ff */
[----:B--2---:R-:W-:Y:S02]  /*e130*/  IMAD.U32 R10, RZ, RZ, UR4 ;  /* 0x00000004ff0a7e24 */ /* 0x004fe4000f8e00ff */
[----:B------:R-:W-:Y:S02]  /*e140*/  IMAD.U32 R11, RZ, RZ, UR5 ;  /* 0x00000005ff0b7e24 */ /* 0x000fe4000f8e00ff */
[----:B------:R-:W-:Y:S02]  /*e150*/  IMAD.MOV.U32 R8, RZ, RZ, 0x70 ;  /* 0x00000070ff087424 */ /* 0x000fe400078e00ff */
[----:B------:R-:W-:Y:S02]  /*e160*/  IMAD.MOV.U32 R12, RZ, RZ, 0x1 ;  /* 0x00000001ff0c7424 */ /* 0x000fe400078e00ff */
[----:B------:R-:W-:-:S07]  /*e170*/  IMAD.MOV.U32 R13, RZ, RZ, RZ ;  /* 0x000000ffff0d7224 */ /* 0x000fce00078e00ff */
[----:B------:R-:W-:-:S07]  /*e180*/  LEPC R20, `(.L_x_2363) ;  /* 0x000000001014794e */ /* 0x000fce0000000000 */
[----:B-1----:R-:W-:Y:S05]  /*e190*/  CALL.ABS.NOINC R2 ;  /* 0x0000000002007343 */ /* 0x002fea0003c00000 */
.L_x_2363:
[----:B------:R-:W-:Y:S05]  /*e1a0*/  BSYNC B6 ;  /* 0x0000000000067941 */ /* 0x000fea0003800000 */
.L_x_2362:
        /* <DEDUP_REMOVED lines=9> */
[----:B------:R-:W-:Y:S02]  /*e240*/  IMAD.U32 R4, RZ, RZ, UR6 ;  /* 0x00000006ff047e24 */ /* 0x000fe4000f8e00ff */
[----:B0-----:R-:W-:Y:S02]  /*e250*/  IMAD.U32 R5, RZ, RZ, UR7 ;  /* 0x00000007ff057e24 */ /* 0x001fe4000f8e00ff */
[----:B------:R-:W-:Y:S02]  /*e260*/  IMAD.U32 R6, RZ, RZ, UR8 ;  /* 0x00000008ff067e24 */ /* 0x000fe4000f8e00ff */
[----:B---3--:R-:W-:-:S02]  /*e270*/  IMAD.U32 R7, RZ, RZ, UR9 ;  /* 0x00000009ff077e24 */ /* 0x008fc4000f8e00ff */
[----:B--2---:R-:W-:Y:S02]  /*e280*/  IMAD.U32 R10, RZ, RZ, UR4 ;  /* 0x00000004ff0a7e24 */ /* 0x004fe4000f8e00ff */
[----:B------:R-:W-:Y:S02]  /*e290*/  IMAD.U32 R11, RZ, RZ, UR5 ;  /* 0x00000005ff0b7e24 */ /* 0x000fe4000f8e00ff */
[----:B------:R-:W-:Y:S02]  /*e2a0*/  IMAD.MOV.U32 R8, RZ, RZ, 0x70 ;  /* 0x00000070ff087424 */ /* 0x000fe400078e00ff */
[----:B------:R-:W-:Y:S02]  /*e2b0*/  IMAD.MOV.U32 R12, RZ, RZ, 0x1 ;  /* 0x00000001ff0c7424 */ /* 0x000fe400078e00ff */
[----:B-1----:R-:W-:-:S07]  /*e2c0*/  IMAD.MOV.U32 R13, RZ, RZ, RZ ;  /* 0x000000ffff0d7224 */ /* 0x002fce00078e00ff */
[----:B------:R-:W-:-:S07]  /*e2d0*/  LEPC R20, `(.L_x_2366) ;  /* 0x000000001014794e */ /* 0x000fce0000000000 */
[----:B----4-:R-:W-:Y:S05]  /*e2e0*/  CALL.ABS.NOINC R2 ;  /* 0x0000000002007343 */ /* 0x010fea0003c00000 */
.L_x_2366:
        /* <DEDUP_REMOVED lines=16> */
.L_x_2365:
[----:B------:R-:W-:Y:S05]  /*e3f0*/  BSYNC B6 ;  /* 0x0000000000067941 */ /* 0x000fea0003800000 */
.L_x_2364:
[----:B------:R-:W4:Y:S01]  /*e400*/  LDL.LU R4, [R1+0x1c] ;  /* 0x00001c0001047983 */ /* 0x000f220000300800 */
[----:B------:R-:W-:-:S03]  /*e410*/  ULDC.64 UR4, c[0x0][0x9f8] ;  /* 0x00027e0000047ab9 */ /* 0x000fc60000000a00 */
[----:B---3--:R-:W3:Y:S01]  /*e420*/  LDL R7, [R1+0x10] ;  /* 0x0000100001077983 */ /* 0x008ee20000100800 */
[----:B------:R-:W-:-:S03]  /*e430*/  ISETP.NE.U32.AND P0, PT, RZ, UR4, PT ;  /* 0x00000004ff007c0c */ /* 0x000fc6000bf05070 */
[----:B------:R-:W5:Y:S01]  /*e440*/  LDL R0, [R1+0x34] ;  /* 0x0000340001007983 */ /* 0x000f620000100800 */
[----:B------:R-:W-:-:S13]  /*e450*/  ISETP.NE.AND.EX P0, PT, RZ, UR5, PT, P0 ;  /* 0x00000005ff007c0c */ /* 0x000fda000bf05300 */
[----:B------:R-:W-:-:S04]  /*e460*/  @P0 IADD3 R2, P1, R17, UR4, RZ ;  /* 0x0000000411020c10 */ /* 0x000fc8000ff3e0ff */
[----:B----4-:R-:W-:Y:S01]  /*e470*/  @P0 IADD3.X R3, R4, UR5, RZ, P1, !PT ;  /* 0x0000000504030c10 */ /* 0x010fe20008ffe4ff */
[----:B------:R-:W-:-:S04]  /*e480*/  ULDC.64 UR4, c[0x0][0xa08] ;  /* 0x0002820000047ab9 */ /* 0x000fc80000000a00 */
[----:B---3--:R1:W0:Y:S02]  /*e490*/  @P0 LDG.E R7, desc[UR50][R2.64] ;  /* 0x0000003202070981 */ /* 0x008224000c1e1900 */
[----:B-1----:R-:W1:Y:S01]  /*e4a0*/  LDC.64 R2, c[0x0][0x418] ;  /* 0x00010600ff027b82 */ /* 0x002e620000000a00 */
[----:B-----5:R-:W-:Y:S01]  /*e4b0*/  VIADD R0, R0, 0xffffffff ;  /* 0xffffffff00007836 */ /* 0x020fe20000000000 */
[----:B0-----:R-:W-:Y:S01]  /*e4c0*/  SHF.R.S32.HI R8, RZ, 0x1f, R7 ;  /* 0x0000001fff087819 */ /* 0x001fe20000011407 */
[----:B------:R0:W-:Y:S04]  /*e4d0*/  @P0 STL [R1+0x10], R7 ;  /* 0x0000100701000387 */ /* 0x0001e80000100800 */
[----:B------:R0:W-:Y:S01]  /*e4e0*/  STL [R1+0x1c], R8 ;  /* 0x00001c0801007387 */ /* 0x0001e20000100800 */
[----:B-1----:R-:W-:Y:S01]  /*e4f0*/  LOP3.LUT P0, RZ, R2, UR4, RZ, 0xfc, !PT ;  /* 0x0000000402ff7c12 */ /* 0x002fe2000f80fcff */
[----:B------:R-:W-:-:S03]  /*e500*/  UMOV UR4, 0xffffffff ;  /* 0xffffffff00047882 */ /* 0x000fc60000000000 */
[----:B------:R-:W-:-:S04]  /*e510*/  LOP3.LUT P0, RZ, R3, UR5, RZ, 0xfc, P0 ;  /* 0x0000000503ff7c12 */ /* 0x000fc8000800fcff */
[----:B------:R-:W-:Y:S01]  /*e520*/  SEL R17, R7, RZ, !P0 ;  /* 0x000000ff07117207 */ /* 0x000fe20004000000 */
[----:B0-----:R-:W-:Y:S08]  /*e530*/  BRA.DIV UR4, `(.L_x_2367) ;  /* 0x0000004e049c7947 */ /* 0x001ff0000b800000 */
[----:B------:R-:W0:Y:S02]  /*e540*/  S2R R4, SR_TID.X ;  /* 0x0000000000047919 */ /* 0x000e240000002100 */
[----:B0-----:R-:W-:-:S04]  /*e550*/  SHF.R.U32.HI R4, RZ, 0x5, R4 ;  /* 0x00000005ff047819 */ /* 0x001fc80000011604 */
[----:B------:R-:W-:-:S05]  /*e560*/  LOP3.LUT R4, R4, 0x3, RZ, 0xc0, !PT ;  /* 0x0000000304047812 */ /* 0x000fca00078ec0ff */
[----:B------:R0:W1:Y:S02]  /*e570*/  SHFL.IDX PT, R14, R4, RZ, 0x1f ;  /* 0x00001fff040e7589 */ /* 0x00006400000e0000 */
.L_x_2470:
[----:B------:R-:W-:Y:S01]  /*e580*/  PLOP3.LUT P1, PT, PT, PT, PT, 0x8, 0x0 ;  /* 0x000000000000781c */ /* 0x000fe20003f2e170 */
[----:B------:R3:W-:Y:S01]  /*e590*/  STL [R1+0x8], R0 ;  /* 0x0000080001007387 */ /* 0x0007e20000100800 */
[----:B-1----:R-:W-:Y:S02]  /*e5a0*/  ISETP.NE.AND P0, PT, R14, RZ, PT ;  /* 0x000000ff0e00720c */ /* 0x002fe40003f05270 */
[----:B0-----:R-:W-:-:S05]  /*e5b0*/  P2R R4, PR, RZ, 0x2 ;  /* 0x00000002ff047803 */ /* 0x001fca0000000000 */
[----:B------:R3:W-:Y:S06]  /*e5c0*/  STL [R1+0x20], R4 ;  /* 0x0000200401007387 */ /* 0x0007ec0000100800 */
[----:B------:R-:W-:Y:S05]  /*e5d0*/  @P0 BRA `(.L_x_2368) ;  /* 0x0000000400180947 */ /* 0x000fea0003800000 */
[----:B------:R-:W-:-:S03]  /*e5e0*/  UMOV UR4, 0xffffffff ;  /* 0xffffffff00047882 */ /* 0x000fc60000000000 */
[----:B------:R-:W-:Y:S05]  /*e5f0*/  BRA.DIV UR4, `(.L_x_2369) ;  /* 0x0000004e04a07947 */ /* 0x000fea000b800000 */
[----:B------:R-:W-:-:S13]  /*e600*/  ELECT P6, URZ, PT ;  /* 0x00000000003f782f */ /* 0x000fda00038c0000 */
.L_x_2473:
[----:B------:R-:W-:Y:S05]  /*e610*/  @!P6 BRA `(.L_x_2368) ;  /* 0x000000040008e947 */ /* 0x000fea0003800000 */
[----:B------:R-:W-:-:S04]  /*e620*/  ISETP.NE.U32.AND P0, PT, R2, RZ, PT ;  /* 0x000000ff0200720c */ /* 0x000fc80003f05070 */
[----:B------:R-:W-:-:S13]  /*e630*/  ISETP.NE.AND.EX P0, PT, R3, RZ, PT, P0 ;  /* 0x000000ff0300720c */ /* 0x000fda0003f05300 */
[----:B------:R-:W-:Y:S05]  /*e640*/  @!P0 BRA `(.L_x_2370) ;  /* 0x0000000000508947 */ /* 0x000fea0003800000 */
[----:B------:R-:W0:Y:S01]  /*e650*/  LDC R6, c[0x0][0x43c] ;  /* 0x00010f00ff067b82 */ /* 0x000e220000000800 */
[----:B------:R-:W-:Y:S01]  /*e660*/  IMAD.MOV.U32 R9, RZ, RZ, R0 ;  /* 0x000000ffff097224 */ /* 0x000fe200078e0000 */
[----:B------:R-:W-:-:S03]  /*e670*/  ULDC.64 UR4, c[0x0][0x428] ;  /* 0x00010a0000047ab9 */ /* 0x000fc60000000a00 */
[----:B---3--:R-:W-:Y:S01]  /*e680*/  IMAD.MOV.U32 R0, RZ, RZ, R9 ;  /* 0x000000ffff007224 */ /* 0x008fe200078e0009 */
[----:B0-----:R-:W-:-:S13]  /*e690*/  ISETP.NE.AND P0, PT, R6, 0x1, PT ;  /* 0x000000010600780c */ /* 0x001fda0003f05270 */
[----:B------:R-:W0:Y:S02]  /*e6a0*/  @P0 LDC.64 R4, c[0x0][0x440] ;  /* 0x00011000ff040b82 */ /* 0x000e240000000a00 */
[----:B0-----:R-:W-:-:S05]  /*e6b0*/  @P0 IMAD.HI.U32 R4, R9, R4, RZ ;  /* 0x0000000409040227 */ /* 0x001fca00078e00ff */
        /* <DEDUP_REMOVED lines=13> */
.L_x_2370:
[----:B0-----:R-:W4:Y:S01]  /*e790*/  LDL R2, [R1+0x14] ;  /* 0x0000140001027983 */ /* 0x001f220000100800 */
[----:B---3--:R-:W-:Y:S01]  /*e7a0*/  IMAD R0, R19, 0x8, R18 ;  /* 0x0000000813007824 */ /* 0x008fe200078e0212 */
[----:B----4-:R-:W-:-:S04]  /*e7b0*/  SHF.L.U32 R2, R2, 0x1f, RZ ;  /* 0x0000001f02027819 */ /* 0x010fc800000006ff */
[----:B------:R-:W0:Y:S02]  /*e7c0*/  SYNCS.PHASECHK.TRANS64.TRYWAIT P0, [R0+URZ+0x28840], R2 ;  /* 0x02884002000075a7 */ /* 0x000e24000800017f */
[----:B0-----:R-:W-:Y:S05]  /*e7d0*/  @!P0 BRA `(.L_x_2371) ;  /* 0x0000004c00488947 */ /* 0x001fea0003800000 */
.L_x_2474:
[----:B------:R-:W1:Y:S02]  /*e7e0*/  S2R R3, SR_TID.X ;  /* 0x0000000000037919 */ /* 0x000e640000002100 */
[----:B-1----:R-:W-:-:S04]  /*e7f0*/  LOP3.LUT R3, R3, 0x7f, RZ, 0xc0, !PT ;  /* 0x0000007f03037812 */ /* 0x002fc800078ec0ff */
[----:B------:R-:W-:-:S13]  /*e800*/  ISETP.NE.AND P0, PT, R3, RZ, PT ;  /* 0x000000ff0300720c */ /* 0x000fda0003f05270 */
[----:B------:R-:W-:Y:S05]  /*e810*/  @P0 BRA `(.L_x_2372) ;  /* 0x00000000001c0947 */ /* 0x000fea0003800000 */
[----:B------:R-:W1:Y:S01]  /*e820*/  S2R R3, SR_TID.X ;  /* 0x0000000000037919 */ /* 0x000e620000002100 */
[----:B0-----:R-:W-:-:S04]  /*e830*/  IMAD.MOV.U32 R2, RZ, RZ, 0x8000 ;  /* 0x00008000ff027424 */ /* 0x001fc800078e00ff */
[----:B------:R3:W-:Y:S01]  /*e840*/  SYNCS.ARRIVE.TRANS64 RZ, [R0+URZ+0x28830], R2 ;  /* 0x0288300200ff79a7 */ /* 0x0007e2000800003f */
[----:B-1----:R-:W-:-:S04]  /*e850*/  LOP3.LUT R3, R3, 0x1f, RZ, 0xc0, !PT ;  /* 0x0000001f03037812 */ /* 0x002fc800078ec0ff */
[----:B------:R-:W-:-:S13]  /*e860*/  ISETP.NE.AND P0, PT, R3, RZ, PT ;  /* 0x000000ff0300720c */ /* 0x000fda0003f05270 */
[----:B---3--:R-:W-:Y:S05]  /*e870*/  @!P0 BRA `(.L_x_2372) ;  /* 0x0000000000048947 */ /* 0x008fea0003800000 */
[----:B------:R-:W-:Y:S01]  /*e880*/  BPT.TRAP 0x1 ;  /* 0x000000040000795c */ /* 0x000fe20000300000 */
.L_x_2372:
[----:B------:R-:W3:Y:S04]  /*e890*/  LDL R3, [R1+0x8] ;  /* 0x0000080001037983 */ /* 0x000ee80000100800 */
[----:B0-----:R-:W4:Y:S01]  /*e8a0*/  LDL R2, [R1+0x18] ;  /* 0x0000180001027983 */ /* 0x001f220000100800 */
[----:B------:R-:W-:Y:S01]  /*e8b0*/  R2UR UR9, R0 ;  /* 0x00000000000972ca */ /* 0x000fe200000e0000 */
[----:B------:R-:W-:Y:S01]  /*e8c0*/  IMAD R0, R19, 0x8000, R18 ;  /* 0x0000800013007824 */ /* 0x000fe200078e0212 */
[----:B------:R-:W-:Y:S01]  /*e8d0*/  UIADD3 UR4, UP0, UR38, 0x370, URZ ;  /* 0x0000037026047890 */ /* 0x000fe2000ff1e03f */
[----:B------:R-:W-:Y:S01]  /*e8e0*/  R2UR UR12, R16 ;  /* 0x00000000100c72ca */ /* 0x000fe200000e0000 */
[----:B------:R-:W-:Y:S01]  /*e8f0*/  UMOV UR10, URZ ;  /* 0x0000003f000a7c82 */ /* 0x000fe20008000000 */
[----:B-----5:R-:W-:Y:S01]  /*e900*/  R2UR UR13, R17 ;  /* 0x00000000110d72ca */ /* 0x020fe200000e0000 */
[----:B------:R-:W-:Y:S01]  /*e910*/  UMOV UR7, 0x14f00000 ;  /* 0x14f0000000077882 */ /* 0x000fe20000000000 */
[----:B------:R-:W-:Y:S01]  /*e920*/  R2UR UR6, R0 ;  /* 0x00000000000672ca */ /* 0x000fe200000e0000 */
[----:B------:R-:W-:Y:S01]  /*e930*/  UMOV UR15, 0x40 ;  /* 0x00000040000f7882 */ /* 0x000fe20000000000 */
[----:B------:R-:W-:-:S04]  /*e940*/  PLOP3.LUT P0, PT, PT, PT, PT, 0x80, 0x0 ;  /* 0x000000000000781c */ /* 0x000fc80003f0f070 */
[----:B------:R-:W-:Y:S01]  /*e950*/  UIADD3 UR9, UR9, 0x28830, URZ ;  /* 0x0002883009097890 */ /* 0x000fe2000fffe03f */
[----:B------:R-:W-:-:S05]  /*e960*/  P2R R0, PR, RZ, 0x1 ;  /* 0x00000001ff007803 */ /* 0x000fca0000000000 */
[----:B------:R0:W-:Y:S01]  /*e970*/  STL [R1+0x20], R0 ;  /* 0x0000200001007387 */ /* 0x0001e20000100800 */
[----:B------:R-:W-:Y:S02]  /*e980*/  UIADD3 UR8, UR6, 0x18400, URZ ;  /* 0x0001840006087890 */ /* 0x000fe4000fffe03f */
[----:B------:R-:W-:-:S03]  /*e990*/  UIADD3 UR14, UR6, 0x1c400, URZ ;  /* 0x0001c400060e7890 */ /* 0x000fc6000fffe03f */
[----:B------:R-:W-:Y:S01]  /*e9a0*/  UMOV UR6, 0x0 ;  /* 0x0000000000067882 */ /* 0x000fe20000000000 */
[----:B---3--:R-:W-:Y:S02]  /*e9b0*/  R2UR UR11, R3 ;  /* 0x00000000030b72ca */ /* 0x008fe400000e0000 */
[----:B----4-:R-:W-:-:S13]  /*e9c0*/  R2UR UR5, R2 ;  /* 0x00000000020572ca */ /* 0x010fda00000e0000 */
[----:B------:R-:W-:Y:S02]  /*e9d0*/  ULEA UR11, UR11, UR5, 0x7 ;  /* 0x000000050b0b7291 */ /* 0x000fe4000f8e383f */
[----:B------:R-:W-:-:S09]  /*e9e0*/  UIADD3.X UR5, URZ, UR39, URZ, UP0, !UPT ;  /* 0x000000273f057290 */ /* 0x000fd200087fe43f */
[----:B------:R1:W-:Y:S02]  /*e9f0*/  UTMALDG.4D [UR8], [UR4], desc[UR6] ;  /* 0x00000608040075b4 */ /* 0x0003e40008019000 */
[----:B-1----:R-:W-:Y:S01]  /*ea00*/  UMOV UR8, UR14 ;  /* 0x0000000e00087c82 */ /* 0x002fe20008000000 */
[----:B------:R-:W-:Y:S02]  /*ea10*/  UMOV UR10, UR15 ;  /* 0x0000000f000a7c82 */ /* 0x000fe40008000000 */
[----:B------:R0:W-:Y:S02]  /*ea20*/  UTMALDG.4D [UR8], [UR4], desc[UR6] ;  /* 0x00000608040075b4 */ /* 0x0001e40008019000 */
[----:B0-----:R-:W-:Y:S01]  /*ea30*/  NOP ;  /* 0x0000000000007918 */ /* 0x001fe20000000000 */
.L_x_2368:
[----:B------:R-:W4:Y:S04]  /*ea40*/  LDL.LU R3, [R1+0x38] ;  /* 0x0000380001037983 */ /* 0x000f280000300800 */
[----:B------:R-:W5:Y:S04]  /*ea50*/  LDL.LU R5, [R1+0x2c] ;  /* 0x00002c0001057983 */ /* 0x000f680000300800 */
        /* <DEDUP_REMOVED lines=10> */
[----:B----4-:R-:W-:Y:S02]  /*eb00*/  SHF.R.S32.HI R0, RZ, 0x1f, R3 ;  /* 0x0000001fff007819 */ /* 0x010fe40000011403 */
[----:B-----5:R-:W-:-:S03]  /*eb10*/  SEL R5, R5, RZ, !P0 ;  /* 0x000000ff05057207 */ /* 0x020fc60004000000 */
        /* <DEDUP_REMOVED lines=10> */
[----:B0-----:R-:W-:Y:S01]  /*ebc0*/  MOV R2, 0x0 ;  /* 0x0000000000027802 */ /* 0x001fe20000000f00 */
        /* <DEDUP_REMOVED lines=14> */
[----:B0-----:R-:W-:Y:S05]  /*ecb0*/  CALL.ABS.NOINC R2 ;  /* 0x0000000002007343 */ /* 0x001fea0003c00000 */
.L_x_2374:
[----:B------:R-:W-:Y:S05]  /*ecc0*/  BSYNC B6 ;  /* 0x0000000000067941 */ /* 0x000fea0003800000 */
.L_x_2373:
[----:B0-----:R-:W3:Y:S01]  /*ecd0*/  LDL.LU R0, [R1+0x44] ;  /* 0x0000440001007983 */ /* 0x001ee20000300800 */
[----:B------:R-:W-:Y:S01]  /*ece0*/  ULDC.64 UR4, c[0x0][0x2d8] ;  /* 0x0000b60000047ab9 */ /* 0x000fe20000000a00 */
[----:B------:R-:W0:Y:S01]  /*ecf0*/  LDC R7, c[0x0][0x448] ;  /* 0x00011200ff077b82 */ /* 0x000e220000000800 */
[----:B------:R-:W-:Y:S01]  /*ed00*/  ULDC.64 UR6, c[0x0][0x280] ;  /* 0x0000a00000067ab9 */ /* 0x000fe20000000a00 */
[----:B------:R-:W4:Y:S04]  /*ed10*/  LDL.LU R5, [R1+0x38] ;  /* 0x0000380001057983 */ /* 0x000f280000300800 */
[----:B------:R-:W4:Y:S04]  /*ed20*/  LDL.LU.64 R2, [R1+0x50] ;  /* 0x0000500001027983 */ /* 0x000f280000300a00 */
[----:B------:R-:W2:Y:S04]  /*ed30*/  LDL.LU R4, [R1+0x2c] ;  /* 0x00002c0001047983 */ /* 0x000ea80000300800 */
[----:B------:R-:W2:Y:S01]  /*ed40*/  LDL R8, [R1+0x4] ;  /* 0x0000040001087983 */ /* 0x000ea20000100800 */
[----:B------:R-:W1:Y:S01]  /*ed50*/  S2R R9, SR_TID.X ;  /* 0x0000000000097919 */ /* 0x000e620000002100 */
[----:B0-----:R-:W-:-:S13]  /*ed60*/  ISETP.NE.AND P0, PT, R7, 0x1, PT ;  /* 0x000000010700780c */ /* 0x001fda0003f05270 */
[----:B------:R-:W0:Y:S01]  /*ed70*/  @P0 LDC R6, c[0x0][0x450] ;  /* 0x00011400ff060b82 */ /* 0x000e220000000800 */
[----:B-1----:R-:W-:-:S05]  /*ed80*/  IMAD.SHL.U32 R9, R9, 0x8, RZ ;  /* 0x0000000809097824 */ /* 0x002fca00078e00ff */
[----:B------:R-:W-:-:S04]  /*ed90*/  LOP3.LUT R9, R9, 0x38, RZ, 0xc0, !PT ;  /* 0x0000003809097812 */ /* 0x000fc800078ec0ff */
[----:B------:R-:W-:Y:S01]  /*eda0*/  LOP3.LUT R9, R9, 0x40, RZ, 0xfc, !PT ;  /* 0x0000004009097812 */ /* 0x000fe200078efcff */
[----:B----4-:R-:W-:Y:S02]  /*edb0*/  IMAD.MOV.U32 R3, RZ, RZ, R5 ;  /* 0x000000ffff037224 */ /* 0x010fe400078e0005 */
[----:B------:R-:W1:Y:S01]  /*edc0*/  S2R R5, SR_TID.X ;  /* 0x0000000000057919 */ /* 0x000e620000002100 */
[----:B------:R-:W-:-:S04]  /*edd0*/  IMAD.WIDE.U32 R2, R16, UR4, R2 ;  /* 0x0000000410027c25 */ /* 0x000fc8000f8e0002 */
[----:B------:R-:W-:Y:S01]  /*ede0*/  IMAD R3, R16, UR5, R3 ;  /* 0x0000000510037c24 */ /* 0x000fe2000f8e0203 */
[----:B------:R-:W-:Y:S02]  /*edf0*/  ULDC.64 UR4, c[0x0][0x2e0] ;  /* 0x0000b80000047ab9 */ /* 0x000fe40000000a00 */
[----:B---3--:R-:W-:Y:S02]  /*ee00*/  IMAD R0, R0, UR4, RZ ;  /* 0x0000000400007c24 */ /* 0x008fe4000f8e02ff */
[----:B--2---:R-:W-:-:S04]  /*ee10*/  IMAD.WIDE.U32 R2, R4, UR4, R2 ;  /* 0x0000000404027c25 */ /* 0x004fc8000f8e0002 */
[----:B------:R-:W-:Y:S01]  /*ee20*/  IMAD R0, R4, UR5, R0 ;  /* 0x0000000504007c24 */ /* 0x000fe2000f8e0200 */
[----:B------:R-:W-:Y:S01]  /*ee30*/  ULDC.64 UR4, c[0x0][0x2d0] ;  /* 0x0000b40000047ab9 */ /* 0x000fe20000000a00 */
[----:B------:R-:W2:Y:S02]  /*ee40*/  S2R R4, SR_TID.X ;  /* 0x0000000000047919 */ /* 0x000ea40000002100 */
[----:B------:R-:W-:Y:S01]  /*ee50*/  IMAD.IADD R3, R3, 0x1, R0 ;  /* 0x0000000103037824 */ /* 0x000fe200078e0200 */
[----:B-1----:R-:W-:-:S04]  /*ee60*/  LOP3.LUT R5, R5, 0x7f, RZ, 0xc0, !PT ;  /* 0x0000007f05057812 */ /* 0x002fc800078ec0ff */
[----:B------:R-:W-:Y:S01]  /*ee70*/  SHF.R.U32.HI R5, RZ, 0x3, R5 ;  /* 0x00000003ff057819 */ /* 0x000fe20000011605 */
[----:B--2---:R-:W-:-:S05]  /*ee80*/  IMAD.SHL.U32 R4, R4, 0x10, RZ ;  /* 0x0000001004047824 */ /* 0x004fca00078e00ff */
[----:B------:R-:W-:Y:S02]  /*ee90*/  LOP3.LUT R4, R5, 0x70, R4, 0xf8, !PT ;  /* 0x0000007005047812 */ /* 0x000fe400078ef804 */
[----:B------:R-:W1:Y:S03]  /*eea0*/  @P0 LDC R5, c[0x0][0x44c] ;  /* 0x00011300ff050b82 */ /* 0x000e660000000800 */
[----:B------:R-:W-:-:S04]  /*eeb0*/  IMAD R4, R8, 0x80, R4 ;  /* 0x0000008008047824 */ /* 0x000fc800078e0204 */
[----:B------:R-:W-:Y:S02]  /*eec0*/  IMAD.MOV.U32 R0, RZ, RZ, R4 ;  /* 0x000000ffff007224 */ /* 0x000fe400078e0004 */
[----:B-1----:R-:W-:-:S05]  /*eed0*/  @P0 IMAD.HI.U32 R5, R4, R5, RZ ;  /* 0x0000000504050227 */ /* 0x002fca00078e00ff */
[----:B0-----:R-:W-:-:S05]  /*eee0*/  @P0 SHF.R.U32.HI R0, RZ, R6, R5 ;  /* 0x00000006ff000219 */ /* 0x001fca0000011605 */
[----:B------:R-:W-:Y:S02]  /*eef0*/  IMAD.MOV R5, RZ, RZ, -R0 ;  /* 0x000000ffff057224 */ /* 0x000fe400078e0a00 */
[----:B------:R-:W-:-:S04]  /*ef00*/  IMAD.WIDE.U32 R2, R0, UR4, R2 ;  /* 0x0000000400027c25 */ /* 0x000fc8000f8e0002 */
[----:B------:R-:W-:Y:S01]  /*ef10*/  IMAD R4, R7, R5, R4 ;  /* 0x0000000507047224 */ /* 0x000fe200078e0204 */
[----:B------:R-:W-:-:S05]  /*ef20*/  SHF.R.S32.HI R5, RZ, 0x1f, R0 ;  /* 0x0000001fff057819 */ /* 0x000fca0000011400 */
[----:B------:R-:W-:-:S04]  /*ef30*/  IMAD R5, R5, UR4, RZ ;  /* 0x0000000405057c24 */ /* 0x000fc8000f8e02ff */
[----:B------:R-:W-:Y:S01]  /*ef40*/  IMAD R0, R0, UR5, R5 ;  /* 0x0000000500007c24 */ /* 0x000fe2000f8e0205 */
[----:B------:R-:W-:Y:S01]  /*ef50*/  ULDC.64 UR4, c[0x0][0x2c8] ;  /* 0x0000b20000047ab9 */ /* 0x000fe20000000a00 */
[----:B------:R-:W0:Y:S02]  /*ef60*/  S2R R5, SR_TID.X ;  /* 0x0000000000057919 */ /* 0x000e240000002100 */
        /* <DEDUP_REMOVED lines=9> */
[----:B------:R-:W-:Y:S02]  /*f000*/  IMAD.IADD R0, R3, 0x1, R0 ;  /* 0x0000000103007824 */ /* 0x000fe400078e0200 */
[----:B0-----:R-:W-:-:S05]  /*f010*/  IMAD.SHL.U32 R10, R5, 0x8, RZ ;  /* 0x00000008050a7824 */ /* 0x001fca00078e00ff */
[----:B------:R-:W-:-:S04]  /*f020*/  LOP3.LUT R10, R10, 0x38, RZ, 0xc0, !PT ;  /* 0x000000380a0a7812 */ /* 0x000fc800078ec0ff */
[----:B------:R-:W-:Y:S01]  /*f030*/  ISETP.GE.AND P0, PT, R10, UR4, PT ;  /* 0x000000040a007c0c */ /* 0x000fe2000bf06270 */
[----:B------:R-:W-:Y:S01]  /*f040*/  UMOV UR4, 0xffffffff ;  /* 0xffffffff00047882 */ /* 0x000fe20000000000 */
[----:B------:R-:W-:Y:S02]  /*f050*/  LEA.HI.X R3, R2, UR7, R0, 0x1, P2 ;  /* 0x0000000702037c11 */ /* 0x000fe400090f0c00 */
[----:B-1----:R-:W-:Y:S09]  /*f060*/  BRA.DIV UR4, `(.L_x_2375) ;  /* 0x0000004604387947 */ /* 0x002ff2000b800000 */
[----:B------:R-:W0:Y:S01]  /*f070*/  S2R R6, SR_TID.X ;  /* 0x0000000000067919 */ /* 0x000e220000002100 */
[----:B------:R-:W2:Y:S01]  /*f080*/  LDL.LU R8, [R1+0x4] ;  /* 0x0000040001087983 */ /* 0x000ea20000300800 */
[----:B0-----:R-:W-:-:S04]  /*f090*/  LOP3.LUT R6, R6, 0x7f, RZ, 0xc0, !PT ;  /* 0x0000007f06067812 */ /* 0x001fc800078ec0ff */
[----:B------:R-:W-:Y:S02]  /*f0a0*/  SHF.R.U32.HI R11, RZ, 0x3, R6 ;  /* 0x00000003ff0b7819 */ /* 0x000fe40000011606 */
[----:B------:R-:W3:Y:S03]  /*f0b0*/  LDL.LU R6, [R1+0x40] ;  /* 0x0000400001067983 */ /* 0x000ee60000300800 */
[----:B--2---:R-:W-:-:S04]  /*f0c0*/  IMAD R2, R8, 0x80, R11 ;  /* 0x0000008008027824 */ /* 0x004fc800078e020b */
        /* <DEDUP_REMOVED lines=74> */
.L_x_2491:
        /* <DEDUP_REMOVED lines=11> */
.L_x_2377:
[----:B------:R-:W-:Y:S05]  /*f620*/  BSYNC B0 ;  /* 0x0000000000007941 */ /* 0x000fea0003800000 */
.L_x_2376:
[----:B------:R-:W-:Y:S01]  /*f630*/  NOP ;  /* 0x0000000000007918 */ /* 0x000fe20000000000 */
[----:B------:R-:W-:Y:S01]  /*f640*/  PLOP3.LUT P0, PT, PT, PT, PT, 0x80, 0x0 ;  /* 0x000000000000781c */ /* 0x000fe20003f0f070 */
[----:B0-----:R-:W-:-:S12]  /*f650*/  VIADD R6, R18, 0x28800 ;  /* 0x0002880012067836 */ /* 0x001fd80000000000 */
.L_x_2378:
        /* <DEDUP_REMOVED lines=18> */
.L_x_2492:
[----:B------:R-:W-:Y:S05]  /*f780*/  BSYNC B0 ;  /* 0x0000000000007941 */ /* 0x000fea0003800000 */
.L_x_2379:
        /* <DEDUP_REMOVED lines=27> */
[----:B--2---:R-:W-:Y:S02]  /*f940*/  ISETP.NE.AND P1, PT, R4, RZ, PT ;  /* 0x000000ff0400720c */ /* 0x004fe40003f25270 */
        /* <DEDUP_REMOVED lines=26> */
.L_x_2387:
[----:B------:R-:W-:Y:S01]  /*faf0*/  IMAD R3, R8, 0x8, R18 ;  /* 0x0000000808037824 */ /* 0x000fe200078e0212 */
[----:B------:R-:W-:Y:S01]  /*fb00*/  SHF.L.U32 R2, R11, 0x1f, RZ ;  /* 0x0000001f0b027819 */ /* 0x000fe200000006ff */
[----:B------:R-:W-:Y:S03]  /*fb10*/  BSSY B3, `(.L_x_2388) ;  /* 0x0000003000037945 */ /* 0x000fe60003800000 */
[----:B------:R-:W1:Y:S02]  /*fb20*/  SYNCS.PHASECHK.TRANS64.TRYWAIT P0, [R3+URZ+0x28840], R2 ;  /* 0x02884002030075a7 */ /* 0x000e64000800017f */
[----:B-1----:R-:W-:Y:S05]  /*fb30*/  @!P0 BRA `(.L_x_2389) ;  /* 0x0000004400508947 */ /* 0x002fea0003800000 */
.L_x_2493:
[----:B------:R-:W-:Y:S05]  /*fb40*/  BSYNC B3 ;  /* 0x0000000000037941 */ /* 0x000fea0003800000 */
.L_x_2388:
        /* <DEDUP_REMOVED lines=12> */
.L_x_2391:
[----:B------:R-:W-:Y:S05]  /*fc10*/  BSYNC B3 ;  /* 0x0000000000037941 */ /* 0x000fea0003800000 */
.L_x_2390:
        /* <DEDUP_REMOVED lines=12> */
.L_x_2392:
        /* <DEDUP_REMOVED lines=16> */
.L_x_2393:
        /* <DEDUP_REMOVED lines=16> */
.L_x_2494:
[----:B------:R-:W-:Y:S05]  /*fee0*/  BSYNC B3 ;  /* 0x0000000000037941 */ /* 0x000fea0003800000 */
.L_x_2394:
        /* <DEDUP_REMOVED lines=12> */
.L_x_2397:
[----:B------:R-:W-:Y:S05]  /*ffb0*/  BSYNC B3 ;  /* 0x0000000000037941 */ /* 0x000fea0003800000 */
.L_x_2396:
        /* <DEDUP_REMOVED lines=13> */
.L_x_2398:
        /* <DEDUP_REMOVED lines=15> */
.L_x_2399:
        /* <DEDUP_REMOVED lines=12> */
.L_x_2386:
[----:B------:R-:W-:Y:S05]  /*10240*/  BSYNC B1 ;  /* 0x0000000000017941 */ /* 0x000fea0003800000 */
.L_x_2385:
[----:B0-----:R-:W2:Y:S01]  /*10250*/  LDL.LU R0, [R1+0x34] ;  /* 0x0000340001007983 */ /* 0x001ea20000300800 */
[----:B------:R-:W-:-:S03]  /*10260*/  IMAD.MOV.U32 R19, RZ, RZ, R8 ;  /* 0x000000ffff137224 */ /* 0x000fc600078e0008 */
[----:B------:R0:W-:Y:S02]  /*10270*/  STL [R1+0x14], R11 ;  /* 0x0000140b01007387 */ /* 0x0001e40000100800 */
[----:B0-2---:R-:W-:-:S07]  /*10280*/  VIADD R0, R0, 0xfffffffd ;  /* 0xfffffffd00007836 */ /* 0x005fce0000000000 */
.L_x_2384:
[----:B------:R-:W-:Y:S05]  /*10290*/  BSYNC B2 ;  /* 0x0000000000027941 */ /* 0x000fea0003800000 */
.L_x_2383:
[----:B------:R-:W-:Y:S01]  /*102a0*/  VIADD R10, R10, 0xfffffffe ;  /* 0xfffffffe0a0a7836 */ /* 0x000fe20000000000 */
[----:B------:R-:W-:-:S04]  /*102b0*/  LOP3.LUT R7, RZ, R7, RZ, 0x33, !PT ;  /* 0x00000007ff077212 */ /* 0x000fc800078e33ff */
[----:B------:R-:W-:-:S13]  /*102c0*/  ISETP.NE.AND P0, PT, R10, R7, PT ;  /* 0x000000070a00720c */ /* 0x000fda0003f05270 */
[----:B------:R-:W-:Y:S05]  /*102d0*/  @!P0 BRA `(.L_x_2382) ;  /* 0x0000001000cc8947 */ /* 0x000fea0003800000 */
[----:B------:R-:W-:-:S07]  /*102e0*/  IMAD.MOV.U32 R9, RZ, RZ, R17 ;  /* 0x000000ffff097224 */ /* 0x000fce00078e0011 */
.L_x_2430:
        /* <DEDUP_REMOVED lines=8> */
[----:B--2---:R-:W-:Y:S02]  /*10370*/  ISETP.NE.AND P1, PT, R3, RZ, PT ;  /* 0x000000ff0300720c */ /* 0x004fe40003f25270 */
        /* <DEDUP_REMOVED lines=26> */
.L_x_2402:
[----:B------:R-:W-:Y:S01]  /*10520*/  IMAD R3, R4, 0x8, R18 ;  /* 0x0000000804037824 */ /* 0x000fe200078e0212 */
[----:B------:R-:W-:Y:S01]  /*10530*/  SHF.L.U32 R2, R5, 0x1f, RZ ;  /* 0x0000001f05027819 */ /* 0x000fe200000006ff */
[----:B------:R-:W-:Y:S03]  /*10540*/  BSSY B2, `(.L_x_2403) ;  /* 0x0000003000027945 */ /* 0x000fe60003800000 */
[----:B------:R-:W1:Y:S02]  /*10550*/  SYNCS.PHASECHK.TRANS64.TRYWAIT P0, [R3+URZ+0x28840], R2 ;  /* 0x02884002030075a7 */ /* 0x000e64000800017f */
[----:B-1----:R-:W-:Y:S05]  /*10560*/  @!P0 BRA `(.L_x_2404) ;  /* 0x0000003800ec8947 */ /* 0x002fea0003800000 */
.L_x_2495:
[----:B------:R-:W-:Y:S05]  /*10570*/  BSYNC B2 ;  /* 0x0000000000027941 */ /* 0x000fea0003800000 */
.L_x_2403:
        /* <DEDUP_REMOVED lines=12> */
.L_x_2406:
[----:B------:R-:W-:Y:S05]  /*10640*/  BSYNC B2 ;  /* 0x0000000000027941 */ /* 0x000fea0003800000 */
.L_x_2405:
        /* <DEDUP_REMOVED lines=12> */
.L_x_2407:
        /* <DEDUP_REMOVED lines=16> */
.L_x_2408:
        /* <DEDUP_REMOVED lines=16> */
.L_x_2496:
[----:B------:R-:W-:Y:S05]  /*10910*/  BSYNC B2 ;  /* 0x0000000000027941 */ /* 0x000fea0003800000 */
.L_x_2409:
        /* <DEDUP_REMOVED lines=11> */
.L_x_2412:
[----:B------:R-:W-:Y:S05]  /*109d0*/  BSYNC B2 ;  /* 0x0000000000027941 */ /* 0x000fea0003800000 */
.L_x_2411:
        /* <DEDUP_REMOVED lines=12> */
.L_x_2413:
        /* <DEDUP_REMOVED lines=15> */
.L_x_2414:
        /* <DEDUP_REMOVED lines=12> */
.L_x_2401:
[----:B------:R-:W-:Y:S05]  /*10c50*/  BSYNC B1 ;  /* 0x0000000000017941 */ /* 0x000fea0003800000 */
.L_x_2400:
[----:B------:R-:W2:Y:S01]  /*10c60*/  LDL R2, [R1+0x20] ;  /* 0x0000200001027983 */ /* 0x000ea20000100800 */
[----:B------:R-:W-:Y:S01]  /*10c70*/  VIADD R19, R4, 0x1 ;  /* 0x0000000104137836 */ /* 0x000fe20000000000 */
[----:B------:R-:W-:Y:S01]  /*10c80*/  BSSY B1, `(.L_x_2415) ;  /* 0x0000094000017945 */ /* 0x000fe20003800000 */
[----:B0-----:R-:W-:-:S03]  /*10c90*/  VIADD R7, R0, 0xffffffff ;  /* 0xffffffff00077836 */ /* 0x001fc60000000000 */
[----:B------:R-:W-:-:S04]  /*10ca0*/  ISETP.NE.AND P0, PT, R19, 0x2, PT ;  /* 0x000000021300780c */ /* 0x000fc80003f05270 */
[----:B------:R-:W-:Y:S02]  /*10cb0*/  SEL R19, R19, RZ, P0 ;  /* 0x000000ff13137207 */ /* 0x000fe40000000000 */
[----:B--2---:R-:W-:Y:S02]  /*10cc0*/  ISETP.NE.AND P1, PT, R2, RZ, PT ;  /* 0x000000ff0200720c */ /* 0x004fe40003f25270 */
        /* <DEDUP_REMOVED lines=28> */
.L_x_2417:
[----:B------:R-:W-:Y:S01]  /*10e90*/  IMAD R2, R19, 0x8, R18 ;  /* 0x0000000813027824 */ /* 0x000fe200078e0212 */
[----:B------:R-:W-:Y:S01]  /*10ea0*/  SHF.L.U32 R3, R12, 0x1f, RZ ;  /* 0x0000001f0c037819 */ /* 0x000fe200000006ff */
[----:B------:R-:W-:Y:S03]  /*10eb0*/  BSSY B2, `(.L_x_2418) ;  /* 0x0000003000027945 */ /* 0x000fe60003800000 */
[----:B------:R-:W2:Y:S02]  /*10ec0*/  SYNCS.PHASECHK.TRANS64.TRYWAIT P0, [R2+URZ+0x28840], R3 ;  /* 0x02884003020075a7 */ /* 0x000ea4000800017f */
[----:B--2---:R-:W-:Y:S05]  /*10ed0*/  @!P0 BRA `(.L_x_2419) ;  /* 0x0000003000b88947 */ /* 0x004fea0003800000 */
.L_x_2497:
[----:B------:R-:W-:Y:S05]  /*10ee0*/  BSYNC B2 ;  /* 0x0000000000027941 */ /* 0x000fea0003800000 */
.L_x_2418:
        /* <DEDUP_REMOVED lines=12> */
.L_x_2421:
[----:B------:R-:W-:Y:S05]  /*10fb0*/  BSYNC B2 ;  /* 0x0000000000027941 */ /* 0x000fea0003800000 */
.L_x_2420:
        /* <DEDUP_REMOVED lines=13> */
.L_x_2422:
        /* <DEDUP_REMOVED lines=16> */
.L_x_2423:
        /* <DEDUP_REMOVED lines=15> */
.L_x_2498:
[----:B------:R-:W-:Y:S05]  /*11280*/  BSYNC B2 ;  /* 0x0000000000027941 */ /* 0x000fea0003800000 */
.L_x_2424:
        /* <DEDUP_REMOVED lines=11> */
.L_x_2427:
[----:B------:R-:W-:Y:S05]  /*11340*/  BSYNC B2 ;  /* 0x0000000000027941 */ /* 0x000fea0003800000 */
.L_x_2426:
        /* <DEDUP_REMOVED lines=12> */
.L_x_2428:
        /* <DEDUP_REMOVED lines=15> */
.L_x_2429:
        /* <DEDUP_REMOVED lines=12> */
.L_x_2416:
[----:B------:R-:W-:Y:S05]  /*115c0*/  BSYNC B1 ;  /* 0x0000000000017941 */ /* 0x000fea0003800000 */
.L_x_2415:
[----:B------:R-:W2:Y:S01]  /*115d0*/  LDL R2, [R1+0x24] ;  /* 0x0000240001027983 */ /* 0x000ea20000100800 */
[----:B------:R-:W-:Y:S01]  /*115e0*/  VIADD R0, R0, 0xfffffffe ;  /* 0xfffffffe00007836 */ /* 0x000fe20000000000 */
[----:B--2---:R-:W-:-:S13]  /*115f0*/  ISETP.GT.AND P0, PT, R7, R2, PT ;  /* 0x000000020700720c */ /* 0x004fda0003f04270 */
[----:B------:R-:W-:Y:S05]  /*11600*/  @P0 BRA `(.L_x_2430) ;  /* 0xffffffec00380947 */ /* 0x000fea000383ffff */
.L_x_2382:
[----:B------:R-:W-:Y:S05]  /*11610*/  BSYNC B0 ;  /* 0x0000000000007941 */ /* 0x000fea0003800000 */
.L_x_2381:
        /* <DEDUP_REMOVED lines=8> */
[----:B------:R-:W2:Y:S08]  /*116a0*/  FLO.U32 R0, UR4 ;  /* 0x0000000400007d00 */ /* 0x000eb000080e0000 */
        /* <DEDUP_REMOVED lines=9> */
.L_x_2432:
[----:B------:R-:W-:Y:S05]  /*11740*/  BSYNC B0 ;  /* 0x0000000000007941 */ /* 0x000fea0003800000 */
.L_x_2431:
[----:B--2---:R-:W2:Y:S01]  /*11750*/  LDL.LU R0, [R1+0x20] ;  /* 0x0000200001007983 */ /* 0x004ea20000300800 */
[----:B------:R-:W-:Y:S01]  /*11760*/  BSSY B0, `(.L_x_2433) ;  /* 0x000003a000007945 */ /* 0x000fe20003800000 */
[----:B--2---:R-:W-:-:S13]  /*11770*/  ISETP.NE.AND P0, PT, R0, RZ, PT ;  /* 0x000000ff0000720c */ /* 0x004fda0003f05270 */
        /* <DEDUP_REMOVED lines=8> */
.L_x_2499:
[----:B------:R-:W-:Y:S05]  /*11800*/  BSYNC B1 ;  /* 0x0000000000017941 */ /* 0x000fea0003800000 */
.L_x_2435:
        /* <DEDUP_REMOVED lines=9> */
.L_x_2438:
[----:B------:R-:W-:Y:S05]  /*118a0*/  BSYNC B1 ;  /* 0x0000000000017941 */ /* 0x000fea0003800000 */
.L_x_2437:
        /* <DEDUP_REMOVED lines=12> */
.L_x_2439:
        /* <DEDUP_REMOVED lines=15> */
.L_x_2440:
        /* <DEDUP_REMOVED lines=10> */
.L_x_2434:
[----:B------:R-:W-:Y:S05]  /*11b00*/  BSYNC B0 ;  /* 0x0000000000007941 */ /* 0x000fea0003800000 */
.L_x_2433:
[----:B------:R-:W2:Y:S01]  /*11b10*/  LDL.LU R4, [R1+0x14] ;  /* 0x0000140001047983 */ /* 0x000ea20000300800 */
[----:B------:R-:W-:-:S05]  /*11b20*/  VIADD R19, R19, 0x1 ;  /* 0x0000000113137836 */ /* 0x000fca0000000000 */
[----:B------:R-:W-:-:S04]  /*11b30*/  ISETP.NE.AND P0, PT, R19, 0x2, PT ;  /* 0x000000021300780c */ /* 0x000fc80003f05270 */
[----:B------:R-:W-:Y:S02]  /*11b40*/  SEL R0, RZ, 0x1, P0 ;  /* 0x00000001ff007807 */ /* 0x000fe40000000000 */
[----:B------:R-:W-:Y:S02]  /*11b50*/  SEL R19, R19, RZ, P0 ;  /* 0x000000ff13137207 */ /* 0x000fe40000000000 */
[----:B--2---:R-:W-:-:S05]  /*11b60*/  LOP3.LUT R4, R4, R0, RZ, 0x3c, !PT ;  /* 0x0000000004047212 */ /* 0x004fca00078e3cff */
[----:B------:R2:W-:Y:S02]  /*11b70*/  STL [R1+0x14], R4 ;  /* 0x0000140401007387 */ /* 0x0005e40000100800 */
.L_x_2361:
[----:B------:R-:W-:Y:S05]  /*11b80*/  BSYNC B7 ;  /* 0x0000000000077941 */ /* 0x000fea0003800000 */
.L_x_2359:
[----:B----4-:R-:W4:Y:S02]  /*11b90*/  LDL R0, [R1+0x5c] ;  /* 0x00005c0001007983 */ /* 0x010f240000100800 */
[----:B----4-:R-:W-:-:S13]  /*11ba0*/  ISETP.NE.AND P0, PT, R0, RZ, PT ;  /* 0x000000ff0000720c */ /* 0x010fda0003f05270 */
[----:B------:R-:W-:Y:S05]  /*11bb0*/  @!P0 BRA `(.L_x_2441) ;  /* 0x00000000002c8947 */ /* 0x000fea0003800000 */
[----:B------:R-:W-:Y:S05]  /*11bc0*/  WARPSYNC.ALL ;  /* 0x0000000000007948 */ /* 0x000fea0003800000 */
[----:B------:R-:W4:Y:S08]  /*11bd0*/  S2UR UR5, SR_CgaCtaId ;  /* 0x00000000000579c3 */ /* 0x000f300000008800 */
[----:B------:R-:W-:Y:S06]  /*11be0*/  BAR.SYNC.DEFER_BLOCKING 0x5, 0x180 ;  /* 0x0146000000007b1d */ /* 0x000fec0000010000 */
[----:B------:R-:W-:-:S02]  /*11bf0*/  UMOV UR4, 0x400 ;  /* 0x0000040000047882 */ /* 0x000fc40000000000 */
[----:B----4-:R-:W-:-:S06]  /*11c00*/  ULEA UR4, UR5, UR4, 0x18 ;  /* 0x0000000405047291 */ /* 0x010fcc000f8ec03f */
[----:B------:R-:W-:-:S05]  /*11c10*/  IMAD.U32 R18, RZ, RZ, UR4 ;  /* 0x00000004ff127e24 */ /* 0x000fca000f8e00ff */
[----:B0123--:R-:W0:Y:S04]  /*11c20*/  LDS.128 R4, [R18+0x288d0] ;  /* 0x0288d00012047984 */ /* 0x00fe280000000c00 */
[----:B0-----:R0:W-:Y:S04]  /*11c30*/  STL.64 [R1], R4 ;  /* 0x0000000401007387 */ /* 0x0011e80000100a00 */
[----:B------:R0:W-:Y:S01]  /*11c40*/  STL.64 [R1+0x8], R6 ;  /* 0x0000080601007387 */ /* 0x0001e20000100a00 */
[----:B------:R-:W-:Y:S06]  /*11c50*/  BAR.ARV 0x4, 0x180 ;  /* 0x0106000000007b1d */ /* 0x000fec0000002000 */
[----:B------:R-:W-:Y:S05]  /*11c60*/  BRA `(.L_x_2442) ;  /* 0x00000010002c7947 */ /* 0x000fea0003800000 */
.L_x_2441:
[----:B------:R-:W4:Y:S01]  /*11c70*/  S2R R0, SR_TID.X ;  /* 0x0000000000007919 */ /* 0x000f220000002100 */
[----:B------:R-:W-:Y:S01]  /*11c80*/  UMOV UR4, 0xffffffff ;  /* 0xffffffff00047882 */ /* 0x000fe20000000000 */
[----:B----4-:R-:W-:-:S04]  /*11c90*/  LOP3.LUT R16, R0, 0x1f, RZ, 0xc0, !PT ;  /* 0x0000001f00107812 */ /* 0x010fc800078ec0ff */
[----:B------:R-:W-:Y:S01]  /*11ca0*/  ISETP.NE.AND P0, PT, R16, 0x1f, PT ;  /* 0x0000001f1000780c */ /* 0x000fe20003f05270 */
[----:B------:R-:W-:-:S12]  /*11cb0*/  BRA.DIV UR4, `(.L_x_2443) ;  /* 0x00000026047c7947 */ /* 0x000fd8000b800000 */
[----:B------:R-:W2:Y:S01]  /*11cc0*/  LDL.LU R3, [R1] ;  /* 0x0000000001037983 */ /* 0x000ea20000300800 */
[----:B------:R-:W-:-:S03]  /*11cd0*/  ULDC UR4, c[0x0][0xc3c] ;  /* 0x00030f0000047ab9 */ /* 0x000fc60000000800 */
[----:B01----:R-:W4:Y:S01]  /*11ce0*/  LDL R8, [R1+0xc] ;  /* 0x00000c0001087983 */ /* 0x003f220000100800 */
[----:B--2---:R-:W-:Y:S02]  /*11cf0*/  IMAD.MOV.U32 R10, RZ, RZ, R3 ;  /* 0x000000ffff0a7224 */ /* 0x004fe400078e0003 */
[----:B----4-:R-:W-:-:S05]  /*11d00*/  IMAD.IADD R0, R8, 0x1, R16 ;  /* 0x0000000108007824 */ /* 0x010fca00078e0210 */
[----:B------:R-:W-:-:S13]  /*11d10*/  ISETP.GE.OR P1, PT, R0, UR4, !P0 ;  /* 0x0000000400007c0c */ /* 0x000fda000c726670 */
[----:B------:R-:W0:Y:S08]  /*11d20*/  @!P1 LDC.64 R2, c[0x0][0xc80] ;  /* 0x00032000ff029b82 */ /* 0x000e300000000a00 */
[----:B---3--:R-:W1:Y:S01]  /*11d30*/  @!P1 LDC.64 R6, c[0x0][0xc78] ;  /* 0x00031e00ff069b82 */ /* 0x008e620000000a00 */
[----:B0-----:R-:W-:-:S05]  /*11d40*/  @!P1 IMAD.WIDE R2, R0, 0x4, R2 ;  /* 0x0000000400029825 */ /* 0x001fca00078e0202 */
[----:B------:R1:W2:Y:S02]  /*11d50*/  @!P1 LDG.E R5, desc[UR50][R2.64] ;  /* 0x0000003202059981 */ /* 0x0002a4000c1e1900 */
[----:B-1----:R-:W-:-:S05]  /*11d60*/  @!P1 IMAD.WIDE R2, R0, 0x4, R6 ;  /* 0x0000000400029825 */ /* 0x002fca00078e0206 */
[----:B------:R-:W3:Y:S01]  /*11d70*/  @!P1 LDG.E R8, desc[UR50][R2.64] ;  /* 0x0000003202089981 */ /* 0x000ee2000c1e1900 */
[----:B------:R-:W-:Y:S02]  /*11d80*/  CS2R R6, SRZ ;  /* 0x0000000000067805 */ /* 0x000fe4000001ff00 */
[C---:B------:R-:W-:Y:S02]  /*11d90*/  ISETP.GE.U32.AND P2, PT, R16.reuse, 0x2, PT ;  /* 0x000000021000780c */ /* 0x040fe40003f46070 */
[C---:B------:R-:W-:Y:S01]  /*11da0*/  ISETP.GE.U32.AND P3, PT, R16.reuse, 0x4, PT ;  /* 0x000000041000780c */ /* 0x040fe20003f66070 */
[----:B------:R-:W-:Y:S01]  /*11db0*/  SHFL.IDX PT, R4, R10, RZ, 0x1f ;  /* 0x00001fff0a047589 */ /* 0x000fe200000e0000 */
[C---:B------:R-:W-:Y:S02]  /*11dc0*/  ISETP.GE.U32.AND P4, PT, R16.reuse, 0x8, PT ;  /* 0x000000081000780c */ /* 0x040fe40003f86070 */
[----:B------:R-:W-:Y:S01]  /*11dd0*/  ISETP.GE.U32.AND P5, PT, R16, 0x10, PT ;  /* 0x000000101000780c */ /* 0x000fe20003fa6070 */
[----:B------:R-:W-:Y:S01]  /*11de0*/  SHFL.IDX PT, R0, R10, 0x1, 0x1f ;  /* 0x00201f000a007f89 */ /* 0x000fe200000e0000 */
[----:B--2---:R-:W-:-:S02]  /*11df0*/  @!P1 IMAD.MOV.U32 R6, RZ, RZ, R5 ;  /* 0x000000ffff069224 */ /* 0x004fc400078e0005 */
[----:B---3--:R-:W-:Y:S01]  /*11e00*/  @!P1 IMAD.MOV.U32 R7, RZ, RZ, R8 ;  /* 0x000000ffff079224 */ /* 0x008fe200078e0008 */
[----:B------:R-:W-:-:S03]  /*11e10*/  ISETP.NE.AND P1, PT, R16, RZ, PT ;  /* 0x000000ff1000720c */ /* 0x000fc60003f25270 */
[----:B------:R-:W-:-:S05]  /*11e20*/  IMAD R2, R7, R6, RZ ;  /* 0x0000000607027224 */ /* 0x000fca00078e02ff */
[----:B------:R-:W0:Y:S02]  /*11e30*/  SHFL.UP PT, R14, R2, 0x1, RZ ;  /* 0x04200000020e7989 */ /* 0x000e2400000e00ff */
[----:B0-----:R-:W-:-:S05]  /*11e40*/  SEL R5, R14, RZ, P1 ;  /* 0x000000ff0e057207 */ /* 0x001fca0000800000 */
[----:B------:R-:W-:Y:S02]  /*11e50*/  IMAD.IADD R2, R2, 0x1, R5 ;  /* 0x0000000102027824 */ /* 0x000fe400078e0205 */
[----:B------:R-:W-:-:S03]  /*11e60*/  IMAD.MOV.U32 R5, RZ, RZ, RZ ;  /* 0x000000ffff057224 */ /* 0x000fc600078e00ff */
        /* <DEDUP_REMOVED lines=13> */
.L_x_2509:
[----:B------:R-:W-:Y:S02]  /*11f40*/  ULDC UR4, c[0x0][0xc38] ;  /* 0x00030e0000047ab9 */ /* 0x000fe40000000800 */
[----:B------:R-:W-:-:S04]  /*11f50*/  IMAD.U32 R8, RZ, RZ, UR4 ;  /* 0x00000004ff087e24 */ /* 0x000fc8000f8e00ff */
[----:B-1----:R-:W-:-:S04]  /*11f60*/  IMAD R9, R9, R8, RZ ;  /* 0x0000000809097224 */ /* 0x002fc800078e02ff */
[----:B------:R-:W-:-:S05]  /*11f70*/  IMAD.IADD R0, R0, 0x1, R9 ;  /* 0x0000000100007824 */ /* 0x000fca00078e0209 */
[----:B------:R-:W-:-:S13]  /*11f80*/  ISETP.GT.AND P6, PT, R0, R4, PT ;  /* 0x000000040000720c */ /* 0x000fda0003fc4270 */
[----:B------:R-:W-:Y:S05]  /*11f90*/  @P6 BRA `(.L_x_2444) ;  /* 0x0000000000ac6947 */ /* 0x000fea0003800000 */
.L_x_2447:
        /* <DEDUP_REMOVED lines=37> */
.L_x_2517:
[----:B------:R-:W-:Y:S02]  /*121f0*/  ULDC UR4, c[0x0][0xc38] ;  /* 0x00030e0000047ab9 */ /* 0x000fe40000000800 */
[----:B------:R-:W-:-:S04]  /*12200*/  IMAD.U32 R8, RZ, RZ, UR4 ;  /* 0x00000004ff087e24 */ /* 0x000fc8000f8e00ff */
[----:B-1----:R-:W-:-:S04]  /*12210*/  IMAD R9, R9, R8, RZ ;  /* 0x0000000809097224 */ /* 0x002fc800078e02ff */
[----:B------:R-:W-:-:S05]  /*12220*/  IMAD.IADD R0, R9, 0x1, R0 ;  /* 0x0000000109007824 */ /* 0x000fca00078e0200 */
[----:B------:R-:W-:-:S13]  /*12230*/  ISETP.GT.AND P6, PT, R0, R4, PT ;  /* 0x000000040000720c */ /* 0x000fda0003fc4270 */
[----:B------:R-:W-:Y:S05]  /*12240*/  @!P6 BRA `(.L_x_2447) ;  /* 0xfffffffc0054e947 */ /* 0x000fea000383ffff */
.L_x_2444:
        /* <DEDUP_REMOVED lines=12> */
.L_x_2522:
[----:B------:R-:W-:-:S13]  /*12310*/  ISETP.NE.AND P0, PT, R3, RZ, PT ;  /* 0x000000ff0300720c */ /* 0x000fda0003f05270 */
[----:B------:R-:W-:Y:S05]  /*12320*/  @!P0 BRA `(.L_x_2449) ;  /* 0x0000000000108947 */ /* 0x000fea0003800000 */
[----:B------:R-:W-:Y:S01]  /*12330*/  UMOV UR4, 0xffffffff ;  /* 0xffffffff00047882 */ /* 0x000fe20000000000 */
[----:B---3--:R-:W-:Y:S02]  /*12340*/  VIADD R10, R10, 0xffffffff ;  /* 0xffffffff0a0a7836 */ /* 0x008fe40000000000 */
[----:B------:R-:W-:Y:S05]  /*12350*/  BRA.DIV UR4, `(.L_x_2450) ;  /* 0x0000002a04487947 */ /* 0x000fea000b800000 */
[----:B------:R1:W2:Y:S02]  /*12360*/  SHFL.IDX PT, R5, R2, R10, 0x1f ;  /* 0x00001f0a02057589 */ /* 0x0002a400000e0000 */
.L_x_2449:
[----:B--2---:R-:W-:Y:S01]  /*12370*/  IMAD R3, R5, R8, R9 ;  /* 0x0000000805037224 */ /* 0x004fe200078e0209 */
[----:B------:R-:W-:-:S03]  /*12380*/  ISETP.NE.AND P0, PT, R7, 0x1, PT ;  /* 0x000000010700780c */ /* 0x000fc60003f05270 */
[----:B------:R-:W-:Y:S01]  /*12390*/  IMAD.IADD R4, R4, 0x1, -R3 ;  /* 0x0000000104047824 */ /* 0x000fe200078e0a03 */
[----:B------:R2:W-:Y:S09]  /*123a0*/  STL [R1], R3 ;  /* 0x0000000301007387 */ /* 0x0005f20000100800 */
[----:B------:R-:W-:Y:S05]  /*123b0*/  @!P0 BRA `(.L_x_2451) ;  /* 0x0000000000e48947 */ /* 0x000fea0003800000 */
[----:B------:R-:W-:-:S04]  /*123c0*/  IABS R5, R0 ;  /* 0x0000000000057213 */ /* 0x000fc80000000000 */
[----:B0--3--:R-:W0:Y:S08]  /*123d0*/  I2F.RP R6, R5 ;  /* 0x0000000500067306 */ /* 0x009e300000209400 */
[----:B0-----:R-:W0:Y:S02]  /*123e0*/  MUFU.RCP R6, R6 ;  /* 0x0000000600067308 */ /* 0x001e240000001000 */
[----:B0-----:R-:W-:-:S06]  /*123f0*/  VIADD R9, R6, 0xffffffe ;  /* 0x0ffffffe06097836 */ /* 0x001fcc0000000000 */
[----:B--2---:R-:W1:Y:S02]  /*12400*/  F2I.FTZ.U32.TRUNC.NTZ R3, R9 ;  /* 0x0000000900037305 */ /* 0x004e64000021f000 */
        /* <DEDUP_REMOVED lines=52> */
.L_x_2451:
[----:B------:R-:W4:Y:S01]  /*12750*/  LDL R5, [R1+0xc] ;  /* 0x00000c0001057983 */ /* 0x000f220000100800 */
[----:B012---:R-:W4:Y:S02]  /*12760*/  LDC.64 R2, c[0x0][0xc90] ;  /* 0x00032400ff027b82 */ /* 0x007f240000000a00 */
[----:B----4-:R-:W-:-:S05]  /*12770*/  IMAD.WIDE R2, R5, 0x4, R2 ;  /* 0x0000000405027825 */ /* 0x010fca00078e0202 */
[----:B---3--:R-:W2:Y:S02]  /*12780*/  LDG.E R6, desc[UR50][R2.64] ;  /* 0x0000003202067981 */ /* 0x008ea4000c1e1900 */
        /* <DEDUP_REMOVED lines=59> */
.L_x_2452:
[----:B-1----:R-:W-:-:S05]  /*12b40*/  LOP3.LUT R3, RZ, R4, RZ, 0x33, !PT ;  /* 0x00000004ff037212 */ /* 0x002fca00078e33ff */
[----:B------:R-:W-:-:S05]  /*12b50*/  IMAD.IADD R0, R0, 0x1, R3 ;  /* 0x0000000100007824 */ /* 0x000fca00078e0203 */
[----:B------:R1:W-:Y:S01]  /*12b60*/  STL [R1+0x4], R0 ;  /* 0x0000040001007387 */ /* 0x0003e20000100800 */
[----:B------:R-:W-:Y:S05]  /*12b70*/  BRA `(.L_x_2453) ;  /* 0x0000000000287947 */ /* 0x000fea0003800000 */
.L_x_2445:
        /* <DEDUP_REMOVED lines=10> */
.L_x_2453:
[----:B--2---:R-:W2:Y:S04]  /*12c20*/  LDL R3, [R1+0x8] ;  /* 0x0000080001037983 */ /* 0x004ea80000100800 */
[----:B0-----:R-:W3:Y:S04]  /*12c30*/  LDL R2, [R1+0xc] ;  /* 0x00000c0001027983 */ /* 0x001ee80000100800 */
[----:B------:R-:W4:Y:S04]  /*12c40*/  LDL R4, [R1] ;  /* 0x0000000001047983 */ /* 0x000f280000100800 */
[----:B------:R-:W4:Y:S01]  /*12c50*/  LDL R5, [R1+0x4] ;  /* 0x0000040001057983 */ /* 0x000f220000100800 */
[----:B------:R-:W-:Y:S05]  /*12c60*/  WARPSYNC.ALL ;  /* 0x0000000000007948 */ /* 0x000fea0003800000 */
[----:B-1----:R-:W0:Y:S02]  /*12c70*/  S2R R0, SR_TID.X ;  /* 0x0000000000007919 */ /* 0x002e240000002100 */
        /* <DEDUP_REMOVED lines=10> */
.L_x_2442:
[----:B------:R-:W2:Y:S01]  /*12d20*/  LDL R0, [R1+0xc] ;  /* 0x00000c0001007983 */ /* 0x000ea20000100800 */
[----:B------:R-:W-:Y:S02]  /*12d30*/  ULDC UR4, c[0x0][0xc3c] ;  /* 0x00030f0000047ab9 */ /* 0x000fe40000000800 */
[----:B--2---:R-:W-:-:S13]  /*12d40*/  ISETP.GE.AND P0, PT, R0, UR4, PT ;  /* 0x0000000400007c0c */ /* 0x004fda000bf06270 */
[----:B------:R-:W-:Y:S05]  /*12d50*/  @!P0 BRA `(.L_x_2454) ;  /* 0xffffffa8002c8947 */ /* 0x000fea000383ffff */
[----:B------:R-:W-:Y:S05]  /*12d60*/  BSYNC B8 ;  /* 0x0000000000087941 */ /* 0x000fea0003800000 */
.L_x_2353:
[----:B0-----:R-:W2:Y:S01]  /*12d70*/  LDL.LU R0, [R1+0x48] ;  /* 0x0000480001007983 */ /* 0x001ea20000300800 */
[----:B------:R-:W-:Y:S01]  /*12d80*/  BSSY B0, `(.L_x_2455) ;  /* 0x000000b000007945 */ /* 0x000fe20003800000 */
[----:B-1-3--:R-:W0:Y:S01]  /*12d90*/  S2R R5, SR_CgaCtaId ;  /* 0x0000000000057919 */ /* 0x00ae220000008800 */
        /* <DEDUP_REMOVED lines=9> */
.L_x_2525:
[----:B------:R-:W-:Y:S05]  /*12e30*/  BSYNC B0 ;  /* 0x0000000000007941 */ /* 0x000fea0003800000 */
.L_x_2455:
[----:B------:R-:W-:-:S03]  /*12e40*/  UMOV UR4, 0xffffffff ;  /* 0xffffffff00047882 */ /* 0x000fc60000000000 */
[----:B------:R-:W-:Y:S05]  /*12e50*/  BRA.DIV UR4, `(.L_x_2457) ;  /* 0x0000001e04c87947 */ /* 0x000fea000b800000 */
[----:B------:R-:W1:Y:S02]  /*12e60*/  S2R R2, SR_TID.X ;  /* 0x0000000000027919 */ /* 0x000e640000002100 */
[----:B-1----:R-:W-:-:S04]  /*12e70*/  SHF.R.U32.HI R2, RZ, 0x5, R2 ;  /* 0x00000005ff027819 */ /* 0x002fc80000011602 */
[----:B------:R-:W-:-:S05]  /*12e80*/  LOP3.LUT R2, R2, 0x3, RZ, 0xc0, !PT ;  /* 0x0000000302027812 */ /* 0x000fca00078ec0ff */
[----:B------:R1:W2:Y:S02]  /*12e90*/  SHFL.IDX PT, R14, R2, RZ, 0x1f ;  /* 0x00001fff020e7589 */ /* 0x0002a400000e0000 */
.L_x_2528:
[----:B--2---:R-:W-:Y:S01]  /*12ea0*/  ISETP.NE.AND P0, PT, R14, RZ, PT ;  /* 0x000000ff0e00720c */ /* 0x004fe20003f05270 */
[----:B------:R-:W-:-:S12]  /*12eb0*/  BSSY B0, `(.L_x_2458) ;  /* 0x0000025000007945 */ /* 0x000fd80003800000 */
[----:B------:R-:W-:Y:S05]  /*12ec0*/  @P0 BRA `(.L_x_2459) ;  /* 0x00000000008c0947 */ /* 0x000fea0003800000 */
[----:B------:R-:W-:-:S03]  /*12ed0*/  UMOV UR4, 0xffffffff ;  /* 0xffffffff00047882 */ /* 0x000fc60000000000 */
[----:B------:R-:W-:Y:S05]  /*12ee0*/  BRA.DIV UR4, `(.L_x_2460) ;  /* 0x0000001e04d87947 */ /* 0x000fea000b800000 */
[----:B------:R-:W-:-:S13]  /*12ef0*/  ELECT P6, URZ, PT ;  /* 0x00000000003f782f */ /* 0x000fda00038c0000 */
.L_x_2531:
[----:B------:R-:W-:Y:S05]  /*12f00*/  @!P6 BRA `(.L_x_2459) ;  /* 0x00000000007ce947 */ /* 0x000fea0003800000 */
[----:B------:R-:W-:-:S06]  /*12f10*/  ULOP3.LUT UR4, UR36, 0x2, URZ, 0xfc, !UPT ;  /* 0x0000000224047892 */ /* 0x000fcc000f8efc3f */
[----:B-1----:R-:W-:-:S05]  /*12f20*/  IMAD.U32 R2, RZ, RZ, UR4 ;  /* 0x00000004ff027e24 */ /* 0x002fca000f8e00ff */
[----:B------:R-:W-:-:S13]  /*12f30*/  ISETP.NE.AND P2, PT, R2, 0x3, PT ;  /* 0x000000030200780c */ /* 0x000fda0003f45270 */
[----:B------:R-:W-:Y:S05]  /*12f40*/  @!P2 BRA `(.L_x_2461) ;  /* 0x000000000004a947 */ /* 0x000fea0003800000 */
[----:B------:R-:W-:Y:S01]  /*12f50*/  BPT.TRAP 0x1 ;  /* 0x000000040000795c */ /* 0x000fe20000300000 */
.L_x_2461:
        /* <DEDUP_REMOVED lines=13> */
.L_x_2532:
[----:B------:R-:W1:Y:S02]  /*13030*/  SYNCS.PHASECHK.TRANS64.TRYWAIT P0, [R7+URZ], R2 ;  /* 0x00000002070075a7 */ /* 0x000e64000800017f */
[----:B-1----:R-:W-:Y:S05]  /*13040*/  @!P0 BRA `(.L_x_2463) ;  /* 0x0000001c00b48947 */ /* 0x002fea0003800000 */
.L_x_2533:
[----:B------:R-:W-:Y:S05]  /*13050*/  @!P2 BRA `(.L_x_2464) ;  /* 0x000000000004a947 */ /* 0x000fea0003800000 */
[----:B------:R-:W-:Y:S01]  /*13060*/  BPT.TRAP 0x1 ;  /* 0x000000040000795c */ /* 0x000fe20000300000 */
.L_x_2464:
[----:B------:R-:W-:-:S04]  /*13070*/  VIADD R0, R0, 0x28860 ;  /* 0x0002886000007836 */ /* 0x000fc80000000000 */
[----:B------:R-:W-:-:S04]  /*13080*/  IMAD R4, R19, 0x8, R0 ;  /* 0x0000000813047824 */ /* 0x000fc800078e0200 */
[----:B------:R-:W2:Y:S02]  /*13090*/  SYNCS.PHASECHK.TRANS64.TRYWAIT P0, [R4+URZ], R5 ;  /* 0x00000005040075a7 */ /* 0x000ea4000800017f */
[----:B--2---:R-:W-:Y:S05]  /*130a0*/  @!P0 BRA `(.L_x_2465) ;  /* 0x0000001c00b08947 */ /* 0x004fea0003800000 */
.L_x_2534:
[----:B------:R-:W-:-:S07]  /*130b0*/  IMAD R3, R3, 0x8, R0 ;  /* 0x0000000803037824 */ /* 0x000fce00078e0200 */
.L_x_2466:
[----:B---3--:R3:W4:Y:S02]  /*130c0*/  SYNCS.PHASECHK.TRANS64.TRYWAIT P0, [R3+URZ], R2 ;  /* 0x00000002030075a7 */ /* 0x008724000800017f */
[----:B----4-:R-:W-:Y:S05]  /*130d0*/  @!P0 NANOSLEEP.SYNCS 0x989680 ;  /* 0x009896800000895d */ /* 0x010fea0003900000 */
[----:B------:R-:W4:Y:S02]  /*130e0*/  @!P0 SYNCS.PHASECHK.TRANS64 P0, [R3+URZ], R2 ;  /* 0x00000002030085a7 */ /* 0x000f24000800007f */
[----:B----4-:R-:W-:Y:S05]  /*130f0*/  @!P0 BRA `(.L_x_2466) ;  /* 0xfffffffc00f08947 */ /* 0x010fea000383ffff */
.L_x_2459:
[----:B------:R-:W-:Y:S05]  /*13100*/  BSYNC B0 ;  /* 0x0000000000007941 */ /* 0x000fea0003800000 */
.L_x_2458:
[----:B------:R-:W-:Y:S05]  /*13110*/  EXIT ;  /* 0x000000000000794d */ /* 0x000fea0003800000 */
.L_x_2292:
[----:B0-----:R-:W-:-:S04]  /*13120*/  IMAD.U32 R3, RZ, RZ, UR41 ;  /* 0x00000029ff037e24 */ /* 0x001fc8000f8e00ff */
[----:B------:R0:W1:Y:S03]  /*13130*/  SYNCS.PHASECHK.TRANS64.TRYWAIT P1, [R3+URZ+0x28800], R0 ;  /* 0x02880000030075a7 */ /* 0x000066000802017f */
[----:B-1----:R-:W-:Y:S05]  /*13140*/  @!P1 NANOSLEEP.SYNCS 0x989680 ;  /* 0x009896800000995d */ /* 0x002fea0003900000 */
[----:B------:R-:W1:Y:S02]  /*13150*/  @!P1 SYNCS.PHASECHK.TRANS64 P1, [R3+URZ+0x28800], R0 ;  /* 0x02880000030095a7 */ /* 0x000e64000802007f */
[----:B-1----:R-:W-:Y:S05]  /*13160*/  @!P1 BRA `(.L_x_2292) ;  /* 0xfffffffc00ec9947 */ /* 0x002fea000383ffff */
[----:B------:R-:W-:Y:S05]  /*13170*/  BRA `(.L_x_2467) ;  /* 0xfffffeec00147947 */ /* 0x000fea000383ffff */
.L_x_2296:
[----:B-1----:R1:W2:Y:S02]  /*13180*/  SYNCS.PHASECHK.TRANS64.TRYWAIT P2, [R0+URZ+0x28830], R3 ;  /* 0x02883003000075a7 */ /* 0x0022a4000804017f */
[----:B--2---:R-:W-:Y:S05]  /*13190*/  @!P2 NANOSLEEP.SYNCS 0x989680 ;  /* 0x009896800000a95d */ /* 0x004fea0003900000 */
[----:B------:R-:W2:Y:S02]  /*131a0*/  @!P2 SYNCS.PHASECHK.TRANS64 P2, [R0+URZ+0x28830], R3 ;  /* 0x028830030000a5a7 */ /* 0x000ea4000804007f */
[----:B--2---:R-:W-:Y:S05]  /*131b0*/  @!P2 BRA `(.L_x_2296) ;  /* 0xfffffffc00f0a947 */ /* 0x004fea000383ffff */
[----:B------:R-:W-:Y:S05]  /*131c0*/  BRA `(.L_x_2295) ;  /* 0xfffffeec00387947 */ /* 0x000fea000383ffff */
.L_x_2301:
[----:B-1----:R-:W-:-:S04]  /*131d0*/  IMAD.U32 R7, RZ, RZ, UR6 ;  /* 0x00000006ff077e24 */ /* 0x002fc8000f8e00ff */
[----:B------:R1:W2:Y:S03]  /*131e0*/  SYNCS.PHASECHK.TRANS64.TRYWAIT P3, [R7+URZ+0x28830], R4 ;  /* 0x02883004070075a7 */ /* 0x0002a6000806017f */
[----:B--2---:R-:W-:Y:S05]  /*131f0*/  @!P3 NANOSLEEP.SYNCS 0x989680 ;  /* 0x009896800000b95d */ /* 0x004fea0003900000 */
[----:B------:R-:W2:Y:S02]  /*13200*/  @!P3 SYNCS.PHASECHK.TRANS64 P3, [R7+URZ+0x28830], R4 ;  /* 0x028830040700b5a7 */ /* 0x000ea4000806007f */
[----:B--2---:R-:W-:Y:S05]  /*13210*/  @!P3 BRA `(.L_x_2301) ;  /* 0xfffffffc00ecb947 */ /* 0x004fea000383ffff */
[----:B------:R-:W-:Y:S05]  /*13220*/  BRA `(.L_x_2298) ;  /* 0xffffff1000347947 */ /* 0x000fea000383ffff */
.L_x_2305:
[----:B-1----:R-:W-:-:S04]  /*13230*/  IMAD.U32 R7, RZ, RZ, UR6 ;  /* 0x00000006ff077e24 */ /* 0x002fc8000f8e00ff */
[----:B------:R1:W2:Y:S03]  /*13240*/  SYNCS.PHASECHK.TRANS64.TRYWAIT P3, [R7+URZ+0x28850], R4 ;  /* 0x02885004070075a7 */ /* 0x0002a6000806017f */
[----:B--2---:R-:W-:Y:S05]  /*13250*/  @!P3 NANOSLEEP.SYNCS 0x989680 ;  /* 0x009896800000b95d */ /* 0x004fea0003900000 */
[----:B------:R-:W2:Y:S02]  /*13260*/  @!P3 SYNCS.PHASECHK.TRANS64 P3, [R7+URZ+0x28850], R4 ;  /* 0x028850040700b5a7 */ /* 0x000ea4000806007f */
[----:B--2---:R-:W-:Y:S05]  /*13270*/  @!P3 BRA `(.L_x_2305) ;  /* 0xfffffffc00ecb947 */ /* 0x004fea000383ffff */
[----:B------:R-:W-:Y:S05]  /*13280*/  BRA `(.L_x_2302) ;  /* 0xffffff1000fc7947 */ /* 0x000fea000383ffff */
.L_x_2311:
[----:B-1----:R-:W-:-:S04]  /*13290*/  IMAD.U32 R7, RZ, RZ, UR6 ;  /* 0x00000006ff077e24 */ /* 0x002fc8000f8e00ff */
[----:B------:R1:W2:Y:S03]  /*132a0*/  SYNCS.PHASECHK.TRANS64.TRYWAIT P2, [R7+URZ+0x28830], R4 ;  /* 0x02883004070075a7 */ /* 0x0002a6000804017f */
[----:B--2---:R-:W-:Y:S05]  /*132b0*/  @!P2 NANOSLEEP.SYNCS 0x989680 ;  /* 0x009896800000a95d */ /* 0x004fea0003900000 */
[----:B------:R-:W2:Y:S02]  /*132c0*/  @!P2 SYNCS.PHASECHK.TRANS64 P2, [R7+URZ+0x28830], R4 ;  /* 0x028830040700a5a7 */ /* 0x000ea4000804007f */
[----:B--2---:R-:W-:Y:S05]  /*132d0*/  @!P2 BRA `(.L_x_2311) ;  /* 0xfffffffc00eca947 */ /* 0x004fea000383ffff */
[----:B------:R-:W-:Y:S05]  /*132e0*/  BRA `(.L_x_2308) ;  /* 0xffffff38006c7947 */ /* 0x000fea000383ffff */
.L_x_2315:
[----:B-1----:R-:W-:-:S04]  /*132f0*/  IMAD.U32 R7, RZ, RZ, UR6 ;  /* 0x00000006ff077e24 */ /* 0x002fc8000f8e00ff */
[----:B------:R1:W2:Y:S03]  /*13300*/  SYNCS.PHASECHK.TRANS64.TRYWAIT P2, [R7+URZ+0x28850], R4 ;  /* 0x02885004070075a7 */ /* 0x0002a6000804017f */
[----:B--2---:R-:W-:Y:S05]  /*13310*/  @!P2 NANOSLEEP.SYNCS 0x989680 ;  /* 0x009896800000a95d */ /* 0x004fea0003900000 */
[----:B------:R-:W2:Y:S02]  /*13320*/  @!P2 SYNCS.PHASECHK.TRANS64 P2, [R7+URZ+0x28850], R4 ;  /* 0x028850040700a5a7 */ /* 0x000ea4000804007f */
[----:B--2---:R-:W-:Y:S05]  /*13330*/  @!P2 BRA `(.L_x_2315) ;  /* 0xfffffffc00eca947 */ /* 0x004fea000383ffff */
[----:B------:R-:W-:Y:S05]  /*13340*/  BRA `(.L_x_2312) ;  /* 0xffffff3c00347947 */ /* 0x000fea000383ffff */
.L_x_2320:
[----:B-1----:R-:W-:-:S04]  /*13350*/  IMAD.U32 R6, RZ, RZ, UR5 ;  /* 0x00000005ff067e24 */ /* 0x002fc8000f8e00ff */
[----:B------:R1:W2:Y:S03]  /*13360*/  SYNCS.PHASECHK.TRANS64.TRYWAIT P0, [R6+URZ+0x28850], R5 ;  /* 0x02885005060075a7 */ /* 0x0002a6000800017f */
[----:B--2---:R-:W-:Y:S05]  /*13370*/  @!P0 NANOSLEEP.SYNCS 0x989680 ;  /* 0x009896800000895d */ /* 0x004fea0003900000 */
[----:B------:R-:W2:Y:S02]  /*13380*/  @!P0 SYNCS.PHASECHK.TRANS64 P0, [R6+URZ+0x28850], R5 ;  /* 0x02885005060085a7 */ /* 0x000ea4000800007f */
[----:B--2---:R-:W-:Y:S05]  /*13390*/  @!P0 BRA `(.L_x_2320) ;  /* 0xfffffffc00ec8947 */ /* 0x004fea000383ffff */
[----:B------:R-:W-:Y:S05]  /*133a0*/  BRA `(.L_x_2319) ;  /* 0xffffff58001c7947 */ /* 0x000fea000383ffff */
.L_x_2367:
[----:B------:R-:W0:Y:S01]  /*133b0*/  S2R R4, SR_TID.X ;  /* 0x0000000000047919 */ /* 0x000e220000002100 */
[----:B------:R-:W-:Y:S01]  /*133c0*/  BSSY B0, `(.L_x_2468) ;  /* 0x000000a000007945 */ /* 0x000fe20003800000 */
[----:B------:R-:W-:Y:S02]  /*133d0*/  IMAD.MOV.U32 R12, RZ, RZ, RZ ;  /* 0x000000ffff0c7224 */ /* 0x000fe400078e00ff */
[----:B------:R-:W-:Y:S02]  /*133e0*/  IMAD.MOV.U32 R11, RZ, RZ, 0x1f ;  /* 0x0000001fff0b7424 */ /* 0x000fe400078e00ff */
[----:B------:R-:W-:Y:S01]  /*133f0*/  IMAD.MOV.U32 R15, RZ, RZ, -0x1 ;  /* 0xffffffffff0f7424 */ /* 0x000fe200078e00ff */
[----:B0-----:R-:W-:-:S04]  /*13400*/  SHF.R.U32.HI R4, RZ, 0x5, R4 ;  /* 0x00000005ff047819 */ /* 0x001fc80000011604 */
[----:B------:R-:W-:-:S05]  /*13410*/  LOP3.LUT R4, R4, 0x3, RZ, 0xc0, !PT ;  /* 0x0000000304047812 */ /* 0x000fca00078ec0ff */
[----:B------:R-:W-:-:S07]  /*13420*/  IMAD.MOV.U32 R13, RZ, RZ, R4 ;  /* 0x000000ffff0d7224 */ /* 0x000fce00078e0004 */
[----:B--2---:R-:W-:Y:S05]  /*13430*/  WARPSYNC.COLLECTIVE R15, `(.L_x_2469) ;  /* 0x000000000f087348 */ /* 0x004fea0003c00000 */
[----:B------:R0:W1:Y:S02]  /*13440*/  SHFL.IDX P6, R14, R13, R12, R11 ;  /* 0x0000000c0d0e7389 */ /* 0x00006400000c000b */
[----:B012---:R-:W-:Y:S01]  /*13450*/  ENDCOLLECTIVE ;  /* 0x000000000000791b */ /* 0x007fe20003800000 */
.L_x_2469:
[----:B------:R-:W-:Y:S05]  /*13460*/  BSYNC B0 ;  /* 0x0000000000007941 */ /* 0x000fea0003800000 */
.L_x_2468:
[----:B------:R-:W-:Y:S05]  /*13470*/  BRA `(.L_x_2470) ;  /* 0xffffffb000407947 */ /* 0x000fea000383ffff */
.L_x_2369:
[----:B------:R-:W-:Y:S01]  /*13480*/  BSSY B0, `(.L_x_2471) ;  /* 0x0000006000007945 */ /* 0x000fe20003800000 */
[----:B------:R-:W-:-:S07]  /*13490*/  IMAD.MOV.U32 R15, RZ, RZ, -0x1 ;  /* 0xffffffffff0f7424 */ /* 0x000fce00078e00ff */
[----:B--23--:R-:W-:Y:S05]  /*134a0*/  WARPSYNC.COLLECTIVE R15, `(.L_x_2472) ;  /* 0x000000000f0c7348 */ /* 0x00cfea0003c00000 */
[----:B------:R-:W-:Y:S02]  /*134b0*/  ELECT P6, UR62, PT ;  /* 0x00000000003e782f */ /* 0x000fe400038c0000 */
[----:B------:R-:W-:Y:S01]  /*134c0*/  MOV R14, UR62 ;  /* 0x0000003e000e7c02 */ /* 0x000fe20008000f00 */
[----:B--23--:R-:W-:Y:S10]  /*134d0*/  ENDCOLLECTIVE ;  /* 0x000000000000791b */ /* 0x00cff40003800000 */
.L_x_2472:
[----:B------:R-:W-:Y:S05]  /*134e0*/  BSYNC B0 ;  /* 0x0000000000007941 */ /* 0x000fea0003800000 */
.L_x_2471:
[----:B------:R-:W-:Y:S05]  /*134f0*/  BRA `(.L_x_2473) ;  /* 0xffffffb000447947 */ /* 0x000fea000383ffff */
.L_x_2371:
[----:B0-----:R0:W1:Y:S02]  /*13500*/  SYNCS.PHASECHK.TRANS64.TRYWAIT P0, [R0+URZ+0x28840], R2 ;  /* 0x02884002000075a7 */ /* 0x001064000800017f */
[----:B-1----:R-:W-:Y:S05]  /*13510*/  @!P0 NANOSLEEP.SYNCS 0x989680 ;  /* 0x009896800000895d */ /* 0x002fea0003900000 */
[----:B------:R-:W1:Y:S02]  /*13520*/  @!P0 SYNCS.PHASECHK.TRANS64 P0, [R0+URZ+0x28840], R2 ;  /* 0x02884002000085a7 */ /* 0x000e64000800007f */
[----:B-1----:R-:W-:Y:S05]  /*13530*/  @!P0 BRA `(.L_x_2371) ;  /* 0xfffffffc00f08947 */ /* 0x002fea000383ffff */
[----:B------:R-:W-:Y:S05]  /*13540*/  BRA `(.L_x_2474) ;  /* 0xffffffb000a47947 */ /* 0x000fea000383ffff */
.L_x_2375:
[----:B------:R-:W2:Y:S01]  /*13550*/  LDL.LU R11, [R1+0x40] ;  /* 0x00004000010b7983 */ /* 0x000ea20000300800 */
[----:B------:R-:W-:Y:S01]  /*13560*/  IMAD.MOV.U32 R13, RZ, RZ, R3 ;  /* 0x000000ffff0d7224 */ /* 0x000fe200078e0003 */
[----:B------:R-:W-:Y:S01]  /*13570*/  LOP3.LUT R5, R5, 0x7f, RZ, 0xc0, !PT ;  /* 0x0000007f05057812 */ /* 0x000fe200078ec0ff */
[----:B------:R-:W-:Y:S02]  /*13580*/  IMAD.MOV.U32 R12, RZ, RZ, RZ ;  /* 0x000000ffff0c7224 */ /* 0x000fe400078e00ff */
[----:B------:R-:W-:Y:S01]  /*13590*/  IMAD.MOV.U32 R15, RZ, RZ, -0x1 ;  /* 0xffffffffff0f7424 */ /* 0x000fe200078e00ff */
[----:B------:R-:W-:-:S05]  /*135a0*/  SHF.R.U32.HI R5, RZ, 0x3, R5 ;  /* 0x00000003ff057819 */ /* 0x000fca0000011605 */
[----:B------:R-:W-:-:S04]  /*135b0*/  IMAD R2, R8, 0x80, R5 ;  /* 0x0000008008027824 */ /* 0x000fc800078e0205 */
[----:B------:R-:W-:Y:S02]  /*135c0*/  VIADD R5, R2, 0x10 ;  /* 0x0000001002057836 */ /* 0x000fe40000000000 */
[----:B--2---:R-:W-:Y:S02]  /*135d0*/  IMAD R0, R11, R7, RZ ;  /* 0x000000070b007224 */ /* 0x004fe400078e02ff */
[----:B------:R-:W-:-:S03]  /*135e0*/  IMAD.MOV.U32 R11, RZ, RZ, 0x181f ;  /* 0x0000181fff0b7424 */ /* 0x000fc600078e00ff */
[----:B------:R-:W-:-:S13]  /*135f0*/  ISETP.GE.AND P2, PT, R2, R0, PT ;  /* 0x000000000200720c */ /* 0x000fda0003f46270 */
[----:B-----5:R-:W-:Y:S05]  /*13600*/  WARPSYNC.COLLECTIVE R15, `(.L_x_2475) ;  /* 0x000000000f087348 */ /* 0x020fea0003c00000 */
[----:B------:R0:W1:Y:S02]  /*13610*/  SHFL.IDX P6, R14, R13, R12, R11 ;  /* 0x0000000c0d0e7389 */ /* 0x00006400000c000b */
[----:B01---5:R-:W-:Y:S01]  /*13620*/  ENDCOLLECTIVE ;  /* 0x000000000000791b */ /* 0x023fe20003800000 */
.L_x_2475:
[----:B------:R-:W-:Y:S02]  /*13630*/  IMAD.MOV.U32 R13, RZ, RZ, R4 ;  /* 0x000000ffff0d7224 */ /* 0x000fe400078e0004 */
[----:B------:R-:W-:-:S07]  /*13640*/  IMAD.MOV.U32 R6, RZ, RZ, R14 ;  /* 0x000000ffff067224 */ /* 0x000fce00078e000e */
[----:B------:R-:W-:Y:S05]  /*13650*/  WARPSYNC.COLLECTIVE R15, `(.L_x_2476) ;  /* 0x000000000f087348 */ /* 0x000fea0003c00000 */
[----:B------:R0:W1:Y:S02]  /*13660*/  SHFL.IDX P6, R14, R13, R12, R11 ;  /* 0x0000000c0d0e7389 */ /* 0x00006400000c000b */
[----:B01----:R-:W-:Y:S01]  /*13670*/  ENDCOLLECTIVE ;  /* 0x000000000000791b */ /* 0x003fe20003800000 */
.L_x_2476:
[----:B------:R-:W-:Y:S02]  /*13680*/  IMAD.MOV.U32 R13, RZ, RZ, R3 ;  /* 0x000000ffff0d7224 */ /* 0x000fe400078e0003 */
[----:B------:R-:W-:Y:S02]  /*13690*/  IMAD.MOV.U32 R12, RZ, RZ, 0x1 ;  /* 0x00000001ff0c7424 */ /* 0x000fe400078e00ff */
[----:B------:R-:W-:-:S07]  /*136a0*/  IMAD.MOV.U32 R7, RZ, RZ, R14 ;  /* 0x000000ffff077224 */ /* 0x000fce00078e000e */
[----:B------:R-:W-:Y:S05]  /*136b0*/  WARPSYNC.COLLECTIVE R15, `(.L_x_2477) ;  /* 0x000000000f087348 */ /* 0x000fea0003c00000 */
[----:B------:R0:W1:Y:S02]  /*136c0*/  SHFL.IDX P6, R14, R13, R12, R11 ;  /* 0x0000000c0d0e7389 */ /* 0x00006400000c000b */
[----:B01----:R-:W-:Y:S01]  /*136d0*/  ENDCOLLECTIVE ;  /* 0x000000000000791b */ /* 0x003fe20003800000 */
.L_x_2477:
        /* <DEDUP_REMOVED lines=10> */
.L_x_2478:
        /* <DEDUP_REMOVED lines=12> */
.L_x_2479:
        /* <DEDUP_REMOVED lines=17> */
.L_x_2480:
[----:B------:R-:W-:Y:S02]  /*13950*/  IMAD.MOV.U32 R13, RZ, RZ, R3 ;  /* 0x000000ffff0d7224 */ /* 0x000fe400078e0003 */
[----:B------:R-:W-:Y:S02]  /*13960*/  IMAD.MOV.U32 R12, RZ, RZ, 0x3 ;  /* 0x00000003ff0c7424 */ /* 0x000fe400078e00ff */
[----:B------:R-:W-:-:S07]  /*13970*/  IMAD.MOV.U32 R5, RZ, RZ, R14 ;  /* 0x000000ffff057224 */ /* 0x000fce00078e000e */
[----:B------:R-:W-:Y:S05]  /*13980*/  WARPSYNC.COLLECTIVE R15, `(.L_x_2481) ;  /* 0x000000000f087348 */ /* 0x000fea0003c00000 */
[----:B------:R0:W1:Y:S02]  /*13990*/  SHFL.IDX P6, R14, R13, R12, R11 ;  /* 0x0000000c0d0e7389 */ /* 0x00006400000c000b */
[----:B01----:R-:W-:Y:S01]  /*139a0*/  ENDCOLLECTIVE ;  /* 0x000000000000791b */ /* 0x003fe20003800000 */
.L_x_2481:
        /* <DEDUP_REMOVED lines=16> */
.L_x_2482:
[----:B------:R-:W-:Y:S02]  /*13ab0*/  IMAD.MOV.U32 R13, RZ, RZ, R3 ;  /* 0x000000ffff0d7224 */ /* 0x000fe400078e0003 */
[----:B------:R-:W-:Y:S02]  /*13ac0*/  IMAD.MOV.U32 R12, RZ, RZ, 0x4 ;  /* 0x00000004ff0c7424 */ /* 0x000fe400078e00ff */
[----:B------:R-:W-:-:S07]  /*13ad0*/  IMAD.MOV.U32 R5, RZ, RZ, R14 ;  /* 0x000000ffff057224 */ /* 0x000fce00078e000e */
[----:B------:R-:W-:Y:S05]  /*13ae0*/  WARPSYNC.COLLECTIVE R15, `(.L_x_2483) ;  /* 0x000000000f087348 */ /* 0x000fea0003c00000 */
[----:B------:R0:W1:Y:S02]  /*13af0*/  SHFL.IDX P6, R14, R13, R12, R11 ;  /* 0x0000000c0d0e7389 */ /* 0x00006400000c000b */
[----:B01----:R-:W-:Y:S01]  /*13b00*/  ENDCOLLECTIVE ;  /* 0x000000000000791b */ /* 0x003fe20003800000 */
.L_x_2483:
        /* <DEDUP_REMOVED lines=16> */
.L_x_2484:
[----:B------:R-:W-:Y:S02]  /*13c10*/  IMAD.MOV.U32 R13, RZ, RZ, R3 ;  /* 0x000000ffff0d7224 */ /* 0x000fe400078e0003 */
[----:B------:R-:W-:Y:S02]  /*13c20*/  IMAD.MOV.U32 R12, RZ, RZ, 0x5 ;  /* 0x00000005ff0c7424 */ /* 0x000fe400078e00ff */
[----:B------:R-:W-:-:S07]  /*13c30*/  IMAD.MOV.U32 R5, RZ, RZ, R14 ;  /* 0x000000ffff057224 */ /* 0x000fce00078e000e */
[----:B------:R-:W-:Y:S05]  /*13c40*/  WARPSYNC.COLLECTIVE R15, `(.L_x_2485) ;  /* 0x000000000f087348 */ /* 0x000fea0003c00000 */
[----:B------:R0:W1:Y:S02]  /*13c50*/  SHFL.IDX P6, R14, R13, R12, R11 ;  /* 0x0000000c0d0e7389 */ /* 0x00006400000c000b */
[----:B01----:R-:W-:Y:S01]  /*13c60*/  ENDCOLLECTIVE ;  /* 0x000000000000791b */ /* 0x003fe20003800000 */
.L_x_2485:
        /* <DEDUP_REMOVED lines=16> */
.L_x_2486:
[----:B------:R-:W-:Y:S02]  /*13d70*/  IMAD.MOV.U32 R13, RZ, RZ, R3 ;  /* 0x000000ffff0d7224 */ /* 0x000fe400078e0003 */
[----:B------:R-:W-:Y:S02]  /*13d80*/  IMAD.MOV.U32 R12, RZ, RZ, 0x6 ;  /* 0x00000006ff0c7424 */ /* 0x000fe400078e00ff */
[----:B------:R-:W-:-:S07]  /*13d90*/  IMAD.MOV.U32 R5, RZ, RZ, R14 ;  /* 0x000000ffff057224 */ /* 0x000fce00078e000e */
[----:B------:R-:W-:Y:S05]  /*13da0*/  WARPSYNC.COLLECTIVE R15, `(.L_x_2487) ;  /* 0x000000000f087348 */ /* 0x000fea0003c00000 */
[----:B------:R0:W1:Y:S02]  /*13db0*/  SHFL.IDX P6, R14, R13, R12, R11 ;  /* 0x0000000c0d0e7389 */ /* 0x00006400000c000b */
[----:B01----:R-:W-:Y:S01]  /*13dc0*/  ENDCOLLECTIVE ;  /* 0x000000000000791b */ /* 0x003fe20003800000 */
.L_x_2487:
        /* <DEDUP_REMOVED lines=14> */
.L_x_2488:
        /* <DEDUP_REMOVED lines=8> */
.L_x_2489:
        /* <DEDUP_REMOVED lines=14> */
.L_x_2490:
[----:B------:R-:W-:Y:S01]  /*14010*/  IMAD.MOV.U32 R3, RZ, RZ, R14 ;  /* 0x000000ffff037224 */ /* 0x000fe200078e000e */
[----:B------:R-:W-:Y:S06]  /*14020*/  BRA `(.L_x_2491) ;  /* 0xffffffb400507947 */ /* 0x000fec000383ffff */
.L_x_2380:
[----:B0-----:R0:W3:Y:S02]  /*14030*/  SYNCS.PHASECHK.TRANS64.TRYWAIT P0, [R18+URZ+0x28820], R0 ;  /* 0x02882000120075a7 */ /* 0x0010e4000800017f */
[----:B---3--:R-:W-:Y:S05]  /*14040*/  @!P0 NANOSLEEP.SYNCS 0x989680 ;  /* 0x009896800000895d */ /* 0x008fea0003900000 */
[----:B------:R-:W3:Y:S02]  /*14050*/  @!P0 SYNCS.PHASECHK.TRANS64 P0, [R18+URZ+0x28820], R0 ;  /* 0x02882000120085a7 */ /* 0x000ee4000800007f */
[----:B---3--:R-:W-:Y:S05]  /*14060*/  @!P0 BRA `(.L_x_2380) ;  /* 0xfffffffc00f08947 */ /* 0x008fea000383ffff */
[----:B------:R-:W-:Y:S05]  /*14070*/  BRA `(.L_x_2492) ;  /* 0xffffffb400c07947 */ /* 0x000fea000383ffff */
.L_x_2389:
[----:B-1----:R1:W2:Y:S02]  /*14080*/  SYNCS.PHASECHK.TRANS64.TRYWAIT P0, [R3+URZ+0x28840], R2 ;  /* 0x02884002030075a7 */ /* 0x0022a4000800017f */
[----:B--2---:R-:W-:Y:S05]  /*14090*/  @!P0 NANOSLEEP.SYNCS 0x989680 ;  /* 0x009896800000895d */ /* 0x004fea0003900000 */
[----:B------:R-:W2:Y:S02]  /*140a0*/  @!P0 SYNCS.PHASECHK.TRANS64 P0, [R3+URZ+0x28840], R2 ;  /* 0x02884002030085a7 */ /* 0x000ea4000800007f */
[----:B--2---:R-:W-:Y:S05]  /*140b0*/  @!P0 BRA `(.L_x_2389) ;  /* 0xfffffffc00f08947 */ /* 0x004fea000383ffff */
[----:B------:R-:W-:Y:S05]  /*140c0*/  BRA `(.L_x_2493) ;  /* 0xffffffb8009c7947 */ /* 0x000fea000383ffff */
.L_x_2395:
[----:B0-----:R0:W1:Y:S02]  /*140d0*/  SYNCS.PHASECHK.TRANS64.TRYWAIT P0, [R3+URZ+0x60], R2 ;  /* 0x00006002030075a7 */ /* 0x001064000800017f */
[----:B-1----:R-:W-:Y:S05]  /*140e0*/  @!P0 NANOSLEEP.SYNCS 0x989680 ;  /* 0x009896800000895d */ /* 0x002fea0003900000 */
[----:B------:R-:W1:Y:S02]  /*140f0*/  @!P0 SYNCS.PHASECHK.TRANS64 P0, [R3+URZ+0x60], R2 ;  /* 0x00006002030085a7 */ /* 0x000e64000800007f */
[----:B-1----:R-:W-:Y:S05]  /*14100*/  @!P0 BRA `(.L_x_2395) ;  /* 0xfffffffc00f08947 */ /* 0x002fea000383ffff */
[----:B------:R-:W-:Y:S05]  /*14110*/  BRA `(.L_x_2494) ;  /* 0xffffffbc00707947 */ /* 0x000fea000383ffff */
.L_x_2404:
[----:B-1----:R1:W2:Y:S02]  /*14120*/  SYNCS.PHASECHK.TRANS64.TRYWAIT P0, [R3+URZ+0x28840], R2 ;  /* 0x02884002030075a7 */ /* 0x0022a4000800017f */
[----:B--2---:R-:W-:Y:S05]  /*14130*/  @!P0 NANOSLEEP.SYNCS 0x989680 ;  /* 0x009896800000895d */ /* 0x004fea0003900000 */
[----:B------:R-:W2:Y:S02]  /*14140*/  @!P0 SYNCS.PHASECHK.TRANS64 P0, [R3+URZ+0x28840], R2 ;  /* 0x02884002030085a7 */ /* 0x000ea4000800007f */
[----:B--2---:R-:W-:Y:S05]  /*14150*/  @!P0 BRA `(.L_x_2404) ;  /* 0xfffffffc00f08947 */ /* 0x004fea000383ffff */
[----:B------:R-:W-:Y:S05]  /*14160*/  BRA `(.L_x_2495) ;  /* 0xffffffc400007947 */ /* 0x000fea000383ffff */
.L_x_2410:
[----:B0-----:R0:W1:Y:S02]  /*14170*/  SYNCS.PHASECHK.TRANS64.TRYWAIT P0, [R2+URZ+0x60], R3 ;  /* 0x00006003020075a7 */ /* 0x001064000800017f */
[----:B-1----:R-:W-:Y:S05]  /*14180*/  @!P0 NANOSLEEP.SYNCS 0x989680 ;  /* 0x009896800000895d */ /* 0x002fea0003900000 */
[----:B------:R-:W1:Y:S02]  /*14190*/  @!P0 SYNCS.PHASECHK.TRANS64 P0, [R2+URZ+0x60], R3 ;  /* 0x00006003020085a7 */ /* 0x000e64000800007f */
[----:B-1----:R-:W-:Y:S05]  /*141a0*/  @!P0 BRA `(.L_x_2410) ;  /* 0xfffffffc00f08947 */ /* 0x002fea000383ffff */
[----:B------:R-:W-:Y:S05]  /*141b0*/  BRA `(.L_x_2496) ;  /* 0xffffffc400d47947 */ /* 0x000fea000383ffff */
.L_x_2419:
[----:B--2---:R2:W3:Y:S02]  /*141c0*/  SYNCS.PHASECHK.TRANS64.TRYWAIT P0, [R2+URZ+0x28840], R3 ;  /* 0x02884003020075a7 */ /* 0x0044e4000800017f */
[----:B---3--:R-:W-:Y:S05]  /*141d0*/  @!P0 NANOSLEEP.SYNCS 0x989680 ;  /* 0x009896800000895d */ /* 0x008fea0003900000 */
[----:B------:R-:W3:Y:S02]  /*141e0*/  @!P0 SYNCS.PHASECHK.TRANS64 P0, [R2+URZ+0x28840], R3 ;  /* 0x02884003020085a7 */ /* 0x000ee4000800007f */
[----:B---3--:R-:W-:Y:S05]  /*141f0*/  @!P0 BRA `(.L_x_2419) ;  /* 0xfffffffc00f08947 */ /* 0x008fea000383ffff */
[----:B------:R-:W-:Y:S05]  /*14200*/  BRA `(.L_x_2497) ;  /* 0xffffffcc00347947 */ /* 0x000fea000383ffff */
.L_x_2425:
[----:B0-----:R0:W1:Y:S02]  /*14210*/  SYNCS.PHASECHK.TRANS64.TRYWAIT P0, [R2+URZ+0x60], R5 ;  /* 0x00006005020075a7 */ /* 0x001064000800017f */
[----:B-1----:R-:W-:Y:S05]  /*14220*/  @!P0 NANOSLEEP.SYNCS 0x989680 ;  /* 0x009896800000895d */ /* 0x002fea0003900000 */
[----:B------:R-:W1:Y:S02]  /*14230*/  @!P0 SYNCS.PHASECHK.TRANS64 P0, [R2+URZ+0x60], R5 ;  /* 0x00006005020085a7 */ /* 0x000e64000800007f */
[----:B-1----:R-:W-:Y:S05]  /*14240*/  @!P0 BRA `(.L_x_2425) ;  /* 0xfffffffc00f08947 */ /* 0x002fea000383ffff */
[----:B------:R-:W-:Y:S05]  /*14250*/  BRA `(.L_x_2498) ;  /* 0xffffffd000087947 */ /* 0x000fea000383ffff */
.L_x_2436:
[----:B--2---:R2:W3:Y:S02]  /*14260*/  SYNCS.PHASECHK.TRANS64.TRYWAIT P0, [R0+URZ+0x28860], R3 ;  /* 0x02886003000075a7 */ /* 0x0044e4000800017f */
[----:B---3--:R-:W-:Y:S05]  /*14270*/  @!P0 NANOSLEEP.SYNCS 0x989680 ;  /* 0x009896800000895d */ /* 0x008fea0003900000 */
[----:B------:R-:W3:Y:S02]  /*14280*/  @!P0 SYNCS.PHASECHK.TRANS64 P0, [R0+URZ+0x28860], R3 ;  /* 0x02886003000085a7 */ /* 0x000ee4000800007f */
[----:B---3--:R-:W-:Y:S05]  /*14290*/  @!P0 BRA `(.L_x_2436) ;  /* 0xfffffffc00f08947 */ /* 0x008fea000383ffff */
[----:B------:R-:W-:Y:S05]  /*142a0*/  BRA `(.L_x_2499) ;  /* 0xffffffd400547947 */ /* 0x000fea000383ffff */
.L_x_2443:
        /* <DEDUP_REMOVED lines=9> */
.L_x_2501:
[----:B------:R-:W-:Y:S05]  /*14340*/  BSYNC B0 ;  /* 0x0000000000007941 */ /* 0x000fea0003800000 */
.L_x_2500:
        /* <DEDUP_REMOVED lines=9> */
.L_x_2502:
        /* <DEDUP_REMOVED lines=11> */
[----:B------:R-:W-:Y:S02]  /*14490*/  CS2R R6, SRZ ;  /* 0x0000000000067805 */ /* 0x000fe4000001ff00 */
[C---:B------:R-:W-:Y:S02]  /*144a0*/  ISETP.GE.U32.AND P2, PT, R16.reuse, 0x2, PT ;  /* 0x000000021000780c */ /* 0x040fe40003f46070 */
[C---:B------:R-:W-:Y:S02]  /*144b0*/  ISETP.GE.U32.AND P3, PT, R16.reuse, 0x4, PT ;  /* 0x000000041000780c */ /* 0x040fe40003f66070 */
[C---:B------:R-:W-:Y:S02]  /*144c0*/  ISETP.GE.U32.AND P4, PT, R16.reuse, 0x8, PT ;  /* 0x000000081000780c */ /* 0x040fe40003f86070 */
[----:B------:R-:W-:Y:S01]  /*144d0*/  ISETP.GE.U32.AND P5, PT, R16, 0x10, PT ;  /* 0x000000101000780c */ /* 0x000fe20003fa6070 */
[----:B--2---:R-:W-:-:S02]  /*144e0*/  @!P1 IMAD.MOV.U32 R6, RZ, RZ, R5 ;  /* 0x000000ffff069224 */ /* 0x004fc400078e0005 */
[----:B------:R-:W-:Y:S02]  /*144f0*/  IMAD.MOV.U32 R5, RZ, RZ, RZ ;  /* 0x000000ffff057224 */ /* 0x000fe400078e00ff */
[----:B---3--:R-:W-:Y:S01]  /*14500*/  @!P1 IMAD.MOV.U32 R7, RZ, RZ, R8 ;  /* 0x000000ffff079224 */ /* 0x008fe200078e0008 */
[----:B------:R-:W-:-:S03]  /*14510*/  ISETP.NE.AND P1, PT, R16, RZ, PT ;  /* 0x000000ff1000720c */ /* 0x000fc60003f25270 */
[----:B------:R-:W-:-:S04]  /*14520*/  IMAD R2, R7, R6, RZ ;  /* 0x0000000607027224 */ /* 0x000fc800078e02ff */
[----:B------:R-:W-:-:S07]  /*14530*/  IMAD.MOV.U32 R13, RZ, RZ, R2 ;  /* 0x000000ffff0d7224 */ /* 0x000fce00078e0002 */
[----:B------:R-:W-:Y:S05]  /*14540*/  WARPSYNC.COLLECTIVE R15, `(.L_x_2503) ;  /* 0x000000000f087348 */ /* 0x000fea0003c00000 */
[----:B------:R0:W1:Y:S02]  /*14550*/  SHFL.UP P6, R14, R13, R12, R11 ;  /* 0x0400000c0d0e7389 */ /* 0x00006400000c000b */
[----:B01----:R-:W-:Y:S01]  /*14560*/  ENDCOLLECTIVE ;  /* 0x000000000000791b */ /* 0x003fe20003800000 */
.L_x_2503:
[----:B------:R-:W-:Y:S01]  /*14570*/  IMAD.MOV.U32 R12, RZ, RZ, 0x2 ;  /* 0x00000002ff0c7424 */ /* 0x000fe200078e00ff */
[----:B------:R-:W-:-:S05]  /*14580*/  SEL R3, R14, RZ, P1 ;  /* 0x000000ff0e037207 */ /* 0x000fca0000800000 */
[----:B------:R-:W-:-:S04]  /*14590*/  IMAD.IADD R2, R2, 0x1, R3 ;  /* 0x0000000102027824 */ /* 0x000fc800078e0203 */
[----:B------:R-:W-:-:S07]  /*145a0*/  IMAD.MOV.U32 R13, RZ, RZ, R2 ;  /* 0x000000ffff0d7224 */ /* 0x000fce00078e0002 */
[----:B------:R-:W-:Y:S05]  /*145b0*/  WARPSYNC.COLLECTIVE R15, `(.L_x_2504) ;  /* 0x000000000f087348 */ /* 0x000fea0003c00000 */
[----:B------:R0:W1:Y:S02]  /*145c0*/  SHFL.UP P6, R14, R13, R12, R11 ;  /* 0x0400000c0d0e7389 */ /* 0x00006400000c000b */
[----:B01----:R-:W-:Y:S01]  /*145d0*/  ENDCOLLECTIVE ;  /* 0x000000000000791b */ /* 0x003fe20003800000 */
.L_x_2504:
[----:B------:R-:W-:Y:S01]  /*145e0*/  IMAD.MOV.U32 R12, RZ, RZ, 0x4 ;  /* 0x00000004ff0c7424 */ /* 0x000fe200078e00ff */
[----:B------:R-:W-:-:S05]  /*145f0*/  SEL R3, R14, RZ, P2 ;  /* 0x000000ff0e037207 */ /* 0x000fca0001000000 */
[----:B------:R-:W-:-:S04]  /*14600*/  IMAD.IADD R2, R2, 0x1, R3 ;  /* 0x0000000102027824 */ /* 0x000fc800078e0203 */
[----:B------:R-:W-:-:S07]  /*14610*/  IMAD.MOV.U32 R13, RZ, RZ, R2 ;  /* 0x000000ffff0d7224 */ /* 0x000fce00078e0002 */
[----:B------:R-:W-:Y:S05]  /*14620*/  WARPSYNC.COLLECTIVE R15, `(.L_x_2505) ;  /* 0x000000000f087348 */ /* 0x000fea0003c00000 */
[----:B------:R0:W1:Y:S02]  /*14630*/  SHFL.UP P6, R14, R13, R12, R11 ;  /* 0x0400000c0d0e7389 */ /* 0x00006400000c000b */
[----:B01----:R-:W-:Y:S01]  /*14640*/  ENDCOLLECTIVE ;  /* 0x000000000000791b */ /* 0x003fe20003800000 */
.L_x_2505:
[----:B------:R-:W-:Y:S01]  /*14650*/  IMAD.MOV.U32 R12, RZ, RZ, 0x8 ;  /* 0x00000008ff0c7424 */ /* 0x000fe200078e00ff */
[----:B------:R-:W-:-:S05]  /*14660*/  SEL R3, R14, RZ, P3 ;  /* 0x000000ff0e037207 */ /* 0x000fca0001800000 */
[----:B------:R-:W-:-:S04]  /*14670*/  IMAD.IADD R2, R2, 0x1, R3 ;  /* 0x0000000102027824 */ /* 0x000fc800078e0203 */
[----:B------:R-:W-:-:S07]  /*14680*/  IMAD.MOV.U32 R13, RZ, RZ, R2 ;  /* 0x000000ffff0d7224 */ /* 0x000fce00078e0002 */
[----:B------:R-:W-:Y:S05]  /*14690*/  WARPSYNC.COLLECTIVE R15, `(.L_x_2506) ;  /* 0x000000000f087348 */ /* 0x000fea0003c00000 */
[----:B------:R0:W1:Y:S02]  /*146a0*/  SHFL.UP P6, R14, R13, R12, R11 ;  /* 0x0400000c0d0e7389 */ /* 0x00006400000c000b */
[----:B01----:R-:W-:Y:S01]  /*146b0*/  ENDCOLLECTIVE ;  /* 0x000000000000791b */ /* 0x003fe20003800000 */
.L_x_2506:
[----:B------:R-:W-:Y:S01]  /*146c0*/  IMAD.MOV.U32 R12, RZ, RZ, 0x10 ;  /* 0x00000010ff0c7424 */ /* 0x000fe200078e00ff */
[----:B------:R-:W-:-:S05]  /*146d0*/  SEL R3, R14, RZ, P4 ;  /* 0x000000ff0e037207 */ /* 0x000fca0002000000 */
[----:B------:R-:W-:-:S04]  /*146e0*/  IMAD.IADD R2, R2, 0x1, R3 ;  /* 0x0000000102027824 */ /* 0x000fc800078e0203 */
[----:B------:R-:W-:-:S07]  /*146f0*/  IMAD.MOV.U32 R13, RZ, RZ, R2 ;  /* 0x000000ffff0d7224 */ /* 0x000fce00078e0002 */
[----:B------:R-:W-:Y:S05]  /*14700*/  WARPSYNC.COLLECTIVE R15, `(.L_x_2507) ;  /* 0x000000000f087348 */ /* 0x000fea0003c00000 */
[----:B------:R0:W1:Y:S02]  /*14710*/  SHFL.UP P6, R14, R13, R12, R11 ;  /* 0x0400000c0d0e7389 */ /* 0x00006400000c000b */
[----:B01----:R-:W-:Y:S01]  /*14720*/  ENDCOLLECTIVE ;  /* 0x000000000000791b */ /* 0x003fe20003800000 */
.L_x_2507:
        /* <DEDUP_REMOVED lines=8> */
.L_x_2508:
[----:B------:R-:W-:Y:S01]  /*147b0*/  IMAD.MOV.U32 R9, RZ, RZ, R14 ;  /* 0x000000ffff097224 */ /* 0x000fe200078e000e */
[----:B------:R-:W-:Y:S06]  /*147c0*/  BRA `(.L_x_2509) ;  /* 0xffffffd400dc7947 */ /* 0x000fec000383ffff */
.L_x_2446:
        /* <DEDUP_REMOVED lines=8> */
.L_x_2511:
[----:B------:R-:W-:Y:S05]  /*14850*/  BSYNC B0 ;  /* 0x0000000000007941 */ /* 0x000fea0003800000 */
.L_x_2510:
        /* <DEDUP_REMOVED lines=9> */
.L_x_2512:
[----:B------:R-:W-:Y:S01]  /*148f0*/  IMAD.MOV.U32 R12, RZ, RZ, 0x4 ;  /* 0x00000004ff0c7424 */ /* 0x000fe200078e00ff */
[----:B------:R-:W-:-:S05]  /*14900*/  SEL R3, R14, RZ, P2 ;  /* 0x000000ff0e037207 */ /* 0x000fca0001000000 */
[----:B------:R-:W-:-:S04]  /*14910*/  IMAD.IADD R2, R2, 0x1, R3 ;  /* 0x0000000102027824 */ /* 0x000fc800078e0203 */
[----:B------:R-:W-:-:S07]  /*14920*/  IMAD.MOV.U32 R13, RZ, RZ, R2 ;  /* 0x000000ffff0d7224 */ /* 0x000fce00078e0002 */
[----:B------:R-:W-:Y:S05]  /*14930*/  WARPSYNC.COLLECTIVE R15, `(.L_x_2513) ;  /* 0x000000000f087348 */ /* 0x000fea0003c00000 */
[----:B------:R0:W1:Y:S02]  /*14940*/  SHFL.UP P6, R14, R13, R12, R11 ;  /* 0x0400000c0d0e7389 */ /* 0x00006400000c000b */
[----:B01----:R-:W-:Y:S01]  /*14950*/  ENDCOLLECTIVE ;  /* 0x000000000000791b */ /* 0x003fe20003800000 */
.L_x_2513:
[----:B------:R-:W-:Y:S01]  /*14960*/  IMAD.MOV.U32 R12, RZ, RZ, 0x8 ;  /* 0x00000008ff0c7424 */ /* 0x000fe200078e00ff */
[----:B------:R-:W-:-:S05]  /*14970*/  SEL R3, R14, RZ, P3 ;  /* 0x000000ff0e037207 */ /* 0x000fca0001800000 */
[----:B------:R-:W-:-:S04]  /*14980*/  IMAD.IADD R2, R2, 0x1, R3 ;  /* 0x0000000102027824 */ /* 0x000fc800078e0203 */
[----:B------:R-:W-:-:S07]  /*14990*/  IMAD.MOV.U32 R13, RZ, RZ, R2 ;  /* 0x000000ffff0d7224 */ /* 0x000fce00078e0002 */
[----:B------:R-:W-:Y:S05]  /*149a0*/  WARPSYNC.COLLECTIVE R15, `(.L_x_2514) ;  /* 0x000000000f087348 */ /* 0x000fea0003c00000 */
[----:B------:R0:W1:Y:S02]  /*149b0*/  SHFL.UP P6, R14, R13, R12, R11 ;  /* 0x0400000c0d0e7389 */ /* 0x00006400000c000b */
[----:B01----:R-:W-:Y:S01]  /*149c0*/  ENDCOLLECTIVE ;  /* 0x000000000000791b */ /* 0x003fe20003800000 */
.L_x_2514:
[----:B------:R-:W-:Y:S01]  /*149d0*/  IMAD.MOV.U32 R12, RZ, RZ, 0x10 ;  /* 0x00000010ff0c7424 */ /* 0x000fe200078e00ff */
[----:B------:R-:W-:-:S05]  /*149e0*/  SEL R3, R14, RZ, P4 ;  /* 0x000000ff0e037207 */ /* 0x000fca0002000000 */
[----:B------:R-:W-:-:S04]  /*149f0*/  IMAD.IADD R2, R2, 0x1, R3 ;  /* 0x0000000102027824 */ /* 0x000fc800078e0203 */
[----:B------:R-:W-:-:S07]  /*14a00*/  IMAD.MOV.U32 R13, RZ, RZ, R2 ;  /* 0x000000ffff0d7224 */ /* 0x000fce00078e0002 */
[----:B------:R-:W-:Y:S05]  /*14a10*/  WARPSYNC.COLLECTIVE R15, `(.L_x_2515) ;  /* 0x000000000f087348 */ /* 0x000fea0003c00000 */
[----:B------:R0:W1:Y:S02]  /*14a20*/  SHFL.UP P6, R14, R13, R12, R11 ;  /* 0x0400000c0d0e7389 */ /* 0x00006400000c000b */
[----:B01----:R-:W-:Y:S01]  /*14a30*/  ENDCOLLECTIVE ;  /* 0x000000000000791b */ /* 0x003fe20003800000 */
.L_x_2515:
        /* <DEDUP_REMOVED lines=8> */
.L_x_2516:
[----:B------:R-:W-:Y:S01]  /*14ac0*/  IMAD.MOV.U32 R9, RZ, RZ, R14 ;  /* 0x000000ffff097224 */ /* 0x000fe200078e000e */
[----:B------:R-:W-:Y:S06]  /*14ad0*/  BRA `(.L_x_2517) ;  /* 0xffffffd400c47947 */ /* 0x000fec000383ffff */
.L_x_2448:
[----:B------:R-:W-:Y:S01]  /*14ae0*/  BSSY B0, `(.L_x_2518) ;  /* 0x0000006000007945 */ /* 0x000fe20003800000 */
[----:B------:R-:W-:Y:S01]  /*14af0*/  PLOP3.LUT P6, PT, P6, PT, PT, 0x8, 0x0 ;  /* 0x000000000000781c */ /* 0x000fe200037ce170 */
[----:B------:R-:W-:-:S12]  /*14b00*/  IMAD.MOV.U32 R15, RZ, RZ, -0x1 ;  /* 0xffffffffff0f7424 */ /* 0x000fd800078e00ff */
[----:B0-----:R-:W-:Y:S05]  /*14b10*/  WARPSYNC.COLLECTIVE R15, `(.L_x_2519) ;  /* 0x000000000f087348 */ /* 0x001fea0003c00000 */
[----:B------:R-:W-:Y:S01]  /*14b20*/  VOTE.ANY R14, PT, P6 ;  /* 0x00000000000e7806 */ /* 0x000fe200030e0100 */
[----:B0-----:R-:W-:Y:S06]  /*14b30*/  ENDCOLLECTIVE ;  /* 0x000000000000791b */ /* 0x001fec0003800000 */
.L_x_2519:
[----:B------:R-:W-:Y:S05]  /*14b40*/  BSYNC B0 ;  /* 0x0000000000007941 */ /* 0x000fea0003800000 */
.L_x_2518:
        /* <DEDUP_REMOVED lines=10> */
.L_x_2520:
[----:B------:R-:W-:Y:S02]  /*14bf0*/  IMAD.MOV.U32 R13, RZ, RZ, R7 ;  /* 0x000000ffff0d7224 */ /* 0x000fe400078e0007 */
[----:B------:R-:W-:-:S07]  /*14c00*/  IMAD.MOV.U32 R0, RZ, RZ, R14 ;  /* 0x000000ffff007224 */ /* 0x000fce00078e000e */
[----:B------:R-:W-:Y:S05]  /*14c10*/  WARPSYNC.COLLECTIVE R15, `(.L_x_2521) ;  /* 0x000000000f087348 */ /* 0x000fea0003c00000 */
[----:B------:R0:W1:Y:S02]  /*14c20*/  SHFL.IDX P6, R14, R13, R12, R11 ;  /* 0x0000000c0d0e7389 */ /* 0x00006400000c000b */
[----:B01----:R-:W-:Y:S01]  /*14c30*/  ENDCOLLECTIVE ;  /* 0x000000000000791b */ /* 0x003fe20003800000 */
.L_x_2521:
[----:B------:R-:W-:Y:S02]  /*14c40*/  IMAD.MOV.U32 R7, RZ, RZ, R14 ;  /* 0x000000ffff077224 */ /* 0x000fe400078e000e */
[----:B------:R-:W-:-:S05]  /*14c50*/  IMAD.IADD R6, R10, 0x1, R16 ;  /* 0x000000010a067824 */ /* 0x000fca00078e0210 */
[----:B------:R0:W-:Y:S01]  /*14c60*/  STL [R1+0xc], R6 ;  /* 0x00000c0601007387 */ /* 0x0001e20000100800 */
[----:B------:R-:W-:Y:S05]  /*14c70*/  BRA `(.L_x_2522) ;  /* 0xffffffd400a47947 */ /* 0x000fea000383ffff */
.L_x_2450:
        /* <DEDUP_REMOVED lines=8> */
.L_x_2524:
[----:B------:R-:W-:Y:S05]  /*14d00*/  BSYNC B0 ;  /* 0x0000000000007941 */ /* 0x000fea0003800000 */
.L_x_2523:
[----:B------:R-:W-:Y:S01]  /*14d10*/  IMAD.MOV.U32 R5, RZ, RZ, R14 ;  /* 0x000000ffff057224 */ /* 0x000fe200078e000e */
[----:B------:R-:W-:Y:S06]  /*14d20*/  BRA `(.L_x_2449) ;  /* 0xffffffd400907947 */ /* 0x000fec000383ffff */
.L_x_2456:
[----:B0-----:R0:W1:Y:S02]  /*14d30*/  SYNCS.PHASECHK.TRANS64.TRYWAIT P0, [R0+URZ+0x28820], R3 ;  /* 0x02882003000075a7 */ /* 0x001064000800017f */
[----:B-1----:R-:W-:Y:S05]  /*14d40*/  @!P0 NANOSLEEP.SYNCS 0x989680 ;  /* 0x009896800000895d */ /* 0x002fea0003900000 */
[----:B------:R-:W1:Y:S02]  /*14d50*/  @!P0 SYNCS.PHASECHK.TRANS64 P0, [R0+URZ+0x28820], R3 ;  /* 0x02882003000085a7 */ /* 0x000e64000800007f */
[----:B-1----:R-:W-:Y:S05]  /*14d60*/  @!P0 BRA `(.L_x_2456) ;  /* 0xfffffffc00f08947 */ /* 0x002fea000383ffff */
[----:B------:R-:W-:Y:S05]  /*14d70*/  BRA `(.L_x_2525) ;  /* 0xffffffe0002c7947 */ /* 0x000fea000383ffff */
.L_x_2457:
        /* <DEDUP_REMOVED lines=11> */
.L_x_2527:
[----:B------:R-:W-:Y:S05]  /*14e30*/  BSYNC B0 ;  /* 0x0000000000007941 */ /* 0x000fea0003800000 */
.L_x_2526:
[----:B------:R-:W-:Y:S05]  /*14e40*/  BRA `(.L_x_2528) ;  /* 0xffffffe000147947 */ /* 0x000fea000383ffff */
.L_x_2460:
[----:B------:R-:W-:Y:S01]  /*14e50*/  BSSY B1, `(.L_x_2529) ;  /* 0x0000006000017945 */ /* 0x000fe20003800000 */
[----:B------:R-:W-:-:S07]  /*14e60*/  IMAD.MOV.U32 R15, RZ, RZ, -0x1 ;  /* 0xffffffffff0f7424 */ /* 0x000fce00078e00ff */
[----:B01----:R-:W-:Y:S05]  /*14e70*/  WARPSYNC.COLLECTIVE R15, `(.L_x_2530) ;  /* 0x000000000f0c7348 */ /* 0x003fea0003c00000 */
[----:B------:R-:W-:Y:S02]  /*14e80*/  ELECT P6, UR62, PT ;  /* 0x00000000003e782f */ /* 0x000fe400038c0000 */
[----:B------:R-:W-:Y:S01]  /*14e90*/  MOV R14, UR62 ;  /* 0x0000003e000e7c02 */ /* 0x000fe20008000f00 */
[----:B01----:R-:W-:Y:S10]  /*14ea0*/  ENDCOLLECTIVE ;  /* 0x000000000000791b */ /* 0x003ff40003800000 */
.L_x_2530:
[----:B------:R-:W-:Y:S05]  /*14eb0*/  BSYNC B1 ;  /* 0x0000000000017941 */ /* 0x000fea0003800000 */
.L_x_2529:
[----:B------:R-:W-:Y:S05]  /*14ec0*/  BRA `(.L_x_2531) ;  /* 0xffffffe0000c7947 */ /* 0x000fea000383ffff */
.L_x_2462:
[----:B0-----:R0:W1:Y:S02]  /*14ed0*/  SYNCS.PHASECHK.TRANS64.TRYWAIT P0, [R6+URZ], R5 ;  /* 0x00000005060075a7 */ /* 0x001064000800017f */
[----:B-1----:R-:W-:Y:S05]  /*14ee0*/  @!P0 NANOSLEEP.SYNCS 0x989680 ;  /* 0x009896800000895d */ /* 0x002fea0003900000 */
[----:B------:R-:W1:Y:S02]  /*14ef0*/  @!P0 SYNCS.PHASECHK.TRANS64 P0, [R6+URZ], R5 ;  /* 0x00000005060085a7 */ /* 0x000e64000800007f */
[----:B-1----:R-:W-:Y:S05]  /*14f00*/  @!P0 BRA `(.L_x_2462) ;  /* 0xfffffffc00f08947 */ /* 0x002fea000383ffff */
[----:B------:R-:W-:Y:S05]  /*14f10*/  BRA `(.L_x_2532) ;  /* 0xffffffe000447947 */ /* 0x000fea000383ffff */
.L_x_2463:
[----:B-1----:R1:W2:Y:S02]  /*14f20*/  SYNCS.PHASECHK.TRANS64.TRYWAIT P0, [R7+URZ], R2 ;  /* 0x00000002070075a7 */ /* 0x0022a4000800017f */
[----:B--2---:R-:W-:Y:S05]  /*14f30*/  @!P0 NANOSLEEP.SYNCS 0x989680 ;  /* 0x009896800000895d */ /* 0x004fea0003900000 */
[----:B------:R-:W2:Y:S02]  /*14f40*/  @!P0 SYNCS.PHASECHK.TRANS64 P0, [R7+URZ], R2 ;  /* 0x00000002070085a7 */ /* 0x000ea4000800007f */
[----:B--2---:R-:W-:Y:S05]  /*14f50*/  @!P0 BRA `(.L_x_2463) ;  /* 0xfffffffc00f08947 */ /* 0x004fea000383ffff */
[----:B------:R-:W-:Y:S05]  /*14f60*/  BRA `(.L_x_2533) ;  /* 0xffffffe000387947 */ /* 0x000fea000383ffff */
.L_x_2465:
[----:B--2---:R2:W3:Y:S02]  /*14f70*/  SYNCS.PHASECHK.TRANS64.TRYWAIT P0, [R4+URZ], R5 ;  /* 0x00000005040075a7 */ /* 0x0044e4000800017f */
[----:B---3--:R-:W-:Y:S05]  /*14f80*/  @!P0 NANOSLEEP.SYNCS 0x989680 ;  /* 0x009896800000895d */ /* 0x008fea0003900000 */
[----:B------:R-:W3:Y:S02]  /*14f90*/  @!P0 SYNCS.PHASECHK.TRANS64 P0, [R4+URZ], R5 ;  /* 0x00000005040085a7 */ /* 0x000ee4000800007f */
[----:B---3--:R-:W-:Y:S05]  /*14fa0*/  @!P0 BRA `(.L_x_2465) ;  /* 0xfffffffc00f08947 */ /* 0x008fea000383ffff */
[----:B------:R-:W-:Y:S05]  /*14fb0*/  BRA `(.L_x_2534) ;  /* 0xffffffe0003c7947 */ /* 0x000fea000383ffff */
.L_x_2535:
        /* <DEDUP_REMOVED lines=12> */
.L_x_3098:


//--------------------- .text._ZN7cutlass13device_kernelIN5flash11enable_sm90INS1_16FlashAttnFwdSm90INS1_25CollectiveMainloopFwdSm90ILi2EN4cute5tupleIJNS5_1CILi1EEES8_S8_EEENS6_IJNS7_ILi128EEESA_SA_EEELi128ENS_10bfloat16_tEfNS_4arch4Sm90ELb1ELb0ELb0ELb1ELb0ELb1ELb0ELb1ELb1ELb1ELb1ELb0EEENS1_21CollectiveEpilogueFwdISB_S9_SC_SE_Li256ELb1ELb1ELb1ELb0EEENS1_36VarlenDynamicPersistentTileSchedulerILi128ELi128ELi256ELi128ELb1ELb1ELb1ELb1ELb1ELb1EEEEEEEEEvNT_6ParamsE --------------------------
	.section	.text._ZN7cutlass13device_kernelIN5flash11enable_sm90INS1_16FlashAttnFwdSm90INS1_25CollectiveMainloopFwdSm90ILi2EN4cute5tupleIJNS5_1CILi1EEES8_S8_EEENS6_IJNS7_ILi128EEESA_SA_EEELi128ENS_10bfloat16_tEfNS_4arch4Sm90ELb1ELb0ELb0ELb1ELb0ELb1ELb0ELb1ELb1ELb1ELb1ELb0EEENS1_21CollectiveEpilogueFwdISB_S9_SC_SE_Li256ELb1ELb1ELb1ELb0EEENS1_36VarlenDynamicPersistentTileSchedulerILi128ELi128ELi256ELi128ELb1ELb1ELb1ELb1ELb1ELb1EEEEEEEEEvNT_6ParamsE,"ax",@progbits
	.align	128
.text._ZN7cutlass13device_kernelIN5flash11enable_sm90INS1_16FlashAttnFwdSm90INS1_25CollectiveMainloopFwdSm90ILi2EN4cute5tupleIJNS5_1CILi1EEES8_S8_EEENS6_IJNS7_ILi128EEESA_SA_EEELi128ENS_10bfloat16_tEfNS_4arch4Sm90ELb1ELb0ELb0ELb1ELb0ELb1ELb0ELb1ELb1ELb1ELb1ELb0EEENS1_21CollectiveEpilogueFwdISB_S9_SC_SE_Li256ELb1ELb1ELb1ELb0EEENS1_36VarlenDynamicPersistentTileSchedulerILi128ELi128ELi256ELi128ELb1ELb1ELb1ELb1ELb1ELb1EEEEEEEEEvNT_6ParamsE:
        .type           _ZN7cutlass13device_kernelIN5flash11enable_sm90INS1_16FlashAttnFwdSm90INS1_25CollectiveMainloopFwdSm90ILi2EN4cute5tupleIJNS5_1CILi1EEES8_S8_EEENS6_IJNS7_ILi128EEESA_SA_EEELi128ENS_10bfloat16_tEfNS_4arch4Sm90ELb1ELb0ELb0ELb1ELb0ELb1ELb0ELb1ELb1ELb1ELb1ELb0EEENS1_21CollectiveEpilogueFwdISB_S9_SC_SE_Li256ELb1ELb1ELb1ELb0EEENS1_36VarlenDynamicPersistentTileSchedulerILi128ELi128ELi256ELi128ELb1ELb1ELb1ELb1ELb1ELb1EEEEEEEEEvNT_6ParamsE,@function
        .size           _ZN7cutlass13device_kernelIN5flash11enable_sm90INS1_16FlashAttnFwdSm90INS1_25CollectiveMainloopFwdSm90ILi2EN4cute5tupleIJNS5_1CILi1EEES8_S8_EEENS6_IJNS7_ILi128EEESA_SA_EEELi128ENS_10bfloat16_tEfNS_4arch4Sm90ELb1ELb0ELb0ELb1ELb0ELb1ELb0ELb1ELb1ELb1ELb1ELb0EEENS1_21CollectiveEpilogueFwdISB_S9_SC_SE_Li256ELb1ELb1ELb1ELb0EEENS1_36VarlenDynamicPersistentTileSchedulerILi128ELi128ELi256ELi128ELb1ELb1ELb1ELb1ELb1ELb1EEEEEEEEEvNT_6ParamsE,(.L_x_3099 - _ZN7cutlass13device_kernelIN5flash11enable_sm90INS1_16FlashAttnFwdSm90INS1_25CollectiveMainloopFwdSm90ILi2EN4cute5tupleIJNS5_1CILi1EEES8_S8_EEENS6_IJNS7_ILi128EEESA_SA_EEELi128ENS_10bfloat16_tEfNS_4arch4Sm90ELb1ELb0ELb0ELb1ELb0ELb1ELb0ELb1ELb1ELb1ELb1ELb0EEENS1_21CollectiveEpilogueFwdISB_S9_SC_SE_Li256ELb1ELb1ELb1ELb0EEENS1_36VarlenDynamicPersistentTileSchedulerILi128ELi128ELi256ELi128ELb1ELb1ELb1ELb1ELb1ELb1EEEEEEEEEvNT_6ParamsE)
        .other          _ZN7cutlass13device_kernelIN5flash11enable_sm90INS1_16FlashAttnFwdSm90INS1_25CollectiveMainloopFwdSm90ILi2EN4cute5tupleIJNS5_1CILi1EEES8_S8_EEENS6_IJNS7_ILi128EEESA_SA_EEELi128ENS_10bfloat16_tEfNS_4arch4Sm90ELb1ELb0ELb0ELb1ELb0ELb1ELb0ELb1ELb1ELb1ELb1ELb0EEENS1_21CollectiveEpilogueFwdISB_S9_SC_SE_Li256ELb1ELb1ELb1ELb0EEENS1_36VarlenDynamicPersistentTileSchedulerILi128ELi128ELi256ELi128ELb1ELb1ELb1ELb1ELb1ELb1EEEEEEEEEvNT_6ParamsE,@"STO_CUDA_ENTRY STV_DEFAULT"
_ZN7cutlass13device_kernelIN5flash11enable_sm90INS1_16FlashAttnFwdSm90INS1_25CollectiveMainloopFwdSm90ILi2EN4cute5tupleIJNS5_1CILi1EEES8_S8_EEENS6_IJNS7_ILi128EEESA_SA_EEELi128ENS_10bfloat16_tEfNS_4arch4Sm90ELb1ELb0ELb0ELb1ELb0ELb1ELb0ELb1ELb1ELb1ELb1ELb0EEENS1_21CollectiveEpilogueFwdISB_S9_SC_SE_Li256ELb1ELb1ELb1ELb0EEENS1_36VarlenDynamicPersistentTileSchedulerILi128ELi128ELi256ELi128ELb1ELb1ELb1ELb1ELb1ELb1EEEEEEEEEvNT_6ParamsE:
        /* <DEDUP_REMOVED lines=24> */
.L_x_2537:
[----:B------:R-:W-:Y:S05]  /*0180*/  BSYNC B0 ;  /* 0x0000000000007941 */ /* 0x000fea0003800000 */
.L_x_2536:
        /* <DEDUP_REMOVED lines=41> */
.L_x_2538:
        /* <DEDUP_REMOVED lines=22> */
.L_x_2539:
        /* <DEDUP_REMOVED lines=18> */
.L_x_2540:
        /* <DEDUP_REMOVED lines=22> */
.L_x_2541:
        /* <DEDUP_REMOVED lines=22> */
.L_x_2542:
        /* <DEDUP_REMOVED lines=8> */
.L_x_2545:
        /* <DEDUP_REMOVED lines=21> */
[----:B----4-:R-:W-:Y:S05]  /*0b30*/  @P0 BRA `(.L_x_2546) ;  /* 0x0000021000780947 */ /* 0x010fea0003800000 */
        /* <DEDUP_REMOVED lines=16> */
[----:B------:R-:W-:Y:S01]  /*0c40*/  IMAD.IADD R235, R16, 0x1, -R235 ;  /* 0x0000000110eb7824 */ /* 0x000fe200078e0aeb */
        /* <DEDUP_REMOVED lines=14> */
[----:B------:R-:W-:Y:S02]  /*0d30*/  LOP3.LUT R3, R3, 0x3fffffe, RZ, 0xc0, !PT ;  /* 0x03fffffe03037812 */ /* 0x000fe400078ec0ff */
[----:B------:R-:W-:Y:S01]  /*0d40*/  LEA.HI R22, R0, R16, RZ, 0x3 ;  /* 0x0000001000167211 */ /* 0x000fe200078f18ff */
[----:B------:R-:W-:Y:S01]  /*0d50*/  IMAD.IADD R11, R10, 0x1, -R11 ;  /* 0x000000010a0b7824 */ /* 0x000fe200078e0a0b */
[----:B------:R-:W-:Y:S01]  /*0d60*/  SHF.R.S32.HI R5, RZ, 0x4, R4 ;  /* 0x00000004ff057819 */ /* 0x000fe20000011404 */
[----:B------:R-:W-:Y:S01]  /*0d70*/  IMAD.IADD R3, R18, 0x1, -R3 ;  /* 0x0000000112037824 */ /* 0x000fe200078e0a03 */
[----:B------:R-:W-:Y:S01]  /*0d80*/  LOP3.LUT R12, R12, 0xfffffffc, RZ, 0xc0, !PT ;  /* 0xfffffffc0c0c7812 */ /* 0x000fe200078ec0ff */
[----:B------:R-:W-:Y:S01]  /*0d90*/  IMAD R8, R8, 0x10, R11 ;  /* 0x0000001008087824 */ /* 0x000fe200078e020b */
[----:B------:R-:W-:-:S02]  /*0da0*/  LOP3.LUT R207, R22, 0xfffffff8, RZ, 0xc0, !PT ;  /* 0xfffffff816cf7812 */ /* 0x000fc400078ec0ff */
[----:B------:R-:W-:Y:S01]  /*0db0*/  LEA.HI R0, R0, R16, RZ, 0x6 ;  /* 0x0000001000007211 */ /* 0x000fe200078f30ff */
[----:B------:R-:W-:Y:S01]  /*0dc0*/  IMAD.IADD R12, R16, 0x1, -R12 ;  /* 0x00000001100c7824 */ /* 0x000fe200078e0a0c */
[----:B------:R-:W-:Y:S01]  /*0dd0*/  SHF.R.S32.HI R22, RZ, 0x3, R22 ;  /* 0x00000003ff167819 */ /* 0x000fe20000011416 */
[----:B------:R-:W-:Y:S01]  /*0de0*/  IMAD R8, R3, 0x40, R8 ;  /* 0x0000004003087824 */ /* 0x000fe200078e0208 */
[----:B------:R-:W-:Y:S01]  /*0df0*/  LEA.HI R4, R4, R5, RZ, 0x1 ;  /* 0x0000000504047211 */ /* 0x000fe200078f08ff */
[----:B------:R-:W-:Y:S01]  /*0e00*/  IMAD.SHL.U32 R0, R0, 0x8, RZ ;  /* 0x0000000800007824 */ /* 0x000fe200078e00ff */
[----:B------:R-:W-:Y:S01]  /*0e10*/  LEA.HI R6, R12, R12, RZ, 0x1 ;  /* 0x0000000c0c067211 */ /* 0x000fe200078f08ff */
[----:B------:R-:W-:Y:S01]  /*0e20*/  IMAD.IADD R207, R16, 0x1, -R207 ;  /* 0x0000000110cf7824 */ /* 0x000fe200078e0acf */
[----:B------:R-:W-:Y:S01]  /*0e30*/  LOP3.LUT R4, R4, 0x1ffffffe, RZ, 0xc0, !PT ;  /* 0x1ffffffe04047812 */ /* 0x000fe200078ec0ff */
[----:B------:R-:W-:Y:S01]  /*0e40*/  IMAD.SHL.U32 R3, R22, 0x40, RZ ;  /* 0x0000004016037824 */ /* 0x000fe200078e00ff */
[----:B------:R-:W-:Y:S01]  /*0e50*/  LOP3.LUT R202, R0, 0xfffffe00, RZ, 0xc0, !PT ;  /* 0xfffffe0000ca7812 */ /* 0x000fe200078ec0ff */
[C---:B------:R-:W-:Y:S01]  /*0e60*/  VIADD R213, R22.reuse, 0x40 ;  /* 0x0000004016d57836 */ /* 0x040fe20000000000 */
[----:B------:R-:W-:Y:S01]  /*0e70*/  SHF.R.S32.HI R218, RZ, 0x1f, R22 ;  /* 0x0000001fffda7819 */ /* 0x000fe20000011416 */
[----:B------:R-:W-:Y:S01]  /*0e80*/  VIADD R214, R22, 0x20 ;  /* 0x0000002016d67836 */ /* 0x000fe20000000000 */
[----:B------:R-:W-:Y:S01]  /*0e90*/  LOP3.LUT R3, R3, 0x1c0, RZ, 0xc0, !PT ;  /* 0x000001c003037812 */ /* 0x000fe200078ec0ff */
[----:B------:R-:W-:Y:S01]  /*0ea0*/  IMAD.SHL.U32 R16, R207, 0x8, RZ ;  /* 0x00000008cf107824 */ /* 0x000fe200078e00ff */
[----:B------:R-:W-:Y:S01]  /*0eb0*/  SHF.R.S32.HI R0, RZ, 0x1f, R213 ;  /* 0x0000001fff007819 */ /* 0x000fe200000114d5 */
[----:B------:R-:W-:Y:S01]  /*0ec0*/  IMAD.IADD R4, R5, 0x1, -R4 ;  /* 0x0000000105047824 */ /* 0x000fe200078e0a04 */
[----:B------:R-:W-:Y:S01]  /*0ed0*/  LOP3.LUT R5, R6, 0x1ffffffe, RZ, 0xc0, !PT ;  /* 0x1ffffffe06057812 */ /* 0x000fe200078ec0ff */
[----:B------:R-:W-:Y:S01]  /*0ee0*/  VIADD R212, R22, 0x60 ;  /* 0x0000006016d47836 */ /* 0x000fe20000000000 */
[----:B------:R-:W-:Y:S01]  /*0ef0*/  SHF.R.S32.HI R11, RZ, 0x1f, R214 ;  /* 0x0000001fff0b7819 */ /* 0x000fe200000114d6 */
[----:B------:R-:W-:Y:S01]  /*0f00*/  IMAD.SHL.U32 R195, R213, 0x40, RZ ;  /* 0x00000040d5c37824 */ /* 0x000fe200078e00ff */
[----:B------:R-:W-:Y:S01]  /*0f10*/  SHF.R.U32.HI R201, RZ, 0x3, R3 ;  /* 0x00000003ffc97819 */ /* 0x000fe20000011603 */
[----:B------:R-:W-:Y:S01]  /*0f20*/  IMAD.IADD R204, R12, 0x1, -R5 ;  /* 0x000000010ccc7824 */ /* 0x000fe200078e0a05 */
[----:B------:R-:W-:Y:S01]  /*0f30*/  LOP3.LUT R205, R3, 0x38, R16, 0xf8, !PT ;  /* 0x0000003803cd7812 */ /* 0x000fe200078ef810 */
[----:B------:R-:W-:Y:S01]  /*0f40*/  IMAD.MOV.U32 R5, RZ, RZ, R13 ;  /* 0x000000ffff057224 */ /* 0x000fe200078e000d */
[----:B------:R-:W-:Y:S01]  /*0f50*/  LEA.HI R3, R0, R213, RZ, 0x3 ;  /* 0x000000d500037211 */ /* 0x000fe200078f18ff */
[----:B------:R-:W-:Y:S01]  /*0f60*/  IMAD.SHL.U32 R196, R214, 0x40, RZ ;  /* 0x00000040d6c47824 */ /* 0x000fe200078e00ff */
[----:B------:R-:W-:Y:S01]  /*0f70*/  LEA.HI R11, R11, R214, RZ, 0x3 ;  /* 0x000000d60b0b7211 */ /* 0x000fe200078f18ff */
[----:B------:R-:W-:Y:S01]  /*0f80*/  IMAD R4, R4, 0x8, R7 ;  /* 0x0000000804047824 */ /* 0x000fe200078e0207 */
[----:B------:R-:W-:Y:S01]  /*0f90*/  SHF.R.S32.HI R13, RZ, 0x1f, R212 ;  /* 0x0000001fff0d7819 */ /* 0x000fe200000114d4 */
[----:B------:R-:W-:Y:S01]  /*0fa0*/  IMAD.SHL.U32 R3, R3, 0x40, RZ ;  /* 0x0000004003037824 */ /* 0x000fe200078e00ff */
[----:B------:R-:W-:Y:S01]  /*0fb0*/  LOP3.LUT R195, R195, 0x1c0, RZ, 0xc0, !PT ;  /* 0x000001c0c3c37812 */ /* 0x000fe200078ec0ff */
[----:B------:R-:W-:Y:S01]  /*0fc0*/  IMAD.SHL.U32 R11, R11, 0x40, RZ ;  /* 0x000000400b0b7824 */ /* 0x000fe200078e00ff */
[----:B------:R-:W-:Y:S01]  /*0fd0*/  LEA.HI R13, R13, R212, RZ, 0x3 ;  /* 0x000000d40d0d7211 */ /* 0x000fe200078f18ff */
[----:B------:R-:W-:Y:S01]  /*0fe0*/  IMAD.SHL.U32 R194, R212, 0x40, RZ ;  /* 0x00000040d4c27824 */ /* 0x000fe200078e00ff */
[----:B------:R-:W-:Y:S01]  /*0ff0*/  LOP3.LUT R196, R196, 0x1c0, RZ, 0xc0, !PT ;  /* 0x000001c0c4c47812 */ /* 0x000fe200078ec0ff */
[----:B------:R0:W-:Y:S01]  /*1000*/  STL [R1+0x50], R4 ;  /* 0x0000500401007387 */ /* 0x0001e20000100800 */
[----:B------:R-:W-:Y:S01]  /*1010*/  LOP3.LUT R0, R9, 0x7ffffffc, RZ, 0xc0, !PT ;  /* 0x7ffffffc09007812 */ /* 0x000fe200078ec0ff */
[----:B------:R-:W-:Y:S01]  /*1020*/  IMAD.MOV.U32 R6, RZ, RZ, R14 ;  /* 0x000000ffff067224 */ /* 0x000fe200078e000e */
[----:B------:R-:W-:Y:S01]  /*1030*/  SHF.R.U32.HI R12, RZ, 0x3, R195 ;  /* 0x00000003ff0c7819 */ /* 0x000fe200000116c3 */
[----:B------:R-:W-:Y:S01]  /*1040*/  IMAD.SHL.U32 R13, R13, 0x40, RZ ;  /* 0x000000400d0d7824 */ /* 0x000fe200078e00ff */
[----:B------:R-:W-:Y:S01]  /*1050*/  LOP3.LUT R199, R3, 0xfffffe00, RZ, 0xc0, !PT ;  /* 0xfffffe0003c77812 */ /* 0x000fe200078ec0ff */
[----:B------:R-:W-:Y:S01]  /*1060*/  IMAD.IADD R0, R235, 0x1, -R0 ;  /* 0x00000001eb007824 */ /* 0x000fe200078e0a00 */
[----:B------:R-:W-:Y:S01]  /*1070*/  SHF.R.U32.HI R14, RZ, 0x3, R196 ;  /* 0x00000003ff0e7819 */ /* 0x000fe200000116c4 */
[----:B------:R-:W-:Y:S01]  /*1080*/  IMAD.MOV.U32 R7, RZ, RZ, R15 ;  /* 0x000000ffff077224 */ /* 0x000fe200078e000f */
[--C-:B------:R-:W-:Y:S01]  /*1090*/  LOP3.LUT R9, R196, 0x38, R16.reuse, 0xf8, !PT ;  /* 0x00000038c4097812 */ /* 0x100fe200078ef810 */
[----:B------:R-:W-:Y:S01]  /*10a0*/  IMAD.SHL.U32 R197, R0, 0x2, RZ ;  /* 0x0000000200c57824 */ /* 0x000fe200078e00ff */
[----:B0-----:R-:W-:Y:S01]  /*10b0*/  LOP3.LUT R4, R195, 0x38, R16, 0xf8, !PT ;  /* 0x00000038c3047812 */ /* 0x001fe200078ef810 */
[----:B------:R-:W-:Y:S01]  /*10c0*/  STL [R1+0x4c], R8 ;  /* 0x00004c0801007387 */ /* 0x000fe20000100800 */
[----:B------:R-:W-:Y:S01]  /*10d0*/  LOP3.LUT R200, R11, 0xfffffe00, RZ, 0xc0, !PT ;  /* 0xfffffe000bc87812 */ /* 0x000fe200078ec0ff */
[C---:B------:R-:W-:Y:S01]  /*10e0*/  VIADD R233, R197.reuse, 0x8 ;  /* 0x00000008c5e97836 */ /* 0x040fe20000000000 */
[----:B------:R-:W-:Y:S01]  /*10f0*/  LOP3.LUT R194, R194, 0x1c0, RZ, 0xc0, !PT ;  /* 0x000001c0c2c27812 */ /* 0x000fe200078ec0ff */
[----:B------:R-:W-:Y:S01]  /*1100*/  VIADD R232, R197, 0x10 ;  /* 0x00000010c5e87836 */ /* 0x000fe20000000000 */
[----:B------:R-:W-:Y:S01]  /*1110*/  LOP3.LUT R4, R199, R4, R12, 0xf6, !PT ;  /* 0x00000004c7047212 */ /* 0x000fe200078ef60c */
[C---:B------:R-:W-:Y:S01]  /*1120*/  VIADD R231, R197.reuse, 0x18 ;  /* 0x00000018c5e77836 */ /* 0x040fe20000000000 */
[----:B------:R-:W-:Y:S01]  /*1130*/  LOP3.LUT R9, R200, R9, R14, 0xf6, !PT ;  /* 0x00000009c8097212 */ /* 0x000fe200078ef60e */
[C---:B------:R-:W-:Y:S01]  /*1140*/  VIADD R230, R197.reuse, 0x20 ;  /* 0x00000020c5e67836 */ /* 0x040fe20000000000 */
[----:B------:R-:W-:Y:S01]  /*1150*/  SHF.R.U32.HI R10, RZ, 0x3, R194 ;  /* 0x00000003ff0a7819 */ /* 0x000fe200000116c2 */
[C---:B------:R-:W-:Y:S01]  /*1160*/  VIADD R229, R197.reuse, 0x28 ;  /* 0x00000028c5e57836 */ /* 0x040fe20000000000 */
[----:B------:R-:W-:Y:S01]  /*1170*/  LOP3.LUT R15, R194, 0x38, R16, 0xf8, !PT ;  /* 0x00000038c20f7812 */ /* 0x000fe200078ef810 */
[----:B------:R-:W-:Y:S01]  /*1180*/  VIADD R228, R197, 0x30 ;  /* 0x00000030c5e47836 */ /* 0x000fe20000000000 */
[----:B------:R-:W-:Y:S01]  /*1190*/  LOP3.LUT R198, R13, 0xfffffe00, RZ, 0xc0, !PT ;  /* 0xfffffe000dc67812 */ /* 0x000fe200078ec0ff */
[C---:B------:R-:W-:Y:S01]  /*11a0*/  VIADD R227, R197.reuse, 0x38 ;  /* 0x00000038c5e37836 */ /* 0x040fe20000000000 */
[----:B------:R-:W-:Y:S01]  /*11b0*/  LEA R3, R4, UR44, 0x1 ;  /* 0x0000002c04037c11 */ /* 0x000fe2000f8e08ff */
[----:B------:R-:W-:Y:S01]  /*11c0*/  VIADD R226, R197, 0x40 ;  /* 0x00000040c5e27836 */ /* 0x000fe20000000000 */
[----:B------:R-:W-:Y:S01]  /*11d0*/  LEA R0, R9, UR44, 0x1 ;  /* 0x0000002c09007c11 */ /* 0x000fe2000f8e08ff */
[C---:B------:R-:W-:Y:S01]  /*11e0*/  VIADD R225, R197.reuse, 0x48 ;  /* 0x00000048c5e17836 */ /* 0x040fe20000000000 */
[----:B------:R-:W-:Y:S01]  /*11f0*/  LOP3.LUT R15, R198, R15, R10, 0xf6, !PT ;  /* 0x0000000fc60f7212 */ /* 0x000fe200078ef60a */
[----:B------:R0:W-:Y:S01]  /*1200*/  STL [R1+0x40], R3 ;  /* 0x0000400301007387 */ /* 0x0001e20000100800 */
[----:B------:R-:W-:Y:S01]  /*1210*/  VIADD R224, R197, 0x50 ;  /* 0x00000050c5e07836 */ /* 0x000fe20000000000 */
[----:B------:R-:W-:Y:S01]  /*1220*/  LOP3.LUT R205, R202, R205, R201, 0xf6, !PT ;  /* 0x000000cdcacd7212 */ /* 0x000fe200078ef6c9 */
[----:B------:R-:W-:Y:S01]  /*1230*/  IMAD.SHL.U32 R18, R207, 0x4, RZ ;  /* 0x00000004cf127824 */ /* 0x000fe200078e00ff */
[----:B------:R1:W-:Y:S01]  /*1240*/  STL [R1+0x44], R0 ;  /* 0x0000440001007387 */ /* 0x0003e20000100800 */
[----:B------:R-:W-:Y:S01]  /*1250*/  VIADD R187, R16, 0x40 ;  /* 0x0000004010bb7836 */ /* 0x000fe20000000000 */
[----:B------:R-:W-:Y:S01]  /*1260*/  SHF.R.S32.HI R4, RZ, 0x1f, R232 ;  /* 0x0000001fff047819 */ /* 0x000fe200000114e8 */
[C---:B------:R-:W-:Y:S01]  /*1270*/  VIADD R223, R197.reuse, 0x58 ;  /* 0x00000058c5df7836 */ /* 0x040fe20000000000 */
[----:B------:R-:W-:Y:S01]  /*1280*/  SHF.R.S32.HI R4, RZ, 0x1f, R229 ;  /* 0x0000001fff047819 */ /* 0x000fe200000114e5 */
[C---:B------:R-:W-:Y:S01]  /*1290*/  VIADD R222, R197.reuse, 0x60 ;  /* 0x00000060c5de7836 */ /* 0x040fe20000000000 */
[----:B0-----:R-:W-:Y:S01]  /*12a0*/  SHF.R.S32.HI R3, RZ, 0x1f, R231 ;  /* 0x0000001fff037819 */ /* 0x001fe200000114e7 */
[C---:B------:R-:W-:Y:S01]  /*12b0*/  VIADD R221, R197.reuse, 0x68 ;  /* 0x00000068c5dd7836 */ /* 0x040fe20000000000 */
[----:B------:R-:W-:Y:S01]  /*12c0*/  SHF.R.S32.HI R3, RZ, 0x1f, R228 ;  /* 0x0000001fff037819 */ /* 0x000fe200000114e4 */
[----:B------:R-:W-:Y:S01]  /*12d0*/  VIADD R220, R197, 0x70 ;  /* 0x00000070c5dc7836 */ /* 0x000fe20000000000 */
[----:B-1----:R-:W-:Y:S01]  /*12e0*/  LEA R0, R15, UR44, 0x1 ;  /* 0x0000002c0f007c11 */ /* 0x002fe2000f8e08ff */
[----:B------:R-:W-:Y:S01]  /*12f0*/  VIADD R219, R197, 0x78 ;  /* 0x00000078c5db7836 */ /* 0x000fe20000000000 */
[----:B------:R-:W-:Y:S01]  /*1300*/  SHF.R.S32.HI R4, RZ, 0x1f, R226 ;  /* 0x0000001fff047819 */ /* 0x000fe200000114e2 */
[----:B------:R-:W-:Y:S01]  /*1310*/  VIADD R185, R18, 0x20 ;  /* 0x0000002012b97836 */ /* 0x000fe20000000000 */
[----:B------:R-:W-:Y:S01]  /*1320*/  SHF.R.S32.HI R3, RZ, 0x1f, R225 ;  /* 0x0000001fff037819 */ /* 0x000fe200000114e1 */
[----:B------:R0:W-:Y:S01]  /*1330*/  STL [R1+0x3c], R0 ;  /* 0x00003c0001007387 */ /* 0x0001e20000100800 */
[----:B------:R-:W-:Y:S01]  /*1340*/  SHF.R.S32.HI R17, RZ, 0x1f, R16 ;  /* 0x0000001fff117819 */ /* 0x000fe20000011410 */
[----:B------:R-:W-:Y:S01]  /*1350*/  IMAD R204, R204, 0x8, R8 ;  /* 0x00000008cccc7824 */ /* 0x000fe200078e0208 */
[----:B------:R-:W-:-:S02]  /*1360*/  SHF.R.S32.HI R19, RZ, 0x1f, R18 ;  /* 0x0000001fff137819 */ /* 0x000fc40000011412 */
[----:B------:R-:W-:Y:S02]  /*1370*/  SHF.R.S32.HI R216, RZ, 0x1f, R187 ;  /* 0x0000001fffd87819 */ /* 0x000fe400000114bb */
[----:B------:R-:W-:Y:S02]  /*1380*/  LEA R203, R205, UR44, 0x1 ;  /* 0x0000002ccdcb7c11 */ /* 0x000fe4000f8e08ff */
[----:B------:R-:W-:Y:S02]  /*1390*/  SHF.R.S32.HI R4, RZ, 0x1f, R223 ;  /* 0x0000001fff047819 */ /* 0x000fe400000114df */
[----:B0-----:R-:W-:Y:S02]  /*13a0*/  SHF.R.S32.HI R0, RZ, 0x1f, R233 ;  /* 0x0000001fff007819 */ /* 0x001fe400000114e9 */
[----:B------:R-:W-:Y:S02]  /*13b0*/  SHF.R.S32.HI R0, RZ, 0x1f, R230 ;  /* 0x0000001fff007819 */ /* 0x000fe400000114e6 */
[----:B------:R-:W-:-:S02]  /*13c0*/  SHF.R.S32.HI R0, RZ, 0x1f, R227 ;  /* 0x0000001fff007819 */ /* 0x000fc400000114e3 */
[----:B------:R-:W-:Y:S02]  /*13d0*/  SHF.R.S32.HI R0, RZ, 0x1f, R224 ;  /* 0x0000001fff007819 */ /* 0x000fe400000114e0 */
[----:B------:R-:W-:Y:S02]  /*13e0*/  SHF.R.S32.HI R3, RZ, 0x1f, R222 ;  /* 0x0000001fff037819 */ /* 0x000fe400000114de */
[----:B------:R-:W-:Y:S02]  /*13f0*/  SHF.R.S32.HI R0, RZ, 0x1f, R221 ;  /* 0x0000001fff007819 */ /* 0x000fe400000114dd */
[----:B------:R-:W-:Y:S02]  /*1400*/  SHF.R.S32.HI R237, RZ, 0x1f, R220 ;  /* 0x0000001fffed7819 */ /* 0x000fe400000114dc */
[----:B------:R-:W-:-:S07]  /*1410*/  SHF.R.S32.HI R236, RZ, 0x1f, R219 ;  /* 0x0000001fffec7819 */ /* 0x000fce00000114db */
.L_x_2762:
[----:B0-2---:R-:W0:Y:S02]  /*1420*/  LDC.64 R8, c[0x0][0xc88] ;  /* 0x00032200ff087b82 */ /* 0x005e240000000a00 */
[----:B0-----:R-:W-:-:S05]  /*1430*/  IMAD.WIDE R8, R7, 0x4, R8 ;  /* 0x0000000407087825 */ /* 0x001fca00078e0208 */
[----:B------:R-:W2:Y:S01]  /*1440*/  LDG.E R209, desc[UR42][R8.64] ;  /* 0x0000002a08d17981 */ /* 0x000ea2000c1e1900 */
[----:B------:R-:W-:Y:S05]  /*1450*/  YIELD ;  /* 0x0000000000007946 */ /* 0x000fea0003800000 */
[----:B------:R-:W-:Y:S01]  /*1460*/  ULDC.64 UR4, c[0x0][0xa28] ;  /* 0x00028a0000047ab9 */ /* 0x000fe20000000a00 */
[----:B------:R-:W-:Y:S01]  /*1470*/  ULDC.64 UR8, c[0x0][0xa18] ;  /* 0x0002860000087ab9 */ /* 0x000fe20000000a00 */
[----:B------:R-:W-:Y:S01]  /*1480*/  ISETP.NE.U32.AND P1, PT, RZ, UR4, PT ;  /* 0x00000004ff007c0c */ /* 0x000fe2000bf25070 */
[----:B------:R-:W-:Y:S01]  /*1490*/  ULDC.64 UR6, c[0x0][0xa08] ;  /* 0x0002820000067ab9 */ /* 0x000fe20000000a00 */
[----:B----4-:R-:W-:Y:S01]  /*14a0*/  IMAD.MOV.U32 R4, RZ, RZ, RZ ;  /* 0x000000ffff047224 */ /* 0x010fe200078e00ff */
[----:B------:R-:W-:Y:S01]  /*14b0*/  ISETP.NE.U32.AND P0, PT, RZ, UR6, PT ;  /* 0x00000006ff007c0c */ /* 0x000fe2000bf05070 */
[----:B-----5:R-:W-:Y:S01]  /*14c0*/  IMAD.MOV.U32 R28, RZ, RZ, RZ ;  /* 0x000000ffff1c7224 */ /* 0x020fe200078e00ff */
[----:B------:R-:W-:-:S02]  /*14d0*/  ISETP.NE.AND.EX P1, PT, RZ, UR5, PT, P1 ;  /* 0x00000005ff007c0c */ /* 0x000fc4000bf25310 */
[----:B------:R-:W-:Y:S02]  /*14e0*/  ISETP.NE.AND.EX P0, PT, RZ, UR7, PT, P0 ;  /* 0x00000007ff007c0c */ /* 0x000fe4000bf05300 */
[----:B--2---:R-:W-:Y:S01]  /*14f0*/  SHF.R.S32.HI R234, RZ, 0x1f, R209 ;  /* 0x0000001fffea7819 */ /* 0x004fe200000114d1 */
[----:B------:R-:W-:-:S08]  /*1500*/  IMAD.SHL.U32 R210, R209, 0x4, RZ ;  /* 0x00000004d1d27824 */ /* 0x000fd000078e00ff */
[C---:B------:R-:W-:Y:S02]  /*1510*/  @P1 LEA R10, P2, R209.reuse, UR4, 0x2 ;  /* 0x00000004d10a1c11 */ /* 0x040fe4000f8410ff */
[C-C-:B------:R-:W-:Y:S02]  /*1520*/  SHF.L.U64.HI R211, R209.reuse, 0x2, R234.reuse ;  /* 0x00000002d1d37819 */ /* 0x140fe400000102ea */
[----:B------:R-:W-:Y:S02]  /*1530*/  @P1 LEA.HI.X R11, R209, UR5, R234, 0x2, P2 ;  /* 0x00000005d10b1c11 */ /* 0x000fe400090f14ea */
[----:B------:R-:W-:Y:S01]  /*1540*/  ISETP.NE.U32.AND P2, PT, RZ, UR8, PT ;  /* 0x00000008ff007c0c */ /* 0x000fe2000bf45070 */
[----:B------:R-:W-:Y:S01]  /*1550*/  ULDC UR4, c[0x0][0x288] ;  /* 0x0000a20000047ab9 */ /* 0x000fe20000000800 */
[----:B------:R-:W-:Y:S01]  /*1560*/  IADD3 R12, P3, R210, UR6, RZ ;  /* 0x00000006d20c7c10 */ /* 0x000fe2000ff7e0ff */
[----:B------:R0:W5:Y:S01]  /*1570*/  @P1 LDG.E R4, desc[UR42][R10.64] ;  /* 0x0000002a0a041981 */ /* 0x000162000c1e1900 */
[----:B------:R-:W-:Y:S01]  /*1580*/  ISETP.NE.AND.EX P2, PT, RZ, UR9, PT, P2 ;  /* 0x00000009ff007c0c */ /* 0x000fe2000bf45320 */
[----:B------:R-:W-:Y:S01]  /*1590*/  IMAD.U32 R192, RZ, RZ, UR4 ;  /* 0x00000004ffc07e24 */ /* 0x000fe2000f8e00ff */
[----:B------:R-:W-:Y:S01]  /*15a0*/  IADD3.X R13, R211, UR7, RZ, P3, !PT ;  /* 0x00000007d30d7c10 */ /* 0x000fe20009ffe4ff */
[----:B------:R-:W-:-:S04]  /*15b0*/  ULDC.64 UR4, c[0x0][0x418] ;  /* 0x0001060000047ab9 */ /* 0x000fc80000000a00 */
[----:B------:R0:W5:Y:S06]  /*15c0*/  @P0 LDG.E R28, desc[UR42][R12.64] ;  /* 0x0000002a0c1c0981 */ /* 0x00016c000c1e1900 */
[----:B------:R-:W-:-:S04]  /*15d0*/  @P2 IADD3 R8, P1, R210, UR8, RZ ;  /* 0x00000008d2082c10 */ /* 0x000fc8000ff3e0ff */
[----:B------:R-:W-:-:S05]  /*15e0*/  @P2 IADD3.X R9, R211, UR9, RZ, P1, !PT ;  /* 0x00000009d3092c10 */ /* 0x000fca0008ffe4ff */
        /* <DEDUP_REMOVED lines=10> */
[----:B0--3--:R-:W-:Y:S06]  /*1690*/  @P2 BRA `(.L_x_2547) ;  /* 0x0000000000242947 */ /* 0x009fec0003800000 */
        /* <DEDUP_REMOVED lines=9> */
.L_x_2547:
[----:B------:R-:W-:Y:S01]  /*1730*/  ULDC.64 UR4, c[0x0][0xa20] ;  /* 0x0002880000047ab9 */ /* 0x000fe20000000a00 */
[C---:B------:R-:W-:Y:S02]  /*1740*/  LOP3.LUT R3, R6.reuse, 0xff000000, RZ, 0xc0, !PT ;  /* 0xff00000006037812 */ /* 0x040fe400078ec0ff */
[----:B------:R-:W-:Y:S02]  /*1750*/  ISETP.NE.U32.AND P1, PT, RZ, UR4, PT ;  /* 0x00000004ff007c0c */ /* 0x000fe4000bf25070 */
[C---:B------:R-:W-:Y:S02]  /*1760*/  LOP3.LUT R0, R6.reuse, 0xff0000, RZ, 0xc0, !PT ;  /* 0x00ff000006007812 */ /* 0x040fe400078ec0ff */
[----:B------:R-:W-:Y:S02]  /*1770*/  ISETP.NE.AND.EX P1, PT, RZ, UR5, PT, P1 ;  /* 0x00000005ff007c0c */ /* 0x000fe4000bf25310 */
[----:B------:R-:W-:Y:S02]  /*1780*/  SHF.R.U32.HI R3, RZ, 0x8, R3 ;  /* 0x00000008ff037819 */ /* 0x000fe40000011603 */
[----:B------:R-:W-:-:S02]  /*1790*/  LOP3.LUT R206, R6, 0xffff, RZ, 0xc0, !PT ;  /* 0x0000ffff06ce7812 */ /* 0x000fc400078ec0ff */
[----:B------:R-:W-:-:S07]  /*17a0*/  LEA.HI R208, R0, R3, RZ, 0x10 ;  /* 0x0000000300d07211 */ /* 0x000fce00078f80ff */
[----:B------:R-:W-:Y:S05]  /*17b0*/  @!P1 BRA `(.L_x_2548) ;  /* 0x0000000000109947 */ /* 0x000fea0003800000 */
[----:B------:R-:W-:-:S04]  /*17c0*/  IADD3 R6, P0, R210, UR4, RZ ;  /* 0x00000004d2067c10 */ /* 0x000fc8000ff1e0ff */
[----:B------:R-:W-:-:S05]  /*17d0*/  IADD3.X R7, R211, UR5, RZ, P0, !PT ;  /* 0x00000005d3077c10 */ /* 0x000fca00087fe4ff */
[----:B------:R0:W5:Y:S01]  /*17e0*/  LDG.E R27, desc[UR42][R6.64] ;  /* 0x0000002a061b7981 */ /* 0x000162000c1e1900 */
[----:B------:R-:W-:Y:S05]  /*17f0*/  BRA `(.L_x_2549) ;  /* 0x0000000000107947 */ /* 0x000fea0003800000 */
.L_x_2548:
[----:B------:R-:W-:Y:S05]  /*1800*/  @!P0 BRA `(.L_x_2549) ;  /* 0x00000000000c8947 */ /* 0x000fea0003800000 */
[----:B------:R-:W2:Y:S04]  /*1810*/  LDG.E R0, desc[UR42][R12.64] ;  /* 0x0000002a0c007981 */ /* 0x000ea8000c1e1900 */
[----:B------:R-:W2:Y:S02]  /*1820*/  LDG.E R27, desc[UR42][R12.64+0x4] ;  /* 0x0000042a0c1b7981 */ /* 0x000ea4000c1e1900 */
[----:B--2---:R-:W-:-:S07]  /*1830*/  IMAD.IADD R27, R27, 0x1, -R0 ;  /* 0x000000011b1b7824 */ /* 0x004fce00078e0a00 */
.L_x_2549:
[----:B------:R-:W-:Y:S01]  /*1840*/  ULDC.64 UR4, c[0x0][0xa10] ;  /* 0x0002840000047ab9 */ /* 0x000fe20000000a00 */
[----:B------:R-:W1:Y:S01]  /*1850*/  LDC R10, c[0x0][0x448] ;  /* 0x00011200ff0a7b82 */ /* 0x000e620000000800 */
[----:B------:R-:W-:-:S04]  /*1860*/  ISETP.NE.U32.AND P0, PT, RZ, UR4, PT ;  /* 0x00000004ff007c0c */ /* 0x000fc8000bf05070 */
[----:B------:R-:W-:Y:S01]  /*1870*/  ISETP.NE.AND.EX P0, PT, RZ, UR5, PT, P0 ;  /* 0x00000005ff007c0c */ /* 0x000fe2000bf05300 */
[----:B------:R-:W-:-:S12]  /*1880*/  ULDC.64 UR4, c[0x0][0xa30] ;  /* 0x00028c0000047ab9 */ /* 0x000fd80000000a00 */
[----:B0-----:R-:W0:Y:S02]  /*1890*/  @P0 LDC.64 R6, c[0x0][0xa10] ;  /* 0x00028400ff060b82 */ /* 0x001e240000000a00 */
[----:B0-----:R-:W-:-:S05]  /*18a0*/  @P0 IMAD.WIDE R6, R209, 0x4, R6 ;  /* 0x00000004d1060825 */ /* 0x001fca00078e0206 */
[----:B------:R-:W2:Y:S04]  /*18b0*/  @P0 LDG.E R0, desc[UR42][R6.64] ;  /* 0x0000002a06000981 */ /* 0x000ea8000c1e1900 */
[----:B------:R0:W2:Y:S01]  /*18c0*/  @P0 LDG.E R3, desc[UR42][R6.64+0x4] ;  /* 0x0000042a06030981 */ /* 0x0000a2000c1e1900 */
[----:B------:R-:W-:Y:S01]  /*18d0*/  ISETP.NE.U32.AND P1, PT, RZ, UR4, PT ;  /* 0x00000004ff007c0c */ /* 0x000fe2000bf25070 */
[----:B-----5:R-:W-:-:S03]  /*18e0*/  IMAD.MOV.U32 R111, RZ, RZ, R27 ;  /* 0x000000ffff6f7224 */ /* 0x020fc600078e001b */
[----:B------:R-:W-:-:S13]  /*18f0*/  ISETP.NE.AND.EX P1, PT, RZ, UR5, PT, P1 ;  /* 0x00000005ff007c0c */ /* 0x000fda000bf25310 */
[----:B------:R-:W-:-:S04]  /*1900*/  @P1 IADD3 R8, P2, R210, UR4, RZ ;  /* 0x00000004d2081c10 */ /* 0x000fc8000ff5e0ff */
[----:B------:R-:W-:-:S05]  /*1910*/  @P1 IADD3.X R9, R211, UR5, RZ, P2, !PT ;  /* 0x00000005d3091c10 */ /* 0x000fca00097fe4ff */
[----:B------:R3:W5:Y:S01]  /*1920*/  @P1 LDG.E R111, desc[UR42][R8.64] ;  /* 0x0000002a086f1981 */ /* 0x000762000c1e1900 */
[----:B-1----:R-:W-:Y:S01]  /*1930*/  ISETP.NE.AND P1, PT, R10, 0x1, PT ;  /* 0x000000010a00780c */ /* 0x002fe20003f25270 */
[----:B------:R-:W-:Y:S01]  /*1940*/  IMAD.SHL.U32 R190, R5, 0x80, RZ ;  /* 0x0000008005be7824 */ /* 0x000fe200078e00ff */
[----:B------:R-:W-:Y:S01]  /*1950*/  BSSY B0, `(.L_x_2550) ;  /* 0x0000035000007945 */ /* 0x000fe20003800000 */
[----:B------:R-:W-:Y:S01]  /*1960*/  IMAD.IADD R11, R27, 0x1, -R4 ;  /* 0x000000011b0b7824 */ /* 0x000fe200078e0a04 */
[----:B------:R-:W-:Y:S01]  /*1970*/  LOP3.LUT R217, R208, 0xff, RZ, 0xc0, !PT ;  /* 0x000000ffd0d97812 */ /* 0x000fe200078ec0ff */
[----:B------:R-:W-:Y:S01]  /*1980*/  VIADD R5, R190, 0x7f ;  /* 0x0000007fbe057836 */ /* 0x000fe20000000000 */
[----:B------:R-:W-:-:S07]  /*1990*/  SHF.R.U32.HI R208, RZ, 0x10, R208 ;  /* 0x00000010ffd07819 */ /* 0x000fce00000116d0 */
[----:B------:R-:W1:Y:S08]  /*19a0*/  @P1 LDC R10, c[0x0][0x44c] ;  /* 0x00011300ff0a1b82 */ /* 0x000e700000000800 */
[----:B0-----:R-:W0:Y:S01]  /*19b0*/  @P1 LDC R7, c[0x0][0x450] ;  /* 0x00011400ff071b82 */ /* 0x001e220000000800 */
[----:B--2---:R-:W-:Y:S02]  /*19c0*/  @P0 IMAD.IADD R24, R3, 0x1, -R0 ;  /* 0x0000000103180824 */ /* 0x004fe400078e0a00 */
[----:B-1----:R-:W-:-:S04]  /*19d0*/  @P1 IMAD.HI.U32 R0, R5, R10, RZ ;  /* 0x0000000a05001227 */ /* 0x002fc800078e00ff */
[----:B------:R-:W-:Y:S01]  /*19e0*/  IMAD.IADD R193, R11, 0x1, R24 ;  /* 0x000000010bc17824 */ /* 0x000fe200078e0218 */
[----:B0-----:R-:W-:-:S03]  /*19f0*/  @P1 SHF.R.U32.HI R5, RZ, R7, R0 ;  /* 0x00000007ff051219 */ /* 0x001fc60000011600 */
[C---:B------:R-:W-:Y:S01]  /*1a00*/  VIADD R0, R193.reuse, 0x7f ;  /* 0x0000007fc1007836 */ /* 0x040fe20000000000 */
[----:B------:R-:W-:-:S04]  /*1a10*/  IADD3 R126, R193, 0x80, -R192 ;  /* 0x00000080c17e7810 */ /* 0x000fc80007ffe8c0 */
[----:B------:R-:W-:Y:S01]  /*1a20*/  SHF.R.S32.HI R3, RZ, 0x1f, R0 ;  /* 0x0000001fff037819 */ /* 0x000fe20000011400 */
[----:B------:R-:W-:-:S03]  /*1a30*/  IMAD.IADD R5, R126, 0x1, R5 ;  /* 0x000000017e057824 */ /* 0x000fc600078e0205 */
[----:B------:R-:W-:Y:S01]  /*1a40*/  LEA.HI R3, R3, R0, RZ, 0x7 ;  /* 0x0000000003037211 */ /* 0x000fe200078f38ff */
[----:B------:R-:W-:Y:S01]  /*1a50*/  IMAD.MOV.U32 R0, RZ, RZ, RZ ;  /* 0x000000ffff007224 */ /* 0x000fe200078e00ff */
[----:B------:R-:W-:Y:S02]  /*1a60*/  SHF.R.S32.HI R4, RZ, 0x1f, R5 ;  /* 0x0000001fff047819 */ /* 0x000fe40000011405 */
[----:B------:R-:W-:Y:S02]  /*1a70*/  SHF.R.S32.HI R127, RZ, 0x7, R3 ;  /* 0x00000007ff7f7819 */ /* 0x000fe40000011403 */
[----:B------:R-:W-:-:S04]  /*1a80*/  LEA.HI R4, R4, R5, RZ, 0x7 ;  /* 0x0000000504047211 */ /* 0x000fc800078f38ff */
[----:B------:R-:W-:-:S04]  /*1a90*/  SHF.R.S32.HI R4, RZ, 0x7, R4 ;  /* 0x00000007ff047819 */ /* 0x000fc80000011404 */
[----:B---3--:R-:W-:-:S04]  /*1aa0*/  VIMNMX R9, R127, R4, PT ;  /* 0x000000047f097248 */ /* 0x008fc80003fe0100 */
[----:B------:R-:W-:-:S13]  /*1ab0*/  ISETP.GE.AND P0, PT, R9, 0x1, PT ;  /* 0x000000010900780c */ /* 0x000fda0003f06270 */
        /* <DEDUP_REMOVED lines=30> */
.L_x_2551:
[----:B------:R-:W-:Y:S05]  /*1ca0*/  BSYNC B0 ;  /* 0x0000000000007941 */ /* 0x000fea0003800000 */
.L_x_2550:
[----:B------:R-:W-:-:S05]  /*1cb0*/  IMAD R3, R217, R0, RZ ;  /* 0x00000000d9037224 */ /* 0x000fca00078e02ff */
        /* <DEDUP_REMOVED lines=35> */
.L_x_2554:
[----:B------:R-:W-:Y:S05]  /*1ef0*/  BSYNC B6 ;  /* 0x0000000000067941 */ /* 0x000fea0003800000 */
.L_x_2553:
        /* <DEDUP_REMOVED lines=20> */
.L_x_2556:
[----:B------:R-:W-:Y:S05]  /*2040*/  BSYNC B6 ;  /* 0x0000000000067941 */ /* 0x000fea0003800000 */
.L_x_2555:
[----:B------:R-:W-:Y:S01]  /*2050*/  ULDC.64 UR4, c[0x0][0x9f8] ;  /* 0x00027e0000047ab9 */ /* 0x000fe20000000a00 */
[----:B------:R-:W-:Y:S01]  /*2060*/  IMAD.MOV.U32 R0, RZ, RZ, R209 ;  /* 0x000000ffff007224 */ /* 0x000fe200078e00d1 */
[----:B------:R-:W-:Y:S01]  /*2070*/  ISETP.NE.U32.AND P0, PT, RZ, UR4, PT ;  /* 0x00000004ff007c0c */ /* 0x000fe2000bf05070 */
[----:B------:R-:W2:Y:S01]  /*2080*/  LDL.LU R20, [R1+0x10] ;  /* 0x0000100001147983 */ /* 0x000ea20000300800 */
[----:B------:R-:W0:Y:S02]  /*2090*/  LDC.64 R102, c[0x0][0x300] ;  /* 0x0000c000ff667b82 */ /* 0x000e240000000a00 */
[----:B------:R-:W-:Y:S01]  /*20a0*/  ISETP.NE.AND.EX P0, PT, RZ, UR5, PT, P0 ;  /* 0x00000005ff007c0c */ /* 0x000fe2000bf05300 */
[----:B------:R-:W1:Y:S01]  /*20b0*/  S2R R30, SR_TID.X ;  /* 0x00000000001e7919 */ /* 0x000e620000002100 */
[----:B------:R-:W-:-:S04]  /*20c0*/  IMAD.IADD R47, R28, 0x1, R27 ;  /* 0x000000011c2f7824 */ /* 0x000fc800078e021b */
[----:B------:R-:W3:Y:S07]  /*20d0*/  LDC R33, c[0x0][0x3f4] ;  /* 0x0000fd00ff217b82 */ /* 0x000eee0000000800 */
[----:B------:R-:W-:-:S04]  /*20e0*/  @P0 IADD3 R4, P1, R210, UR4, RZ ;  /* 0x00000004d2040c10 */ /* 0x000fc8000ff3e0ff */
[----:B------:R-:W-:Y:S01]  /*20f0*/  @P0 IADD3.X R5, R211, UR5, RZ, P1, !PT ;  /* 0x00000005d3050c10 */ /* 0x000fe20008ffe4ff */
[----:B------:R-:W-:-:S04]  /*2100*/  ULDC.64 UR4, c[0x0][0xa08] ;  /* 0x0002820000047ab9 */ /* 0x000fc80000000a00 */
[----:B------:R4:W2:Y:S01]  /*2110*/  @P0 LDG.E R0, desc[UR42][R4.64] ;  /* 0x0000002a04000981 */ /* 0x0008a2000c1e1900 */
[----:B------:R-:W-:Y:S01]  /*2120*/  SHF.R.S32.HI R39, RZ, 0x1f, R47 ;  /* 0x0000001fff277819 */ /* 0x000fe2000001142f */
[-C--:B0-----:R-:W-:Y:S01]  /*2130*/  IMAD.WIDE.U32 R6, R47, R102.reuse, RZ ;  /* 0x000000662f067225 */ /* 0x081fe200078e00ff */
[----:B------:R-:W-:Y:S02]  /*2140*/  ISETP.NE.U32.AND P0, PT, RZ, UR4, PT ;  /* 0x00000004ff007c0c */ /* 0x000fe4000bf05070 */
[----:B------:R-:W-:Y:S01]  /*2150*/  SHF.R.U32.HI R32, RZ, 0x3, R196 ;  /* 0x00000003ff207819 */ /* 0x000fe200000116c4 */
[-C--:B------:R-:W-:Y:S01]  /*2160*/  IMAD R8, R39, R102.reuse, RZ ;  /* 0x0000006627087224 */ /* 0x080fe200078e02ff */
[----:B------:R-:W-:Y:S01]  /*2170*/  ISETP.NE.AND.EX P0, PT, RZ, UR5, PT, P0 ;  /* 0x00000005ff007c0c */ /* 0x000fe2000bf05300 */
[----:B------:R-:W-:Y:S01]  /*2180*/  ULDC.64 UR4, c[0x0][0x308] ;  /* 0x0000c20000047ab9 */ /* 0x000fe20000000a00 */
[----:B---3--:R-:W-:Y:S01]  /*2190*/  ISETP.GE.AND P2, PT, R16, R33, PT ;  /* 0x000000211000720c */ /* 0x008fe20003f46270 */
[----:B------:R-:W-:Y:S01]  /*21a0*/  IMAD R3, R47, R103, R8 ;  /* 0x000000672f037224 */ /* 0x000fe200078e0208 */
[----:B-1----:R-:W-:Y:S01]  /*21b0*/  SHF.R.U32.HI R30, RZ, 0x7, R30 ;  /* 0x00000007ff1e7819 */ /* 0x002fe2000001161e */
[----:B------:R-:W-:Y:S01]  /*21c0*/  IMAD.SHL.U32 R34, R22, 0x40, RZ ;  /* 0x0000004016227824 */ /* 0x000fe200078e00ff */
[----:B------:R-:W-:Y:S01]  /*21d0*/  SHF.R.U32.HI R29, RZ, 0x3, R195 ;  /* 0x00000003ff1d7819 */ /* 0x000fe200000116c3 */
[----:B------:R-:W-:Y:S01]  /*21e0*/  IMAD.IADD R7, R7, 0x1, R3 ;  /* 0x0000000107077824 */ /* 0x000fe200078e0203 */
[----:B------:R-:W-:Y:S01]  /*21f0*/  ISETP.NE.AND P6, PT, R30, 0x1, PT ;  /* 0x000000011e00780c */ /* 0x000fe20003fc5270 */
[----:B------:R-:W-:Y:S01]  /*2200*/  IMAD.SHL.U32 R92, R102, 0x20, RZ ;  /* 0x00000020665c7824 */ /* 0x000fe200078e00ff */
[----:B-----5:R-:W-:Y:S01]  /*2210*/  SHF.R.S32.HI R31, RZ, 0x1f, R111 ;  /* 0x0000001fff1f7819 */ /* 0x020fe2000001146f */
        /* <DEDUP_REMOVED lines=10> */
[----:B------:R-:W-:Y:S01]  /*22c0*/  VIADD R124, R30, 0x8 ;  /* 0x000000081e7c7836 */ /* 0x000fe20000000000 */
[C---:B------:R-:W-:Y:S01]  /*22d0*/  SHF.L.U64.HI R30, R102.reuse, 0x6, R103 ;  /* 0x00000006661e7819 */ /* 0x040fe20000010267 */
[----:B------:R-:W-:Y:S02]  /*22e0*/  IMAD.SHL.U32 R125, R102, 0x80, RZ ;  /* 0x00000080667d7824 */ /* 0x000fe400078e00ff */
[-C--:B0-----:R-:W-:Y:S01]  /*22f0*/  IMAD.WIDE.U32 R96, R22, R6.reuse, R18 ;  /* 0x0000000616607225 */ /* 0x081fe200078e0012 */
[C-C-:B------:R-:W-:Y:S02]  /*2300*/  SHF.L.U64.HI R15, R6.reuse, 0x6, R7.reuse ;  /* 0x00000006060f7819 */ /* 0x140fe40000010207 */
[----:B------:R-:W-:Y:S01]  /*2310*/  SHF.L.U64.HI R14, R6, 0x7, R7 ;  /* 0x00000007060e7819 */ /* 0x000fe20000010207 */
[----:B------:R-:W-:-:S04]  /*2320*/  IMAD.WIDE.U32 R94, R22, R6, R16 ;  /* 0x00000006165e7225 */ /* 0x000fc800078e0010 */
[----:B------:R-:W-:Y:S02]  /*2330*/  IMAD R12, R31, R6, RZ ;  /* 0x000000061f0c7224 */ /* 0x000fe400078e02ff */
[C---:B------:R-:W-:Y:S02]  /*2340*/  IMAD.SHL.U32 R13, R6.reuse, 0x20, RZ ;  /* 0x00000020060d7824 */ /* 0x040fe400078e00ff */
        /* <DEDUP_REMOVED lines=10> */
[----:B------:R-:W-:-:S02]  /*23f0*/  IMAD.WIDE.U32 R100, R99, UR4, R4 ;  /* 0x0000000463647c25 */ /* 0x000fc4000f8e0004 */
[----:B------:R-:W0:Y:S02]  /*2400*/  LDC.64 R4, c[0x0][0x408] ;  /* 0x00010200ff047b82 */ /* 0x000e240000000a00 */
[----:B------:R-:W-:Y:S01]  /*2410*/  IMAD R0, R3, UR4, RZ ;  /* 0x0000000403007c24 */ /* 0x000fe2000f8e02ff */
[----:B------:R-:W-:Y:S01]  /*2420*/  IADD3 R42, P4, R100, 0x40, RZ ;  /* 0x00000040642a7810 */ /* 0x000fe20007f9e0ff */
[----:B------:R-:W-:Y:S01]  /*2430*/  IMAD.X R47, R218, 0x1, R39, P0 ;  /* 0x00000001da2f7824 */ /* 0x000fe200000e0627 */
[----:B------:R-:W-:Y:S01]  /*2440*/  IADD3 R39, P0, R100, R44, RZ ;  /* 0x0000002c64277210 */ /* 0x000fe20007f1e0ff */
[----:B------:R-:W-:Y:S01]  /*2450*/  IMAD R41, R99, UR5, R0 ;  /* 0x0000000563297c24 */ /* 0x000fe2000f8e0200 */
[----:B------:R-:W-:Y:S05]  /*2460*/  @!P6 WARPSYNC.ALL ;  /* 0x000000000000e948 */ /* 0x000fea0003800000 */
[----:B------:R-:W-:Y:S01]  /*2470*/  ULDC.64 UR4, c[0x0][0x330] ;  /* 0x0000cc0000047ab9 */ /* 0x000fe20000000a00 */
[----:B------:R-:W-:Y:S01]  /*2480*/  IMAD.IADD R41, R101, 0x1, R41 ;  /* 0x0000000165297824 */ /* 0x000fe200078e0229 */
[----:B------:R-:W-:Y:S01]  /*2490*/  @!P6 BAR.SYNC.DEFER_BLOCKING 0x9, 0x100 ;  /* 0x024400000000eb1d */ /* 0x000fe20000010000 */
[----:B------:R-:W-:Y:S01]  /*24a0*/  IMAD.WIDE.U32 R8, R206, UR4, R16 ;  /* 0x00000004ce087c25 */ /* 0x000fe2000f8e0010 */
[----:B------:R-:W-:-:S03]  /*24b0*/  IADD3 R43, P3, R39, 0x40, RZ ;  /* 0x00000040272b7810 */ /* 0x000fc60007f7e0ff */
[----:B------:R-:W-:Y:S01]  /*24c0*/  IMAD R9, R206, UR5, R9 ;  /* 0x00000005ce097c24 */ /* 0x000fe2000f8e0209 */
[----:B------:R-:W-:Y:S01]  /*24d0*/  ULDC.64 UR4, c[0x0][0x338] ;  /* 0x0000ce0000047ab9 */ /* 0x000fe20000000a00 */
[----:B------:R-:W-:Y:S02]  /*24e0*/  IMAD.X R107, RZ, RZ, R41, P4 ;  /* 0x000000ffff6b7224 */ /* 0x000fe400020e0629 */
[----:B------:R-:W-:Y:S01]  /*24f0*/  IMAD R0, R3, UR4, RZ ;  /* 0x0000000403007c24 */ /* 0x000fe2000f8e02ff */
[----:B------:R-:W-:Y:S01]  /*2500*/  SEL R3, R33, RZ, P2 ;  /* 0x000000ff21037207 */ /* 0x000fe20001000000 */
[----:B0-----:R-:W-:-:S04]  /*2510*/  IMAD.WIDE.U32 R90, R22, R4, R18 ;  /* 0x00000004165a7225 */ /* 0x001fc800078e0012 */
[C---:B------:R-:W-:Y:S02]  /*2520*/  IMAD R109, R99.reuse, UR5, R0 ;  /* 0x00000005636d7c24 */ /* 0x040fe4000f8e0200 */
[----:B------:R-:W-:Y:S02]  /*2530*/  IMAD R0, R218, R6, RZ ;  /* 0x00000006da007224 */ /* 0x000fe400078e02ff */
[----:B------:R-:W-:Y:S01]  /*2540*/  IMAD.WIDE.U32 R98, R99, UR4, R8 ;  /* 0x0000000463627c25 */ /* 0x000fe2000f8e0008 */
[----:B------:R-:W-:Y:S02]  /*2550*/  ULDC UR4, c[0x0][0x2f4] ;  /* 0x0000bd0000047ab9 */ /* 0x000fe40000000800 */
[----:B------:R-:W-:Y:S01]  /*2560*/  ISETP.GE.AND P2, PT, R16, UR4, PT ;  /* 0x0000000410007c0c */ /* 0x000fe2000bf46270 */
[----:B------:R-:W-:Y:S02]  /*2570*/  IMAD R9, R22, R7, R0 ;  /* 0x0000000716097224 */ /* 0x000fe400078e0200 */
[----:B------:R-:W-:-:S02]  /*2580*/  IMAD R0, R218, R4, RZ ;  /* 0x00000004da007224 */ /* 0x000fc400078e02ff */
[----:B------:R-:W-:Y:S02]  /*2590*/  IMAD.IADD R3, R16, 0x1, R3 ;  /* 0x0000000110037824 */ /* 0x000fe400078e0203 */
[C---:B------:R-:W-:Y:S02]  /*25a0*/  IMAD R11, R22.reuse, R5, R0 ;  /* 0x00000005160b7224 */ /* 0x040fe400078e0200 */
[----:B------:R-:W-:Y:S01]  /*25b0*/  IMAD.IADD R97, R97, 0x1, R9 ;  /* 0x0000000161617824 */ /* 0x000fe200078e0209 */
[----:B------:R-:W-:Y:S01]  /*25c0*/  SHF.R.S32.HI R0, RZ, 0x1f, R3 ;  /* 0x0000001fff007819 */ /* 0x000fe20000011403 */
[----:B------:R-:W-:Y:S02]  /*25d0*/  IMAD.IADD R95, R9, 0x1, R95 ;  /* 0x00000001095f7824 */ /* 0x000fe400078e025f */
[----:B------:R-:W-:Y:S01]  /*25e0*/  IMAD.WIDE.U32 R88, R22, R4, R16 ;  /* 0x0000000416587225 */ /* 0x000fe200078e0010 */
[CC--:B------:R-:W-:Y:S02]  /*25f0*/  LEA.HI R8, R0.reuse, R3.reuse, RZ, 0x6 ;  /* 0x0000000300087211 */ /* 0x0c0fe400078f30ff */
[----:B------:R-:W-:Y:S01]  /*2600*/  LEA.HI R105, R0, R3, RZ, 0x3 ;  /* 0x0000000300697211 */ /* 0x000fe200078f18ff */
[----:B------:R-:W-:-:S02]  /*2610*/  IMAD.IADD R91, R91, 0x1, R11 ;  /* 0x000000015b5b7824 */ /* 0x000fc400078e020b */
[----:B------:R-:W-:Y:S01]  /*2620*/  IMAD.SHL.U32 R8, R8, 0x80, RZ ;  /* 0x0000008008087824 */ /* 0x000fe200078e00ff */
[----:B------:R-:W-:Y:S01]  /*2630*/  LOP3.LUT R0, R105, 0x38, RZ, 0xc0, !PT ;  /* 0x0000003869007812 */ /* 0x000fe200078ec0ff */
[----:B------:R-:W-:Y:S01]  /*2640*/  IMAD.IADD R89, R11, 0x1, R89 ;  /* 0x000000010b597824 */ /* 0x000fe200078e0259 */
[----:B------:R-:W-:Y:S01]  /*2650*/  LOP3.LUT R3, R196, 0x38, R105, 0xf8, !PT ;  /* 0x00000038c4037812 */ /* 0x000fe200078ef869 */
[-C--:B------:R-:W-:Y:S01]  /*2660*/  IMAD.WIDE.U32 R96, R111, R6.reuse, R96 ;  /* 0x000000066f607225 */ /* 0x080fe200078e0060 */
[--C-:B------:R-:W-:Y:S02]  /*2670*/  LOP3.LUT R9, R195, 0x38, R105.reuse, 0xf8, !PT ;  /* 0x00000038c3097812 */ /* 0x100fe400078ef869 */
[----:B------:R-:W-:Y:S01]  /*2680*/  LOP3.LUT R10, R194, 0x38, R105, 0xf8, !PT ;  /* 0x00000038c20a7812 */ /* 0x000fe200078ef869 */
[----:B------:R-:W-:Y:S01]  /*2690*/  IMAD.WIDE.U32 R94, R111, R6, R94 ;  /* 0x000000066f5e7225 */ /* 0x000fe200078e005e */
[----:B------:R-:W-:Y:S02]  /*26a0*/  LOP3.LUT R0, R0, 0x1c0, R34, 0xf8, !PT ;  /* 0x000001c000007812 */ /* 0x000fe400078ef822 */
[----:B------:R-:W-:Y:S01]  /*26b0*/  LOP3.LUT R21, R8, 0xffffe000, RZ, 0xc0, !PT ;  /* 0xffffe00008157812 */ /* 0x000fe200078ec0ff */
[----:B------:R-:W-:Y:S01]  /*26c0*/  IMAD.SHL.U32 R11, R6, 0x80, RZ ;  /* 0x00000080060b7824 */ /* 0x000fe200078e00ff */
[----:B------:R-:W-:Y:S01]  /*26d0*/  LOP3.LUT R3, R3, R32, RZ, 0x3c, !PT ;  /* 0x0000002003037212 */ /* 0x000fe200078e3cff */
[----:B------:R-:W-:Y:S01]  /*26e0*/  IMAD.WIDE.U32 R90, R111, R4, R90 ;  /* 0x000000046f5a7225 */ /* 0x000fe200078e005a */
[----:B------:R-:W-:-:S02]  /*26f0*/  LOP3.LUT R28, R9, R29, RZ, 0x3c, !PT ;  /* 0x0000001d091c7212 */ /* 0x000fc400078e3cff */
[----:B------:R-:W-:Y:S01]  /*2700*/  LOP3.LUT R10, R10, R20, RZ, 0x3c, !PT ;  /* 0x000000140a0a7212 */ /* 0x000fe200078e3cff */
[----:B------:R-:W-:Y:S01]  /*2710*/  IMAD.WIDE.U32 R88, R111, R4, R88 ;  /* 0x000000046f587225 */ /* 0x000fe200078e0058 */
[----:B------:R-:W-:Y:S02]  /*2720*/  LOP3.LUT R0, R0, R201, RZ, 0x3c, !PT ;  /* 0x000000c900007212 */ /* 0x000fe400078e3cff */
[-C--:B------:R-:W-:Y:S01]  /*2730*/  IADD3 R29, R3, R21.reuse, R200 ;  /* 0x00000015031d7210 */ /* 0x080fe20007ffe0c8 */
[----:B------:R-:W-:Y:S01]  /*2740*/  IMAD R3, R218, R102, RZ ;  /* 0x00000066da037224 */ /* 0x000fe200078e02ff */
[-C--:B------:R-:W-:Y:S01]  /*2750*/  IADD3 R28, R28, R21.reuse, R199 ;  /* 0x000000151c1c7210 */ /* 0x080fe20007ffe0c7 */
[----:B------:R-:W-:Y:S01]  /*2760*/  IMAD.IADD R36, R97, 0x1, R37 ;  /* 0x0000000161247824 */ /* 0x000fe200078e0225 */
[----:B------:R-:W-:Y:S01]  /*2770*/  IADD3 R27, R10, R21, R198 ;  /* 0x000000150a1b7210 */ /* 0x000fe20007ffe0c6 */
[----:B------:R-:W-:Y:S01]  /*2780*/  IMAD R35, R22, R103, R3 ;  /* 0x0000006716237224 */ /* 0x000fe200078e0203 */
[----:B------:R-:W-:Y:S01]  /*2790*/  IADD3 R21, R0, R21, R202 ;  /* 0x0000001500157210 */ /* 0x000fe20007ffe0ca */
[----:B------:R-:W-:Y:S01]  /*27a0*/  IMAD R0, R31, R4, RZ ;  /* 0x000000041f007224 */ /* 0x000fe200078e02ff */
[----:B------:R-:W-:Y:S01]  /*27b0*/  SHF.L.U64.HI R20, R6, 0x5, R7 ;  /* 0x0000000506147819 */ /* 0x000fe20000010207 */
[C---:B------:R-:W-:Y:S01]  /*27c0*/  IMAD.SHL.U32 R7, R4.reuse, 0x20, RZ ;  /* 0x0000002004077824 */ /* 0x040fe200078e00ff */
[C-C-:B------:R-:W-:Y:S01]  /*27d0*/  SHF.L.U64.HI R10, R4.reuse, 0x5, R5.reuse ;  /* 0x00000005040a7819 */ /* 0x140fe20000010205 */
[----:B------:R-:W-:Y:S01]  /*27e0*/  IMAD R49, R111, R5, R0 ;  /* 0x000000056f317224 */ /* 0x000fe200078e0200 */
[C-C-:B------:R-:W-:Y:S01]  /*27f0*/  SHF.L.U64.HI R9, R4.reuse, 0x6, R5.reuse ;  /* 0x0000000604097819 */ /* 0x140fe20000010205 */
[C---:B------:R-:W-:Y:S01]  /*2800*/  IMAD.SHL.U32 R6, R4.reuse, 0x40, RZ ;  /* 0x0000004004067824 */ /* 0x040fe200078e00ff */
[C---:B------:R-:W-:Y:S01]  /*2810*/  SHF.L.U64.HI R8, R4.reuse, 0x7, R5 ;  /* 0x0000000704087819 */ /* 0x040fe20000010205 */
[----:B------:R-:W-:Y:S01]  /*2820*/  IMAD.SHL.U32 R5, R4, 0x80, RZ ;  /* 0x0000008004057824 */ /* 0x000fe200078e00ff */
[----:B------:R-:W-:Y:S01]  /*2830*/  IADD3 R3, P1, R92, R128, RZ ;  /* 0x000000805c037210 */ /* 0x000fe20007f3e0ff */
[----:B------:R-:W-:Y:S01]  /*2840*/  IMAD.IADD R4, R35, 0x1, R129 ;  /* 0x0000000123047824 */ /* 0x000fe200078e0281 */
[----:B------:R-:W-:Y:S01]  /*2850*/  SHF.L.U64.HI R0, R102, 0x7, R103 ;  /* 0x0000000766007819 */ /* 0x000fe20000010267 */
[----:B------:R-:W-:Y:S01]  /*2860*/  IMAD.IADD R34, R45, 0x1, R35 ;  /* 0x000000012d227824 */ /* 0x000fe200078e0223 */
[----:B------:R-:W-:Y:S01]  /*2870*/  LOP3.LUT R40, R105, 0xfffffff8, RZ, 0xc0, !PT ;  /* 0xfffffff869287812 */ /* 0x000fe200078ec0ff */
[----:B------:R-:W-:Y:S01]  /*2880*/  IMAD.X R31, R4, 0x1, R93, P1 ;  /* 0x00000001041f7824 */ /* 0x000fe200008e065d */
[----:B------:R-:W-:Y:S01]  /*2890*/  IADD3 R32, P1, R3, R92, RZ ;  /* 0x0000005c03207210 */ /* 0x000fe20007f3e0ff */
[----:B------:R-:W-:Y:S01]  /*28a0*/  IMAD.X R103, R34, 0x1, R41, P0 ;  /* 0x0000000122677824 */ /* 0x000fe200000e0629 */
[----:B------:R-:W-:Y:S01]  /*28b0*/  SHF.R.S32.HI R105, RZ, 0x3, R105 ;  /* 0x00000003ff697819 */ /* 0x000fe20000011469 */
[----:B------:R-:W-:Y:S01]  /*28c0*/  IMAD.SHL.U32 R33, R33, 0x2, RZ ;  /* 0x0000000221217824 */ /* 0x000fe200078e00ff */
[----:B------:R-:W-:Y:S01]  /*28d0*/  SHF.R.S32.HI R106, RZ, 0x1f, R40 ;  /* 0x0000001fff6a7819 */ /* 0x000fe20000011428 */
[----:B------:R-:W-:Y:S01]  /*28e0*/  IMAD.X R35, R31, 0x1, R93, P1 ;  /* 0x000000011f237824 */ /* 0x000fe200008e065d */
[----:B------:R-:W-:Y:S01]  /*28f0*/  ISETP.GE.AND P1, PT, R187, UR4, PT ;  /* 0x00000004bb007c0c */ /* 0x000fe2000bf26270 */
[----:B------:R-:W-:-:S02]  /*2900*/  IMAD.IADD R37, R37, 0x1, R95 ;  /* 0x0000000125257824 */ /* 0x000fc400078e025f */
[----:B------:R-:W-:Y:S02]  /*2910*/  IMAD.IADD R38, R91, 0x1, R49 ;  /* 0x000000015b267824 */ /* 0x000fe400078e0231 */
[----:B------:R-:W-:Y:S02]  /*2920*/  IMAD.IADD R104, R49, 0x1, R89 ;  /* 0x0000000131687824 */ /* 0x000fe400078e0259 */
[----:B------:R-:W-:Y:S02]  /*2930*/  IMAD.X R108, RZ, RZ, R103, P3 ;  /* 0x000000ffff6c7224 */ /* 0x000fe400018e0667 */
[----:B------:R-:W-:-:S07]  /*2940*/  IMAD.IADD R109, R99, 0x1, R109 ;  /* 0x00000001636d7824 */ /* 0x000fce00078e026d */
.L_x_2642:
        /* <DEDUP_REMOVED lines=59> */
.L_x_2561:
[----:B------:R-:W-:Y:S05]  /*2d00*/  BSYNC B1 ;  /* 0x0000000000017941 */ /* 0x000fea0003800000 */
.L_x_2560:
        /* <DEDUP_REMOVED lines=42> */
.L_x_2563:
[----:B------:R-:W-:Y:S05]  /*2fb0*/  BSYNC B1 ;  /* 0x0000000000017941 */ /* 0x000fea0003800000 */
.L_x_2562:
        /* <DEDUP_REMOVED lines=48> */
.L_x_2565:
[----:B------:R-:W-:Y:S05]  /*32c0*/  BSYNC B1 ;  /* 0x0000000000017941 */ /* 0x000fea0003800000 */
.L_x_2564:
        /* <DEDUP_REMOVED lines=31> */
.L_x_2567:
[----:B------:R-:W-:Y:S05]  /*34c0*/  BSYNC B1 ;  /* 0x0000000000017941 */ /* 0x000fea0003800000 */
.L_x_2566:
        /* <DEDUP_REMOVED lines=36> */
.L_x_2568:
[----:B------:R-:W-:Y:S01]  /*3710*/  IMAD R110, R23, 0x8, R2 ;  /* 0x00000008176e7824 */ /* 0x000fe200078e0202 */
[----:B------:R-:W-:Y:S01]  /*3720*/  SHF.L.U32 R117, R188, 0x1f, RZ ;  /* 0x0000001fbc757819 */ /* 0x000fe200000006ff */
[----:B------:R-:W-:Y:S03]  /*3730*/  BSSY B1, `(.L_x_2569) ;  /* 0x0000003000017945 */ /* 0x000fe60003800000 */
[----:B------:R-:W0:Y:S02]  /*3740*/  SYNCS.PHASECHK.TRANS64.TRYWAIT P6, [R110+URZ+0x28890], R117 ;  /* 0x028890756e0075a7 */ /* 0x000e2400080c017f */
[----:B0-----:R-:W-:Y:S05]  /*3750*/  @!P6 BRA `(.L_x_2570) ;  /* 0x000001e40078e947 */ /* 0x001fea0003800000 */
.L_x_2922:
[----:B------:R-:W-:Y:S05]  /*3760*/  BSYNC B1 ;  /* 0x0000000000017941 */ /* 0x000fea0003800000 */
.L_x_2569:
        /* <DEDUP_REMOVED lines=12> */
[----:B------:R-:W-:Y:S02]  /*3830*/  SHF.R.U64 R80, R86, 0x10, R87 ;  /* 0x0000001056507819 */ /* 0x000fe40000001257 */
[----:B------:R-:W-:Y:S02]  /*3840*/  SHF.R.U64 R157, R84, 0x10, R85 ;  /* 0x00000010549d7819 */ /* 0x000fe40000001255 */
[----:B------:R-:W-:Y:S01]  /*3850*/  PRMT R155, R155, 0x5410, R80 ;  /* 0x000054109b9b7816 */ /* 0x000fe20000000050 */
[C---:B--2---:R-:W-:Y:S01]  /*3860*/  IMAD.U32 R80, R49.reuse, 0x10000, RZ ;  /* 0x0001000031507824 */ /* 0x044fe200078e00ff */
[----:B------:R-:W-:Y:S02]  /*3870*/  PRMT R156, R156, 0x5410, R157 ;  /* 0x000054109c9c7816 */ /* 0x000fe4000000009d */
[----:B------:R-:W-:Y:S02]  /*3880*/  SHF.R.U32.HI R86, RZ, 0x10, R87 ;  /* 0x00000010ff567819 */ /* 0x000fe40000011657 */
        /* <DEDUP_REMOVED lines=9> */
[C---:B------:R-:W-:Y:S02]  /*3920*/  FFMA.FTZ R49, R80.reuse, R157, -R49 ;  /* 0x0000009d50317223 */ /* 0x040fe40000010831 */
[----:B------:R-:W-:Y:S01]  /*3930*/  FFMA.FTZ R84, R80, R87, R84 ;  /* 0x0000005750547223 */ /* 0x000fe20000010054 */
[----:B------:R-:W-:Y:S01]  /*3940*/  LOP3.LUT R80, R50, 0xffff0000, RZ, 0xc0, !PT ;  /* 0xffff000032507812 */ /* 0x000fe200078ec0ff */
[----:B------:R-:W-:-:S02]  /*3950*/  IMAD.U32 R85, R153, 0x10000, RZ ;  /* 0x0001000099557824 */ /* 0x000fc400078e00ff */
[C---:B------:R-:W-:Y:S01]  /*3960*/  IMAD.U32 R87, R154.reuse, 0x10000, RZ ;  /* 0x000100009a577824 */ /* 0x040fe200078e00ff */
[----:B------:R-:W-:Y:S01]  /*3970*/  LOP3.LUT R154, R154, 0xffff0000, RZ, 0xc0, !PT ;  /* 0xffff00009a9a7812 */ /* 0x000fe200078ec0ff */
[----:B------:R-:W-:Y:S01]  /*3980*/  FMUL.FTZ R157, R80, R85 ;  /* 0x00000055509d7220 */ /* 0x000fe20000410000 */
[----:B------:R-:W-:Y:S02]  /*3990*/  IMAD.U32 R50, R50, 0x10000, RZ ;  /* 0x0001000032327824 */ /* 0x000fe400078e00ff */
[----:B------:R-:W-:Y:S01]  /*39a0*/  FMUL.FTZ R80, R80, R87 ;  /* 0x0000005750507220 */ /* 0x000fe20000410000 */
[----:B------:R-:W-:Y:S01]  /*39b0*/  F2FP.BF16.F32.PACK_AB R49, R84, R49 ;  /* 0x000000315431723e */ /* 0x000fe200000010ff */
[C---:B------:R-:W-:Y:S02]  /*39c0*/  FFMA.FTZ R157, R50.reuse, R87, -R157 ;  /* 0x00000057329d7223 */ /* 0x040fe4000001089d */
[----:B------:R-:W-:Y:S01]  /*39d0*/  FFMA.FTZ R80, R50, R85, R80 ;  /* 0x0000005532507223 */ /* 0x000fe20000010050 */
[----:B------:R-:W-:Y:S01]  /*39e0*/  LOP3.LUT R50, R153, 0xffff0000, RZ, 0xc0, !PT ;  /* 0xffff000099327812 */ /* 0x000fe200078ec0ff */
[----:B------:R-:W-:Y:S01]  /*39f0*/  IMAD.U32 R87, R48, 0x10000, RZ ;  /* 0x0001000030577824 */ /* 0x000fe200078e00ff */
[C---:B------:R-:W-:Y:S01]  /*3a00*/  LOP3.LUT R85, R51.reuse, 0xffff0000, RZ, 0xc0, !PT ;  /* 0xffff000033557812 */ /* 0x040fe200078ec0ff */
[----:B------:R-:W-:-:S04]  /*3a10*/  IMAD.U32 R51, R51, 0x10000, RZ ;  /* 0x0001000033337824 */ /* 0x000fc800078e00ff */
[C---:B------:R-:W-:Y:S01]  /*3a20*/  FMUL.FTZ R86, R85.reuse, R50 ;  /* 0x0000003255567220 */ /* 0x040fe20000410000 */
[----:B------:R-:W-:-:S03]  /*3a30*/  FMUL.FTZ R85, R85, R154 ;  /* 0x0000009a55557220 */ /* 0x000fc60000410000 */
[C---:B------:R-:W-:Y:S01]  /*3a40*/  FFMA.FTZ R86, R51.reuse, R154, -R86 ;  /* 0x0000009a33567223 */ /* 0x040fe20000010856 */
[----:B------:R-:W-:Y:S01]  /*3a50*/  FFMA.FTZ R85, R51, R50, R85 ;  /* 0x0000003233557223 */ /* 0x000fe20000010055 */
[----:B------:R-:W-:Y:S01]  /*3a60*/  LOP3.LUT R51, R48, 0xffff0000, RZ, 0xc0, !PT ;  /* 0xffff000030337812 */ /* 0x000fe200078ec0ff */
[----:B------:R-:W-:-:S03]  /*3a70*/  IMAD.U32 R50, R155, 0x10000, RZ ;  /* 0x000100009b327824 */ /* 0x000fc600078e00ff */
[----:B------:R-:W-:Y:S01]  /*3a80*/  F2FP.BF16.F32.PACK_AB R85, R85, R86 ;  /* 0x000000565555723e */ /* 0x000fe200000010ff */
[C---:B------:R-:W-:Y:S01]  /*3a90*/  FMUL.FTZ R48, R51.reuse, R50 ;  /* 0x0000003233307220 */ /* 0x040fe20000410000 */
[----:B------:R-:W-:-:S03]  /*3aa0*/  FMUL.FTZ R51, R51, R156 ;  /* 0x0000009c33337220 */ /* 0x000fc60000410000 */
[C---:B------:R-:W-:Y:S01]  /*3ab0*/  FFMA.FTZ R48, R87.reuse, R156, -R48 ;  /* 0x0000009c57307223 */ /* 0x040fe20000010830 */
[----:B------:R-:W-:Y:S01]  /*3ac0*/  FFMA.FTZ R51, R87, R50, R51 ;  /* 0x0000003257337223 */ /* 0x000fe20000010033 */
[----:B------:R-:W-:-:S04]  /*3ad0*/  F2FP.BF16.F32.PACK_AB R50, R80, R157 ;  /* 0x0000009d5032723e */ /* 0x000fc800000010ff */
[----:B------:R-:W-:Y:S01]  /*3ae0*/  F2FP.BF16.F32.PACK_AB R48, R51, R48 ;  /* 0x000000303330723e */ /* 0x000fe200000010ff */
[----:B------:R-:W-:-:S07]  /*3af0*/  IMAD.MOV.U32 R51, RZ, RZ, R85 ;  /* 0x000000ffff337224 */ /* 0x000fce00078e0055 */
.L_x_2576:
[----:B------:R-:W-:Y:S05]  /*3b00*/  BSYNC B3 ;  /* 0x0000000000037941 */ /* 0x000fea0003800000 */
.L_x_2575:
[----:B------:R-:W-:Y:S02]  /*3b10*/  ULDC.64 UR4, c[0x0][0x2e8] ;  /* 0x0000ba0000047ab9 */ /* 0x000fe40000000a00 */
[----:B------:R-:W-:-:S04]  /*3b20*/  LEA R80, P3, R81, UR4, 0x1 ;  /* 0x0000000451507c11 */ /* 0x000fc8000f8608ff */
[----:B------:R-:W-:-:S05]  /*3b30*/  LEA.HI.X R81, R81, UR5, R152, 0x1, P3 ;  /* 0x0000000551517c11 */ /* 0x000fca00098f0c98 */
[----:B--2---:R1:W-:Y:S04]  /*3b40*/  STG.E.128 desc[UR42][R80.64], R48 ;  /* 0x0000003050007986 */ /* 0x0043e8000c101d2a */
.L_x_2574:
[----:B------:R-:W-:Y:S05]  /*3b50*/  BSYNC B2 ;  /* 0x0000000000027941 */ /* 0x000fea0003800000 */
.L_x_2573:
[----:B------:R-:W-:Y:S05]  /*3b60*/  @P1 BRA `(.L_x_2572) ;  /* 0x0000000000dc1947 */ /* 0x000fea0003800000 */
[----:B-1----:R1:W2:Y:S01]  /*3b70*/  LDS.128 R48, [R112+0x1c400] ;  /* 0x01c4000070307984 */ /* 0x0022a20000000c00 */
[----:B------:R-:W-:Y:S01]  /*3b80*/  IADD3 R151, P3, R151, R42, RZ ;  /* 0x0000002a97977210 */ /* 0x000fe20007f7e0ff */
[----:B------:R-:W-:Y:S04]  /*3b90*/  BSSY B2, `(.L_x_2577) ;  /* 0x0000030000027945 */ /* 0x000fe80003800000 */
[----:B------:R-:W-:Y:S01]  /*3ba0*/  IMAD.X R150, R150, 0x1, R107, P3 ;  /* 0x0000000196967824 */ /* 0x000fe200018e066b */
[----:B------:R-:W-:-:S13]  /*3bb0*/  ISETP.GE.AND P3, PT, R185, R121, PT ;  /* 0x00000079b900720c */ /* 0x000fda0003f66270 */
[----:B-1----:R-:W-:Y:S05]  /*3bc0*/  @P3 BRA `(.L_x_2578) ;  /* 0x0000000000b03947 */ /* 0x002fea0003800000 */
[----:B------:R-:W-:Y:S02]  /*3bd0*/  SHF.R.U64 R78, R78, 0x10, R79 ;  /* 0x000000104e4e7819 */ /* 0x000fe4000000124f */
[----:B------:R-:W-:Y:S02]  /*3be0*/  SHF.R.U64 R80, R76, 0x10, R77 ;  /* 0x000000104c507819 */ /* 0x000fe4000000124d */
[----:B------:R-:W-:Y:S02]  /*3bf0*/  PRMT R143, R143, 0x5410, R78 ;  /* 0x000054108f8f7816 */ /* 0x000fe4000000004e */
[----:B------:R-:W-:Y:S02]  /*3c00*/  SHF.R.U32.HI R79, RZ, 0x10, R79 ;  /* 0x00000010ff4f7819 */ /* 0x000fe4000001164f */
[----:B------:R-:W-:Y:S02]  /*3c10*/  PRMT R145, R145, 0x5410, R80 ;  /* 0x0000541091917816 */ /* 0x000fe40000000050 */
[----:B------:R-:W-:Y:S01]  /*3c20*/  SHF.R.U32.HI R81, RZ, 0x10, R77 ;  /* 0x00000010ff517819 */ /* 0x000fe2000001164d */
[----:B--2---:R-:W-:Y:S01]  /*3c30*/  IMAD.U32 R77, R50, 0x10000, RZ ;  /* 0x00010000324d7824 */ /* 0x004fe200078e00ff */
[----:B------:R-:W-:-:S02]  /*3c40*/  LOP3.LUT R85, R49, 0xffff0000, RZ, 0xc0, !PT ;  /* 0xffff000031557812 */ /* 0x000fc400078ec0ff */
[C---:B------:R-:W-:Y:S01]  /*3c50*/  LOP3.LUT R80, R143.reuse, 0xffff0000, RZ, 0xc0, !PT ;  /* 0xffff00008f507812 */ /* 0x040fe200078ec0ff */
[----:B------:R-:W-:Y:S01]  /*3c60*/  IMAD.U32 R143, R143, 0x10000, RZ ;  /* 0x000100008f8f7824 */ /* 0x000fe200078e00ff */
[C---:B------:R-:W-:Y:S01]  /*3c70*/  LOP3.LUT R84, R145.reuse, 0xffff0000, RZ, 0xc0, !PT ;  /* 0xffff000091547812 */ /* 0x040fe200078ec0ff */
[----:B------:R-:W-:Y:S01]  /*3c80*/  IMAD.U32 R145, R145, 0x10000, RZ ;  /* 0x0001000091917824 */ /* 0x000fe200078e00ff */
[----:B------:R-:W-:Y:S01]  /*3c90*/  PRMT R142, R142, 0x5410, R79 ;  /* 0x000054108e8e7816 */ /* 0x000fe2000000004f */
[----:B------:R-:W-:Y:S01]  /*3ca0*/  IMAD.U32 R79, R49, 0x10000, RZ ;  /* 0x00010000314f7824 */ /* 0x000fe200078e00ff */
[----:B------:R-:W-:Y:S01]  /*3cb0*/  PRMT R144, R144, 0x5410, R81 ;  /* 0x0000541090907816 */ /* 0x000fe20000000051 */
[C---:B------:R-:W-:Y:S01]  /*3cc0*/  FMUL.FTZ R86, R85.reuse, R80 ;  /* 0x0000005055567220 */ /* 0x040fe20000410000 */
[----:B------:R-:W-:Y:S01]  /*3cd0*/  LOP3.LUT R50, R50, 0xffff0000, RZ, 0xc0, !PT ;  /* 0xffff000032327812 */ /* 0x000fe200078ec0ff */
[----:B------:R-:W-:Y:S02]  /*3ce0*/  IMAD.U32 R78, R142, 0x10000, RZ ;  /* 0x000100008e4e7824 */ /* 0x000fe400078e00ff */
[----:B------:R-:W-:Y:S01]  /*3cf0*/  FMUL.FTZ R85, R85, R84 ;  /* 0x0000005455557220 */ /* 0x000fe20000410000 */
[----:B------:R-:W-:-:S02]  /*3d00*/  IMAD.U32 R81, R144, 0x10000, RZ ;  /* 0x0001000090517824 */ /* 0x000fc400078e00ff */
[C---:B------:R-:W-:Y:S01]  /*3d10*/  FFMA.FTZ R49, R79.reuse, R84, -R86 ;  /* 0x000000544f317223 */ /* 0x040fe20000010856 */
[----:B------:R-:W-:Y:S01]  /*3d20*/  FMUL.FTZ R84, R50, R78 ;  /* 0x0000004e32547220 */ /* 0x000fe20000410000 */
[----:B------:R-:W-:Y:S01]  /*3d30*/  FFMA.FTZ R80, R79, R80, R85 ;  /* 0x000000504f507223 */ /* 0x000fe20000010055 */
[----:B------:R-:W-:Y:S01]  /*3d40*/  LOP3.LUT R76, R51, 0xffff0000, RZ, 0xc0, !PT ;  /* 0xffff0000334c7812 */ /* 0x000fe200078ec0ff */
[----:B------:R-:W-:Y:S02]  /*3d50*/  IMAD.U32 R79, R48, 0x10000, RZ ;  /* 0x00010000304f7824 */ /* 0x000fe400078e00ff */
[-C--:B------:R-:W-:Y:S01]  /*3d60*/  FMUL.FTZ R86, R50, R81.reuse ;  /* 0x0000005132567220 */ /* 0x080fe20000410000 */
[----:B------:R-:W-:Y:S01]  /*3d70*/  LOP3.LUT R142, R142, 0xffff0000, RZ, 0xc0, !PT ;  /* 0xffff00008e8e7812 */ /* 0x000fe200078ec0ff */
[C---:B------:R-:W-:Y:S01]  /*3d80*/  FFMA.FTZ R50, R77.reuse, R81, -R84 ;  /* 0x000000514d327223 */ /* 0x040fe20000010854 */
[----:B------:R-:W-:Y:S01]  /*3d90*/  LOP3.LUT R144, R144, 0xffff0000, RZ, 0xc0, !PT ;  /* 0xffff000090907812 */ /* 0x000fe200078ec0ff */
[----:B------:R-:W-:Y:S01]  /*3da0*/  FFMA.FTZ R77, R77, R78, R86 ;  /* 0x0000004e4d4d7223 */ /* 0x000fe20000010056 */
[----:B------:R-:W-:Y:S01]  /*3db0*/  LOP3.LUT R48, R48, 0xffff0000, RZ, 0xc0, !PT ;  /* 0xffff000030307812 */ /* 0x000fe200078ec0ff */
[----:B------:R-:W-:Y:S01]  /*3dc0*/  FMUL.FTZ R78, R76, R142 ;  /* 0x0000008e4c4e7220 */ /* 0x000fe20000410000 */
[----:B------:R-:W-:-:S02]  /*3dd0*/  IMAD.U32 R51, R51, 0x10000, RZ ;  /* 0x0001000033337824 */ /* 0x000fc400078e00ff */
[-C--:B------:R-:W-:Y:S01]  /*3de0*/  FMUL.FTZ R81, R76, R144.reuse ;  /* 0x000000904c517220 */ /* 0x080fe20000410000 */
[----:B------:R-:W-:Y:S01]  /*3df0*/  F2FP.BF16.F32.PACK_AB R49, R80, R49 ;  /* 0x000000315031723e */ /* 0x000fe200000010ff */
        /* <DEDUP_REMOVED lines=8> */
[----:B------:R-:W-:-:S07]  /*3e80*/  F2FP.BF16.F32.PACK_AB R48, R79, R76 ;  /* 0x0000004c4f30723e */ /* 0x000fce00000010ff */
.L_x_2578:
[----:B------:R-:W-:Y:S05]  /*3e90*/  BSYNC B2 ;  /* 0x0000000000027941 */ /* 0x000fea0003800000 */
.L_x_2577:
[----:B------:R-:W-:Y:S02]  /*3ea0*/  ULDC.64 UR4, c[0x0][0x2e8] ;  /* 0x0000ba0000047ab9 */ /* 0x000fe40000000a00 */
[----:B------:R-:W-:-:S04]  /*3eb0*/  LEA R76, P3, R151, UR4, 0x1 ;  /* 0x00000004974c7c11 */ /* 0x000fc8000f8608ff */
[----:B------:R-:W-:-:S05]  /*3ec0*/  LEA.HI.X R77, R151, UR5, R150, 0x1, P3 ;  /* 0x00000005974d7c11 */ /* 0x000fca00098f0c96 */
[----:B--2---:R2:W-:Y:S04]  /*3ed0*/  STG.E.128 desc[UR42][R76.64], R48 ;  /* 0x000000304c007986 */ /* 0x0045e8000c101d2a */
.L_x_2572:
[----:B------:R-:W-:Y:S05]  /*3ee0*/  BSYNC B1 ;  /* 0x0000000000017941 */ /* 0x000fea0003800000 */
.L_x_2571:
        /* <DEDUP_REMOVED lines=13> */
[----:B------:R-:W-:Y:S01]  /*3fc0*/  SHF.R.U64 R80, R72, 0x10, R73 ;  /* 0x0000001048507819 */ /* 0x000fe20000001249 */
[----:B--2---:R-:W-:Y:S01]  /*3fd0*/  IMAD.U32 R72, R50, 0x10000, RZ ;  /* 0x0001000032487824 */ /* 0x004fe200078e00ff */
[----:B------:R-:W-:Y:S02]  /*3fe0*/  SHF.R.U32.HI R75, RZ, 0x10, R75 ;  /* 0x00000010ff4b7819 */ /* 0x000fe4000001164b */
[----:B------:R-:W-:Y:S02]  /*3ff0*/  PRMT R135, R135, 0x5410, R74 ;  /* 0x0000541087877816 */ /* 0x000fe4000000004a */
[----:B------:R-:W-:Y:S02]  /*4000*/  PRMT R137, R137, 0x5410, R80 ;  /* 0x0000541089897816 */ /* 0x000fe40000000050 */
[----:B------:R-:W-:-:S02]  /*4010*/  SHF.R.U32.HI R81, RZ, 0x10, R73 ;  /* 0x00000010ff517819 */ /* 0x000fc40000011649 */
[----:B------:R-:W-:Y:S02]  /*4020*/  PRMT R158, R158, 0x5410, R75 ;  /* 0x000054109e9e7816 */ /* 0x000fe4000000004b */
[----:B------:R-:W-:Y:S02]  /*4030*/  LOP3.LUT R75, R49, 0xffff0000, RZ, 0xc0, !PT ;  /* 0xffff0000314b7812 */ /* 0x000fe400078ec0ff */
[----:B------:R-:W-:Y:S01]  /*4040*/  LOP3.LUT R86, R135, 0xffff0000, RZ, 0xc0, !PT ;  /* 0xffff000087567812 */ /* 0x000fe200078ec0ff */
[----:B------:R-:W-:Y:S01]  /*4050*/  IMAD.U32 R74, R158, 0x10000, RZ ;  /* 0x000100009e4a7824 */ /* 0x000fe200078e00ff */
[----:B------:R-:W-:Y:S02]  /*4060*/  LOP3.LUT R80, R137, 0xffff0000, RZ, 0xc0, !PT ;  /* 0xffff000089507812 */ /* 0x000fe400078ec0ff */
[----:B------:R-:W-:Y:S01]  /*4070*/  PRMT R136, R136, 0x5410, R81 ;  /* 0x0000541088887816 */ /* 0x000fe20000000051 */
[----:B------:R-:W-:Y:S01]  /*4080*/  IMAD.U32 R81, R49, 0x10000, RZ ;  /* 0x0001000031517824 */ /* 0x000fe200078e00ff */
[----:B------:R-:W-:Y:S01]  /*4090*/  LOP3.LUT R73, R50, 0xffff0000, RZ, 0xc0, !PT ;  /* 0xffff000032497812 */ /* 0x000fe200078ec0ff */
[C---:B------:R-:W-:Y:S01]  /*40a0*/  FMUL.FTZ R142, R75.reuse, R86 ;  /* 0x000000564b8e7220 */ /* 0x040fe20000410000 */
[----:B------:R-:W-:Y:S01]  /*40b0*/  FMUL.FTZ R85, R75, R80 ;  /* 0x000000504b557220 */ /* 0x000fe20000410000 */
[----:B------:R-:W-:Y:S01]  /*40c0*/  IMAD.U32 R84, R136, 0x10000, RZ ;  /* 0x0001000088547824 */ /* 0x000fe200078e00ff */
[C---:B------:R-:W-:Y:S01]  /*40d0*/  LOP3.LUT R75, R48.reuse, 0xffff0000, RZ, 0xc0, !PT ;  /* 0xffff0000304b7812 */ /* 0x040fe200078ec0ff */
[----:B------:R-:W-:-:S02]  /*40e0*/  IMAD.U32 R49, R48, 0x10000, RZ ;  /* 0x0001000030317824 */ /* 0x000fc400078e00ff */
[----:B------:R-:W-:Y:S01]  /*40f0*/  FMUL.FTZ R87, R73, R74 ;  /* 0x0000004a49577220 */ /* 0x000fe20000410000 */
[C---:B------:R-:W-:Y:S01]  /*4100*/  FFMA.FTZ R48, R81.reuse, R80, -R142 ;  /* 0x0000005051307223 */ /* 0x040fe2000001088e */
[----:B------:R-:W-:Y:S01]  /*4110*/  FFMA.FTZ R81, R81, R86, R85 ;  /* 0x0000005651517223 */ /* 0x000fe20000010055 */
[----:B------:R-:W-:Y:S01]  /*4120*/  LOP3.LUT R50, R51, 0xffff0000, RZ, 0xc0, !PT ;  /* 0xffff000033327812 */ /* 0x000fe200078ec0ff */
[-C--:B------:R-:W-:Y:S01]  /*4130*/  FMUL.FTZ R85, R73, R84.reuse ;  /* 0x0000005449557220 */ /* 0x080fe20000410000 */
[----:B------:R-:W-:Y:S01]  /*4140*/  LOP3.LUT R158, R158, 0xffff0000, RZ, 0xc0, !PT ;  /* 0xffff00009e9e7812 */ /* 0x000fe200078ec0ff */
[----:B------:R-:W-:Y:S01]  /*4150*/  FFMA.FTZ R73, R72, R84, -R87 ;  /* 0x0000005448497223 */ /* 0x000fe20000010857 */
[----:B------:R-:W-:Y:S01]  /*4160*/  LOP3.LUT R136, R136, 0xffff0000, RZ, 0xc0, !PT ;  /* 0xffff000088887812 */ /* 0x000fe200078ec0ff */
[----:B------:R-:W-:Y:S02]  /*4170*/  IMAD.U32 R84, R135, 0x10000, RZ ;  /* 0x0001000087547824 */ /* 0x000fe400078e00ff */
[----:B------:R-:W-:Y:S01]  /*4180*/  FFMA.FTZ R72, R72, R74, R85 ;  /* 0x0000004a48487223 */ /* 0x000fe20000010055 */
[----:B------:R-:W-:-:S02]  /*4190*/  IMAD.U32 R80, R137, 0x10000, RZ ;  /* 0x0001000089507824 */ /* 0x000fc400078e00ff */
[C---:B------:R-:W-:Y:S01]  /*41a0*/  FMUL.FTZ R74, R50.reuse, R158 ;  /* 0x0000009e324a7220 */ /* 0x040fe20000410000 */
[----:B------:R-:W-:Y:S01]  /*41b0*/  FMUL.FTZ R85, R50, R136 ;  /* 0x0000008832557220 */ /* 0x000fe20000410000 */
[C---:B------:R-:W-:Y:S01]  /*41c0*/  FMUL.FTZ R50, R75.reuse, R84 ;  /* 0x000000544b327220 */ /* 0x040fe20000410000 */
[-C--:B------:R-:W-:Y:S01]  /*41d0*/  FMUL.FTZ R75, R75, R80.reuse ;  /* 0x000000504b4b7220 */ /* 0x080fe20000410000 */
        /* <DEDUP_REMOVED lines=10> */
.L_x_2584:
[----:B------:R-:W-:Y:S05]  /*4280*/  BSYNC B3 ;  /* 0x0000000000037941 */ /* 0x000fea0003800000 */
.L_x_2583:
[----:B------:R-:W-:Y:S02]  /*4290*/  ULDC.64 UR4, c[0x0][0x2e8] ;  /* 0x0000ba0000047ab9 */ /* 0x000fe40000000a00 */
[----:B------:R-:W-:-:S04]  /*42a0*/  LEA R72, P3, R78, UR4, 0x1 ;  /* 0x000000044e487c11 */ /* 0x000fc8000f8608ff */
[----:B------:R-:W-:-:S05]  /*42b0*/  LEA.HI.X R73, R78, UR5, R79, 0x1, P3 ;  /* 0x000000054e497c11 */ /* 0x000fca00098f0c4f */
[----:B--2---:R2:W-:Y:S04]  /*42c0*/  STG.E.128 desc[UR42][R72.64], R48 ;  /* 0x0000003048007986 */ /* 0x0045e8000c101d2a */
.L_x_2582:
[----:B------:R-:W-:Y:S05]  /*42d0*/  BSYNC B2 ;  /* 0x0000000000027941 */ /* 0x000fea0003800000 */
.L_x_2581:
        /* <DEDUP_REMOVED lines=52> */
.L_x_2586:
[----:B------:R-:W-:Y:S05]  /*4620*/  BSYNC B2 ;  /* 0x0000000000027941 */ /* 0x000fea0003800000 */
.L_x_2585:
[----:B------:R-:W-:Y:S02]  /*4630*/  ULDC.64 UR4, c[0x0][0x2e8] ;  /* 0x0000ba0000047ab9 */ /* 0x000fe40000000a00 */
[----:B------:R-:W-:-:S04]  /*4640*/  LEA R68, P3, R77, UR4, 0x1 ;  /* 0x000000044d447c11 */ /* 0x000fc8000f8608ff */
[----:B------:R-:W-:-:S05]  /*4650*/  LEA.HI.X R69, R77, UR5, R76, 0x1, P3 ;  /* 0x000000054d457c11 */ /* 0x000fca00098f0c4c */
[----:B--2---:R3:W-:Y:S04]  /*4660*/  STG.E.128 desc[UR42][R68.64], R48 ;  /* 0x0000003044007986 */ /* 0x0047e8000c101d2a */
.L_x_2580:
[----:B------:R-:W-:Y:S05]  /*4670*/  BSYNC B1 ;  /* 0x0000000000017941 */ /* 0x000fea0003800000 */
.L_x_2579:
        /* <DEDUP_REMOVED lines=59> */
.L_x_2592:
[----:B------:R-:W-:Y:S05]  /*4a30*/  BSYNC B3 ;  /* 0x0000000000037941 */ /* 0x000fea0003800000 */
.L_x_2591:
[----:B------:R-:W-:Y:S02]  /*4a40*/  ULDC.64 UR4, c[0x0][0x2e8] ;  /* 0x0000ba0000047ab9 */ /* 0x000fe40000000a00 */
[----:B------:R-:W-:-:S04]  /*4a50*/  LEA R64, P3, R70, UR4, 0x1 ;  /* 0x0000000446407c11 */ /* 0x000fc8000f8608ff */
[----:B------:R-:W-:-:S05]  /*4a60*/  LEA.HI.X R65, R70, UR5, R71, 0x1, P3 ;  /* 0x0000000546417c11 */ /* 0x000fca00098f0c47 */
[----:B--2---:R3:W-:Y:S04]  /*4a70*/  STG.E.128 desc[UR42][R64.64], R48 ;  /* 0x0000003040007986 */ /* 0x0047e8000c101d2a */
.L_x_2590:
[----:B------:R-:W-:Y:S05]  /*4a80*/  BSYNC B2 ;  /* 0x0000000000027941 */ /* 0x000fea0003800000 */
.L_x_2589:
[----:B------:R-:W-:Y:S05]  /*4a90*/  @P1 BRA `(.L_x_2588) ;  /* 0x0000000000e41947 */ /* 0x000fea0003800000 */
[----:B-123--:R1:W2:Y:S01]  /*4aa0*/  LDS.128 R48, [R112+0x1e400] ;  /* 0x01e4000070307984 */ /* 0x00e2a20000000c00 */
[----:B------:R-:W-:Y:S01]  /*4ab0*/  IADD3 R69, P3, R69, R42, RZ ;  /* 0x0000002a45457210 */ /* 0x000fe20007f7e0ff */
[----:B------:R-:W-:Y:S04]  /*4ac0*/  BSSY B2, `(.L_x_2593) ;  /* 0x0000032000027945 */ /* 0x000fe80003800000 */
[----:B------:R-:W-:Y:S01]  /*4ad0*/  IMAD.X R68, R68, 0x1, R107, P3 ;  /* 0x0000000144447824 */ /* 0x000fe200018e066b */
[----:B------:R-:W-:-:S13]  /*4ae0*/  ISETP.GE.AND P3, PT, R185, R121, PT ;  /* 0x00000079b900720c */ /* 0x000fda0003f66270 */
[----:B-1----:R-:W-:Y:S05]  /*4af0*/  @P3 BRA `(.L_x_2594) ;  /* 0x0000000000b83947 */ /* 0x002fea0003800000 */
[----:B------:R-:W-:Y:S02]  /*4b00*/  SHF.R.U32.HI R64, RZ, 0x10, R63 ;  /* 0x00000010ff407819 */ /* 0x000fe4000001163f */
[----:B------:R-:W-:Y:S02]  /*4b10*/  SHF.R.U32.HI R66, RZ, 0x10, R61 ;  /* 0x00000010ff427819 */ /* 0x000fe4000001163d */
[----:B------:R-:W-:Y:S01]  /*4b20*/  SHF.R.U64 R65, R62, 0x10, R63 ;  /* 0x000000103e417819 */ /* 0x000fe2000000123f */
[----:B--2---:R-:W-:Y:S01]  /*4b30*/  IMAD.U32 R62, R51, 0x10000, RZ ;  /* 0x00010000333e7824 */ /* 0x004fe200078e00ff */
[----:B------:R-:W-:Y:S01]  /*4b40*/  SHF.R.U64 R67, R60, 0x10, R61 ;  /* 0x000000103c437819 */ /* 0x000fe2000000123d */
[----:B------:R-:W-:Y:S01]  /*4b50*/  IMAD.U32 R60, R50, 0x10000, RZ ;  /* 0x00010000323c7824 */ /* 0x000fe200078e00ff */
[----:B------:R-:W-:Y:S02]  /*4b60*/  PRMT R149, R149, 0x5410, R64 ;  /* 0x0000541095957816 */ /* 0x000fe40000000040 */
[----:B------:R-:W-:-:S02]  /*4b70*/  PRMT R147, R147, 0x5410, R66 ;  /* 0x0000541093937816 */ /* 0x000fc40000000042 */
[----:B------:R-:W-:Y:S02]  /*4b80*/  PRMT R148, R148, 0x5410, R65 ;  /* 0x0000541094947816 */ /* 0x000fe40000000041 */
[----:B------:R-:W-:Y:S01]  /*4b90*/  LOP3.LUT R61, R50, 0xffff0000, RZ, 0xc0, !PT ;  /* 0xffff0000323d7812 */ /* 0x000fe200078ec0ff */
[----:B------:R-:W-:Y:S01]  /*4ba0*/  IMAD.U32 R65, R147, 0x10000, RZ ;  /* 0x0001000093417824 */ /* 0x000fe200078e00ff */
[----:B------:R-:W-:Y:S01]  /*4bb0*/  LOP3.LUT R63, R51, 0xffff0000, RZ, 0xc0, !PT ;  /* 0xffff0000333f7812 */ /* 0x000fe200078ec0ff */
[----:B------:R-:W-:Y:S01]  /*4bc0*/  IMAD.U32 R50, R49, 0x10000, RZ ;  /* 0x0001000031327824 */ /* 0x000fe200078e00ff */
[----:B------:R-:W-:Y:S01]  /*4bd0*/  PRMT R146, R146, 0x5410, R67 ;  /* 0x0000541092927816 */ /* 0x000fe20000000043 */
[----:B------:R-:W-:Y:S01]  /*4be0*/  IMAD.U32 R67, R149, 0x10000, RZ ;  /* 0x0001000095437824 */ /* 0x000fe200078e00ff */
[----:B------:R-:W-:Y:S01]  /*4bf0*/  LOP3.LUT R51, R49, 0xffff0000, RZ, 0xc0, !PT ;  /* 0xffff000031337812 */ /* 0x000fe200078ec0ff */
[----:B------:R-:W-:Y:S01]  /*4c00*/  IMAD.U32 R49, R48, 0x10000, RZ ;  /* 0x0001000030317824 */ /* 0x000fe200078e00ff */
[----:B------:R-:W-:Y:S01]  /*4c10*/  LOP3.LUT R66, R148, 0xffff0000, RZ, 0xc0, !PT ;  /* 0xffff000094427812 */ /* 0x000fe200078ec0ff */
[C---:B------:R-:W-:Y:S01]  /*4c20*/  FMUL.FTZ R73, R61.reuse, R67 ;  /* 0x000000433d497220 */ /* 0x040fe20000410000 */
[----:B------:R-:W-:Y:S01]  /*4c30*/  LOP3.LUT R64, R146, 0xffff0000, RZ, 0xc0, !PT ;  /* 0xffff000092407812 */ /* 0x000fe200078ec0ff */
[-C--:B------:R-:W-:Y:S01]  /*4c40*/  FMUL.FTZ R61, R61, R65.reuse ;  /* 0x000000413d3d7220 */ /* 0x080fe20000410000 */
[----:B------:R-:W-:Y:S01]  /*4c50*/  LOP3.LUT R149, R149, 0xffff0000, RZ, 0xc0, !PT ;  /* 0xffff000095957812 */ /* 0x000fe200078ec0ff */
[----:B------:R-:W-:Y:S01]  /*4c60*/  FMUL.FTZ R71, R51, R66 ;  /* 0x0000004233477220 */ /* 0x000fe20000410000 */
[----:B------:R-:W-:Y:S01]  /*4c70*/  LOP3.LUT R147, R147, 0xffff0000, RZ, 0xc0, !PT ;  /* 0xffff000093937812 */ /* 0x000fe200078ec0ff */
[----:B------:R-:W-:Y:S01]  /*4c80*/  FFMA.FTZ R73, R60, R65, -R73 ;  /* 0x000000413c497223 */ /* 0x000fe20000010849 */
[-C--:B------:R-:W-:Y:S01]  /*4c90*/  FMUL.FTZ R51, R51, R64.reuse ;  /* 0x0000004033337220 */ /* 0x080fe20000410000 */
[----:B------:R-:W-:Y:S01]  /*4ca0*/  LOP3.LUT R48, R48, 0xffff0000, RZ, 0xc0, !PT ;  /* 0xffff000030307812 */ /* 0x000fe200078ec0ff */
[----:B------:R-:W-:Y:S01]  /*4cb0*/  FFMA.FTZ R71, R50, R64, -R71 ;  /* 0x0000004032477223 */ /* 0x000fe20000010847 */
[----:B------:R-:W-:Y:S01]  /*4cc0*/  FFMA.FTZ R60, R60, R67, R61 ;  /* 0x000000433c3c7223 */ /* 0x000fe2000001003d */
[----:B------:R-:W-:-:S02]  /*4cd0*/  IMAD.U32 R148, R148, 0x10000, RZ ;  /* 0x0001000094947824 */ /* 0x000fc400078e00ff */
[C---:B------:R-:W-:Y:S01]  /*4ce0*/  FMUL.FTZ R61, R63.reuse, R149 ;  /* 0x000000953f3d7220 */ /* 0x040fe20000410000 */
[----:B------:R-:W-:Y:S02]  /*4cf0*/  IMAD.U32 R146, R146, 0x10000, RZ ;  /* 0x0001000092927824 */ /* 0x000fe400078e00ff */
[-C--:B------:R-:W-:Y:S01]  /*4d00*/  FMUL.FTZ R64, R63, R147.reuse ;  /* 0x000000933f407220 */ /* 0x080fe20000410000 */
[----:B------:R-:W-:Y:S01]  /*4d10*/  FFMA.FTZ R66, R50, R66, R51 ;  /* 0x0000004232427223 */ /* 0x000fe20000010033 */
        /* <DEDUP_REMOVED lines=12> */
.L_x_2594:
[----:B------:R-:W-:Y:S05]  /*4de0*/  BSYNC B2 ;  /* 0x0000000000027941 */ /* 0x000fea0003800000 */
.L_x_2593:
[----:B------:R-:W-:Y:S02]  /*4df0*/  ULDC.64 UR4, c[0x0][0x2e8] ;  /* 0x0000ba0000047ab9 */ /* 0x000fe40000000a00 */
[----:B------:R-:W-:-:S04]  /*4e00*/  LEA R60, P3, R69, UR4, 0x1 ;  /* 0x00000004453c7c11 */ /* 0x000fc8000f8608ff */
[----:B------:R-:W-:-:S05]  /*4e10*/  LEA.HI.X R61, R69, UR5, R68, 0x1, P3 ;  /* 0x00000005453d7c11 */ /* 0x000fca00098f0c44 */
[----:B--2---:R4:W-:Y:S04]  /*4e20*/  STG.E.128 desc[UR42][R60.64], R48 ;  /* 0x000000303c007986 */ /* 0x0049e8000c101d2a */
.L_x_2588:
[----:B------:R-:W-:Y:S05]  /*4e30*/  BSYNC B1 ;  /* 0x0000000000017941 */ /* 0x000fea0003800000 */
.L_x_2587:
[----:B------:R-:W-:Y:S05]  /*4e40*/  @P5 BRA `(.L_x_2595) ;  /* 0x0000003800805947 */ /* 0x000fea0003800000 */
[----:B------:R-:W-:Y:S01]  /*4e50*/  IADD3 R119, P3, P4, R32, R118, R16 ;  /* 0x0000007620777210 */ /* 0x000fe20007c7e010 */
[----:B------:R-:W-:Y:S03]  /*4e60*/  BSSY B1, `(.L_x_2596) ;  /* 0x000003c000017945 */ /* 0x000fe60003800000 */
[----:B------:R-:W-:Y:S01]  /*4e70*/  IADD3.X R120, R35, R120, R17, P3, P4 ;  /* 0x0000007823787210 */ /* 0x000fe20001fe8411 */
[----:B------:R-:W-:Y:S08]  /*4e80*/  @P2 BRA `(.L_x_2597) ;  /* 0x0000000000e42947 */ /* 0x000ff00003800000 */
        /* <DEDUP_REMOVED lines=51> */
.L_x_2599:
[----:B------:R-:W-:Y:S05]  /*51c0*/  BSYNC B2 ;  /* 0x0000000000027941 */ /* 0x000fea0003800000 */
.L_x_2598:
[----:B------:R-:W-:Y:S01]  /*51d0*/  ULDC.64 UR4, c[0x0][0x2e8] ;  /* 0x0000ba0000047ab9 */ /* 0x000fe20000000a00 */
[----:B------:R-:W-:Y:S01]  /*51e0*/  IMAD.X R57, R120, 0x1, R41, P3 ;  /* 0x0000000178397824 */ /* 0x000fe200018e0629 */
[----:B------:R-:W-:-:S04]  /*51f0*/  LEA R56, P3, R64, UR4, 0x1 ;  /* 0x0000000440387c11 */ /* 0x000fc8000f8608ff */
[----:B------:R-:W-:-:S05]  /*5200*/  LEA.HI.X R57, R64, UR5, R57, 0x1, P3 ;  /* 0x0000000540397c11 */ /* 0x000fca00098f0c39 */
[----:B--2---:R1:W-:Y:S04]  /*5210*/  STG.E.128 desc[UR42][R56.64], R48 ;  /* 0x0000003038007986 */ /* 0x0043e8000c101d2a */
.L_x_2597:
[----:B------:R-:W-:Y:S05]  /*5220*/  BSYNC B1 ;  /* 0x0000000000017941 */ /* 0x000fea0003800000 */
.L_x_2596:
        /* <DEDUP_REMOVED lines=52> */
.L_x_2601:
[----:B------:R-:W-:Y:S05]  /*5570*/  BSYNC B1 ;  /* 0x0000000000017941 */ /* 0x000fea0003800000 */
.L_x_2600:
[----:B------:R-:W-:Y:S01]  /*5580*/  ULDC.64 UR4, c[0x0][0x2e8] ;  /* 0x0000ba0000047ab9 */ /* 0x000fe20000000a00 */
[----:B------:R-:W-:Y:S01]  /*5590*/  IMAD.X R120, R120, 0x1, R107, P3 ;  /* 0x0000000178787824 */ /* 0x000fe200018e066b */
[----:B------:R-:W-:-:S04]  /*55a0*/  LEA R52, P3, R119, UR4, 0x1 ;  /* 0x0000000477347c11 */ /* 0x000fc8000f8608ff */
[----:B------:R-:W-:-:S05]  /*55b0*/  LEA.HI.X R53, R119, UR5, R120, 0x1, P3 ;  /* 0x0000000577357c11 */ /* 0x000fca00098f0c78 */
[----:B--2---:R1:W-:Y:S01]  /*55c0*/  STG.E.128 desc[UR42][R52.64], R48 ;  /* 0x0000003034007986 */ /* 0x0043e2000c101d2a */
[----:B------:R-:W-:Y:S05]  /*55d0*/  BRA `(.L_x_2595) ;  /* 0x00000030009c7947 */ /* 0x000fea0003800000 */
.L_x_2559:
        /* <DEDUP_REMOVED lines=84> */
.L_x_2603:
[----:B------:R-:W-:Y:S05]  /*5b20*/  BSYNC B1 ;  /* 0x0000000000017941 */ /* 0x000fea0003800000 */
.L_x_2602:
        /* <DEDUP_REMOVED lines=68> */
.L_x_2604:
        /* <DEDUP_REMOVED lines=9> */
.L_x_2923:
[----:B------:R-:W-:Y:S05]  /*6000*/  BSYNC B1 ;  /* 0x0000000000017941 */ /* 0x000fea0003800000 */
.L_x_2605:
[----:B------:R-:W-:Y:S01]  /*6010*/  ISETP.GE.OR P4, PT, R22, R113, P2 ;  /* 0x000000711600720c */ /* 0x000fe20001786670 */
[----:B------:R-:W-:-:S12]  /*6020*/  BSSY B1, `(.L_x_2607) ;  /* 0x0000088000017945 */ /* 0x000fd80003800000 */
[----:B------:R-:W-:Y:S05]  /*6030*/  @P4 BRA `(.L_x_2608) ;  /* 0x0000000800184947 */ /* 0x000fea0003800000 */
[----:B------:R-:W3:Y:S01]  /*6040*/  LDL R80, [R1+0x10] ;  /* 0x0000100001507983 */ /* 0x000ee20000100800 */
[C---:B--2---:R-:W-:Y:S01]  /*6050*/  IMAD.WIDE.U32 R122, R22.reuse, R120, R118 ;  /* 0x00000078167a7225 */ /* 0x044fe200078e0076 */
[----:B------:R-:W-:Y:S03]  /*6060*/  BSSY B2, `(.L_x_2609) ;  /* 0x0000078000027945 */ /* 0x000fe60003800000 */
[----:B------:R-:W-:Y:S01]  /*6070*/  IMAD.SHL.U32 R82, R22, 0x40, RZ ;  /* 0x0000004016527824 */ /* 0x000fe200078e00ff */
[----:B------:R-:W-:Y:S01]  /*6080*/  IADD3 R145, P4, P5, R100, R122, R40 ;  /* 0x0000007a64917210 */ /* 0x000fe20007d9e028 */
[----:B------:R-:W-:Y:S01]  /*6090*/  IMAD R83, R23, 0x4000, R21 ;  /* 0x0000400017537824 */ /* 0x000fe200078e0215 */
        /* <DEDUP_REMOVED lines=17> */
[----:B------:R-:W-:-:S05]  /*61b0*/  IADD3 R80, R80, R81, R202 ;  /* 0x0000005150507210 */ /* 0x000fca0007ffe0ca */
[----:B------:R-:W-:Y:S02]  /*61c0*/  IMAD R81, R23, 0x4000, R80 ;  /* 0x0000400017517824 */ /* 0x000fe400078e0250 */
[--C-:B------:R-:W-:Y:S02]  /*61d0*/  IMAD R80, R83, 0x2, R2.reuse ;  /* 0x0000000253507824 */ /* 0x100fe400078e0202 */
[----:B------:R-:W-:-:S04]  /*61e0*/  IMAD R84, R81, 0x2, R2 ;  /* 0x0000000251547824 */ /* 0x000fc800078e0202 */
[----:B------:R-:W1:Y:S04]  /*61f0*/  LDS.128 R80, [R80+0x18400] ;  /* 0x0184000050507984 */ /* 0x000e680000000c00 */
[----:B------:R-:W2:Y:S01]  /*6200*/  LDS.128 R84, [R84+0x18400] ;  /* 0x0184000054547984 */ /* 0x000ea20000000c00 */
[----:B------:R-:W-:Y:S05]  /*6210*/  @P3 BRA `(.L_x_2610) ;  /* 0x0000000400703947 */ /* 0x000fea0003800000 */
[--C-:B------:R-:W-:Y:S02]  /*6220*/  SHF.R.U64 R149, R48, 0x10, R49.reuse ;  /* 0x0000001030957819 */ /* 0x100fe40000001231 */
[----:B------:R-:W-:Y:S02]  /*6230*/  SHF.R.U32.HI R49, RZ, 0x10, R49 ;  /* 0x00000010ff317819 */ /* 0x000fe40000011631 */
[--C-:B------:R-:W-:Y:S02]  /*6240*/  SHF.R.U64 R48, R50, 0x10, R51.reuse ;  /* 0x0000001032307819 */ /* 0x100fe40000001233 */
[----:B------:R-:W-:Y:S02]  /*6250*/  SHF.R.U32.HI R152, RZ, 0x10, R51 ;  /* 0x00000010ff987819 */ /* 0x000fe40000011633 */
[----:B------:R-:W-:Y:S02]  /*6260*/  SHF.R.U32.HI R51, RZ, 0x10, R53 ;  /* 0x00000010ff337819 */ /* 0x000fe40000011635 */
[----:B------:R-:W-:Y:S01]  /*6270*/  PRMT R50, R154, 0x5410, R49 ;  /* 0x000054109a327816 */ /* 0x000fe20000000031 */
[----:B--2---:R-:W-:Y:S01]  /*6280*/  IMAD.U32 R154, R85, 0x10000, RZ ;  /* 0x00010000559a7824 */ /* 0x004fe200078e00ff */
[----:B------:R-:W-:Y:S01]  /*6290*/  PRMT R49, R150, 0x5410, R51 ;  /* 0x0000541096317816 */ /* 0x000fe20000000033 */
[----:B-1----:R-:W-:Y:S01]  /*62a0*/  IMAD.U32 R150, R81, 0x10000, RZ ;  /* 0x0001000051967824 */ /* 0x002fe200078e00ff */
[----:B------:R-:W-:Y:S01]  /*62b0*/  LOP3.LUT R85, R85, 0xffff0000, RZ, 0xc0, !PT ;  /* 0xffff000055557812 */ /* 0x000fe200078ec0ff */
[C---:B------:R-:W-:Y:S01]  /*62c0*/  IMAD.U32 R51, R50.reuse, 0x10000, RZ ;  /* 0x0001000032337824 */ /* 0x040fe200078e00ff */
[----:B------:R-:W-:Y:S01]  /*62d0*/  LOP3.LUT R50, R50, 0xffff0000, RZ, 0xc0, !PT ;  /* 0xffff000032327812 */ /* 0x000fe200078ec0ff */
[----:B------:R-:W-:Y:S01]  /*62e0*/  IMAD.U32 R155, R49, 0x10000, RZ ;  /* 0x00010000319b7824 */ /* 0x000fe200078e00ff */
[----:B------:R-:W-:-:S02]  /*62f0*/  SHF.R.U64 R53, R52, 0x10, R53 ;  /* 0x0000001034357819 */ /* 0x000fc40000001235 */
[----:B------:R-:W-:Y:S01]  /*6300*/  SHF.R.U32.HI R52, RZ, 0x10, R55 ;  /* 0x00000010ff347819 */ /* 0x000fe20000011637 */
[C---:B------:R-:W-:Y:S01]  /*6310*/  FMUL.FTZ R159, R154.reuse, R155 ;  /* 0x0000009b9a9f7220 */ /* 0x040fe20000410000 */
[-C--:B------:R-:W-:Y:S01]  /*6320*/  FMUL.FTZ R154, R154, R51.reuse ;  /* 0x000000339a9a7220 */ /* 0x080fe20000410000 */
[----:B------:R-:W-:Y:S02]  /*6330*/  PRMT R53, R158, 0x5410, R53 ;  /* 0x000054109e357816 */ /* 0x000fe40000000035 */
[C---:B------:R-:W-:Y:S01]  /*6340*/  FFMA.FTZ R51, R150.reuse, R51, -R159 ;  /* 0x0000003396337223 */ /* 0x040fe2000001089f */
[----:B------:R-:W-:Y:S01]  /*6350*/  FFMA.FTZ R150, R150, R155, R154 ;  /* 0x0000009b96967223 */ /* 0x000fe2000001009a */
[----:B------:R-:W-:Y:S01]  /*6360*/  LOP3.LUT R154, R49, 0xffff0000, RZ, 0xc0, !PT ;  /* 0xffff0000319a7812 */ /* 0x000fe200078ec0ff */
[----:B------:R-:W-:Y:S01]  /*6370*/  IMAD.U32 R155, R87, 0x10000, RZ ;  /* 0x00010000579b7824 */ /* 0x000fe200078e00ff */
[----:B------:R-:W-:Y:S01]  /*6380*/  LOP3.LUT R49, R81, 0xffff0000, RZ, 0xc0, !PT ;  /* 0xffff000051317812 */ /* 0x000fe200078ec0ff */
[C---:B------:R-:W-:Y:S01]  /*6390*/  FMUL.FTZ R81, R85.reuse, R50 ;  /* 0x0000003255517220 */ /* 0x040fe20000410000 */
[----:B------:R-:W-:Y:S01]  /*63a0*/  PRMT R52, R134, 0x5432, R52 ;  /* 0x0000543286347816 */ /* 0x000fe20000000034 */
[----:B------:R-:W-:Y:S01]  /*63b0*/  FMUL.FTZ R156, R85, R154 ;  /* 0x0000009a559c7220 */ /* 0x000fe20000410000 */
[----:B------:R-:W-:Y:S01]  /*63c0*/  IMAD.U32 R85, R83, 0x10000, RZ ;  /* 0x0001000053557824 */ /* 0x000fe200078e00ff */
[----:B------:R-:W-:-:S02]  /*63d0*/  PRMT R149, R162, 0x5410, R149 ;  /* 0x00005410a2957816 */ /* 0x000fc40000000095 */
[C---:B------:R-:W-:Y:S01]  /*63e0*/  FFMA.FTZ R50, R49.reuse, R50, -R156 ;  /* 0x0000003231327223 */ /* 0x040fe2000001089c */
[----:B------:R-:W-:Y:S01]  /*63f0*/  FFMA.FTZ R49, R49, R154, R81 ;  /* 0x0000009a31317223 */ /* 0x000fe20000010051 */
[----:B------:R-:W-:Y:S01]  /*6400*/  PRMT R81, R135, 0x5432, R152 ;  /* 0x0000543287517816 */ /* 0x000fe20000000098 */
[----:B------:R-:W-:Y:S01]  /*6410*/  IMAD.U32 R154, R52, 0x10000, RZ ;  /* 0x00010000349a7824 */ /* 0x000fe200078e00ff */
[----:B------:R-:W-:Y:S02]  /*6420*/  SHF.R.U64 R54, R54, 0x10, R55 ;  /* 0x0000001036367819 */ /* 0x000fe40000001237 */
[----:B------:R-:W-:Y:S01]  /*6430*/  PRMT R48, R132, 0x5432, R48 ;  /* 0x0000543284307816 */ /* 0x000fe20000000030 */
[----:B------:R-:W-:Y:S02]  /*6440*/  IMAD.U32 R152, R81, 0x10000, RZ ;  /* 0x0001000051987824 */ /* 0x000fe400078e00ff */
[----:B------:R-:W-:Y:S01]  /*6450*/  FMUL.FTZ R156, R155, R154 ;  /* 0x0000009a9b9c7220 */ /* 0x000fe20000410000 */
[----:B------:R-:W-:Y:S01]  /*6460*/  LOP3.LUT R81, R81, 0xffff0000, RZ, 0xc0, !PT ;  /* 0xffff000051517812 */ /* 0x000fe200078ec0ff */
[----:B------:R-:W-:-:S02]  /*6470*/  FMUL.FTZ R155, R155, R152 ;  /* 0x000000989b9b7220 */ /* 0x000fc40000410000 */
[----:B------:R-:W-:Y:S01]  /*6480*/  FFMA.FTZ R152, R85, R152, -R156 ;  /* 0x0000009855987223 */ /* 0x000fe2000001089c */
[C---:B------:R-:W-:Y:S01]  /*6490*/  IMAD.U32 R156, R149.reuse, 0x10000, RZ ;  /* 0x00010000959c7824 */ /* 0x040fe200078e00ff */
[----:B------:R-:W-:Y:S01]  /*64a0*/  LOP3.LUT R149, R149, 0xffff0000, RZ, 0xc0, !PT ;  /* 0xffff000095957812 */ /* 0x000fe200078ec0ff */
        /* <DEDUP_REMOVED lines=8> */
[----:B------:R-:W-:-:S02]  /*6530*/  PRMT R54, R133, 0x5432, R54 ;  /* 0x0000543285367816 */ /* 0x000fc40000000036 */
        /* <DEDUP_REMOVED lines=14> */
[C---:B------:R-:W-:Y:S01]  /*6620*/  IMAD.U32 R83, R86.reuse, 0x10000, RZ ;  /* 0x0001000056537824 */ /* 0x040fe200078e00ff */
[----:B------:R-:W-:Y:S01]  /*6630*/  LOP3.LUT R86, R86, 0xffff0000, RZ, 0xc0, !PT ;  /* 0xffff000056567812 */ /* 0x000fe200078ec0ff */
[----:B------:R-:W-:Y:S01]  /*6640*/  IMAD.U32 R80, R54, 0x10000, RZ ;  /* 0x0001000036507824 */ /* 0x000fe200078e00ff */
[C---:B------:R-:W-:Y:S01]  /*6650*/  LOP3.LUT R149, R48.reuse, 0xffff0000, RZ, 0xc0, !PT ;  /* 0xffff000030957812 */ /* 0x040fe200078ec0ff */
[----:B------:R-:W-:Y:S01]  /*6660*/  IMAD.U32 R154, R48, 0x10000, RZ ;  /* 0x00010000309a7824 */ /* 0x000fe200078e00ff */
[----:B------:R-:W-:Y:S01]  /*6670*/  F2FP.BF16.F32.PACK_AB R50, R50, R51 ;  /* 0x000000333232723e */ /* 0x000fe200000010ff */
[----:B------:R-:W-:Y:S01]  /*6680*/  FMUL.FTZ R156, R83, R80 ;  /* 0x00000050539c7220 */ /* 0x000fe20000410000 */
[----:B------:R-:W-:-:S02]  /*6690*/  IMAD.U32 R53, R82, 0x10000, RZ ;  /* 0x0001000052357824 */ /* 0x000fc400078e00ff */
[-C--:B------:R-:W-:Y:S01]  /*66a0*/  FMUL.FTZ R83, R83, R154.reuse ;  /* 0x0000009a53537220 */ /* 0x080fe20000410000 */
[----:B------:R-:W-:Y:S01]  /*66b0*/  LOP3.LUT R82, R82, 0xffff0000, RZ, 0xc0, !PT ;  /* 0xffff000052527812 */ /* 0x000fe200078ec0ff */
[C---:B------:R-:W-:Y:S02]  /*66c0*/  FFMA.FTZ R156, R53.reuse, R154, -R156 ;  /* 0x0000009a359c7223 */ /* 0x040fe4000001089c */
[----:B------:R-:W-:Y:S01]  /*66d0*/  FFMA.FTZ R83, R53, R80, R83 ;  /* 0x0000005035537223 */ /* 0x000fe20000010053 */
[----:B------:R-:W-:Y:S02]  /*66e0*/  LOP3.LUT R53, R54, 0xffff0000, RZ, 0xc0, !PT ;  /* 0xffff000036357812 */ /* 0x000fe400078ec0ff */
[----:B------:R-:W-:Y:S01]  /*66f0*/  F2FP.BF16.F32.PACK_AB R152, R81, R152 ;  /* 0x000000985198723e */ /* 0x000fe200000010ff */
[----:B------:R-:W-:Y:S01]  /*6700*/  IMAD.MOV.U32 R81, RZ, RZ, R50 ;  /* 0x000000ffff517224 */ /* 0x000fe200078e0032 */
[----:B------:R-:W-:Y:S01]  /*6710*/  F2FP.BF16.F32.PACK_AB R49, R49, R150 ;  /* 0x000000963131723e */ /* 0x000fe200000010ff */
[C---:B------:R-:W-:Y:S01]  /*6720*/  FMUL.FTZ R155, R86.reuse, R53 ;  /* 0x00000035569b7220 */ /* 0x040fe20000410000 */
[----:B------:R-:W-:Y:S01]  /*6730*/  FMUL.FTZ R86, R86, R149 ;  /* 0x0000009556567220 */ /* 0x000fe20000410000 */
[----:B------:R-:W-:-:S02]  /*6740*/  F2FP.BF16.F32.PACK_AB R52, R52, R85 ;  /* 0x000000553434723e */ /* 0x000fc400000010ff */
        /* <DEDUP_REMOVED lines=9> */
.L_x_2610:
[----:B------:R-:W-:Y:S05]  /*67e0*/  BSYNC B2 ;  /* 0x0000000000027941 */ /* 0x000fea0003800000 */
.L_x_2609:
        /* <DEDUP_REMOVED lines=11> */
.L_x_2608:
[----:B------:R-:W-:Y:S05]  /*68a0*/  BSYNC B1 ;  /* 0x0000000000017941 */ /* 0x000fea0003800000 */
.L_x_2607:
[----:B------:R-:W-:Y:S01]  /*68b0*/  ISETP.GE.OR P4, PT, R214, R113, P2 ;  /* 0x00000071d600720c */ /* 0x000fe20001786670 */
[----:B------:R-:W-:-:S12]  /*68c0*/  BSSY B1, `(.L_x_2611) ;  /* 0x000008a000017945 */ /* 0x000fd80003800000 */
[----:B------:R-:W-:Y:S05]  /*68d0*/  @P4 BRA `(.L_x_2612) ;  /* 0x0000000800204947 */ /* 0x000fea0003800000 */
[----:B-1----:R-:W3:Y:S01]  /*68e0*/  LDL R48, [R1+0x10] ;  /* 0x0000100001307983 */ /* 0x002ee20000100800 */
[----:B--2---:R-:W-:Y:S01]  /*68f0*/  IMAD.WIDE.U32 R80, R214, R120, R118 ;  /* 0x00000078d6507225 */ /* 0x004fe200078e0076 */
[----:B------:R-:W-:Y:S01]  /*6900*/  SHF.R.U32.HI R51, RZ, 0x3, R196 ;  /* 0x00000003ff337819 */ /* 0x000fe200000116c4 */
[----:B------:R-:W-:Y:S01]  /*6910*/  BSSY B2, `(.L_x_2613) ;  /* 0x0000079000027945 */ /* 0x000fe20003800000 */
        /* <DEDUP_REMOVED lines=26> */
[----:B-1----:R-:W-:Y:S01]  /*6ac0*/  IMAD.U32 R86, R49, 0x10000, RZ ;  /* 0x0001000031567824 */ /* 0x002fe200078e00ff */
[----:B------:R-:W-:Y:S02]  /*6ad0*/  SHF.R.U32.HI R123, RZ, 0x10, R57 ;  /* 0x00000010ff7b7819 */ /* 0x000fe40000011639 */
[----:B------:R-:W-:Y:S01]  /*6ae0*/  PRMT R168, R168, 0x5410, R87 ;  /* 0x00005410a8a87816 */ /* 0x000fe20000000057 */
[C---:B--2---:R-:W-:Y:S01]  /*6af0*/  IMAD.U32 R87, R53.reuse, 0x10000, RZ ;  /* 0x0001000035577824 */ /* 0x044fe200078e00ff */
[----:B------:R-:W-:Y:S02]  /*6b00*/  PRMT R164, R164, 0x5410, R123 ;  /* 0x00005410a4a47816 */ /* 0x000fe4000000007b */
[----:B------:R-:W-:Y:S01]  /*6b10*/  LOP3.LUT R53, R53, 0xffff0000, RZ, 0xc0, !PT ;  /* 0xffff000035357812 */ /* 0x000fe200078ec0ff */
[C---:B------:R-:W-:Y:S01]  /*6b20*/  IMAD.U32 R123, R168.reuse, 0x10000, RZ ;  /* 0x00010000a87b7824 */ /* 0x040fe200078e00ff */
[----:B------:R-:W-:Y:S01]  /*6b30*/  LOP3.LUT R168, R168, 0xffff0000, RZ, 0xc0, !PT ;  /* 0xffff0000a8a87812 */ /* 0x000fe200078ec0ff */
[C---:B------:R-:W-:Y:S01]  /*6b40*/  IMAD.U32 R122, R164.reuse, 0x10000, RZ ;  /* 0x00010000a47a7824 */ /* 0x040fe200078e00ff */
[----:B------:R-:W-:Y:S01]  /*6b50*/  LOP3.LUT R164, R164, 0xffff0000, RZ, 0xc0, !PT ;  /* 0xffff0000a4a47812 */ /* 0x000fe200078ec0ff */
[-C--:B------:R-:W-:Y:S01]  /*6b60*/  FMUL.FTZ R145, R87, R123.reuse ;  /* 0x0000007b57917220 */ /* 0x080fe20000410000 */
[----:B------:R-:W-:Y:S01]  /*6b70*/  LOP3.LUT R49, R49, 0xffff0000, RZ, 0xc0, !PT ;  /* 0xffff000031317812 */ /* 0x000fe200078ec0ff */
[-C--:B------:R-:W-:Y:S01]  /*6b80*/  FMUL.FTZ R146, R87, R122.reuse ;  /* 0x0000007a57927220 */ /* 0x080fe20000410000 */
[----:B------:R-:W-:Y:S01]  /*6b90*/  SHF.R.U64 R62, R62, 0x10, R63 ;  /* 0x000000103e3e7819 */ /* 0x000fe2000000123f */
[C---:B------:R-:W-:Y:S01]  /*6ba0*/  FFMA.FTZ R122, R86.reuse, R122, -R145 ;  /* 0x0000007a567a7223 */ /* 0x040fe20000010891 */
[C---:B------:R-:W-:Y:S01]  /*6bb0*/  FMUL.FTZ R87, R53.reuse, R164 ;  /* 0x000000a435577220 */ /* 0x040fe20000410000 */
[----:B------:R-:W-:Y:S01]  /*6bc0*/  FFMA.FTZ R86, R86, R123, R146 ;  /* 0x0000007b56567223 */ /* 0x000fe20000010092 */
[----:B------:R-:W-:Y:S01]  /*6bd0*/  FMUL.FTZ R146, R53, R168 ;  /* 0x000000a835927220 */ /* 0x000fe20000410000 */
[C---:B------:R-:W-:Y:S01]  /*6be0*/  IMAD.U32 R145, R55.reuse, 0x10000, RZ ;  /* 0x0001000037917824 */ /* 0x040fe200078e00ff */
[----:B------:R-:W-:Y:S01]  /*6bf0*/  LOP3.LUT R55, R55, 0xffff0000, RZ, 0xc0, !PT ;  /* 0xffff000037377812 */ /* 0x000fe200078ec0ff */
[----:B------:R-:W-:-:S02]  /*6c00*/  IMAD.U32 R123, R51, 0x10000, RZ ;  /* 0x00010000337b7824 */ /* 0x000fc400078e00ff */
[C---:B------:R-:W-:Y:S01]  /*6c10*/  FFMA.FTZ R53, R49.reuse, R164, -R146 ;  /* 0x000000a431357223 */ /* 0x040fe20000010892 */
[----:B------:R-:W-:Y:S01]  /*6c20*/  FFMA.FTZ R49, R49, R168, R87 ;  /* 0x000000a831317223 */ /* 0x000fe20000010057 */
[----:B------:R-:W-:Y:S02]  /*6c30*/  SHF.R.U32.HI R87, RZ, 0x10, R63 ;  /* 0x00000010ff577819 */ /* 0x000fe4000001163f */
[----:B------:R-:W-:Y:S02]  /*6c40*/  SHF.R.U32.HI R146, RZ, 0x10, R59 ;  /* 0x00000010ff927819 */ /* 0x000fe4000001163b */
[----:B------:R-:W-:Y:S02]  /*6c50*/  PRMT R166, R166, 0x5410, R87 ;  /* 0x00005410a6a67816 */ /* 0x000fe40000000057 */
[----:B------:R-:W-:Y:S02]  /*6c60*/  PRMT R161, R161, 0x5410, R146 ;  /* 0x00005410a1a17816 */ /* 0x000fe40000000092 */
[----:B------:R-:W-:Y:S01]  /*6c70*/  SHF.R.U64 R59, R58, 0x10, R59 ;  /* 0x000000103a3b7819 */ /* 0x000fe2000000123b */
[C---:B------:R-:W-:Y:S01]  /*6c80*/  IMAD.U32 R146, R166.reuse, 0x10000, RZ ;  /* 0x00010000a6927824 */ /* 0x040fe200078e00ff */
[----:B------:R-:W-:Y:S01]  /*6c90*/  LOP3.LUT R166, R166, 0xffff0000, RZ, 0xc0, !PT ;  /* 0xffff0000a6a67812 */ /* 0x000fe200078ec0ff */
[----:B------:R-:W-:Y:S01]  /*6ca0*/  IMAD.U32 R148, R161, 0x10000, RZ ;  /* 0x00010000a1947824 */ /* 0x000fe200078e00ff */
[----:B------:R-:W-:Y:S01]  /*6cb0*/  LOP3.LUT R58, R52, 0xffff0000, RZ, 0xc0, !PT ;  /* 0xffff0000343a7812 */ /* 0x000fe200078ec0ff */
[----:B------:R-:W-:Y:S01]  /*6cc0*/  FMUL.FTZ R150, R145, R146 ;  /* 0x0000009291967220 */ /* 0x000fe20000410000 */
        /* <DEDUP_REMOVED lines=8> */
[----:B------:R-:W-:-:S02]  /*6d50*/  SHF.R.U64 R146, R56, 0x10, R57 ;  /* 0x0000001038927819 */ /* 0x000fc40000001239 */
[----:B------:R-:W-:Y:S01]  /*6d60*/  LOP3.LUT R56, R51, 0xffff0000, RZ, 0xc0, !PT ;  /* 0xffff000033387812 */ /* 0x000fe200078ec0ff */
[C---:B------:R-:W-:Y:S01]  /*6d70*/  FMUL.FTZ R51, R55.reuse, R166 ;  /* 0x000000a637337220 */ /* 0x040fe20000410000 */
[-C--:B------:R-:W-:Y:S01]  /*6d80*/  FMUL.FTZ R55, R55, R60.reuse ;  /* 0x0000003c37377220 */ /* 0x080fe20000410000 */
[----:B------:R-:W-:Y:S02]  /*6d90*/  PRMT R167, R167, 0x5410, R148 ;  /* 0x00005410a7a77816 */ /* 0x000fe40000000094 */
[----:B------:R-:W-:Y:S01]  /*6da0*/  PRMT R163, R163, 0x5410, R146 ;  /* 0x00005410a3a37816 */ /* 0x000fe20000000092 */
[C---:B------:R-:W-:Y:S01]  /*6db0*/  FFMA.FTZ R60, R56.reuse, R60, -R51 ;  /* 0x0000003c383c7223 */ /* 0x040fe20000010833 */
[----:B------:R-:W-:Y:S01]  /*6dc0*/  FFMA.FTZ R56, R56, R166, R55 ;  /* 0x000000a638387223 */ /* 0x000fe20000010037 */
[----:B------:R-:W-:Y:S01]  /*6dd0*/  IMAD.U32 R55, R52, 0x10000, RZ ;  /* 0x0001000034377824 */ /* 0x000fe200078e00ff */
[----:B------:R-:W-:Y:S01]  /*6de0*/  LOP3.LUT R160, R160, 0xffff0000, RZ, 0xc0, !PT ;  /* 0xffff0000a0a07812 */ /* 0x000fe200078ec0ff */
[C---:B------:R-:W-:Y:S01]  /*6df0*/  IMAD.U32 R148, R167.reuse, 0x10000, RZ ;  /* 0x00010000a7947824 */ /* 0x040fe200078e00ff */
[----:B------:R-:W-:Y:S01]  /*6e00*/  LOP3.LUT R167, R167, 0xffff0000, RZ, 0xc0, !PT ;  /* 0xffff0000a7a77812 */ /* 0x000fe200078ec0ff */
[C---:B------:R-:W-:Y:S01]  /*6e10*/  IMAD.U32 R146, R163.reuse, 0x10000, RZ ;  /* 0x00010000a3927824 */ /* 0x040fe200078e00ff */
[----:B------:R-:W-:Y:S01]  /*6e20*/  LOP3.LUT R163, R163, 0xffff0000, RZ, 0xc0, !PT ;  /* 0xffff0000a3a37812 */ /* 0x000fe200078ec0ff */
[----:B------:R-:W-:-:S02]  /*6e30*/  IMAD.U32 R51, R48, 0x10000, RZ ;  /* 0x0001000030337824 */ /* 0x000fc400078e00ff */
[C---:B------:R-:W-:Y:S01]  /*6e40*/  FMUL.FTZ R150, R55.reuse, R148 ;  /* 0x0000009437967220 */ /* 0x040fe20000410000 */
[-C--:B------:R-:W-:Y:S01]  /*6e50*/  FMUL.FTZ R57, R55, R146.reuse ;  /* 0x0000009237397220 */ /* 0x080fe20000410000 */
[----:B------:R-:W-:Y:S01]  /*6e60*/  LOP3.LUT R48, R48, 0xffff0000, RZ, 0xc0, !PT ;  /* 0xffff000030307812 */ /* 0x000fe200078ec0ff */
[C---:B------:R-:W-:Y:S01]  /*6e70*/  FMUL.FTZ R61, R58.reuse, R167 ;  /* 0x000000a73a3d7220 */ /* 0x040fe20000410000 */
[C---:B------:R-:W-:Y:S01]  /*6e80*/  FFMA.FTZ R55, R51.reuse, R146, -R150 ;  /* 0x0000009233377223 */ /* 0x040fe20000010896 */
[----:B------:R-:W-:Y:S01]  /*6e90*/  FFMA.FTZ R51, R51, R148, R57 ;  /* 0x0000009433337223 */ /* 0x000fe20000010039 */
[-C--:B------:R-:W-:Y:S01]  /*6ea0*/  FMUL.FTZ R63, R58, R163.reuse ;  /* 0x000000a33a3f7220 */ /* 0x080fe20000410000 */
[C---:B------:R-:W-:Y:S01]  /*6eb0*/  IMAD.U32 R52, R50.reuse, 0x10000, RZ ;  /* 0x0001000032347824 */ /* 0x040fe200078e00ff */
[----:B------:R-:W-:Y:S01]  /*6ec0*/  LOP3.LUT R57, R50, 0xffff0000, RZ, 0xc0, !PT ;  /* 0xffff000032397812 */ /* 0x000fe200078ec0ff */
[----:B------:R-:W-:Y:S01]  /*6ed0*/  FFMA.FTZ R58, R48, R163, -R61 ;  /* 0x000000a3303a7223 */ /* 0x000fe2000001083d */
[C---:B------:R-:W-:Y:S01]  /*6ee0*/  IMAD.U32 R50, R54.reuse, 0x10000, RZ ;  /* 0x0001000036327824 */ /* 0x040fe200078e00ff */
[----:B------:R-:W-:Y:S01]  /*6ef0*/  LOP3.LUT R54, R54, 0xffff0000, RZ, 0xc0, !PT ;  /* 0xffff000036367812 */ /* 0x000fe200078ec0ff */
[C---:B------:R-:W-:Y:S01]  /*6f00*/  IMAD.U32 R61, R165.reuse, 0x10000, RZ ;  /* 0x00010000a53d7824 */ /* 0x040fe200078e00ff */
[----:B------:R-:W-:Y:S01]  /*6f10*/  LOP3.LUT R165, R165, 0xffff0000, RZ, 0xc0, !PT ;  /* 0xffff0000a5a57812 */ /* 0x000fe200078ec0ff */
[----:B------:R-:W-:Y:S01]  /*6f20*/  FFMA.FTZ R48, R48, R167, R63 ;  /* 0x000000a730307223 */ /* 0x000fe2000001003f */
[----:B------:R-:W-:Y:S01]  /*6f30*/  F2FP.BF16.F32.PACK_AB R53, R53, R122 ;  /* 0x0000007a3535723e */ /* 0x000fe200000010ff */
[C---:B------:R-:W-:Y:S01]  /*6f40*/  FMUL.FTZ R63, R50.reuse, R61 ;  /* 0x0000003d323f7220 */ /* 0x040fe20000410000 */
[----:B------:R-:W-:Y:S01]  /*6f50*/  FMUL.FTZ R50, R50, R59 ;  /* 0x0000003b32327220 */ /* 0x000fe20000410000 */
[C---:B------:R-:W-:Y:S01]  /*6f60*/  FMUL.FTZ R62, R54.reuse, R165 ;  /* 0x000000a5363e7220 */ /* 0x040fe20000410000 */
[-C--:B------:R-:W-:Y:S01]  /*6f70*/  FMUL.FTZ R54, R54, R160.reuse ;  /* 0x000000a036367220 */ /* 0x080fe20000410000 */
[C---:B------:R-:W-:Y:S01]  /*6f80*/  FFMA.FTZ R63, R52.reuse, R59, -R63 ;  /* 0x0000003b343f7223 */ /* 0x040fe2000001083f */
[----:B------:R-:W-:Y:S01]  /*6f90*/  FFMA.FTZ R50, R52, R61, R50 ;  /* 0x0000003d34327223 */ /* 0x000fe20000010032 */
[C---:B------:R-:W-:Y:S01]  /*6fa0*/  FFMA.FTZ R62, R57.reuse, R160, -R62 ;  /* 0x000000a0393e7223 */ /* 0x040fe2000001083e */
[----:B------:R-:W-:Y:S01]  /*6fb0*/  F2FP.BF16.F32.PACK_AB R52, R58, R55 ;  /* 0x000000373a34723e */ /* 0x000fe200000010ff */
[----:B------:R-:W-:Y:S01]  /*6fc0*/  FFMA.FTZ R57, R57, R165, R54 ;  /* 0x000000a539397223 */ /* 0x000fe20000010036 */
[----:B------:R-:W-:-:S02]  /*6fd0*/  F2FP.BF16.F32.PACK_AB R51, R48, R51 ;  /* 0x000000333033723e */ /* 0x000fc400000010ff */
        /* <DEDUP_REMOVED lines=9> */
[----:B------:R-:W-:Y:S02]  /*7070*/  IMAD.MOV.U32 R51, RZ, RZ, R60 ;  /* 0x000000ffff337224 */ /* 0x000fe400078e003c */
[----:B------:R-:W-:-:S02]  /*7080*/  IMAD.MOV.U32 R50, RZ, RZ, R63 ;  /* 0x000000ffff327224 */ /* 0x000fc400078e003f */
[----:B------:R-:W-:-:S07]  /*7090*/  IMAD.MOV.U32 R55, RZ, RZ, R56 ;  /* 0x000000ffff377224 */ /* 0x000fce00078e0038 */
.L_x_2614:
[----:B------:R-:W-:Y:S05]  /*70a0*/  BSYNC B2 ;  /* 0x0000000000027941 */ /* 0x000fea0003800000 */
.L_x_2613:
        /* <DEDUP_REMOVED lines=11> */
.L_x_2612:
[----:B------:R-:W-:Y:S05]  /*7160*/  BSYNC B1 ;  /* 0x0000000000017941 */ /* 0x000fea0003800000 */
.L_x_2611:
[----:B------:R-:W-:Y:S01]  /*7170*/  ISETP.GE.OR P4, PT, R213, R113, P2 ;  /* 0x00000071d500720c */ /* 0x000fe20001786670 */
[----:B------:R-:W-:-:S12]  /*7180*/  BSSY B1, `(.L_x_2615) ;  /* 0x0000085000017945 */ /* 0x000fd80003800000 */
[----:B------:R-:W-:Y:S05]  /*7190*/  @P4 BRA `(.L_x_2616) ;  /* 0x00000008000c4947 */ /* 0x000fea0003800000 */
[----:B-1-3--:R-:W3:Y:S01]  /*71a0*/  LDL R48, [R1+0x10] ;  /* 0x0000100001307983 */ /* 0x00aee20000100800 */
        /* <DEDUP_REMOVED lines=28> */
[----:B------:R-:W-:Y:S02]  /*7370*/  SHF.R.U32.HI R85, RZ, 0x10, R69 ;  /* 0x00000010ff557819 */ /* 0x000fe40000011645 */
[--C-:B------:R-:W-:Y:S02]  /*7380*/  SHF.R.U32.HI R84, RZ, 0x10, R65.reuse ;  /* 0x00000010ff547819 */ /* 0x100fe40000011641 */
[----:B------:R-:W-:Y:S01]  /*7390*/  SHF.R.U64 R80, R64, 0x10, R65 ;  /* 0x0000001040507819 */ /* 0x000fe20000001241 */
[----:B-1----:R-:W-:Y:S01]  /*73a0*/  IMAD.U32 R65, R51, 0x10000, RZ ;  /* 0x0001000033417824 */ /* 0x002fe200078e00ff */
[----:B------:R-:W-:Y:S02]  /*73b0*/  PRMT R144, R144, 0x5410, R85 ;  /* 0x0000541090907816 */ /* 0x000fe40000000055 */
[----:B------:R-:W-:Y:S01]  /*73c0*/  SHF.R.U64 R68, R68, 0x10, R69 ;  /* 0x0000001044447819 */ /* 0x000fe20000001245 */
[----:B--2---:R-:W-:Y:S01]  /*73d0*/  IMAD.U32 R69, R55, 0x10000, RZ ;  /* 0x0001000037457824 */ /* 0x004fe200078e00ff */
[----:B------:R-:W-:-:S02]  /*73e0*/  PRMT R153, R153, 0x5410, R84 ;  /* 0x0000541099997816 */ /* 0x000fc40000000054 */
[----:B------:R-:W-:Y:S02]  /*73f0*/  SHF.R.U32.HI R81, RZ, 0x10, R71 ;  /* 0x00000010ff517819 */ /* 0x000fe40000011647 */
[----:B------:R-:W-:Y:S02]  /*7400*/  SHF.R.U32.HI R83, RZ, 0x10, R67 ;  /* 0x00000010ff537819 */ /* 0x000fe40000011643 */
[----:B------:R-:W-:Y:S01]  /*7410*/  SHF.R.U64 R70, R70, 0x10, R71 ;  /* 0x0000001046467819 */ /* 0x000fe20000001247 */
[----:B------:R-:W-:Y:S01]  /*7420*/  IMAD.U32 R71, R53, 0x10000, RZ ;  /* 0x0001000035477824 */ /* 0x000fe200078e00ff */
[----:B------:R-:W-:Y:S01]  /*7430*/  PRMT R157, R157, 0x5410, R80 ;  /* 0x000054109d9d7816 */ /* 0x000fe20000000050 */
[----:B------:R-:W-:Y:S01]  /*7440*/  IMAD.U32 R80, R144, 0x10000, RZ ;  /* 0x0001000090507824 */ /* 0x000fe200078e00ff */
[----:B------:R-:W-:Y:S01]  /*7450*/  PRMT R143, R143, 0x5410, R68 ;  /* 0x000054108f8f7816 */ /* 0x000fe20000000044 */
[----:B------:R-:W-:Y:S01]  /*7460*/  IMAD.U32 R68, R153, 0x10000, RZ ;  /* 0x0001000099447824 */ /* 0x000fe200078e00ff */
[----:B------:R-:W-:Y:S01]  /*7470*/  SHF.R.U64 R82, R66, 0x10, R67 ;  /* 0x0000001042527819 */ /* 0x000fe20000001243 */
[----:B------:R-:W-:Y:S01]  /*7480*/  IMAD.U32 R66, R49, 0x10000, RZ ;  /* 0x0001000031427824 */ /* 0x000fe200078e00ff */
[----:B------:R-:W-:-:S02]  /*7490*/  PRMT R142, R142, 0x5410, R81 ;  /* 0x000054108e8e7816 */ /* 0x000fc40000000051 */
[----:B------:R-:W-:Y:S01]  /*74a0*/  LOP3.LUT R67, R53, 0xffff0000, RZ, 0xc0, !PT ;  /* 0xffff000035437812 */ /* 0x000fe200078ec0ff */
[----:B------:R-:W-:Y:S01]  /*74b0*/  IMAD.U32 R53, R52, 0x10000, RZ ;  /* 0x0001000034357824 */ /* 0x000fe200078e00ff */
[----:B------:R-:W-:Y:S01]  /*74c0*/  PRMT R140, R140, 0x5410, R83 ;  /* 0x000054108c8c7816 */ /* 0x000fe20000000053 */
[C---:B------:R-:W-:Y:S01]  /*74d0*/  FMUL.FTZ R83, R71.reuse, R80 ;  /* 0x0000005047537220 */ /* 0x040fe20000410000 */
[----:B------:R-:W-:Y:S01]  /*74e0*/  LOP3.LUT R144, R144, 0xffff0000, RZ, 0xc0, !PT ;  /* 0xffff000090907812 */ /* 0x000fe200078ec0ff */
[-C--:B------:R-:W-:Y:S01]  /*74f0*/  FMUL.FTZ R71, R71, R68.reuse ;  /* 0x0000004447477220 */ /* 0x080fe20000410000 */
[----:B------:R-:W-:Y:S01]  /*7500*/  LOP3.LUT R153, R153, 0xffff0000, RZ, 0xc0, !PT ;  /* 0xffff000099997812 */ /* 0x000fe200078ec0ff */
[----:B------:R-:W-:Y:S01]  /*7510*/  FFMA.FTZ R68, R66, R68, -R83 ;  /* 0x0000004442447223 */ /* 0x000fe20000010853 */
[----:B------:R-:W-:Y:S01]  /*7520*/  PRMT R151, R151, 0x5410, R82 ;  /* 0x0000541097977816 */ /* 0x000fe20000000052 */
[----:B------:R-:W-:Y:S01]  /*7530*/  IMAD.U32 R82, R142, 0x10000, RZ ;  /* 0x000100008e527824 */ /* 0x000fe200078e00ff */
[----:B------:R-:W-:Y:S01]  /*7540*/  LOP3.LUT R64, R49, 0xffff0000, RZ, 0xc0, !PT ;  /* 0xffff000031407812 */ /* 0x000fe200078ec0ff */
[----:B------:R-:W-:Y:S01]  /*7550*/  FMUL.FTZ R81, R67, R144 ;  /* 0x0000009043517220 */ /* 0x000fe20000410000 */
[----:B------:R-:W-:Y:S01]  /*7560*/  PRMT R141, R141, 0x5410, R70 ;  /* 0x000054108d8d7816 */ /* 0x000fe20000000046 */
[----:B------:R-:W-:Y:S01]  /*7570*/  FFMA.FTZ R66, R66, R80, R71 ;  /* 0x0000005042427223 */ /* 0x000fe20000010047 */
[----:B------:R-:W-:-:S02]  /*7580*/  IMAD.U32 R70, R140, 0x10000, RZ ;  /* 0x000100008c467824 */ /* 0x000fc400078e00ff */
[-C--:B------:R-:W-:Y:S01]  /*7590*/  FMUL.FTZ R71, R67, R153.reuse ;  /* 0x0000009943477220 */ /* 0x080fe20000410000 */
[C---:B------:R-:W-:Y:S01]  /*75a0*/  FMUL.FTZ R80, R69.reuse, R82 ;  /* 0x0000005245507220 */ /* 0x040fe20000410000 */
[C---:B------:R-:W-:Y:S01]  /*75b0*/  FFMA.FTZ R67, R64.reuse, R153, -R81 ;  /* 0x0000009940437223 */ /* 0x040fe20000010851 */
[----:B------:R-:W-:Y:S01]  /*75c0*/  FMUL.FTZ R81, R69, R70 ;  /* 0x0000004645517220 */ /* 0x000fe20000410000 */
[----:B------:R-:W-:Y:S01]  /*75d0*/  LOP3.LUT R55, R55, 0xffff0000, RZ, 0xc0, !PT ;  /* 0xffff000037377812 */ /* 0x000fe200078ec0ff */
[----:B------:R-:W-:Y:S01]  /*75e0*/  FFMA.FTZ R69, R64, R144, R71 ;  /* 0x0000009040457223 */ /* 0x000fe20000010047 */
[----:B------:R-:W-:Y:S01]  /*75f0*/  LOP3.LUT R142, R142, 0xffff0000, RZ, 0xc0, !PT ;  /* 0xffff00008e8e7812 */ /* 0x000fe200078ec0ff */
[----:B------:R-:W-:Y:S01]  /*7600*/  FFMA.FTZ R64, R65, R70, -R80 ;  /* 0x0000004641407223 */ /* 0x000fe20000010850 */
[----:B------:R-:W-:Y:S01]  /*7610*/  LOP3.LUT R140, R140, 0xffff0000, RZ, 0xc0, !PT ;  /* 0xffff00008c8c7812 */ /* 0x000fe200078ec0ff */
[----:B------:R-:W-:Y:S01]  /*7620*/  IMAD.U32 R80, R143, 0x10000, RZ ;  /* 0x000100008f507824 */ /* 0x000fe200078e00ff */
[----:B------:R-:W-:Y:S01]  /*7630*/  LOP3.LUT R62, R51, 0xffff0000, RZ, 0xc0, !PT ;  /* 0xffff0000333e7812 */ /* 0x000fe200078ec0ff */
[----:B------:R-:W-:-:S02]  /*7640*/  IMAD.U32 R70, R157, 0x10000, RZ ;  /* 0x000100009d467824 */ /* 0x000fc400078e00ff */
[----:B------:R-:W-:Y:S01]  /*7650*/  FFMA.FTZ R65, R65, R82, R81 ;  /* 0x0000005241417223 */ /* 0x000fe20000010051 */
[----:B------:R-:W-:Y:S01]  /*7660*/  LOP3.LUT R52, R52, 0xffff0000, RZ, 0xc0, !PT ;  /* 0xffff000034347812 */ /* 0x000fe200078ec0ff */
[C---:B------:R-:W-:Y:S01]  /*7670*/  FMUL.FTZ R71, R55.reuse, R142 ;  /* 0x0000008e37477220 */ /* 0x040fe20000410000 */
[----:B------:R-:W-:Y:S01]  /*7680*/  FMUL.FTZ R81, R55, R140 ;  /* 0x0000008c37517220 */ /* 0x000fe20000410000 */
[----:B------:R-:W-:Y:S01]  /*7690*/  LOP3.LUT R143, R143, 0xffff0000, RZ, 0xc0, !PT ;  /* 0xffff00008f8f7812 */ /* 0x000fe200078ec0ff */
[----:B------:R-:W-:Y:S01]  /*76a0*/  FMUL.FTZ R82, R53, R80 ;  /* 0x0000005035527220 */ /* 0x000fe20000410000 */
[----:B------:R-:W-:Y:S01]  /*76b0*/  LOP3.LUT R157, R157, 0xffff0000, RZ, 0xc0, !PT ;  /* 0xffff00009d9d7812 */ /* 0x000fe200078ec0ff */
[C---:B------:R-:W-:Y:S02]  /*76c0*/  IMAD.U32 R49, R48.reuse, 0x10000, RZ ;  /* 0x0001000030317824 */ /* 0x040fe400078e00ff */
[----:B------:R-:W-:Y:S01]  /*76d0*/  FMUL.FTZ R53, R53, R70 ;  /* 0x0000004635357220 */ /* 0x000fe20000410000 */
[----:B------:R-:W-:Y:S01]  /*76e0*/  LOP3.LUT R48, R48, 0xffff0000, RZ, 0xc0, !PT ;  /* 0xffff000030307812 */ /* 0x000fe200078ec0ff */
[C---:B------:R-:W-:Y:S01]  /*76f0*/  FFMA.FTZ R55, R62.reuse, R140, -R71 ;  /* 0x0000008c3e377223 */ /* 0x040fe20000010847 */
[----:B------:R-:W-:Y:S01]  /*7700*/  FFMA.FTZ R142, R62, R142, R81 ;  /* 0x0000008e3e8e7223 */ /* 0x000fe20000010051 */
        /* <DEDUP_REMOVED lines=14> */
[CC--:B------:R-:W-:Y:S01]  /*77f0*/  FMUL.FTZ R62, R50.reuse, R52.reuse ;  /* 0x00000034323e7220 */ /* 0x0c0fe20000410000 */
        /* <DEDUP_REMOVED lines=17> */
.L_x_2618:
[----:B------:R-:W-:Y:S05]  /*7910*/  BSYNC B2 ;  /* 0x0000000000027941 */ /* 0x000fea0003800000 */
.L_x_2617:
        /* <DEDUP_REMOVED lines=11> */
.L_x_2616:
[----:B------:R-:W-:Y:S05]  /*79d0*/  BSYNC B1 ;  /* 0x0000000000017941 */ /* 0x000fea0003800000 */
.L_x_2615:
        /* <DEDUP_REMOVED lines=15> */
[----:B------:R-:W-:Y:S02]  /*7ad0*/  LEA.HI.X R59, R48, R57, R49, 0x1, P4 ;  /* 0x00000039303b7211 */ /* 0x000fe400020f0c31 */
[----:B------:R-:W-:-:S04]  /*7ae0*/  SHF.R.S32.HI R48, RZ, 0x1f, R131 ;  /* 0x0000001fff307819 */ /* 0x000fc80000011483 */
        /* <DEDUP_REMOVED lines=17> */
[----:B------:R-:W-:Y:S01]  /*7c00*/  SHF.R.U64 R71, R74, 0x10, R75 ;  /* 0x000000104a477819 */ /* 0x000fe2000000124b */
[----:B--2---:R-:W-:Y:S01]  /*7c10*/  IMAD.U32 R68, R53, 0x10000, RZ ;  /* 0x0001000035447824 */ /* 0x004fe200078e00ff */
[----:B------:R-:W-:Y:S01]  /*7c20*/  SHF.R.U64 R81, R72, 0x10, R73 ;  /* 0x0000001048517819 */ /* 0x000fe20000001249 */
[----:B-1----:R-:W-:Y:S01]  /*7c30*/  IMAD.U32 R65, R49, 0x10000, RZ ;  /* 0x0001000031417824 */ /* 0x002fe200078e00ff */
[----:B------:R-:W-:Y:S01]  /*7c40*/  SHF.R.U64 R74, R76, 0x10, R77 ;  /* 0x000000104c4a7819 */ /* 0x000fe2000000124d */
[----:B------:R-:W-:Y:S01]  /*7c50*/  IMAD.U32 R70, R55, 0x10000, RZ ;  /* 0x0001000037467824 */ /* 0x000fe200078e00ff */
[----:B------:R-:W-:Y:S01]  /*7c60*/  SHF.R.U32.HI R73, RZ, 0x10, R73 ;  /* 0x00000010ff497819 */ /* 0x000fe20000011649 */
[----:B------:R-:W-:Y:S01]  /*7c70*/  IMAD.U32 R67, R51, 0x10000, RZ ;  /* 0x0001000033437824 */ /* 0x000fe200078e00ff */
[----:B------:R-:W-:Y:S01]  /*7c80*/  SHF.R.U32.HI R76, RZ, 0x10, R77 ;  /* 0x00000010ff4c7819 */ /* 0x000fe2000001164d */
[----:B------:R-:W-:Y:S01]  /*7c90*/  IMAD.U32 R63, R52, 0x10000, RZ ;  /* 0x00010000343f7824 */ /* 0x000fe200078e00ff */
[----:B------:R-:W-:Y:S01]  /*7ca0*/  PRMT R138, R138, 0x5410, R73 ;  /* 0x000054108a8a7816 */ /* 0x000fe20000000049 */
[----:B------:R-:W-:Y:S01]  /*7cb0*/  IMAD.U32 R62, R48, 0x10000, RZ ;  /* 0x00010000303e7824 */ /* 0x000fe200078e00ff */
[----:B------:R-:W-:-:S02]  /*7cc0*/  PRMT R137, R137, 0x5410, R76 ;  /* 0x0000541089897816 */ /* 0x000fc4000000004c */
        /* <DEDUP_REMOVED lines=24> */
[-C--:B------:R-:W-:Y:S01]  /*7e50*/  FMUL.FTZ R71, R70, R65.reuse ;  /* 0x0000004146477220 */ /* 0x080fe20000410000 */
[----:B------:R-:W-:Y:S01]  /*7e60*/  FMUL.FTZ R69, R69, R138 ;  /* 0x0000008a45457220 */ /* 0x000fe20000410000 */
[----:B------:R-:W-:Y:S01]  /*7e70*/  PRMT R132, R132, 0x5410, R81 ;  /* 0x0000541084847816 */ /* 0x000fe20000000051 */
[----:B------:R-:W-:Y:S01]  /*7e80*/  FFMA.FTZ R72, R67, R65, -R72 ;  /* 0x0000004143487223 */ /* 0x000fe20000010848 */
        /* <DEDUP_REMOVED lines=49> */
.L_x_2620:
[----:B------:R-:W-:Y:S05]  /*81a0*/  BSYNC B1 ;  /* 0x0000000000017941 */ /* 0x000fea0003800000 */
.L_x_2619:
        /* <DEDUP_REMOVED lines=10> */
.L_x_2558:
[----:B------:R-:W-:-:S06]  /*8250*/  UISETP.NE.AND UP0, UPT, UR45, 0x3, UPT ;  /* 0x000000032d00788c */ /* 0x000fcc000bf05270 */
[----:B------:R-:W-:-:S13]  /*8260*/  PLOP3.LUT P0, PT, PT, PT, UP0, 0x80, 0x0 ;  /* 0x000000000000781c */ /* 0x000fda0003f0f008 */
[----:B------:R-:W-:Y:S05]  /*8270*/  @!P0 BRA `(.L_x_2621) ;  /* 0x0000000000048947 */ /* 0x000fea0003800000 */
[----:B------:R-:W-:Y:S01]  /*8280*/  BPT.TRAP 0x1 ;  /* 0x000000040000795c */ /* 0x000fe20000300000 */
.L_x_2621:
        /* <DEDUP_REMOVED lines=9> */
.L_x_2924:
[----:B------:R-:W-:Y:S05]  /*8320*/  BSYNC B1 ;  /* 0x0000000000017941 */ /* 0x000fea0003800000 */
.L_x_2622:
        /* <DEDUP_REMOVED lines=20> */
.L_x_2625:
[----:B------:R-:W-:Y:S05]  /*8470*/  BSYNC B1 ;  /* 0x0000000000017941 */ /* 0x000fea0003800000 */
.L_x_2624:
        /* <DEDUP_REMOVED lines=19> */
.L_x_2627:
[----:B------:R-:W-:Y:S05]  /*85b0*/  BSYNC B1 ;  /* 0x0000000000017941 */ /* 0x000fea0003800000 */
.L_x_2626:
        /* <DEDUP_REMOVED lines=19> */
.L_x_2629:
[----:B------:R-:W-:Y:S05]  /*86f0*/  BSYNC B1 ;  /* 0x0000000000017941 */ /* 0x000fea0003800000 */
.L_x_2628:
        /* <DEDUP_REMOVED lines=21> */
.L_x_2595:
[----:B------:R-:W-:Y:S05]  /*8850*/  BSYNC B0 ;  /* 0x0000000000007941 */ /* 0x000fea0003800000 */
.L_x_2557:
        /* <DEDUP_REMOVED lines=17> */
.L_x_2631:
[----:B------:R-:W-:Y:S05]  /*8970*/  BSYNC B0 ;  /* 0x0000000000007941 */ /* 0x000fea0003800000 */
.L_x_2630:
[----:B------:R-:W2:Y:S01]  /*8980*/  SYNCS.PHASECHK.TRANS64.TRYWAIT P0, [R110+URZ+0x288b0], R117 ;  /* 0x0288b0756e0075a7 */ /* 0x000ea2000800017f */
[----:B------:R-:W-:Y:S01]  /*8990*/  ULDC UR41, c[0x0][0x2f4] ;  /* 0x0000bd0000297ab9 */ /* 0x000fe20000000800 */
[----:B------:R-:W-:Y:S01]  /*89a0*/  ULDC.64 UR36, c[0x0][0x328] ;  /* 0x0000ca0000247ab9 */ /* 0x000fe20000000a00 */
[----:B------:R-:W-:Y:S01]  /*89b0*/  ULDC.64 UR38, c[0x0][0x318] ;  /* 0x0000c60000267ab9 */ /* 0x000fe20000000a00 */
[----:B------:R-:W-:Y:S04]  /*89c0*/  BSSY B0, `(.L_x_2632) ;  /* 0x0000002000007945 */ /* 0x000fe80003800000 */
[----:B--2---:R-:W-:Y:S05]  /*89d0*/  @!P0 BRA `(.L_x_2633) ;  /* 0x0000019400148947 */ /* 0x004fea0003800000 */
.L_x_2925:
[----:B------:R-:W-:Y:S05]  /*89e0*/  BSYNC B0 ;  /* 0x0000000000007941 */ /* 0x000fea0003800000 */
.L_x_2632:
        /* <DEDUP_REMOVED lines=18> */
.L_x_2635:
[----:B------:R-:W-:Y:S05]  /*8b10*/  BSYNC B0 ;  /* 0x0000000000007941 */ /* 0x000fea0003800000 */
.L_x_2634:
        /* <DEDUP_REMOVED lines=19> */
.L_x_2637:
[----:B------:R-:W-:Y:S05]  /*8c50*/  BSYNC B0 ;  /* 0x0000000000007941 */ /* 0x000fea0003800000 */
.L_x_2636:
        /* <DEDUP_REMOVED lines=19> */
.L_x_2639:
[----:B------:R-:W-:Y:S05]  /*8d90*/  BSYNC B0 ;  /* 0x0000000000007941 */ /* 0x000fea0003800000 */
.L_x_2638:
        /* <DEDUP_REMOVED lines=19> */
.L_x_2641:
[----:B------:R-:W-:Y:S05]  /*8ed0*/  BSYNC B0 ;  /* 0x0000000000007941 */ /* 0x000fea0003800000 */
.L_x_2640:
        /* <DEDUP_REMOVED lines=12> */
[----:B------:R-:W-:Y:S02]  /*8fa0*/  SEL R49, RZ, 0x1, P0 ;  /* 0x00000001ff317807 */ /* 0x000fe40000000000 */
[----:B------:R-:W-:Y:S02]  /*8fb0*/  SEL R23, R23, RZ, P0 ;  /* 0x000000ff17177207 */ /* 0x000fe40000000000 */
[----:B------:R-:W-:Y:S01]  /*8fc0*/  LOP3.LUT R188, R188, R49, RZ, 0x3c, !PT ;  /* 0x00000031bcbc7212 */ /* 0x000fe200078e3cff */
[----:B------:R0:W-:Y:S01]  /*8fd0*/  @!P3 SYNCS.ARRIVE.TRANS64.RED.A1T0 RZ, [R110+URZ], RZ ;  /* 0x000000ff6effb9a7 */ /* 0x0001e2000810043f */
[----:B---3--:R-:W-:-:S13]  /*8fe0*/  LOP3.LUT P4, RZ, R48, 0x4, RZ, 0xc0, !PT ;  /* 0x0000000430ff7812 */ /* 0x008fda000788c0ff */
[----:B0-----:R-:W-:Y:S05]  /*8ff0*/  @P4 BRA `(.L_x_2642) ;  /* 0xffffff9800544947 */ /* 0x001fea000383ffff */
[----:B------:R-:W0:Y:S01]  /*9000*/  S2R R48, SR_TID.X ;  /* 0x0000000000307919 */ /* 0x000e220000002100 */
[----:B------:R-:W-:Y:S02]  /*9010*/  PLOP3.LUT P0, PT, PT, PT, PT, 0x8, 0x0 ;  /* 0x000000000000781c */ /* 0x000fe40003f0e170 */
[----:B0-----:R-:W-:-:S04]  /*9020*/  SHF.R.U32.HI R48, RZ, 0x7, R48 ;  /* 0x00000007ff307819 */ /* 0x001fc80000011630 */
[----:B------:R-:W-:-:S13]  /*9030*/  ISETP.NE.AND P4, PT, R48, 0x1, PT ;  /* 0x000000013000780c */ /* 0x000fda0003f85270 */
[----:B------:R-:W-:Y:S06]  /*9040*/  @!P4 BAR.ARV 0x9, 0x100 ;  /* 0x024400000000cb1d */ /* 0x000fec0000002000 */
.L_x_2552:
[----:B------:R-:W0:Y:S01]  /*9050*/  LDC R0, c[0x0][0x448] ;  /* 0x00011200ff007b82 */ /* 0x000e220000000800 */
[----:B------:R-:W-:Y:S02]  /*9060*/  VIADD R3, R190, 0x7f ;  /* 0x0000007fbe037836 */ /* 0x000fe40000000000 */
[----:B------:R-:W-:Y:S01]  /*9070*/  IMAD.MOV.U32 R88, RZ, RZ, RZ ;  /* 0x000000ffff587224 */ /* 0x000fe200078e00ff */
[----:B0-----:R-:W-:-:S13]  /*9080*/  ISETP.NE.AND P1, PT, R0, 0x1, PT ;  /* 0x000000010000780c */ /* 0x001fda0003f25270 */
[----:B------:R-:W0:Y:S08]  /*9090*/  @P1 LDC R0, c[0x0][0x44c] ;  /* 0x00011300ff001b82 */ /* 0x000e300000000800 */
[----:B------:R-:W1:Y:S01]  /*90a0*/  @P1 LDC R5, c[0x0][0x450] ;  /* 0x00011400ff051b82 */ /* 0x000e620000000800 */
[----:B0-----:R-:W-:-:S05]  /*90b0*/  @P1 IMAD.HI.U32 R0, R3, R0, RZ ;  /* 0x0000000003001227 */ /* 0x001fca00078e00ff */
[----:B-1----:R-:W-:-:S05]  /*90c0*/  @P1 SHF.R.U32.HI R3, RZ, R5, R0 ;  /* 0x00000005ff031219 */ /* 0x002fca0000011600 */
[----:B------:R-:W-:-:S05]  /*90d0*/  IMAD.IADD R3, R126, 0x1, R3 ;  /* 0x000000017e037824 */ /* 0x000fca00078e0203 */
[----:B------:R-:W-:-:S04]  /*90e0*/  SHF.R.S32.HI R0, RZ, 0x1f, R3 ;  /* 0x0000001fff007819 */ /* 0x000fc80000011403 */
[----:B------:R-:W-:-:S04]  /*90f0*/  LEA.HI R0, R0, R3, RZ, 0x7 ;  /* 0x0000000300007211 */ /* 0x000fc800078f38ff */
[----:B------:R-:W-:-:S04]  /*9100*/  SHF.R.S32.HI R0, RZ, 0x7, R0 ;  /* 0x00000007ff007819 */ /* 0x000fc80000011400 */
[----:B------:R-:W-:-:S04]  /*9110*/  VIMNMX R127, R127, R0, PT ;  /* 0x000000007f7f7248 */ /* 0x000fc80003fe0100 */
[----:B------:R-:W-:Y:S01]  /*9120*/  ISETP.GE.AND P1, PT, R127, 0x1, PT ;  /* 0x000000017f00780c */ /* 0x000fe20003f26270 */
[----:B------:R-:W-:-:S12]  /*9130*/  @P0 BRA `(.L_x_2643) ;  /* 0x00000000000c0947 */ /* 0x000fd80003800000 */
[----:B------:R-:W0:Y:S01]  /*9140*/  FENCE.VIEW.ASYNC.G ;  /* 0x00000000000073c6 */ /* 0x000e220000000100 */
[----:B------:R-:W-:Y:S05]  /*9150*/  WARPSYNC.ALL ;  /* 0x0000000000007948 */ /* 0x000fea0003800000 */
[----:B0-----:R-:W-:Y:S06]  /*9160*/  BAR.ARV 0xc, 0x180 ;  /* 0x0306000000007b1d */ /* 0x001fec0000002000 */
.L_x_2643:
[----:B------:R-:W-:Y:S04]  /*9170*/  BSSY B0, `(.L_x_2644) ;  /* 0x000001f000007945 */ /* 0x000fe80003800000 */
[----:B------:R-:W-:Y:S05]  /*9180*/  @!P1 BRA `(.L_x_2645) ;  /* 0x0000000000749947 */ /* 0x000fea0003800000 */
[----:B------:R-:W-:Y:S01]  /*9190*/  ISETP.NE.AND P0, PT, R208, RZ, PT ;  /* 0x000000ffd000720c */ /* 0x000fe20003f05270 */
[----:B------:R-:W-:-:S03]  /*91a0*/  ULDC UR4, c[0x0][0x9f0] ;  /* 0x00027c0000047ab9 */ /* 0x000fc60000000800 */
[----:B------:R-:W-:-:S04]  /*91b0*/  SEL R9, R208, UR4, P0 ;  /* 0x00000004d0097c07 */ /* 0x000fc80008000000 */
[-C--:B------:R-:W-:Y:S02]  /*91c0*/  IABS R6, R9.reuse ;  /* 0x0000000900067213 */ /* 0x080fe40000000000 */
        /* <DEDUP_REMOVED lines=25> */
.L_x_2645:
[----:B------:R-:W-:Y:S05]  /*9360*/  BSYNC B0 ;  /* 0x0000000000007941 */ /* 0x000fea0003800000 */
.L_x_2644:
[-C--:B------:R-:W-:Y:S01]  /*9370*/  IMAD R191, R217, R88.reuse, RZ ;  /* 0x00000058d9bf7224 */ /* 0x080fe200078e02ff */
        /* <DEDUP_REMOVED lines=46> */
.L_x_2928:
        /* <DEDUP_REMOVED lines=26> */
.L_x_2648:
        /* <DEDUP_REMOVED lines=12> */
.L_x_2652:
[----:B-1----:R1:W2:Y:S02]  /*98c0*/  SYNCS.PHASECHK.TRANS64.TRYWAIT P0, [R2+URZ+0x28800], R3 ;  /* 0x02880003020075a7 */ /* 0x0022a4000800017f */
[----:B--2---:R-:W-:Y:S05]  /*98d0*/  @!P0 NANOSLEEP.SYNCS 0x989680 ;  /* 0x009896800000895d */ /* 0x004fea0003900000 */
[----:B------:R-:W2:Y:S02]  /*98e0*/  @!P0 SYNCS.PHASECHK.TRANS64 P0, [R2+URZ+0x28800], R3 ;  /* 0x02880003020085a7 */ /* 0x000ea4000800007f */
[----:B--2---:R-:W-:Y:S05]  /*98f0*/  @!P0 BRA `(.L_x_2652) ;  /* 0xfffffffc00f08947 */ /* 0x004fea000383ffff */
.L_x_2651:
[----:B------:R-:W-:Y:S05]  /*9900*/  BSYNC B0 ;  /* 0x0000000000007941 */ /* 0x000fea0003800000 */
.L_x_2650:
[----:B------:R-:W-:Y:S05]  /*9910*/  BRA `(.L_x_2653) ;  /* 0x0000005400047947 */ /* 0x000fea0003800000 */
.L_x_2649:
        /* <DEDUP_REMOVED lines=29> */
.L_x_2654:
        /* <DEDUP_REMOVED lines=9> */
[----:B------:R-:W-:Y:S01]  /*9b80*/  IMAD.MOV.U32 R4, RZ, RZ, R26 ;  /* 0x000000ffff047224 */ /* 0x000fe200078e001a */
[----:B------:R-:W-:Y:S01]  /*9b90*/  SHF.R.S32.HI R50, RZ, 0x1f, R185 ;  /* 0x0000001fff327819 */ /* 0x000fe200000114b9 */
        /* <DEDUP_REMOVED lines=29> */
.L_x_2934:
        /* <DEDUP_REMOVED lines=31> */
.L_x_2659:
[----:B------:R-:W-:Y:S05]  /*9f60*/  BSYNC B1 ;  /* 0x0000000000017941 */ /* 0x000fea0003800000 */
.L_x_2658:
        /* <DEDUP_REMOVED lines=23> */
.L_x_2940:
        /* <DEDUP_REMOVED lines=30> */
.L_x_2662:
[----:B------:R-:W-:Y:S05]  /*a2c0*/  BSYNC B1 ;  /* 0x0000000000017941 */ /* 0x000fea0003800000 */
.L_x_2661:
        /* <DEDUP_REMOVED lines=22> */
.L_x_2946:
        /* <DEDUP_REMOVED lines=31> */
.L_x_2665:
[----:B------:R-:W-:Y:S05]  /*a620*/  BSYNC B1 ;  /* 0x0000000000017941 */ /* 0x000fea0003800000 */
.L_x_2664:
        /* <DEDUP_REMOVED lines=23> */
.L_x_2952:
        /* <DEDUP_REMOVED lines=34> */
.L_x_2668:
[----:B------:R-:W-:Y:S05]  /*a9c0*/  BSYNC B1 ;  /* 0x0000000000017941 */ /* 0x000fea0003800000 */
.L_x_2667:
[----:B------:R-:W4:Y:S01]  /*a9d0*/  SYNCS.PHASECHK.TRANS64.TRYWAIT P0, [R2+URZ+0x28800], R77 ;  /* 0x0288004d020075a7 */ /* 0x000f22000800017f */
[----:B-----5:R-:W-:Y:S01]  /*a9e0*/  IMAD.MOV.U32 R4, RZ, RZ, R9 ;  /* 0x000000ffff047224 */ /* 0x020fe200078e0009 */
[----:B---3--:R-:W-:Y:S01]  /*a9f0*/  VIADDMNMX R3, R75, -R190, 0x80, PT ;  /* 0x000000804b037446 */ /* 0x008fe200038009be */
[----:B--2---:R-:W-:Y:S01]  /*aa00*/  IMAD.MOV.U32 R0, RZ, RZ, R8 ;  /* 0x000000ffff007224 */ /* 0x004fe200078e0008 */
        /* <DEDUP_REMOVED lines=14> */
.L_x_2953:
[----:B------:R-:W-:Y:S05]  /*aaf0*/  BSYNC B1 ;  /* 0x0000000000017941 */ /* 0x000fea0003800000 */
.L_x_2669:
        /* <DEDUP_REMOVED lines=55> */
.L_x_2674:
[----:B------:R-:W-:Y:S05]  /*ae70*/  BSYNC B2 ;  /* 0x0000000000027941 */ /* 0x000fea0003800000 */
.L_x_2673:
        /* <DEDUP_REMOVED lines=47> */
.L_x_2672:
[----:B------:R-:W-:Y:S05]  /*b170*/  BSYNC B1 ;  /* 0x0000000000017941 */ /* 0x000fea0003800000 */
.L_x_2671:
        /* <DEDUP_REMOVED lines=54> */
.L_x_2678:
[----:B------:R-:W-:Y:S05]  /*b4e0*/  BSYNC B2 ;  /* 0x0000000000027941 */ /* 0x000fea0003800000 */
.L_x_2677:
        /* <DEDUP_REMOVED lines=47> */
.L_x_2676:
[----:B------:R-:W-:Y:S05]  /*b7e0*/  BSYNC B1 ;  /* 0x0000000000017941 */ /* 0x000fea0003800000 */
.L_x_2675:
        /* <DEDUP_REMOVED lines=54> */
.L_x_2682:
[----:B------:R-:W-:Y:S05]  /*bb50*/  BSYNC B2 ;  /* 0x0000000000027941 */ /* 0x000fea0003800000 */
.L_x_2681:
        /* <DEDUP_REMOVED lines=47> */
.L_x_2680:
[----:B------:R-:W-:Y:S05]  /*be50*/  BSYNC B1 ;  /* 0x0000000000017941 */ /* 0x000fea0003800000 */
.L_x_2679:
        /* <DEDUP_REMOVED lines=17> */
[----:B------:R-:W-:Y:S01]  /*bf70*/  IMAD.U32 R15, R58, 0x10000, RZ ;  /* 0x000100003a0f7824 */ /* 0x000fe200078e00ff */
[----:B------:R-:W-:Y:S02]  /*bf80*/  LOP3.LUT R52, R52, 0xffff0000, RZ, 0xc0, !PT ;  /* 0xffff000034347812 */ /* 0x000fe400078ec0ff */
[----:B------:R-:W-:Y:S02]  /*bf90*/  LOP3.LUT R58, R58, 0xffff0000, RZ, 0xc0, !PT ;  /* 0xffff00003a3a7812 */ /* 0x000fe400078ec0ff */
        /* <DEDUP_REMOVED lines=33> */
.L_x_2685:
[----:B------:R-:W-:Y:S05]  /*c1b0*/  BSYNC B1 ;  /* 0x0000000000017941 */ /* 0x000fea0003800000 */
.L_x_2684:
        /* <DEDUP_REMOVED lines=48> */
.L_x_2656:
        /* <DEDUP_REMOVED lines=79> */
.L_x_2963:
        /* <DEDUP_REMOVED lines=19> */
.L_x_2688:
[----:B------:R-:W-:Y:S05]  /*cae0*/  BSYNC B1 ;  /* 0x0000000000017941 */ /* 0x000fea0003800000 */
.L_x_2687:
        /* <DEDUP_REMOVED lines=65> */
.L_x_2973:
        /* <DEDUP_REMOVED lines=23> */
.L_x_2691:
[----:B------:R-:W-:Y:S05]  /*d070*/  BSYNC B1 ;  /* 0x0000000000017941 */ /* 0x000fea0003800000 */
.L_x_2690:
        /* <DEDUP_REMOVED lines=22> */
.L_x_2974:
[----:B------:R-:W-:Y:S05]  /*d1e0*/  BSYNC B1 ;  /* 0x0000000000017941 */ /* 0x000fea0003800000 */
.L_x_2692:
        /* <DEDUP_REMOVED lines=106> */
.L_x_2695:
[----:B------:R-:W-:Y:S05]  /*d890*/  BSYNC B1 ;  /* 0x0000000000017941 */ /* 0x000fea0003800000 */
.L_x_2694:
        /* <DEDUP_REMOVED lines=106> */
.L_x_2697:
[----:B------:R-:W-:Y:S05]  /*df40*/  BSYNC B1 ;  /* 0x0000000000017941 */ /* 0x000fea0003800000 */
.L_x_2696:
        /* <DEDUP_REMOVED lines=106> */
.L_x_2699:
[----:B------:R-:W-:Y:S05]  /*e5f0*/  BSYNC B1 ;  /* 0x0000000000017941 */ /* 0x000fea0003800000 */
.L_x_2698:
        /* <DEDUP_REMOVED lines=106> */
.L_x_2683:
[----:B------:R-:W-:Y:S05]  /*eca0*/  BSYNC B0 ;  /* 0x0000000000007941 */ /* 0x000fea0003800000 */
.L_x_2655:
        /* <DEDUP_REMOVED lines=8> */
.L_x_2653:
[----:B------:R-:W-:-:S05]  /*ed30*/  IMAD.U32 R0, RZ, RZ, UR45 ;  /* 0x0000002dff007e24 */ /* 0x000fca000f8e00ff */
[----:B------:R-:W-:-:S13]  /*ed40*/  ISETP.NE.AND P0, PT, R0, 0x3, PT ;  /* 0x000000030000780c */ /* 0x000fda0003f05270 */
[----:B------:R-:W-:Y:S05]  /*ed50*/  @!P0 BRA `(.L_x_2700) ;  /* 0x0000000000048947 */ /* 0x000fea0003800000 */
[----:B------:R-:W-:Y:S01]  /*ed60*/  BPT.TRAP 0x1 ;  /* 0x000000040000795c */ /* 0x000fe20000300000 */
.L_x_2700:
[----:B01----:R-:W-:Y:S01]  /*ed70*/  IMAD R3, R184, 0x8, R2 ;  /* 0x00000008b8037824 */ /* 0x003fe200078e0202 */
[----:B------:R-:W-:-:S04]  /*ed80*/  SHF.L.U32 R0, R186, 0x1f, RZ ;  /* 0x0000001fba007819 */ /* 0x000fc800000006ff */
[----:B------:R0:W1:Y:S01]  /*ed90*/  SYNCS.PHASECHK.TRANS64.TRYWAIT P2, [R3+URZ+0x28830], R0 ;  /* 0x02883000030075a7 */ /* 0x000062000804017f */
[----:B------:R-:W-:Y:S05]  /*eda0*/  @!P0 BRA `(.L_x_2701) ;  /* 0x0000000000048947 */ /* 0x000fea0003800000 */
[----:B------:R-:W-:Y:S01]  /*edb0*/  BPT.TRAP 0x1 ;  /* 0x000000040000795c */ /* 0x000fe20000300000 */
.L_x_2701:
[----:B--234-:R-:W2:Y:S02]  /*edc0*/  S2R R4, SR_TID.X ;  /* 0x0000000000047919 */ /* 0x01cea40000002100 */
[----:B--2---:R-:W-:-:S04]  /*edd0*/  LOP3.LUT R4, R4, 0x7f, RZ, 0xc0, !PT ;  /* 0x0000007f04047812 */ /* 0x004fc800078ec0ff */
[----:B------:R-:W-:Y:S01]  /*ede0*/  ISETP.NE.AND P1, PT, R4, RZ, PT ;  /* 0x000000ff0400720c */ /* 0x000fe20003f25270 */
[----:B-1----:R-:W-:-:S12]  /*edf0*/  @P2 BRA `(.L_x_2702) ;  /* 0x0000000000082947 */ /* 0x002fd80003800000 */
[----:B------:R-:W1:Y:S02]  /*ee00*/  SYNCS.PHASECHK.TRANS64.TRYWAIT P2, [R3+URZ+0x28830], R0 ;  /* 0x02883000030075a7 */ /* 0x000e64000804017f */
[----:B-1----:R-:W-:Y:S05]  /*ee10*/  @!P2 BRA `(.L_x_2703) ;  /* 0x00000144001ca947 */ /* 0x002fea0003800000 */
.L_x_2702:
        /* <DEDUP_REMOVED lines=52> */
[----:B------:R-:W-:Y:S01]  /*f160*/  @!P1 VIADD R3, R3, 0x28840 ;  /* 0x0002884003039836 */ /* 0x000fe20000000000 */
[----:B------:R-:W-:Y:S01]  /*f170*/  R2UR UR26, R8 ;  /* 0x00000000081a72ca */ /* 0x000fe200000e0000 */
[C---:B------:R-:W-:Y:S01]  /*f180*/  VIADD R8, R6.reuse, 0x404 ;  /* 0x0000040406087836 */ /* 0x040fe20000000000 */
[----:B------:R-:W-:Y:S01]  /*f190*/  ULDC UR46, c[0x0][0x988] ;  /* 0x00026200002e7ab9 */ /* 0x000fe20000000800 */
[----:B------:R-:W-:Y:S01]  /*f1a0*/  VIADD R6, R6, 0x406 ;  /* 0x0000040606067836 */ /* 0x000fe20000000000 */
[----:B------:R-:W-:Y:S01]  /*f1b0*/  @!P1 PRMT R3, RZ, 0x654, R3 ;  /* 0x00000654ff039816 */ /* 0x000fe20000000003 */
[----:B------:R-:W-:Y:S01]  /*f1c0*/  ULDC UR47, c[0x0][0x988] ;  /* 0x00026200002f7ab9 */ /* 0x000fe20000000800 */
[----:B------:R-:W-:-:S02]  /*f1d0*/  R2UR UR30, R8 ;  /* 0x00000000081e72ca */ /* 0x000fc400000e0000 */
[----:B------:R-:W-:Y:S02]  /*f1e0*/  CS2R R150, SRZ ;  /* 0x0000000000967805 */ /* 0x000fe4000001ff00 */
[----:B------:R-:W-:Y:S02]  /*f1f0*/  R2UR UR34, R6 ;  /* 0x00000000062272ca */ /* 0x000fe400000e0000 */
        /* <DEDUP_REMOVED lines=13> */
[----:B0-----:R-:W-:Y:S01]  /*f2d0*/  ISETP.NE.AND P2, PT, R0, 0x1, PT ;  /* 0x000000010000780c */ /* 0x001fe20003f45270 */
[----:B------:R-:W-:Y:S01]  /*f2e0*/  IMAD.IADD R0, R204, 0x1, R190 ;  /* 0x00000001cc007824 */ /* 0x000fe200078e02be */
[----:B------:R-:W-:Y:S02]  /*f2f0*/  CS2R R122, SRZ ;  /* 0x00000000007a7805 */ /* 0x000fe4000001ff00 */
[----:B------:R-:W-:-:S02]  /*f300*/  CS2R R120, SRZ ;  /* 0x0000000000787805 */ /* 0x000fc4000001ff00 */
[----:B------:R-:W-:Y:S02]  /*f310*/  CS2R R118, SRZ ;  /* 0x0000000000767805 */ /* 0x000fe4000001ff00 */
[----:B------:R-:W-:Y:S02]  /*f320*/  CS2R R116, SRZ ;  /* 0x0000000000747805 */ /* 0x000fe4000001ff00 */
[----:B------:R-:W-:Y:S02]  /*f330*/  CS2R R114, SRZ ;  /* 0x0000000000727805 */ /* 0x000fe4000001ff00 */
[----:B------:R-:W-:Y:S01]  /*f340*/  CS2R R112, SRZ ;  /* 0x0000000000707805 */ /* 0x000fe2000001ff00 */
[----:B------:R-:W0:Y:S08]  /*f350*/  @P2 LDC R7, c[0x0][0x44c] ;  /* 0x00011300ff072b82 */ /* 0x000e300000000800 */
[----:B------:R-:W1:Y:S01]  /*f360*/  @P2 LDC R9, c[0x0][0x450] ;  /* 0x00011400ff092b82 */ /* 0x000e620000000800 */
[----:B0-----:R-:W-:-:S04]  /*f370*/  @P2 IMAD.HI.U32 R4, R0, R7, RZ ;  /* 0x0000000700042227 */ /* 0x001fc800078e00ff */
[----:B------:R-:W-:Y:S01]  /*f380*/  IMAD.MOV.U32 R7, RZ, RZ, -0x80 ;  /* 0xffffff80ff077424 */ /* 0x000fe200078e00ff */
[----:B-1----:R-:W-:-:S03]  /*f390*/  @P2 SHF.R.U32.HI R0, RZ, R9, R4 ;  /* 0x00000009ff002219 */ /* 0x002fc60000011604 */
[----:B------:R-:W-:Y:S02]  /*f3a0*/  IMAD R4, R88, R7, 0x80 ;  /* 0x0000008058047424 */ /* 0x000fe400078e0207 */
[----:B------:R-:W0:Y:S03]  /*f3b0*/  SHFL.IDX PT, R8, R0, 0x1, 0x1c1f ;  /* 0x003c1f0000087f89 */ /* 0x000e2600000e0000 */
[C-C-:B------:R-:W-:Y:S02]  /*f3c0*/  IADD3 R7, -R197.reuse, 0x1, R4.reuse ;  /* 0x00000001c5077810 */ /* 0x140fe40007ffe104 */
[----:B------:R-:W-:Y:S02]  /*f3d0*/  IADD3 R6, -R197, R193, R4 ;  /* 0x000000c1c5067210 */ /* 0x000fe40007ffe104 */
[----:B------:R-:W-:-:S04]  /*f3e0*/  IADD3 R89, -R192, R7, R193 ;  /* 0x00000007c0597210 */ /* 0x000fc80007ffe1c1 */
[----:B0-----:R-:W-:-:S04]  /*f3f0*/  VIADDMNMX R8, R8, R89, R6, PT ;  /* 0x0000005908087246 */ /* 0x001fc80003800106 */
[C---:B------:R-:W-:Y:S02]  /*f400*/  ISETP.GT.AND P4, PT, R8.reuse, RZ, PT ;  /* 0x000000ff0800720c */ /* 0x040fe40003f84270 */
[C---:B------:R-:W-:Y:S02]  /*f410*/  ISETP.GT.AND P5, PT, R8.reuse, 0x1, PT ;  /* 0x000000010800780c */ /* 0x040fe40003fa4270 */
[----:B------:R-:W-:Y:S01]  /*f420*/  ISETP.GT.AND P3, PT, R8, 0x8, PT ;  /* 0x000000080800780c */ /* 0x000fe20003f64270 */
[----:B------:R-:W-:Y:S02]  /*f430*/  WARPGROUP.DEPBAR.LE gsb0, 0x0 ;  /* 0x00008000000079c5 */ /* 0x000fe40000010000 */
[----:B------:R-:W-:-:S06]  /*f440*/  WARPGROUP.ARRIVE ;  /* 0x00000000000079c5 */ /* 0x000fcc0000000000 */
[----:B------:R-:W-:Y:S03]  /*f450*/  HGMMA.64x128x16.F32.BF16 R24, gdesc[UR8], R24, gsb0 ;  /* 0x01e00000081879f0 */ /* 0x000fe60008001818 */
[----:B------:R-:W-:Y:S02]  /*f460*/  WARPGROUP.DEPBAR.LE gsb0, 0x0 ;  /* 0x00008000000079c5 */ /* 0x000fe40000010000 */
[----:B------:R-:W-:-:S07]  /*f470*/  WARPGROUP.ARRIVE ;  /* 0x00000000000079c5 */ /* 0x000fce0000000000 */
[----:B------:R-:W-:Y:S01]  /*f480*/  HGMMA.64x128x16.F32.BF16 R24, gdesc[UR4], R24, gsb0 ;  /* 0x01e00000041879f0 */ /* 0x000fe20008001818 */
[----:B------:R-:W-:Y:S02]  /*f490*/  ULDC UR6, c[0x0][0x988] ;  /* 0x0002620000067ab9 */ /* 0x000fe40000000800 */
        /* <DEDUP_REMOVED lines=22> */
[C---:B------:R-:W-:Y:S02]  /*f600*/  ISETP.GT.AND P3, PT, R8.reuse, 0x10, PT ;  /* 0x000000100800780c */ /* 0x040fe40003f64270 */
[----:B-----5:R-:W-:Y:S02]  /*f610*/  FSEL R111, R31, -INF , P4 ;  /* 0xff8000001f6f7808 */ /* 0x020fe40002000000 */
[----:B------:R-:W-:Y:S02]  /*f620*/  FMNMX.FTZ R4, R109, R4, !PT ;  /* 0x000000046d047209 */ /* 0x000fe40007810000 */
[----:B------:R-:W-:Y:S02]  /*f630*/  ISETP.GT.AND P4, PT, R8, 0x11, PT ;  /* 0x000000110800780c */ /* 0x000fe40003f84270 */
[----:B------:R-:W-:-:S02]  /*f640*/  FSEL R93, R34, -INF , P3 ;  /* 0xff800000225d7808 */ /* 0x000fc40001800000 */
[----:B------:R-:W-:Y:S01]  /*f650*/  FMNMX.FTZ R4, R111, R4, !PT ;  /* 0x000000046f047209 */ /* 0x000fe20007810000 */
[----:B------:R1:W2:Y:S01]  /*f660*/  SHFL.IDX PT, R34, R0, RZ, 0x1c1f ;  /* 0x001c1fff00227589 */ /* 0x0002a200000e0000 */
[C---:B------:R-:W-:Y:S02]  /*f670*/  ISETP.GT.AND P3, PT, R8.reuse, 0x18, PT ;  /* 0x000000180800780c */ /* 0x040fe40003f64270 */
[----:B------:R-:W-:Y:S02]  /*f680*/  FSEL R97, R35, -INF , P4 ;  /* 0xff80000023617808 */ /* 0x000fe40002000000 */
[----:B------:R-:W-:Y:S02]  /*f690*/  FMNMX.FTZ R4, R93, R4, !PT ;  /* 0x000000045d047209 */ /* 0x000fe40007810000 */
[----:B------:R-:W-:Y:S01]  /*f6a0*/  ISETP.GT.AND P4, PT, R8, 0x19, PT ;  /* 0x000000190800780c */ /* 0x000fe20003f84270 */
[----:B-1----:R-:W-:Y:S01]  /*f6b0*/  IMAD.U32 R0, RZ, RZ, UR6 ;  /* 0x00000006ff007e24 */ /* 0x002fe2000f8e00ff */
        /* <DEDUP_REMOVED lines=19> */
[----:B------:R-:W-:Y:S01]  /*f7f0*/  FMNMX.FTZ R4, R47, R4, !PT ;  /* 0x000000042f047209 */ /* 0x000fe20007810000 */
[----:B------:R-:W1:Y:S01]  /*f800*/  @P2 LDC R50, c[0x0][0x450] ;  /* 0x00011400ff322b82 */ /* 0x000e620000000800 */
        /* <DEDUP_REMOVED lines=54> */
[----:B------:R-:W-:Y:S02]  /*fb70*/  FSEL R87, R87, -INF , P4 ;  /* 0xff80000057577808 */ /* 0x000fe40002000000 */
[----:B------:R-:W-:Y:S02]  /*fb80*/  FMNMX.FTZ R4, R13, R4, !PT ;  /* 0x000000040d047209 */ /* 0x000fe40007810000 */
[----:B--2---:R-:W-:Y:S02]  /*fb90*/  VIADDMNMX R34, R34, R89, R6, PT ;  /* 0x0000005922227246 */ /* 0x004fe40003800106 */
[----:B------:R-:W-:Y:S02]  /*fba0*/  FMNMX.FTZ R4, R87, R4, !PT ;  /* 0x0000000457047209 */ /* 0x000fe40007810000 */
[----:B------:R-:W-:-:S02]  /*fbb0*/  ISETP.GT.AND P4, PT, R34, RZ, PT ;  /* 0x000000ff2200720c */ /* 0x000fc40003f84270 */
[----:B------:R-:W-:Y:S01]  /*fbc0*/  ISETP.GT.AND P5, PT, R34, 0x1, PT ;  /* 0x000000012200780c */ /* 0x000fe20003fa4270 */
[----:B------:R-:W2:Y:S03]  /*fbd0*/  SHFL.BFLY PT, R43, R4, 0x2, 0x1f ;  /* 0x0c401f00042b7f89 */ /* 0x000ea600000e0000 */
[----:B------:R-:W-:Y:S02]  /*fbe0*/  FSEL R20, R25, -INF , P5 ;  /* 0xff80000019147808 */ /* 0x000fe40002800000 */
[----:B--2---:R-:W-:-:S05]  /*fbf0*/  FMNMX.FTZ R43, R4, R43, !PT ;  /* 0x0000002b042b7209 */ /* 0x004fca0007810000 */
[----:B------:R-:W2:Y:S02]  /*fc00*/  SHFL.BFLY PT, R8, R43, 0x1, 0x1f ;  /* 0x0c201f002b087f89 */ /* 0x000ea400000e0000 */
[----:B--2---:R-:W-:Y:S02]  /*fc10*/  FMNMX.FTZ R8, R43, R8, !PT ;  /* 0x000000082b087209 */ /* 0x004fe40007810000 */
[----:B------:R-:W-:Y:S02]  /*fc20*/  FSEL R43, R24, -INF , P4 ;  /* 0xff800000182b7808 */ /* 0x000fe40002000000 */
[C---:B------:R-:W-:Y:S01]  /*fc30*/  FSETP.NEU.FTZ.AND P3, PT, R8.reuse, -INF , PT ;  /* 0xff8000000800780b */ /* 0x040fe20003f7d000 */
[----:B------:R-:W-:Y:S01]  /*fc40*/  FMUL.FTZ R14, R8, R0 ;  /* 0x00000000080e7220 */ /* 0x000fe20000410000 */
[----:B------:R-:W-:Y:S02]  /*fc50*/  ISETP.GT.AND P4, PT, R34, 0x9, PT ;  /* 0x000000092200780c */ /* 0x000fe40003f84270 */
[----:B------:R-:W-:-:S02]  /*fc60*/  FMNMX.FTZ R10, R43, R20, !PT ;  /* 0x000000142b0a7209 */ /* 0x000fc40007810000 */
[----:B------:R-:W-:Y:S02]  /*fc70*/  FSEL R14, R14, RZ, P3 ;  /* 0x000000ff0e0e7208 */ /* 0x000fe40001800000 */
[----:B------:R-:W-:Y:S02]  /*fc80*/  ISETP.GT.AND P3, PT, R34, 0x8, PT ;  /* 0x000000082200780c */ /* 0x000fe40003f64270 */
[----:B------:R-:W-:Y:S01]  /*fc90*/  FSEL R29, R29, -INF , P4 ;  /* 0xff8000001d1d7808 */ /* 0x000fe20002000000 */
[-CC-:B------:R-:W-:Y:S01]  /*fca0*/  FFMA.FTZ R177, R93, R0.reuse, -R14.reuse ;  /* 0x000000005db17223 */ /* 0x180fe2000001080e */
[----:B------:R-:W-:Y:S01]  /*fcb0*/  FSEL R25, R28, -INF , P3 ;  /* 0xff8000001c197808 */ /* 0x000fe20001800000 */
[-CC-:B------:R-:W-:Y:S01]  /*fcc0*/  FFMA.FTZ R24, R97, R0.reuse, -R14.reuse ;  /* 0x0000000061187223 */ /* 0x180fe2000001080e */
[C---:B------:R-:W-:Y:S01]  /*fcd0*/  ISETP.GT.AND P3, PT, R34.reuse, 0x10, PT ;  /* 0x000000102200780c */ /* 0x040fe20003f64270 */
[--C-:B------:R-:W-:Y:S01]  /*fce0*/  FFMA.FTZ R179, R101, R0, -R14.reuse ;  /* 0x0000000065b37223 */ /* 0x100fe2000001080e */
[----:B------:R-:W-:Y:S01]  /*fcf0*/  FMNMX.FTZ R10, R25, R10, !PT ;  /* 0x0000000a190a7209 */ /* 0x000fe20007810000 */
[-CC-:B------:R-:W-:Y:S01]  /*fd00*/  FFMA.FTZ R26, R103, R0.reuse, -R14.reuse ;  /* 0x00000000671a7223 */ /* 0x180fe2000001080e */
[----:B------:R-:W-:Y:S01]  /*fd10*/  ISETP.GT.AND P4, PT, R34, 0x11, PT ;  /* 0x000000112200780c */ /* 0x000fe20003f84270 */
[-CC-:B------:R-:W-:Y:S01]  /*fd20*/  FFMA.FTZ R173, R99, R0.reuse, -R14.reuse ;  /* 0x0000000063ad7223 */ /* 0x180fe2000001080e */
[----:B------:R-:W-:Y:S01]  /*fd30*/  FSEL R89, R32, -INF , P3 ;  /* 0xff80000020597808 */ /* 0x000fe20001800000 */
[--C-:B------:R-:W-:Y:S01]  /*fd40*/  FFMA.FTZ R28, R95, R0, -R14.reuse ;  /* 0x000000005f1c7223 */ /* 0x100fe2000001080e */
[----:B------:R-:W-:Y:S01]  /*fd50*/  FMNMX.FTZ R10, R29, R10, !PT ;  /* 0x0000000a1d0a7209 */ /* 0x000fe20007810000 */
[-CC-:B------:R-:W-:Y:S01]  /*fd60*/  FFMA.FTZ R175, R91, R0.reuse, -R14.reuse ;  /* 0x000000005baf7223 */ /* 0x180fe2000001080e */
[C---:B------:R-:W-:Y:S01]  /*fd70*/  ISETP.GT.AND P3, PT, R34.reuse, 0x18, PT ;  /* 0x000000182200780c */ /* 0x040fe20003f64270 */
[-CC-:B------:R-:W-:Y:S01]  /*fd80*/  FFMA.FTZ R30, R47, R0.reuse, -R14.reuse ;  /* 0x000000002f1e7223 */ /* 0x180fe2000001080e */
[----:B------:R-:W-:Y:S01]  /*fd90*/  FSEL R33, R33, -INF , P4 ;  /* 0xff80000021217808 */ /* 0x000fe20002000000 */
        /* <DEDUP_REMOVED lines=10> */
[----:B------:R2:W-:Y:S01]  /*fe40*/  MUFU.EX2 R10, R24 ;  /* 0x00000018000a7308 */ /* 0x0005e20000000800 */
        /* <DEDUP_REMOVED lines=11> */
[--C-:B------:R-:W-:Y:S01]  /*ff00*/  FFMA.FTZ R159, R7, R0, -R14.reuse ;  /* 0x00000000079f7223 */ /* 0x100fe2000001080e */
[----:B------:R-:W-:Y:S01]  /*ff10*/  FSEL R41, R41, -INF , P4 ;  /* 0xff80000029297808 */ /* 0x000fe20002000000 */
[----:B------:R-:W-:Y:S01]  /*ff20*/  MUFU.EX2 R4, R105 ;  /* 0x0000006900047308 */ /* 0x000fe20000000800 */
[----:B------:R-:W-:Y:S01]  /*ff30*/  FMNMX.FTZ R12, R97, R12, !PT ;  /* 0x0000000c610c7209 */ /* 0x000fe20007810000 */
[-CC-:B------:R-:W-:Y:S01]  /*ff40*/  FFMA.FTZ R6, R111, R0.reuse, -R14.reuse ;  /* 0x000000006f067223 */ /* 0x180fe2000001080e */
[----:B------:R-:W-:Y:S01]  /*ff50*/  ISETP.GT.AND P4, PT, R34, 0x29, PT ;  /* 0x000000292200780c */ /* 0x000fe20003f84270 */
[-CC-:B------:R-:W-:Y:S01]  /*ff60*/  FFMA.FTZ R165, R9, R0.reuse, -R14.reuse ;  /* 0x0000000009a57223 */ /* 0x180fe2000001080e */
[----:B------:R-:W-:Y:S01]  /*ff70*/  FSEL R101, R44, -INF , P3 ;  /* 0xff8000002c657808 */ /* 0x000fe20001800000 */
[--C-:B------:R-:W-:Y:S01]  /*ff80*/  FFMA.FTZ R167, R13, R0, -R14.reuse ;  /* 0x000000000da77223 */ /* 0x100fe2000001080e */
[----:B--2---:R-:W-:Y:S01]  /*ff90*/  FMNMX.FTZ R24, R41, R12, !PT ;  /* 0x0000000c29187209 */ /* 0x004fe20007810000 */
[----:B------:R-:W2:Y:S01]  /*ffa0*/  MUFU.EX2 R181, R181 ;  /* 0x000000b500b57308 */ /* 0x000ea20000000800 */
[C---:B------:R-:W-:Y:S01]  /*ffb0*/  ISETP.GT.AND P3, PT, R34.reuse, 0x30, PT ;  /* 0x000000302200780c */ /* 0x040fe20003f64270 */
[-CC-:B------:R-:W-:Y:S01]  /*ffc0*/  FFMA.FTZ R163, R21, R0.reuse, -R14.reuse ;  /* 0x0000000015a37223 */ /* 0x180fe2000001080e */
[----:B------:R-:W-:Y:S01]  /*ffd0*/  FSEL R45, R45, -INF , P4 ;  /* 0xff8000002d2d7808 */ /* 0x000fe20002000000 */
[--C-:B------:R-:W-:Y:S01]  /*ffe0*/  FFMA.FTZ R161, R27, R0, -R14.reuse ;  /* 0x000000001ba17223 */ /* 0x100fe2000001080e */
[----:B------:R-:W-:Y:S01]  /*fff0*/  FMNMX.FTZ R24, R101, R24, !PT ;  /* 0x0000001865187209 */ /* 0x000fe20007810000 */
[-CC-:B------:R-:W-:Y:S01]  /*10000*/  FFMA.FTZ R59, R59, R0.reuse, -R14.reuse ;  /* 0x000000003b3b7223 */ /* 0x180fe2000001080e */
[----:B------:R-:W-:Y:S01]  /*10010*/  ISETP.GT.AND P4, PT, R34, 0x31, PT ;  /* 0x000000312200780c */ /* 0x000fe20003f84270 */
[----:B------:R3:W-:Y:S01]  /*10020*/  MUFU.EX2 R12, R26 ;  /* 0x0000001a000c7308 */ /* 0x0007e20000000800 */
        /* <DEDUP_REMOVED lines=10> */
[----:B------:R-:W-:Y:S02]  /*100d0*/  ISETP.GT.AND P4, PT, R34, 0x39, PT ;  /* 0x000000392200780c */ /* 0x000fe40003f84270 */
[----:B------:R-:W-:Y:S02]  /*100e0*/  CS2R R108, SRZ ;  /* 0x00000000006c7805 */ /* 0x000fe4000001ff00 */
[----:B------:R-:W-:Y:S02]  /*100f0*/  FSEL R99, R52, -INF , P3 ;  /* 0xff80000034637808 */ /* 0x000fe40001800000 */
[----:B------:R-:W-:Y:S02]  /*10100*/  CS2R R106, SRZ ;  /* 0x00000000006a7805 */ /* 0x000fe4000001ff00 */
[----:B---3--:R-:W-:Y:S01]  /*10110*/  FMNMX.FTZ R26, R49, R24, !PT ;  /* 0x00000018311a7209 */ /* 0x008fe20007810000 */
[----:B------:R-:W3:Y:S01]  /*10120*/  MUFU.EX2 R6, R6 ;  /* 0x0000000600067308 */ /* 0x000ee20000000800 */
[----:B------:R-:W-:-:S02]  /*10130*/  ISETP.GT.AND P3, PT, R34, 0x40, PT ;  /* 0x000000402200780c */ /* 0x000fc40003f64270 */
[----:B------:R-:W-:Y:S02]  /*10140*/  CS2R R104, SRZ ;  /* 0x0000000000687805 */ /* 0x000fe4000001ff00 */
[----:B------:R-:W-:Y:S02]  /*10150*/  FSEL R53, R53, -INF , P4 ;  /* 0xff80000035357808 */ /* 0x000fe40002000000 */
[----:B------:R-:W-:Y:S02]  /*10160*/  FMNMX.FTZ R26, R99, R26, !PT ;  /* 0x0000001a631a7209 */ /* 0x000fe40007810000 */
[----:B------:R-:W-:Y:S01]  /*10170*/  ISETP.GT.AND P4, PT, R34, 0x41, PT ;  /* 0x000000412200780c */ /* 0x000fe20003f84270 */
[----:B------:R0:W-:Y:S01]  /*10180*/  MUFU.EX2 R24, R28 ;  /* 0x0000001c00187308 */ /* 0x0001e20000000800 */
[----:B------:R-:W-:Y:S02]  /*10190*/  FSEL R95, R56, -INF , P3 ;  /* 0xff800000385f7808 */ /* 0x000fe40001800000 */
[----:B------:R-:W-:-:S02]  /*101a0*/  FMNMX.FTZ R26, R53, R26, !PT ;  /* 0x0000001a351a7209 */ /* 0x000fc40007810000 */
[C---:B------:R-:W-:Y:S02]  /*101b0*/  ISETP.GT.AND P3, PT, R34.reuse, 0x48, PT ;  /* 0x000000482200780c */ /* 0x040fe40003f64270 */
[----:B------:R-:W-:Y:S01]  /*101c0*/  FSEL R57, R57, -INF , P4 ;  /* 0xff80000039397808 */ /* 0x000fe20002000000 */
[----:B------:R-:W1:Y:S01]  /*101d0*/  MUFU.EX2 R177, R177 ;  /* 0x000000b100b17308 */ /* 0x000e620000000800 */
[----:B------:R-:W-:Y:S02]  /*101e0*/  FMNMX.FTZ R26, R95, R26, !PT ;  /* 0x0000001a5f1a7209 */ /* 0x000fe40007810000 */
[----:B------:R-:W-:Y:S02]  /*101f0*/  ISETP.GT.AND P4, PT, R34, 0x49, PT ;  /* 0x000000492200780c */ /* 0x000fe40003f84270 */
[----:B------:R-:W-:Y:S02]  /*10200*/  FSEL R91, R60, -INF , P3 ;  /* 0xff8000003c5b7808 */ /* 0x000fe40001800000 */
[----:B0-----:R-:W-:Y:S01]  /*10210*/  FMNMX.FTZ R28, R57, R26, !PT ;  /* 0x0000001a391c7209 */ /* 0x001fe20007810000 */
[----:B------:R-:W0:Y:S01]  /*10220*/  MUFU.EX2 R179, R179 ;  /* 0x000000b300b37308 */ /* 0x000e220000000800 */
[----:B------:R-:W-:-:S02]  /*10230*/  ISETP.GT.AND P3, PT, R34, 0x50, PT ;  /* 0x000000502200780c */ /* 0x000fc40003f64270 */
[----:B------:R-:W-:Y:S02]  /*10240*/  FSEL R61, R61, -INF , P4 ;  /* 0xff8000003d3d7808 */ /* 0x000fe40002000000 */
[----:B------:R-:W-:Y:S02]  /*10250*/  FMNMX.FTZ R28, R91, R28, !PT ;  /* 0x0000001c5b1c7209 */ /* 0x000fe40007810000 */
[----:B------:R-:W-:Y:S01]  /*10260*/  ISETP.GT.AND P4, PT, R34, 0x51, PT ;  /* 0x000000512200780c */ /* 0x000fe20003f84270 */
[----:B------:R2:W-:Y:S01]  /*10270*/  MUFU.EX2 R26, R30 ;  /* 0x0000001e001a7308 */ /* 0x0005e20000000800 */
[----:B------:R-:W-:Y:S02]  /*10280*/  FSEL R47, R64, -INF , P3 ;  /* 0xff800000402f7808 */ /* 0x000fe40001800000 */
[----:B------:R-:W-:Y:S02]  /*10290*/  FMNMX.FTZ R28, R61, R28, !PT ;  /* 0x0000001c3d1c7209 */ /* 0x000fe40007810000 */
[----:B------:R-:W-:-:S02]  /*102a0*/  ISETP.GT.AND P3, PT, R34, 0x58, PT ;  /* 0x000000582200780c */ /* 0x000fc40003f64270 */
[----:B------:R-:W-:Y:S01]  /*102b0*/  FSEL R65, R65, -INF , P4 ;  /* 0xff80000041417808 */ /* 0x000fe20002000000 */
[----:B------:R-:W-:Y:S01]  /*102c0*/  MUFU.EX2 R173, R173 ;  /* 0x000000ad00ad7308 */ /* 0x000fe20000000800 */
[----:B------:R-:W-:Y:S02]  /*102d0*/  FMNMX.FTZ R28, R47, R28, !PT ;  /* 0x0000001c2f1c7209 */ /* 0x000fe40007810000 */
[----:B------:R-:W-:Y:S02]  /*102e0*/  ISETP.GT.AND P4, PT, R34, 0x59, PT ;  /* 0x000000592200780c */ /* 0x000fe40003f84270 */
[----:B------:R-:W-:Y:S02]  /*102f0*/  FSEL R39, R68, -INF , P3 ;  /* 0xff80000044277808 */ /* 0x000fe40001800000 */
[----:B--2---:R-:W-:Y:S01]  /*10300*/  FMNMX.FTZ R30, R65, R28, !PT ;  /* 0x0000001c411e7209 */ /* 0x004fe20007810000 */
[----:B------:R-:W-:Y:S01]  /*10310*/  MUFU.EX2 R175, R175 ;  /* 0x000000af00af7308 */ /* 0x000fe20000000800 */
        /* <DEDUP_REMOVED lines=25> */
[----:B------:R-:W-:Y:S01]  /*104b0*/  FMNMX.FTZ R32, R55, R32, !PT ;  /* 0x0000002037207209 */ /* 0x000fe20007810000 */
[----:B--2---:R-:W-:Y:S01]  /*104c0*/  FFMA.FTZ R36, R67, R0, -R14 ;  /* 0x0000000043247223 */ /* 0x004fe2000001080e */
[----:B------:R-:W-:Y:S02]  /*104d0*/  ISETP.GT.AND P4, PT, R34, 0x79, PT ;  /* 0x000000792200780c */ /* 0x000fe40003f84270 */
[----:B------:R-:W-:Y:S02]  /*104e0*/  FSEL R31, R84, -INF , P3 ;  /* 0xff800000541f7808 */ /* 0x000fe40001800000 */
[----:B------:R-:W-:Y:S01]  /*104f0*/  FMNMX.FTZ R34, R81, R32, !PT ;  /* 0x0000002051227209 */ /* 0x000fe20007810000 */
[----:B------:R-:W-:Y:S01]  /*10500*/  MUFU.EX2 R155, R155 ;  /* 0x0000009b009b7308 */ /* 0x000fe20000000800 */
[----:B------:R-:W-:-:S02]  /*10510*/  FSEL R85, R85, -INF , P4 ;  /* 0xff80000055557808 */ /* 0x000fc40002000000 */
[----:B------:R-:W-:-:S04]  /*10520*/  FMNMX.FTZ R34, R31, R34, !PT ;  /* 0x000000221f227209 */ /* 0x000fc80007810000 */
[----:B------:R-:W-:Y:S01]  /*10530*/  FMNMX.FTZ R11, R85, R34, !PT ;  /* 0x00000022550b7209 */ /* 0x000fe20007810000 */
[----:B------:R-:W-:Y:S01]  /*10540*/  MUFU.EX2 R32, R59 ;  /* 0x0000003b00207308 */ /* 0x000fe20000000800 */
[----:B------:R-:W-:-:S03]  /*10550*/  FFMA.FTZ R34, R63, R0, -R14 ;  /* 0x000000003f227223 */ /* 0x000fc6000001080e */
[----:B------:R-:W2:Y:S04]  /*10560*/  SHFL.BFLY PT, R40, R11, 0x2, 0x1f ;  /* 0x0c401f000b287f89 */ /* 0x000ea800000e0000 */
[----:B------:R-:W-:Y:S08]  /*10570*/  MUFU.EX2 R34, R34 ;  /* 0x0000002200227308 */ /* 0x000ff00000000800 */
[----:B------:R-:W-:Y:S08]  /*10580*/  MUFU.EX2 R157, R157 ;  /* 0x0000009d009d7308 */ /* 0x000ff00000000800 */
[----:B------:R-:W-:Y:S01]  /*10590*/  MUFU.EX2 R36, R36 ;  /* 0x0000002400247308 */ /* 0x000fe20000000800 */
[----:B--2---:R-:W-:Y:S01]  /*105a0*/  FMNMX.FTZ R15, R11, R40, !PT ;  /* 0x000000280b0f7209 */ /* 0x004fe20007810000 */
[-CC-:B------:R-:W-:Y:S01]  /*105b0*/  FFMA.FTZ R40, R75, R0.reuse, -R14.reuse ;  /* 0x000000004b287223 */ /* 0x180fe2000001080e */
[----:B------:R-:W-:-:S05]  /*105c0*/  FFMA.FTZ R14, R87, R0, -R14 ;  /* 0x00000000570e7223 */ /* 0x000fca000001080e */
[----:B------:R-:W-:Y:S01]  /*105d0*/  MUFU.EX2 R159, R159 ;  /* 0x0000009f009f7308 */ /* 0x000fe20000000800 */
[----:B------:R-:W2:Y:S07]  /*105e0*/  SHFL.BFLY PT, R44, R15, 0x1, 0x1f ;  /* 0x0c201f000f2c7f89 */ /* 0x000eae00000e0000 */
[----:B------:R-:W-:Y:S08]  /*105f0*/  MUFU.EX2 R38, R38 ;  /* 0x0000002600267308 */ /* 0x000ff00000000800 */
[----:B------:R-:W-:Y:S08]  /*10600*/  MUFU.EX2 R161, R161 ;  /* 0x000000a100a17308 */ /* 0x000ff00000000800 */
[----:B------:R-:W-:Y:S01]  /*10610*/  MUFU.EX2 R40, R40 ;  /* 0x0000002800287308 */ /* 0x000fe20000000800 */
[----:B--2---:R-:W-:-:S04]  /*10620*/  FMNMX.FTZ R7, R15, R44, !PT ;  /* 0x0000002c0f077209 */ /* 0x004fc80007810000 */
[C---:B------:R-:W-:Y:S01]  /*10630*/  FSETP.NEU.FTZ.AND P3, PT, R7.reuse, -INF , PT ;  /* 0xff8000000700780b */ /* 0x040fe20003f7d000 */
[----:B------:R-:W-:Y:S02]  /*10640*/  FMUL.FTZ R46, R7, R0 ;  /* 0x00000000072e7220 */ /* 0x000fe40000410000 */
[----:B------:R-:W-:Y:S03]  /*10650*/  MUFU.EX2 R163, R163 ;  /* 0x000000a300a37308 */ /* 0x000fe60000000800 */
[----:B------:R-:W-:-:S05]  /*10660*/  FSEL R46, R46, RZ, P3 ;  /* 0x000000ff2e2e7208 */ /* 0x000fca0001800000 */
[-CC-:B------:R-:W-:Y:S01]  /*10670*/  FFMA.FTZ R180, R43, R0.reuse, -R46.reuse ;  /* 0x000000002bb47223 */ /* 0x180fe2000001082e */
[-CC-:B------:R-:W-:Y:S01]  /*10680*/  FFMA.FTZ R11, R20, R0.reuse, -R46.reuse ;  /* 0x00000000140b7223 */ /* 0x180fe2000001082e */
[----:B------:R-:W-:Y:S01]  /*10690*/  FADD.FTZ R20, R4, R181 ;  /* 0x000000b504147221 */ /* 0x000fe20000010000 */
[-CC-:B------:R-:W-:Y:S01]  /*106a0*/  FFMA.FTZ R182, R25, R0.reuse, -R46.reuse ;  /* 0x0000000019b67223 */ /* 0x180fe2000001082e */
[-CC-:B------:R-:W-:Y:S01]  /*106b0*/  FFMA.FTZ R13, R29, R0.reuse, -R46.reuse ;  /* 0x000000001d0d7223 */ /* 0x180fe2000001082e */
[-C--:B------:R-:W-:Y:S01]  /*106c0*/  FFMA.FTZ R176, R89, R0.reuse, -R46 ;  /* 0x0000000059b07223 */ /* 0x080fe2000001082e */
[----:B------:R-:W-:Y:S01]  /*106d0*/  MUFU.EX2 R180, R180 ;  /* 0x000000b400b47308 */ /* 0x000fe20000000800 */
[----:B----4-:R-:W-:Y:S01]  /*106e0*/  FADD.FTZ R9, R183, R20 ;  /* 0x00000014b7097221 */ /* 0x010fe20000010000 */
[-CC-:B------:R-:W-:Y:S01]  /*106f0*/  FFMA.FTZ R15, R33, R0.reuse, -R46.reuse ;  /* 0x00000000210f7223 */ /* 0x180fe2000001082e */
[-CC-:B------:R-:W-:Y:S01]  /*10700*/  FFMA.FTZ R178, R93, R0.reuse, -R46.reuse ;  /* 0x000000005db27223 */ /* 0x180fe2000001082e */
[-CC-:B------:R-:W-:Y:S01]  /*10710*/  FFMA.FTZ R25, R41, R0.reuse, -R46.reuse ;  /* 0x0000000029197223 */ /* 0x180fe2000001082e */
[----:B---3--:R-:W-:Y:S01]  /*10720*/  FADD.FTZ R20, R6, R9 ;  /* 0x0000000906147221 */ /* 0x008fe20000010000 */
[-CC-:B------:R-:W-:Y:S01]  /*10730*/  FFMA.FTZ R21, R37, R0.reuse, -R46.reuse ;  /* 0x0000000025157223 */ /* 0x180fe2000001082e */
[-C--:B------:R-:W-:Y:S01]  /*10740*/  FFMA.FTZ R172, R97, R0.reuse, -R46 ;  /* 0x0000000061ac7223 */ /* 0x080fe2000001082e */
[----:B------:R-:W2:Y:S01]  /*10750*/  MUFU.EX2 R11, R11 ;  /* 0x0000000b000b7308 */ /* 0x000ea20000000800 */
[----:B-1----:R-:W-:Y:S01]  /*10760*/  FADD.FTZ R9, R177, R20 ;  /* 0x00000014b1097221 */ /* 0x002fe20000010000 */
[-CC-:B------:R-:W-:Y:S01]  /*10770*/  FFMA.FTZ R174, R101, R0.reuse, -R46.reuse ;  /* 0x0000000065ae7223 */ /* 0x180fe2000001082e */
[-CC-:B------:R-:W-:Y:S01]  /*10780*/  FFMA.FTZ R27, R45, R0.reuse, -R46.reuse ;  /* 0x000000002d1b7223 */ /* 0x180fe2000001082e */
[-CC-:B------:R-:W-:Y:S01]  /*10790*/  FFMA.FTZ R168, R103, R0.reuse, -R46.reuse ;  /* 0x0000000067a87223 */ /* 0x180fe2000001082e */
[----:B------:R-:W-:Y:S01]  /*107a0*/  FADD.FTZ R20, R10, R9 ;  /* 0x000000090a147221 */ /* 0x000fe20000010000 */
[-C--:B------:R-:W-:Y:S01]  /*107b0*/  FFMA.FTZ R29, R49, R0.reuse, -R46 ;  /* 0x00000000311d7223 */ /* 0x080fe2000001082e */
[----:B------:R-:W1:Y:S01]  /*107c0*/  @P2 LDC R43, c[0x0][0x44c] ;  /* 0x00011300ff2b2b82 */ /* 0x000e620000000800 */
[----:B------:R-:W3:Y:S01]  /*107d0*/  MUFU.EX2 R182, R182 ;  /* 0x000000b600b67308 */ /* 0x000ee20000000800 */
[----:B0-----:R-:W-:Y:S01]  /*107e0*/  FADD.FTZ R41, R179, R20 ;  /* 0x00000014b3297221 */ /* 0x001fe20000010000 */
[-CC-:B------:R-:W-:Y:S01]  /*107f0*/  FFMA.FTZ R170, R99, R0.reuse, -R46.reuse ;  /* 0x0000000063aa7223 */ /* 0x180fe2000001082e */
[-CC-:B------:R-:W-:Y:S01]  /*10800*/  FFMA.FTZ R33, R53, R0.reuse, -R46.reuse ;  /* 0x0000000035217223 */ /* 0x180fe2000001082e */
[-CC-:B------:R-:W-:Y:S01]  /*10810*/  FFMA.FTZ R152, R95, R0.reuse, -R46.reuse ;  /* 0x000000005f987223 */ /* 0x180fe2000001082e */
[----:B------:R-:W-:Y:S01]  /*10820*/  FADD.FTZ R48, R12, R41 ;  /* 0x000000290c307221 */ /* 0x000fe20000010000 */
[-CC-:B------:R-:W-:Y:S01]  /*10830*/  FFMA.FTZ R37, R57, R0.reuse, -R46.reuse ;  /* 0x0000000039257223 */ /* 0x180fe2000001082e */
[-CC-:B------:R-:W-:Y:S01]  /*10840*/  FFMA.FTZ R154, R91, R0.reuse, -R46.reuse ;  /* 0x000000005b9a7223 */ /* 0x180fe2000001082e */
[----:B------:R-:W0:Y:S01]  /*10850*/  MUFU.EX2 R13, R13 ;  /* 0x0000000d000d7308 */ /* 0x000e220000000800 */
[----:B--2---:R-:W-:Y:S01]  /*10860*/  FADD.FTZ R9, R180, R11 ;  /* 0x0000000bb4097221 */ /* 0x004fe20000010000 */
[-CC-:B------:R-:W-:Y:S01]  /*10870*/  FFMA.FTZ R41, R61, R0.reuse, -R46.reuse ;  /* 0x000000003d297223 */ /* 0x180fe2000001082e */
[-CC-:B------:R-:W-:Y:S01]  /*10880*/  FFMA.FTZ R156, R47, R0.reuse, -R46.reuse ;  /* 0x000000002f9c7223 */ /* 0x180fe2000001082e */
[----:B------:R-:W-:Y:S01]  /*10890*/  FFMA.FTZ R158, R39, R0, -R46 ;  /* 0x00000000279e7223 */ /* 0x000fe2000001082e */
[----:B------:R-:W-:Y:S01]  /*108a0*/  IMAD.MOV.U32 R45, RZ, RZ, R190 ;  /* 0x000000ffff2d7224 */ /* 0x000fe200078e00be */
[----:B------:R-:W-:Y:S01]  /*108b0*/  F2FP.BF16.F32.PACK_AB R181, R181, R4 ;  /* 0x00000004b5b5723e */ /* 0x000fe200000010ff */
[-C--:B------:R-:W-:Y:S01]  /*108c0*/  FFMA.FTZ R69, R69, R0.reuse, -R46 ;  /* 0x0000000045457223 */ /* 0x080fe2000001082e */
[----:B------:R-:W2:Y:S01]  /*108d0*/  MUFU.EX2 R176, R176 ;  /* 0x000000b000b07308 */ /* 0x000ea20000000800 */
[----:B---3--:R-:W-:Y:S01]  /*108e0*/  FADD.FTZ R20, R182, R9 ;  /* 0x00000009b6147221 */ /* 0x008fe20000010000 */
[----:B------:R-:W-:Y:S01]  /*108f0*/  FADD.FTZ R9, R173, R48 ;  /* 0x00000030ad097221 */ /* 0x000fe20000010000 */
[----:B------:R-:W-:Y:S01]  /*10900*/  F2FP.BF16.F32.PACK_AB R183, R6, R183 ;  /* 0x000000b706b7723e */ /* 0x000fe200000010ff */
[-CC-:B------:R-:W-:Y:S01]  /*10910*/  FFMA.FTZ R51, R51, R0.reuse, -R46.reuse ;  /* 0x0000000033337223 */ /* 0x180fe2000001082e */
[-C--:B------:R-:W-:Y:S01]  /*10920*/  FFMA.FTZ R73, R73, R0.reuse, -R46 ;  /* 0x0000000049497223 */ /* 0x080fe2000001082e */
[----:B------:R-:W-:Y:S01]  /*10930*/  FADD.FTZ R48, R24, R9 ;  /* 0x0000000918307221 */ /* 0x000fe20000010000 */
[----:B-1----:R-:W-:Y:S01]  /*10940*/  @P2 IMAD.HI.U32 R43, R190, R43, RZ ;  /* 0x0000002bbe2b2227 */ /* 0x002fe200078e00ff */
[----:B------:R-:W1:Y:S03]  /*10950*/  MUFU.EX2 R15, R15 ;  /* 0x0000000f000f7308 */ /* 0x000e660000000800 */
[----:B0-----:R-:W-:Y:S01]  /*10960*/  FADD.FTZ R3, R13, R20 ;  /* 0x000000140d037221 */ /* 0x001fe20000010000 */
[----:B------:R-:W-:Y:S01]  /*10970*/  FADD.FTZ R9, R175, R48 ;  /* 0x00000030af097221 */ /* 0x000fe20000010000 */
[--C-:B------:R-:W-:Y:S01]  /*10980*/  FFMA.FTZ R35, R35, R0, -R46.reuse ;  /* 0x0000000023237223 */ /* 0x100fe2000001082e */
[----:B------:R-:W-:Y:S01]  /*10990*/  @P2 SHF.R.U32.HI R45, RZ, R50, R43 ;  /* 0x00000032ff2d2219 */ /* 0x000fe2000001162b */
[-CC-:B------:R-:W-:Y:S01]  /*109a0*/  FFMA.FTZ R43, R65, R0.reuse, -R46.reuse ;  /* 0x00000000412b7223 */ /* 0x180fe2000001082e */
[----:B------:R-:W-:Y:S01]  /*109b0*/  FADD.FTZ R48, R26, R9 ;  /* 0x000000091a307221 */ /* 0x000fe20000010000 */
[-C--:B------:R-:W-:Y:S01]  /*109c0*/  FFMA.FTZ R77, R77, R0.reuse, -R46 ;  /* 0x000000004d4d7223 */ /* 0x080fe2000001082e */
[----:B------:R-:W0:Y:S01]  /*109d0*/  MUFU.EX2 R178, R178 ;  /* 0x000000b200b27308 */ /* 0x000e220000000800 */
[----:B--2---:R-:W-:Y:S01]  /*109e0*/  FADD.FTZ R20, R176, R3 ;  /* 0x00000003b0147221 */ /* 0x004fe20000010000 */
[----:B------:R-:W-:Y:S01]  /*109f0*/  FADD.FTZ R9, R169, R48 ;  /* 0x00000030a9097221 */ /* 0x000fe20000010000 */
[----:B------:R-:W-:Y:S01]  /*10a00*/  IADD3 R45, R45, R193, -R192 ;  /* 0x000000c12d2d7210 */ /* 0x000fe20007ffe8c0 */
[-CC-:B------:R-:W-:Y:S01]  /*10a10*/  FFMA.FTZ R55, R55, R0.reuse, -R46.reuse ;  /* 0x0000000037377223 */ /* 0x180fe2000001082e */
[-C--:B------:R-:W-:Y:S01]  /*10a20*/  FFMA.FTZ R81, R81, R0.reuse, -R46 ;  /* 0x0000000051517223 */ /* 0x080fe2000001082e */
[----:B------:R-:W-:Y:S01]  /*10a30*/  FADD.FTZ R48, R28, R9 ;  /* 0x000000091c307221 */ /* 0x000fe20000010000 */
[----:B------:R-:W-:Y:S01]  /*10a40*/  SHF.R.S32.HI R50, RZ, 0x1f, R45 ;  /* 0x0000001fff327819 */ /* 0x000fe2000001142d */
[----:B------:R-:W2:Y:S01]  /*10a50*/  MUFU.EX2 R21, R21 ;  /* 0x0000001500157308 */ /* 0x000ea20000000800 */
[----:B-1----:R-:W-:Y:S01]  /*10a60*/  FADD.FTZ R3, R15, R20 ;  /* 0x000000140f037221 */ /* 0x002fe20000010000 */
[----:B------:R-:W-:Y:S01]  /*10a70*/  FADD.FTZ R9, R171, R48 ;  /* 0x00000030ab097221 */ /* 0x000fe20000010000 */
[-CC-:B------:R-:W-:Y:S01]  /*10a80*/  FFMA.FTZ R31, R31, R0.reuse, -R46.reuse ;  /* 0x000000001f1f7223 */ /* 0x180fe2000001082e */
[----:B------:R-:W-:Y:S01]  /*10a90*/  FFMA.FTZ R46, R85, R0, -R46 ;  /* 0x00000000552e7223 */ /* 0x000fe2000001082e */
[----:B------:R-:W-:Y:S01]  /*10aa0*/  F2FP.BF16.F32.PACK_AB R177, R10, R177 ;  /* 0x000000b10ab1723e */ /* 0x000fe200000010ff */
[----:B------:R-:W-:Y:S01]  /*10ab0*/  FADD.FTZ R48, R30, R9 ;  /* 0x000000091e307221 */ /* 0x000fe20000010000 */
[----:B------:R-:W-:Y:S01]  /*10ac0*/  F2FP.BF16.F32.PACK_AB R180, R11, R180 ;  /* 0x000000b40bb4723e */ /* 0x000fe200000010ff */
[----:B------:R-:W1:Y:S01]  /*10ad0*/  MUFU.EX2 R172, R172 ;  /* 0x000000ac00ac7308 */ /* 0x000e620000000800 */
[----:B0-----:R-:W-:Y:S01]  /*10ae0*/  FADD.FTZ R20, R178, R3 ;  /* 0x00000003b2147221 */ /* 0x001fe20000010000 */
[----:B------:R-:W-:Y:S01]  /*10af0*/  FADD.FTZ R9, R153, R48 ;  /* 0x0000003099097221 */ /* 0x000fe20000010000 */
[----:B------:R-:W-:Y:S01]  /*10b00*/  F2FP.BF16.F32.PACK_AB R182, R13, R182 ;  /* 0x000000b60db6723e */ /* 0x000fe200000010ff */
[----:B------:R-:W-:Y:S01]  /*10b10*/  VIADD R10, R88, 0xfffffffe ;  /* 0xfffffffe580a7836 */ /* 0x000fe20000000000 */
[----:B------:R-:W-:Y:S01]  /*10b20*/  F2FP.BF16.F32.PACK_AB R179, R12, R179 ;  /* 0x000000b30cb3723e */ /* 0x000fe200000010ff */
[----:B------:R-:W-:Y:S01]  /*10b30*/  FADD.FTZ R48, R32, R9 ;  /* 0x0000000920307221 */ /* 0x000fe20000010000 */
[----:B------:R-:W-:Y:S01]  /*10b40*/  F2FP.BF16.F32.PACK_AB R173, R24, R173 ;  /* 0x000000ad18ad723e */ /* 0x000fe200000010ff */
[----:B------:R-:W0:Y:S01]  /*10b50*/  MUFU.EX2 R25, R25 ;  /* 0x0000001900197308 */ /* 0x000e220000000800 */
[----:B--2---:R-:W-:Y:S01]  /*10b60*/  FADD.FTZ R3, R21, R20 ;  /* 0x0000001415037221 */ /* 0x004fe20000010000 */
[----:B------:R-:W-:Y:S01]  /*10b70*/  FADD.FTZ R9, R155, R48 ;  /* 0x000000309b097221 */ /* 0x000fe20000010000 */
[----:B------:R-:W-:-:S02]  /*10b80*/  F2FP.BF16.F32.PACK_AB R175, R26, R175 ;  /* 0x000000af1aaf723e */ /* 0x000fc400000010ff */
[----:B------:R-:W-:Y:S02]  /*10b90*/  CS2R R102, SRZ ;  /* 0x0000000000667805 */ /* 0x000fe4000001ff00 */
[----:B------:R-:W-:Y:S01]  /*10ba0*/  F2FP.BF16.F32.PACK_AB R169, R28, R169 ;  /* 0x000000a91ca9723e */ /* 0x000fe200000010ff */
[----:B------:R-:W-:Y:S01]  /*10bb0*/  FADD.FTZ R48, R34, R9 ;  /* 0x0000000922307221 */ /* 0x000fe20000010000 */
[----:B------:R-:W-:Y:S01]  /*10bc0*/  LEA.HI R9, R50, R45, RZ, 0x7 ;  /* 0x0000002d32097211 */ /* 0x000fe200078f38ff */
[----:B------:R-:W2:Y:S01]  /*10bd0*/  MUFU.EX2 R174, R174 ;  /* 0x000000ae00ae7308 */ /* 0x000ea20000000800 */
[----:B-1----:R-:W-:Y:S01]  /*10be0*/  FADD.FTZ R20, R172, R3 ;  /* 0x00000003ac147221 */ /* 0x002fe20000010000 */
[----:B------:R-:W-:Y:S01]  /*10bf0*/  FADD.FTZ R39, R157, R48 ;  /* 0x000000309d277221 */ /* 0x000fe20000010000 */
[----:B------:R-:W-:Y:S02]  /*10c00*/  F2FP.BF16.F32.PACK_AB R171, R30, R171 ;  /* 0x000000ab1eab723e */ /* 0x000fe400000010ff */
[----:B------:R-:W-:-:S02]  /*10c10*/  CS2R R100, SRZ ;  /* 0x0000000000647805 */ /* 0x000fc4000001ff00 */
[----:B------:R-:W-:Y:S02]  /*10c20*/  F2FP.BF16.F32.PACK_AB R153, R32, R153 ;  /* 0x000000992099723e */ /* 0x000fe400000010ff */
[----:B------:R-:W-:Y:S02]  /*10c30*/  CS2R R98, SRZ ;  /* 0x0000000000627805 */ /* 0x000fe4000001ff00 */
[----:B------:R-:W-:Y:S01]  /*10c40*/  F2FP.BF16.F32.PACK_AB R155, R34, R155 ;  /* 0x0000009b229b723e */ /* 0x000fe200000010ff */
[----:B------:R-:W1:Y:S01]  /*10c50*/  MUFU.EX2 R27, R27 ;  /* 0x0000001b001b7308 */ /* 0x000e620000000800 */
[----:B0-----:R-:W-:Y:S01]  /*10c60*/  FADD.FTZ R3, R25, R20 ;  /* 0x0000001419037221 */ /* 0x001fe20000010000 */
[----:B------:R-:W-:Y:S02]  /*10c70*/  F2FP.BF16.F32.PACK_AB R157, R36, R157 ;  /* 0x0000009d249d723e */ /* 0x000fe400000010ff */
[----:B------:R-:W-:Y:S02]  /*10c80*/  CS2R R96, SRZ ;  /* 0x0000000000607805 */ /* 0x000fe4000001ff00 */
[----:B------:R-:W-:-:S02]  /*10c90*/  F2FP.BF16.F32.PACK_AB R176, R15, R176 ;  /* 0x000000b00fb0723e */ /* 0x000fc400000010ff */
[----:B------:R-:W-:Y:S02]  /*10ca0*/  CS2R R94, SRZ ;  /* 0x00000000005e7805 */ /* 0x000fe4000001ff00 */
[----:B------:R-:W-:Y:S02]  /*10cb0*/  F2FP.BF16.F32.PACK_AB R178, R21, R178 ;  /* 0x000000b215b2723e */ /* 0x000fe400000010ff */
[----:B------:R-:W-:Y:S01]  /*10cc0*/  CS2R R92, SRZ ;  /* 0x00000000005c7805 */ /* 0x000fe2000001ff00 */
[----:B------:R-:W0:Y:S01]  /*10cd0*/  MUFU.EX2 R168, R168 ;  /* 0x000000a800a87308 */ /* 0x000e220000000800 */
[----:B--2---:R-:W-:Y:S01]  /*10ce0*/  FADD.FTZ R20, R174, R3 ;  /* 0x00000003ae147221 */ /* 0x004fe20000010000 */
[----:B------:R-:W-:Y:S02]  /*10cf0*/  F2FP.BF16.F32.PACK_AB R172, R25, R172 ;  /* 0x000000ac19ac723e */ /* 0x000fe400000010ff */
[----:B------:R-:W-:Y:S02]  /*10d00*/  CS2R R90, SRZ ;  /* 0x00000000005a7805 */ /* 0x000fe4000001ff00 */
[----:B------:R-:W-:-:S02]  /*10d10*/  CS2R R88, SRZ ;  /* 0x0000000000587805 */ /* 0x000fc4000001ff00 */
        /* <DEDUP_REMOVED lines=12> */
[----:B------:R-:W-:Y:S01]  /*10de0*/  FADD.FTZ R20, R36, R39 ;  /* 0x0000002724147221 */ /* 0x000fe20000010000 */
[----:B------:R-:W-:-:S03]  /*10df0*/  F2FP.BF16.F32.PACK_AB R170, R33, R170 ;  /* 0x000000aa21aa723e */ /* 0x000fc600000010ff */
[----:B------:R-:W-:Y:S01]  /*10e00*/  FADD.FTZ R39, R159, R20 ;  /* 0x000000149f277221 */ /* 0x000fe20000010000 */
[----:B------:R-:W-:Y:S01]  /*10e10*/  F2FP.BF16.F32.PACK_AB R159, R38, R159 ;  /* 0x0000009f269f723e */ /* 0x000fe200000010ff */
[----:B------:R-:W0:Y:S01]  /*10e20*/  MUFU.EX2 R154, R154 ;  /* 0x0000009a009a7308 */ /* 0x000e220000000800 */
[----:B--2---:R-:W-:Y:S01]  /*10e30*/  FADD.FTZ R4, R152, R3 ;  /* 0x0000000398047221 */ /* 0x004fe20000010000 */
[----:B------:R-:W-:-:S04]  /*10e40*/  FADD.FTZ R6, R38, R39 ;  /* 0x0000002726067221 */ /* 0x000fc80000010000 */
[----:B------:R-:W-:Y:S01]  /*10e50*/  FADD.FTZ R39, R161, R6 ;  /* 0x00000006a1277221 */ /* 0x000fe20000010000 */
[C---:B------:R-:W-:Y:S01]  /*10e60*/  F2FP.BF16.F32.PACK_AB R161, R40.reuse, R161 ;  /* 0x000000a128a1723e */ /* 0x040fe200000010ff */
[----:B------:R-:W2:Y:S01]  /*10e70*/  MUFU.EX2 R41, R41 ;  /* 0x0000002900297308 */ /* 0x000ea20000000800 */
[C---:B-1----:R-:W-:Y:S01]  /*10e80*/  FADD.FTZ R3, R37.reuse, R4 ;  /* 0x0000000425037221 */ /* 0x042fe20000010000 */
[----:B------:R-:W-:Y:S01]  /*10e90*/  FADD.FTZ R6, R40, R39 ;  /* 0x0000002728067221 */ /* 0x000fe20000010000 */
[----:B------:R-:W-:-:S03]  /*10ea0*/  F2FP.BF16.F32.PACK_AB R152, R37, R152 ;  /* 0x000000982598723e */ /* 0x000fc600000010ff */
[----:B------:R-:W-:Y:S02]  /*10eb0*/  FADD.FTZ R39, R163, R6 ;  /* 0x00000006a3277221 */ /* 0x000fe40000010000 */
        /* <DEDUP_REMOVED lines=11> */
[C---:B--2---:R-:W-:Y:S01]  /*10f70*/  FADD.FTZ R6, R42.reuse, R39 ;  /* 0x000000272a067221 */ /* 0x044fe20000010000 */
[----:B------:R-:W-:-:S06]  /*10f80*/  F2FP.BF16.F32.PACK_AB R163, R42, R163 ;  /* 0x000000a32aa3723e */ /* 0x000fcc00000010ff */
[----:B------:R-:W2:Y:S01]  /*10f90*/  MUFU.EX2 R69, R69 ;  /* 0x0000004500457308 */ /* 0x000ea20000000800 */
[----:B-1----:R-:W-:-:S07]  /*10fa0*/  FADD.FTZ R4, R158, R3 ;  /* 0x000000039e047221 */ /* 0x002fce0000010000 */
        /* <DEDUP_REMOVED lines=12> */
[----:B------:R-:W-:-:S04]  /*11070*/  SHF.R.S32.HI R6, RZ, 0x7, R9 ;  /* 0x00000007ff067819 */ /* 0x000fc80000011409 */
[----:B------:R-:W-:Y:S02]  /*11080*/  VIMNMX R13, R191, R6, !PT ;  /* 0x00000006bf0d7248 */ /* 0x000fe40007fe0100 */
[----:B------:R-:W2:Y:S01]  /*11090*/  MUFU.EX2 R162, R77 ;  /* 0x0000004d00a27308 */ /* 0x000ea20000000800 */
[----:B-1----:R-:W-:Y:S01]  /*110a0*/  FADD.FTZ R4, R160, R3 ;  /* 0x00000003a0047221 */ /* 0x002fe20000010000 */
[----:B------:R-:W-:Y:S02]  /*110b0*/  ISETP.GE.AND P3, PT, R10, R13, PT ;  /* 0x0000000d0a00720c */ /* 0x000fe40003f66270 */
[----:B------:R-:W-:-:S04]  /*110c0*/  F2FP.BF16.F32.PACK_AB R160, R160, R51 ;  /* 0x00000033a0a0723e */ /* 0x000fc800000010ff */
        /* <DEDUP_REMOVED lines=11> */
[----:B--2---:R-:W-:Y:S01]  /*11180*/  FADD.FTZ R11, R31, R4 ;  /* 0x000000041f0b7221 */ /* 0x004fe20000010000 */
[C---:B-1----:R-:W-:Y:S01]  /*11190*/  FADD.FTZ R3, R14.reuse, R39 ;  /* 0x000000270e037221 */ /* 0x042fe20000010000 */
[----:B------:R-:W-:Y:S02]  /*111a0*/  F2FP.BF16.F32.PACK_AB R167, R14, R167 ;  /* 0x000000a70ea7723e */ /* 0x000fe400000010ff */
[C---:B0-----:R-:W-:Y:S01]  /*111b0*/  FADD.FTZ R4, R46.reuse, R11 ;  /* 0x0000000b2e047221 */ /* 0x041fe20000010000 */
[----:B------:R-:W-:Y:S01]  /*111c0*/  F2FP.BF16.F32.PACK_AB R166, R46, R31 ;  /* 0x0000001f2ea6723e */ /* 0x000fe200000010ff */
[----:B------:R-:W-:Y:S06]  /*111d0*/  @!P3 BRA `(.L_x_2704) ;  /* 0x0000002800c8b947 */ /* 0x000fec0003800000 */
[----:B------:R-:W-:Y:S02]  /*111e0*/  IMAD.MOV.U32 R12, RZ, RZ, R8 ;  /* 0x000000ffff0c7224 */ /* 0x000fe400078e0008 */
[----:B------:R-:W-:Y:S02]  /*111f0*/  IMAD.MOV.U32 R11, RZ, RZ, R7 ;  /* 0x000000ffff0b7224 */ /* 0x000fe400078e0007 */
[----:B------:R-:W-:Y:S02]  /*11200*/  IMAD.MOV.U32 R6, RZ, RZ, R186 ;  /* 0x000000ffff067224 */ /* 0x000fe400078e00ba */
[----:B------:R-:W-:Y:S02]  /*11210*/  IMAD.MOV.U32 R14, RZ, RZ, R184 ;  /* 0x000000ffff0e7224 */ /* 0x000fe400078e00b8 */
[----:B------:R-:W-:-:S07]  /*11220*/  IMAD.MOV.U32 R151, RZ, RZ, RZ ;  /* 0x000000ffff977224 */ /* 0x000fce00078e00ff */
.L_x_2714:
[----:B------:R-:W-:Y:S01]  /*11230*/  ISETP.NE.AND P3, PT, R189, RZ, PT ;  /* 0x000000ffbd00720c */ /* 0x000fe20003f65270 */
[----:B------:R-:W-:Y:S01]  /*11240*/  VIADD R184, R14, 0x1 ;  /* 0x000000010eb87836 */ /* 0x000fe20000000000 */
[----:B------:R-:W-:Y:S05]  /*11250*/  YIELD ;  /* 0x0000000000007946 */ /* 0x000fea0003800000 */
[----:B------:R-:W-:-:S04]  /*11260*/  ISETP.NE.AND P4, PT, R184, 0x2, PT ;  /* 0x00000002b800780c */ /* 0x000fc80003f85270 */
[----:B------:R-:W-:Y:S02]  /*11270*/  SEL R7, RZ, 0x1, P4 ;  /* 0x00000001ff077807 */ /* 0x000fe40002000000 */
[----:B------:R-:W-:Y:S02]  /*11280*/  SEL R184, R184, RZ, P4 ;  /* 0x000000ffb8b87207 */ /* 0x000fe40002000000 */
[----:B------:R-:W-:Y:S01]  /*11290*/  LOP3.LUT R186, R6, R7, RZ, 0x3c, !PT ;  /* 0x0000000706ba7212 */ /* 0x000fe200078e3cff */
[----:B------:R-:W-:Y:S06]  /*112a0*/  @P3 BRA `(.L_x_2705) ;  /* 0x0000000000303947 */ /* 0x000fec0003800000 */
[----:B------:R-:W-:Y:S05]  /*112b0*/  @!P0 BRA `(.L_x_2706) ;  /* 0x0000000000048947 */ /* 0x000fea0003800000 */
[----:B------:R-:W-:Y:S01]  /*112c0*/  BPT.TRAP 0x1 ;  /* 0x000000040000795c */ /* 0x000fe20000300000 */
.L_x_2706:
[----:B------:R-:W-:Y:S01]  /*112d0*/  IMAD R0, R184, 0x8, R2 ;  /* 0x00000008b8007824 */ /* 0x000fe200078e0202 */
[----:B------:R-:W-:-:S04]  /*112e0*/  SHF.L.U32 R7, R186, 0x1f, RZ ;  /* 0x0000001fba077819 */ /* 0x000fc800000006ff */
[----:B------:R0:W1:Y:S01]  /*112f0*/  SYNCS.PHASECHK.TRANS64.TRYWAIT P4, [R0+URZ+0x28830], R7 ;  /* 0x02883007000075a7 */ /* 0x000062000808017f */
[----:B------:R-:W-:Y:S05]  /*11300*/  @!P0 BRA `(.L_x_2707) ;  /* 0x0000000000048947 */ /* 0x000fea0003800000 */
[----:B------:R-:W-:Y:S01]  /*11310*/  BPT.TRAP 0x1 ;  /* 0x000000040000795c */ /* 0x000fe20000300000 */
.L_x_2707:
[----:B------:R-:W-:Y:S04]  /*11320*/  BSSY B0, `(.L_x_2705) ;  /* 0x0000004000007945 */ /* 0x000fe80003800000 */
[----:B-1----:R-:W-:Y:S05]  /*11330*/  @P4 BRA `(.L_x_2708) ;  /* 0x0000000000084947 */ /* 0x002fea0003800000 */
[----:B------:R-:W1:Y:S02]  /*11340*/  SYNCS.PHASECHK.TRANS64.TRYWAIT P4, [R0+URZ+0x28830], R7 ;  /* 0x02883007000075a7 */ /* 0x000e64000808017f */
[----:B-1----:R-:W-:Y:S05]  /*11350*/  @!P4 BRA `(.L_x_2709) ;  /* 0x0000011c00e0c947 */ /* 0x002fea0003800000 */
.L_x_2708:
[----:B------:R-:W-:Y:S05]  /*11360*/  BSYNC B0 ;  /* 0x0000000000007941 */ /* 0x000fea0003800000 */
.L_x_2705:
        /* <DEDUP_REMOVED lines=60> */
.L_x_2711:
[----:B------:R-:W-:Y:S01]  /*11730*/  SHF.L.U32 R0, R6, 0x1f, RZ ;  /* 0x0000001f06007819 */ /* 0x000fe200000006ff */
[----:B------:R-:W-:-:S04]  /*11740*/  IMAD R6, R14, 0x8, R2 ;  /* 0x000000080e067824 */ /* 0x000fc800078e0202 */
[----:B------:R0:W1:Y:S01]  /*11750*/  SYNCS.PHASECHK.TRANS64.TRYWAIT P3, [R6+URZ+0x28850], R0 ;  /* 0x02885000060075a7 */ /* 0x000062000806017f */
[----:B------:R-:W-:Y:S05]  /*11760*/  @!P0 BRA `(.L_x_2712) ;  /* 0x0000000000048947 */ /* 0x000fea0003800000 */
[----:B------:R-:W-:Y:S01]  /*11770*/  BPT.TRAP 0x1 ;  /* 0x000000040000795c */ /* 0x000fe20000300000 */
.L_x_2712:
[----:B-1----:R-:W-:Y:S05]  /*11780*/  @P3 BRA `(.L_x_2710) ;  /* 0x0000000000083947 */ /* 0x002fea0003800000 */
[----:B------:R-:W1:Y:S02]  /*11790*/  SYNCS.PHASECHK.TRANS64.TRYWAIT P3, [R6+URZ+0x28850], R0 ;  /* 0x02885000060075a7 */ /* 0x000e64000806017f */
[----:B-1----:R-:W-:Y:S05]  /*117a0*/  @!P3 BRA `(.L_x_2713) ;  /* 0x0000011800e0b947 */ /* 0x002fea0003800000 */
.L_x_2710:
[----:B01----:R-:W-:Y:S01]  /*117b0*/  VIADD R0, R2, 0x400 ;  /* 0x0000040002007836 */ /* 0x003fe20000000000 */
[----:B------:R-:W-:Y:S05]  /*117c0*/  WARPSYNC.ALL ;  /* 0x0000000000007948 */ /* 0x000fea0003800000 */
[----:B------:R-:W-:Y:S01]  /*117d0*/  SHF.R.U32.HI R0, RZ, 0x4, R0 ;  /* 0x00000004ff007819 */ /* 0x000fe20000011600 */
[----:B------:R-:W-:Y:S01]  /*117e0*/  IMAD.MOV.U32 R7, RZ, RZ, 0x40000040 ;  /* 0x40000040ff077424 */ /* 0x000fe200078e00ff */
[----:B------:R-:W-:Y:S01]  /*117f0*/  WARPGROUP.ARRIVE ;  /* 0x00000000000079c5 */ /* 0x000fe20000000000 */
[----:B------:R-:W-:Y:S01]  /*11800*/  IMAD.MOV.U32 R9, RZ, RZ, 0x40000040 ;  /* 0x40000040ff097424 */ /* 0x000fe200078e00ff */
[----:B------:R-:W-:-:S02]  /*11810*/  LOP3.LUT R0, R0, 0x3fff, RZ, 0xc0, !PT ;  /* 0x00003fff00007812 */ /* 0x000fc400078ec0ff */
[----:B------:R-:W-:Y:S02]  /*11820*/  R2UR UR7, R7 ;  /* 0x00000000070772ca */ /* 0x000fe400000e0000 */
[----:B------:R-:W-:Y:S01]  /*11830*/  LOP3.LUT R0, R0, 0x4000000, RZ, 0xfc, !PT ;  /* 0x0400000000007812 */ /* 0x000fe200078efcff */
[----:B------:R-:W0:Y:S04]  /*11840*/  @P2 LDC R7, c[0x0][0x450] ;  /* 0x00011400ff072b82 */ /* 0x000e280000000800 */
[C---:B------:R-:W-:Y:S02]  /*11850*/  IMAD R6, R14.reuse, 0x800, R0 ;  /* 0x000008000e067824 */ /* 0x040fe400078e0200 */
[----:B------:R-:W-:Y:S02]  /*11860*/  @!P1 IMAD R14, R14, 0x8, R2 ;  /* 0x000000080e0e9824 */ /* 0x000fe400078e0202 */
[C---:B------:R-:W-:Y:S01]  /*11870*/  VIADD R8, R6.reuse, 0x80 ;  /* 0x0000008006087836 */ /* 0x040fe20000000000 */
[----:B------:R-:W-:Y:S01]  /*11880*/  R2UR UR6, R6 ;  /* 0x00000000060672ca */ /* 0x000fe200000e0000 */
[----:B------:R-:W1:Y:S01]  /*11890*/  @P2 LDC R0, c[0x0][0x44c] ;  /* 0x00011300ff002b82 */ /* 0x000e620000000800 */
[----:B------:R-:W-:-:S05]  /*118a0*/  @!P1 VIADD R14, R14, 0x28860 ;  /* 0x000288600e0e9836 */ /* 0x000fca0000000000 */
[----:B------:R-:W-:-:S06]  /*118b0*/  @!P1 PRMT R14, RZ, 0x654, R14 ;  /* 0x00000654ff0e9816 */ /* 0x000fcc000000000e */
        /* <DEDUP_REMOVED lines=23> */
[----:B------:R-:W-:Y:S01]  /*11a30*/  IMAD.IADD R8, R204, 0x1, R190 ;  /* 0x00000001cc087824 */ /* 0x000fe200078e02be */
[----:B------:R-:W-:-:S03]  /*11a40*/  R2UR UR7, R9 ;  /* 0x00000000090772ca */ /* 0x000fc600000e0000 */
[----:B-1----:R-:W-:-:S04]  /*11a50*/  @P2 IMAD.HI.U32 R9, R8, R0, RZ ;  /* 0x0000000008092227 */ /* 0x002fc800078e00ff */
[----:B------:R-:W-:Y:S01]  /*11a60*/  IMAD.MOV.U32 R0, RZ, RZ, R8 ;  /* 0x000000ffff007224 */ /* 0x000fe200078e0008 */
[----:B0-----:R-:W-:Y:S01]  /*11a70*/  @P2 SHF.R.U32.HI R0, RZ, R7, R9 ;  /* 0x00000007ff002219 */ /* 0x001fe20000011609 */
[----:B------:R-:W-:Y:S02]  /*11a80*/  IMAD.MOV.U32 R8, RZ, RZ, -0x80 ;  /* 0xffffff80ff087424 */ /* 0x000fe400078e00ff */
[----:B------:R-:W-:Y:S02]  /*11a90*/  IMAD.MOV.U32 R9, RZ, RZ, 0x40000040 ;  /* 0x40000040ff097424 */ /* 0x000fe400078e00ff */
[----:B------:R-:W0:Y:S01]  /*11aa0*/  SHFL.IDX PT, R7, R0, RZ, 0x1c1f ;  /* 0x001c1fff00077589 */ /* 0x000e2200000e0000 */
[----:B------:R-:W-:-:S05]  /*11ab0*/  IMAD R8, R10, R8, 0x1 ;  /* 0x000000010a087424 */ /* 0x000fca00078e0208 */
[----:B------:R-:W-:-:S05]  /*11ac0*/  IADD3 R8, R193, R8, -R197 ;  /* 0x00000008c1087210 */ /* 0x000fca0007ffe8c5 */
[----:B------:R-:W-:-:S04]  /*11ad0*/  IMAD.IADD R15, R8, 0x1, -R192 ;  /* 0x00000001080f7824 */ /* 0x000fc800078e0ac0 */
[----:B0-----:R-:W-:-:S05]  /*11ae0*/  IMAD.IADD R7, R15, 0x1, R7 ;  /* 0x000000010f077824 */ /* 0x001fca00078e0207 */
        /* <DEDUP_REMOVED lines=48> */
[----:B------:R-:W-:Y:S01]  /*11df0*/  ISETP.GT.AND P4, PT, R7, 0x41, PT ;  /* 0x000000410700780c */ /* 0x000fe20003f84270 */
[----:B------:R-:W-:Y:S02]  /*11e00*/  WARPGROUP.DEPBAR.LE gsb0, 0x0 ;  /* 0x00008000000079c5 */ /* 0x000fe40000010000 */
[----:B------:R-:W-:Y:S01]  /*11e10*/  FSEL R56, R56, -INF , P3 ;  /* 0xff80000038387808 */ /* 0x000fe20001800000 */
[----:B------:R-:W-:Y:S01]  /*11e20*/  WARPGROUP.ARRIVE ;  /* 0x00000000000079c5 */ /* 0x000fe20000000000 */
[----:B------:R-:W-:Y:S02]  /*11e30*/  FMNMX.FTZ R8, R53, R8, !PT ;  /* 0x0000000835087209 */ /* 0x000fe40007810000 */
[----:B------:R-:W-:Y:S02]  /*11e40*/  ISETP.GT.AND P3, PT, R7, 0x48, PT ;  /* 0x000000480700780c */ /* 0x000fe40003f64270 */
[----:B------:R-:W-:Y:S01]  /*11e50*/  FSEL R57, R57, -INF , P4 ;  /* 0xff80000039397808 */ /* 0x000fe20002000000 */
[----:B------:R-:W-:Y:S01]  /*11e60*/  HGMMA.64x128x16.F32.BF16 R88, R152, gdesc[UR4].tnspB, R88, gsb0 ;  /* 0x41e0000498587df0 */ /* 0x000fe20008001858 */
        /* <DEDUP_REMOVED lines=40> */
[----:B------:R-:W-:Y:S02]  /*120f0*/  FSEL R85, R85, -INF , P4 ;  /* 0xff80000055557808 */ /* 0x000fe40002000000 */
[----:B------:R-:W-:Y:S02]  /*12100*/  FMNMX.FTZ R7, R84, R8, !PT ;  /* 0x0000000854077209 */ /* 0x000fe40007810000 */
[----:B------:R-:W-:-:S02]  /*12110*/  R2UR UR7, R9 ;  /* 0x00000000090772ca */ /* 0x000fc400000e0000 */
[----:B------:R-:W-:-:S05]  /*12120*/  FMNMX.FTZ R7, R85, R7, !PT ;  /* 0x0000000755077209 */ /* 0x000fca0007810000 */
[----:B------:R-:W0:Y:S02]  /*12130*/  SHFL.BFLY PT, R8, R7, 0x2, 0x1f ;  /* 0x0c401f0007087f89 */ /* 0x000e2400000e0000 */
[----:B0-----:R-:W-:Y:S01]  /*12140*/  FMNMX.FTZ R7, R7, R8, !PT ;  /* 0x0000000807077209 */ /* 0x001fe20007810000 */
[----:B------:R-:W-:-:S04]  /*12150*/  VIADD R8, R6, 0x280 ;  /* 0x0000028006087836 */ /* 0x000fc80000000000 */
[----:B------:R-:W0:Y:S01]  /*12160*/  SHFL.BFLY PT, R20, R7, 0x1, 0x1f ;  /* 0x0c201f0007147f89 */ /* 0x000e2200000e0000 */
[----:B------:R-:W-:-:S03]  /*12170*/  R2UR UR6, R8 ;  /* 0x00000000080672ca */ /* 0x000fc600000e0000 */
[----:B------:R1:W2:Y:S02]  /*12180*/  SHFL.IDX PT, R8, R0, 0x1, 0x1c1f ;  /* 0x003c1f0000087f89 */ /* 0x0002a400000e0000 */
[----:B-1----:R-:W-:Y:S01]  /*12190*/  IMAD.U32 R0, RZ, RZ, UR47 ;  /* 0x0000002fff007e24 */ /* 0x002fe2000f8e00ff */
[----:B------:R-:W-:Y:S02]  /*121a0*/  WARPGROUP.DEPBAR.LE gsb0, 0x0 ;  /* 0x00008000000079c5 */ /* 0x000fe40000010000 */
[----:B------:R-:W-:Y:S01]  /*121b0*/  WARPGROUP.ARRIVE ;  /* 0x00000000000079c5 */ /* 0x000fe20000000000 */
[----:B0-----:R-:W-:-:S05]  /*121c0*/  FMNMX.FTZ R7, R7, R20, !PT ;  /* 0x0000001407077209 */ /* 0x001fca0007810000 */
[----:B------:R-:W0:Y:S01]  /*121d0*/  S2R R155, SR_TID.X ;  /* 0x00000000009b7919 */ /* 0x000e220000002100 */
[----:B--2---:R-:W-:Y:S01]  /*121e0*/  IMAD.IADD R8, R15, 0x1, R8 ;  /* 0x000000010f087824 */ /* 0x004fe200078e0208 */
[----:B------:R-:W-:Y:S01]  /*121f0*/  HGMMA.64x128x16.F32.BF16 R88, R156, gdesc[UR4].tnspB, R88, gsb0 ;  /* 0x41e000049c587df0 */ /* 0x000fe20008001858 */
[C---:B------:R-:W-:Y:S01]  /*12200*/  FMUL.FTZ R9, R7.reuse, R0 ;  /* 0x0000000007097220 */ /* 0x040fe20000410000 */
[----:B------:R-:W-:Y:S02]  /*12210*/  FSETP.NEU.FTZ.AND P3, PT, R7, -INF , PT ;  /* 0xff8000000700780b */ /* 0x000fe40003f7d000 */
[C---:B------:R-:W-:Y:S02]  /*12220*/  ISETP.GT.AND P5, PT, R8.reuse, RZ, PT ;  /* 0x000000ff0800720c */ /* 0x040fe40003fa4270 */
[----:B------:R-:W-:Y:S02]  /*12230*/  ISETP.GT.AND P4, PT, R8, 0x1, PT ;  /* 0x000000010800780c */ /* 0x000fe40003f84270 */
[----:B------:R-:W-:-:S02]  /*12240*/  FSEL R26, R26, -INF , P5 ;  /* 0xff8000001a1a7808 */ /* 0x000fc40002800000 */
        /* <DEDUP_REMOVED lines=92> */
[----:B------:R-:W-:Y:S02]  /*12810*/  FSEL R87, R87, -INF , P4 ;  /* 0xff80000057577808 */ /* 0x000fe40002000000 */
[----:B------:R-:W-:Y:S02]  /*12820*/  FMNMX.FTZ R8, R86, R20, !PT ;  /* 0x0000001456087209 */ /* 0x000fe40007810000 */
[----:B------:R-:W-:Y:S02]  /*12830*/  FSEL R9, R9, RZ, P3 ;  /* 0x000000ff09097208 */ /* 0x000fe40001800000 */
[----:B------:R-:W-:Y:S02]  /*12840*/  FMNMX.FTZ R8, R87, R8, !PT ;  /* 0x0000000857087209 */ /* 0x000fe40007810000 */
[----:B0-----:R-:W-:Y:S01]  /*12850*/  SHF.R.U32.HI R155, RZ, 0x7, R155 ;  /* 0x00000007ff9b7819 */ /* 0x001fe2000001169b */
[-CC-:B------:R-:W-:Y:S01]  /*12860*/  FFMA.FTZ R180, R24, R0.reuse, -R9.reuse ;  /* 0x0000000018b47223 */ /* 0x180fe20000010809 */
[-CC-:B------:R-:W-:Y:S01]  /*12870*/  FFMA.FTZ R24, R29, R0.reuse, -R9.reuse ;  /* 0x000000001d187223 */ /* 0x180fe20000010809 */
[----:B------:R-:W0:Y:S01]  /*12880*/  SHFL.BFLY PT, R20, R8, 0x2, 0x1f ;  /* 0x0c401f0008147f89 */ /* 0x000e2200000e0000 */
        /* <DEDUP_REMOVED lines=20> */
[-CC-:B-1----:R-:W-:Y:S01]  /*129d0*/  FFMA.FTZ R25, R33, R0.reuse, -R9.reuse ;  /* 0x0000000021197223 */ /* 0x182fe20000010809 */
[-CC-:B------:R-:W-:Y:S01]  /*129e0*/  FFMA.FTZ R33, R49, R0.reuse, -R9.reuse ;  /* 0x0000000031217223 */ /* 0x180fe20000010809 */
[----:B------:R-:W-:Y:S01]  /*129f0*/  FFMA.FTZ R44, R65, R0, -R9 ;  /* 0x00000000412c7223 */ /* 0x000fe20000010809 */
[----:B0-----:R-:W-:Y:S01]  /*12a00*/  FMNMX.FTZ R8, R8, R20, !PT ;  /* 0x0000001408087209 */ /* 0x001fe20007810000 */
[----:B------:R-:W-:-:S02]  /*12a10*/  VIADD R20, R6, 0x300 ;  /* 0x0000030006147836 */ /* 0x000fc40000000000 */
[-CC-:B------:R-:W-:Y:S01]  /*12a20*/  FFMA.FTZ R158, R68, R0.reuse, -R9.reuse ;  /* 0x00000000449e7223 */ /* 0x180fe20000010809 */
[-CC-:B------:R-:W-:Y:S01]  /*12a30*/  FFMA.FTZ R45, R69, R0.reuse, -R9.reuse ;  /* 0x00000000452d7223 */ /* 0x180fe20000010809 */
[----:B------:R-:W-:Y:S01]  /*12a40*/  MUFU.EX2 R24, R24 ;  /* 0x0000001800187308 */ /* 0x000fe20000000800 */
[----:B------:R-:W0:Y:S01]  /*12a50*/  SHFL.BFLY PT, R21, R8, 0x1, 0x1f ;  /* 0x0c201f0008157f89 */ /* 0x000e2200000e0000 */
[----:B------:R-:W-:Y:S01]  /*12a60*/  R2UR UR6, R20 ;  /* 0x00000000140672ca */ /* 0x000fe200000e0000 */
[----:B------:R-:W-:Y:S02]  /*12a70*/  VIADD R20, R6, 0x380 ;  /* 0x0000038006147836 */ /* 0x000fe40000000000 */
        /* <DEDUP_REMOVED lines=8> */
[----:B------:R-:W-:-:S04]  /*12b00*/  FFMA.FTZ R9, R85, R0, -R9 ;  /* 0x0000000055097223 */ /* 0x000fc80000010809 */
[----:B------:R-:W-:Y:S08]  /*12b10*/  MUFU.EX2 R25, R25 ;  /* 0x0000001900197308 */ /* 0x000ff00000000800 */
[----:B------:R-:W-:Y:S01]  /*12b20*/  MUFU.EX2 R178, R178 ;  /* 0x000000b200b27308 */ /* 0x000fe20000000800 */
[----:B0-----:R-:W-:Y:S01]  /*12b30*/  FMNMX.FTZ R8, R8, R21, !PT ;  /* 0x0000001508087209 */ /* 0x001fe20007810000 */
[----:B------:R-:W-:-:S03]  /*12b40*/  IMAD.MOV.U32 R21, RZ, RZ, 0x40000040 ;  /* 0x40000040ff157424 */ /* 0x000fc600078e00ff */
[C---:B------:R-:W-:Y:S01]  /*12b50*/  FSETP.NEU.FTZ.AND P4, PT, R8.reuse, -INF , PT ;  /* 0xff8000000800780b */ /* 0x040fe20003f9d000 */
[----:B------:R-:W-:Y:S01]  /*12b60*/  FMUL.FTZ R61, R8, R0 ;  /* 0x00000000083d7220 */ /* 0x000fe20000410000 */
[----:B------:R-:W-:Y:S01]  /*12b70*/  R2UR UR7, R21 ;  /* 0x00000000150772ca */ /* 0x000fe200000e0000 */
[----:B------:R-:W-:Y:S01]  /*12b80*/  IMAD.MOV.U32 R21, RZ, RZ, 0x40000040 ;  /* 0x40000040ff157424 */ /* 0x000fe200078e00ff */
[----:B------:R-:W-:Y:S02]  /*12b90*/  MUFU.EX2 R28, R28 ;  /* 0x0000001c001c7308 */ /* 0x000fe40000000800 */
[----:B------:R-:W-:-:S05]  /*12ba0*/  FSEL R61, R61, RZ, P4 ;  /* 0x000000ff3d3d7208 */ /* 0x000fca0002000000 */
[-CC-:B------:R-:W-:Y:S01]  /*12bb0*/  FFMA.FTZ R177, R34, R0.reuse, -R61.reuse ;  /* 0x0000000022b17223 */ /* 0x180fe2000001083d */
[-CC-:B------:R-:W-:Y:S01]  /*12bc0*/  FFMA.FTZ R173, R42, R0.reuse, -R61.reuse ;  /* 0x000000002aad7223 */ /* 0x180fe2000001083d */
[-CC-:B------:R-:W-:Y:S01]  /*12bd0*/  FFMA.FTZ R34, R43, R0.reuse, -R61.reuse ;  /* 0x000000002b227223 */ /* 0x180fe2000001083d */
[----:B------:R-:W-:Y:S01]  /*12be0*/  FSEL R42, R7, RZ, P3 ;  /* 0x000000ff072a7208 */ /* 0x000fe20001800000 */
[----:B------:R-:W-:Y:S01]  /*12bf0*/  HGMMA.64x128x16.F32.BF16 R88, R160, gdesc[UR4].tnspB, R88, gsb0 ;  /* 0x41e00004a0587df0 */ /* 0x000fe20008001858 */
[----:B------:R-:W-:Y:S01]  /*12c00*/  R2UR UR6, R20 ;  /* 0x00000000140672ca */ /* 0x000fe200000e0000 */
[-C--:B------:R-:W-:Y:S01]  /*12c10*/  FFMA.FTZ R181, R26, R0.reuse, -R61 ;  /* 0x000000001ab57223 */ /* 0x080fe2000001083d */
[----:B------:R-:W-:Y:S01]  /*12c20*/  R2UR UR7, R21 ;  /* 0x00000000150772ca */ /* 0x000fe200000e0000 */
[----:B------:R-:W-:Y:S01]  /*12c30*/  FADD.FTZ R11, -R42, R11 ;  /* 0x0000000b2a0b7221 */ /* 0x000fe20000010100 */
[----:B------:R-:W-:Y:S01]  /*12c40*/  FSEL R43, R8, RZ, P4 ;  /* 0x000000ff082b7208 */ /* 0x000fe20002000000 */
[-CC-:B------:R-:W-:Y:S01]  /*12c50*/  FFMA.FTZ R26, R27, R0.reuse, -R61.reuse ;  /* 0x000000001b1a7223 */ /* 0x180fe2000001083d */
[-CC-:B------:R-:W-:Y:S01]  /*12c60*/  FFMA.FTZ R183, R30, R0.reuse, -R61.reuse ;  /* 0x000000001eb77223 */ /* 0x180fe2000001083d */
[-C--:B------:R-:W-:Y:S01]  /*12c70*/  FMUL.FTZ R6, R11, R0.reuse ;  /* 0x000000000b067220 */ /* 0x080fe20000410000 */
[----:B------:R-:W-:Y:S01]  /*12c80*/  MUFU.EX2 R181, R181 ;  /* 0x000000b500b57308 */ /* 0x000fe20000000800 */
[----:B------:R-:W-:Y:S01]  /*12c90*/  FADD.FTZ R43, -R43, R12 ;  /* 0x0000000c2b2b7221 */ /* 0x000fe20000010100 */
[-CC-:B------:R-:W-:Y:S01]  /*12ca0*/  FFMA.FTZ R27, R31, R0.reuse, -R61.reuse ;  /* 0x000000001f1b7223 */ /* 0x180fe2000001083d */
[----:B------:R-:W-:Y:S01]  /*12cb0*/  @!P1 IMAD R12, R184, 0x8, R2 ;  /* 0x00000008b80c9824 */ /* 0x000fe200078e0202 */
[----:B------:R-:W-:Y:S01]  /*12cc0*/  IADD3 R20, -R155, 0xb, RZ ;  /* 0x0000000b9b147810 */ /* 0x000fe20007ffe1ff */
[-C--:B------:R-:W-:Y:S01]  /*12cd0*/  FMUL.FTZ R11, R43, R0.reuse ;  /* 0x000000002b0b7220 */ /* 0x080fe20000410000 */
        /* <DEDUP_REMOVED lines=20> */
[----:B------:R-:W-:Y:S01]  /*12e20*/  F2FP.BF16.F32.PACK_AB R180, R15, R180 ;  /* 0x000000b40fb4723e */ /* 0x000fe200000010ff */
[-CC-:B------:R-:W-:Y:S01]  /*12e30*/  FFMA.FTZ R75, R75, R0.reuse, -R61.reuse ;  /* 0x000000004b4b7223 */ /* 0x180fe2000001083d */
[-CC-:B------:R-:W-:Y:S01]  /*12e40*/  FFMA.FTZ R78, R78, R0.reuse, -R61.reuse ;  /* 0x000000004e4e7223 */ /* 0x180fe2000001083d */
[-CC-:B------:R-:W-:Y:S01]  /*12e50*/  FFMA.FTZ R79, R79, R0.reuse, -R61.reuse ;  /* 0x000000004f4f7223 */ /* 0x180fe2000001083d */
[-CC-:B------:R-:W-:Y:S01]  /*12e60*/  FFMA.FTZ R82, R82, R0.reuse, -R61.reuse ;  /* 0x0000000052527223 */ /* 0x180fe2000001083d */
[-C--:B------:R-:W-:Y:S01]  /*12e70*/  FFMA.FTZ R83, R83, R0.reuse, -R61 ;  /* 0x0000000053537223 */ /* 0x080fe2000001083d */
[----:B------:R-:W0:Y:S01]  /*12e80*/  MUFU.EX2 R183, R183 ;  /* 0x000000b700b77308 */ /* 0x000e220000000800 */
[----:B-1----:R-:W-:Y:S01]  /*12e90*/  FFMA.FTZ R3, R11, R3, R181 ;  /* 0x000000030b037223 */ /* 0x002fe200000100b5 */
[----:B------:R-:W-:Y:S01]  /*12ea0*/  FFMA.FTZ R86, R86, R0, -R61 ;  /* 0x0000000056567223 */ /* 0x000fe2000001083d */
[C---:B------:R-:W-:Y:S01]  /*12eb0*/  ISETP.GT.AND P3, PT, R10.reuse, R13, PT ;  /* 0x0000000d0a00720c */ /* 0x040fe20003f64270 */
[----:B------:R-:W-:-:S04]  /*12ec0*/  VIADD R10, R10, 0xffffffff ;  /* 0xffffffff0a0a7836 */ /* 0x000fc80000000000 */
[----:B------:R-:W1:Y:S01]  /*12ed0*/  MUFU.EX2 R27, R27 ;  /* 0x0000001b001b7308 */ /* 0x000e620000000800 */
[----:B--2---:R-:W-:-:S07]  /*12ee0*/  F2FP.BF16.F32.PACK_AB R181, R26, R181 ;  /* 0x000000b51ab5723e */ /* 0x004fce00000010ff */
        /* <DEDUP_REMOVED lines=12> */
[----:B------:R-:W-:-:S05]  /*12fb0*/  WARPGROUP.ARRIVE ;  /* 0x00000000000079c5 */ /* 0x000fca0000000000 */
[----:B------:R-:W5:Y:S01]  /*12fc0*/  MUFU.EX2 R35, R35 ;  /* 0x0000002300237308 */ /* 0x000f620000000800 */
[----:B------:R-:W-:Y:S01]  /*12fd0*/  FFMA.FTZ R161, R74, R0, -R61 ;  /* 0x000000004aa17223 */ /* 0x000fe2000001083d */
[----:B------:R-:W-:Y:S06]  /*12fe0*/  HGMMA.64x128x16.F32.BF16 R88, R164, gdesc[UR4].tnspB, R88, gsb0 ;  /* 0x41e00004a4587df0 */ /* 0x000fec0008001858 */
        /* <DEDUP_REMOVED lines=10> */
[----:B------:R-:W-:Y:S08]  /*13090*/  MUFU.EX2 R40, R40 ;  /* 0x0000002800287308 */ /* 0x000ff00000000800 */
[----:B------:R-:W5:Y:S08]  /*130a0*/  MUFU.EX2 R12, R59 ;  /* 0x0000003b000c7308 */ /* 0x000f700000000800 */
[----:B------:R-:W5:Y:S08]  /*130b0*/  MUFU.EX2 R154, R154 ;  /* 0x0000009a009a7308 */ /* 0x000f700000000800 */
[----:B------:R-:W5:Y:S08]  /*130c0*/  MUFU.EX2 R155, R155 ;  /* 0x0000009b009b7308 */ /* 0x000f700000000800 */
[----:B------:R-:W-:Y:S08]  /*130d0*/  MUFU.EX2 R41, R41 ;  /* 0x0000002900297308 */ /* 0x000ff00000000800 */
[----:B------:R-:W-:Y:S08]  /*130e0*/  MUFU.EX2 R156, R156 ;  /* 0x0000009c009c7308 */ /* 0x000ff00000000800 */
[----:B------:R-:W-:Y:S08]  /*130f0*/  MUFU.EX2 R157, R157 ;  /* 0x0000009d009d7308 */ /* 0x000ff00000000800 */
[----:B------:R-:W-:Y:S01]  /*13100*/  MUFU.EX2 R44, R44 ;  /* 0x0000002c002c7308 */ /* 0x000fe20000000800 */
[----:B------:R-:W-:-:S02]  /*13110*/  WARPGROUP.DEPBAR.LE gsb0, 0x0 ;  /* 0x00008000000079c5 */ /* 0x000fc40000010000 */
        /* <DEDUP_REMOVED lines=9> */
[----:B0-----:R-:W-:Y:S01]  /*131b0*/  FADD.FTZ R21, R15, R4 ;  /* 0x000000040f157221 */ /* 0x001fe20000010000 */
[----:B------:R-:W-:Y:S01]  /*131c0*/  FADD.FTZ R4, R26, R3 ;  /* 0x000000031a047221 */ /* 0x000fe20000010000 */
[----:B------:R0:W-:Y:S01]  /*131d0*/  @!P1 SYNCS.ARRIVE.TRANS64.RED.A1T0 RZ, [R14+URZ], RZ ;  /* 0x000000ff0eff99a7 */ /* 0x0001e2000810043f */
[----:B------:R-:W-:Y:S01]  /*131e0*/  FFMA.FTZ R3, R63, R0, -R61 ;  /* 0x000000003f037223 */ /* 0x000fe2000001083d */
[----:B------:R-:W-:Y:S01]  /*131f0*/  FADD.FTZ R21, R182, R21 ;  /* 0x00000015b6157221 */ /* 0x000fe20000010000 */
[----:B------:R-:W-:Y:S01]  /*13200*/  FADD.FTZ R4, R183, R4 ;  /* 0x00000004b7047221 */ /* 0x000fe20000010000 */
[C---:B------:R-:W-:Y:S01]  /*13210*/  F2FP.BF16.F32.PACK_AB R182, R24.reuse, R182 ;  /* 0x000000b618b6723e */ /* 0x040fe200000010ff */
[----:B------:R-:W-:Y:S01]  /*13220*/  MUFU.EX2 R159, R159 ;  /* 0x0000009f009f7308 */ /* 0x000fe20000000800 */
[----:B------:R-:W-:Y:S01]  /*13230*/  FADD.FTZ R21, R24, R21 ;  /* 0x0000001518157221 */ /* 0x000fe20000010000 */
[----:B-1----:R-:W-:Y:S01]  /*13240*/  FADD.FTZ R4, R27, R4 ;  /* 0x000000041b047221 */ /* 0x002fe20000010000 */
[-C--:B------:R-:W-:Y:S01]  /*13250*/  FMUL.FTZ R100, R100, R6.reuse ;  /* 0x0000000664647220 */ /* 0x080fe20000410000 */
[----:B------:R-:W-:Y:S01]  /*13260*/  FMUL.FTZ R101, R101, R6 ;  /* 0x0000000665657220 */ /* 0x000fe20000410000 */
[----:B0-----:R-:W-:Y:S01]  /*13270*/  FADD.FTZ R14, R176, R21 ;  /* 0x00000015b00e7221 */ /* 0x001fe20000010000 */
[----:B--2---:R-:W-:Y:S01]  /*13280*/  FADD.FTZ R21, R177, R4 ;  /* 0x00000004b1157221 */ /* 0x004fe20000010000 */
[----:B------:R-:W-:Y:S01]  /*13290*/  FFMA.FTZ R4, R67, R0, -R61 ;  /* 0x0000000043047223 */ /* 0x000fe2000001083d */
[----:B------:R-:W0:Y:S01]  /*132a0*/  MUFU.EX2 R3, R3 ;  /* 0x0000000300037308 */ /* 0x000e220000000800 */
[C---:B------:R-:W-:Y:S01]  /*132b0*/  FADD.FTZ R43, R25.reuse, R14 ;  /* 0x0000000e192b7221 */ /* 0x040fe20000010000 */
[----:B---3--:R-:W-:Y:S01]  /*132c0*/  FADD.FTZ R20, R30, R21 ;  /* 0x000000151e147221 */ /* 0x008fe20000010000 */
[----:B------:R-:W-:Y:S01]  /*132d0*/  F2FP.BF16.F32.PACK_AB R176, R25, R176 ;  /* 0x000000b019b0723e */ /* 0x000fe200000010ff */
[-C--:B------:R-:W-:Y:S01]  /*132e0*/  FFMA.FTZ R14, R71, R0.reuse, -R61 ;  /* 0x00000000470e7223 */ /* 0x080fe2000001083d */
[----:B------:R-:W-:Y:S01]  /*132f0*/  FADD.FTZ R43, R178, R43 ;  /* 0x0000002bb22b7221 */ /* 0x000fe20000010000 */
[----:B----4-:R-:W-:Y:S01]  /*13300*/  FADD.FTZ R20, R179, R20 ;  /* 0x00000014b3147221 */ /* 0x010fe20000010000 */
[----:B------:R-:W-:Y:S01]  /*13310*/  FFMA.FTZ R61, R87, R0, -R61 ;  /* 0x00000000573d7223 */ /* 0x000fe2000001083d */
[----:B------:R-:W1:Y:S01]  /*13320*/  MUFU.EX2 R4, R4 ;  /* 0x0000000400047308 */ /* 0x000e620000000800 */
[----:B------:R-:W-:Y:S01]  /*13330*/  FADD.FTZ R43, R28, R43 ;  /* 0x0000002b1c2b7221 */ /* 0x000fe20000010000 */
[----:B-----5:R-:W-:Y:S01]  /*13340*/  FADD.FTZ R20, R31, R20 ;  /* 0x000000141f147221 */ /* 0x020fe20000010000 */
        /* <DEDUP_REMOVED lines=36> */
[----:B------:R-:W-:Y:S01]  /*13590*/  F2FP.BF16.F32.PACK_AB R153, R12, R153 ;  /* 0x000000990c99723e */ /* 0x000fe200000010ff */
[----:B------:R-:W5:Y:S01]  /*135a0*/  MUFU.EX2 R48, R48 ;  /* 0x0000003000307308 */ /* 0x000f620000000800 */
[----:B------:R-:W-:Y:S01]  /*135b0*/  FADD.FTZ R21, R40, R21 ;  /* 0x0000001528157221 */ /* 0x000fe20000010000 */
[----:B------:R-:W-:Y:S01]  /*135c0*/  FADD.FTZ R20, R12, R25 ;  /* 0x000000190c147221 */ /* 0x000fe20000010000 */
[-C--:B------:R-:W-:Y:S01]  /*135d0*/  FMUL.FTZ R132, R132, R6.reuse ;  /* 0x0000000684847220 */ /* 0x080fe20000410000 */
[-C--:B------:R-:W-:Y:S01]  /*135e0*/  FMUL.FTZ R133, R133, R6.reuse ;  /* 0x0000000685857220 */ /* 0x080fe20000410000 */
[----:B------:R-:W-:Y:S01]  /*135f0*/  FADD.FTZ R24, R154, R21 ;  /* 0x000000159a187221 */ /* 0x000fe20000010000 */
[----:B------:R-:W-:Y:S01]  /*13600*/  FADD.FTZ R20, R155, R20 ;  /* 0x000000149b147221 */ /* 0x000fe20000010000 */
[----:B0-----:R-:W-:Y:S01]  /*13610*/  F2FP.BF16.F32.PACK_AB R155, R3, R155 ;  /* 0x0000009b039b723e */ /* 0x001fe200000010ff */
[----:B------:R-:W0:Y:S01]  /*13620*/  MUFU.EX2 R15, R75 ;  /* 0x0000004b000f7308 */ /* 0x000e220000000800 */
[----:B------:R-:W-:Y:S01]  /*13630*/  FADD.FTZ R21, R41, R24 ;  /* 0x0000001829157221 */ /* 0x000fe20000010000 */
[----:B------:R-:W-:Y:S01]  /*13640*/  FADD.FTZ R20, R3, R20 ;  /* 0x0000001403147221 */ /* 0x000fe20000010000 */
[-C--:B------:R-:W-:Y:S01]  /*13650*/  FMUL.FTZ R136, R136, R6.reuse ;  /* 0x0000000688887220 */ /* 0x080fe20000410000 */
[-C--:B------:R-:W-:Y:S01]  /*13660*/  FMUL.FTZ R137, R137, R6.reuse ;  /* 0x0000000689897220 */ /* 0x080fe20000410000 */
[----:B------:R-:W-:Y:S01]  /*13670*/  FADD.FTZ R21, R156, R21 ;  /* 0x000000159c157221 */ /* 0x000fe20000010000 */
[----:B------:R-:W-:Y:S01]  /*13680*/  FADD.FTZ R25, R157, R20 ;  /* 0x000000149d197221 */ /* 0x000fe20000010000 */
[----:B-1----:R-:W-:Y:S01]  /*13690*/  F2FP.BF16.F32.PACK_AB R157, R4, R157 ;  /* 0x0000009d049d723e */ /* 0x002fe200000010ff */
[----:B------:R-:W1:Y:S01]  /*136a0*/  MUFU.EX2 R49, R49 ;  /* 0x0000003100317308 */ /* 0x000e620000000800 */
[----:B------:R-:W-:Y:S01]  /*136b0*/  FADD.FTZ R21, R44, R21 ;  /* 0x000000152c157221 */ /* 0x000fe20000010000 */
[----:B------:R-:W-:Y:S01]  /*136c0*/  FADD.FTZ R20, R4, R25 ;  /* 0x0000001904147221 */ /* 0x000fe20000010000 */
[-C--:B------:R-:W-:Y:S01]  /*136d0*/  FMUL.FTZ R140, R140, R6.reuse ;  /* 0x000000068c8c7220 */ /* 0x080fe20000410000 */
[-C--:B------:R-:W-:Y:S01]  /*136e0*/  FMUL.FTZ R141, R141, R6.reuse ;  /* 0x000000068d8d7220 */ /* 0x080fe20000410000 */
[----:B------:R-:W-:Y:S01]  /*136f0*/  FADD.FTZ R24, R158, R21 ;  /* 0x000000159e187221 */ /* 0x000fe20000010000 */
[----:B------:R-:W-:Y:S01]  /*13700*/  FADD.FTZ R21, R159, R20 ;  /* 0x000000149f157221 */ /* 0x000fe20000010000 */
[C---:B--2---:R-:W-:Y:S01]  /*13710*/  F2FP.BF16.F32.PACK_AB R159, R14.reuse, R159 ;  /* 0x0000009f0e9f723e */ /* 0x044fe200000010ff */
[----:B------:R-:W2:Y:S01]  /*13720*/  MUFU.EX2 R78, R78 ;  /* 0x0000004e004e7308 */ /* 0x000ea20000000800 */
[----:B------:R-:W-:Y:S01]  /*13730*/  FADD.FTZ R24, R45, R24 ;  /* 0x000000182d187221 */ /* 0x000fe20000010000 */
[----:B------:R-:W-:Y:S01]  /*13740*/  FADD.FTZ R20, R14, R21 ;  /* 0x000000150e147221 */ /* 0x000fe20000010000 */
[-C--:B------:R-:W-:Y:S01]  /*13750*/  FMUL.FTZ R144, R144, R6.reuse ;  /* 0x0000000690907220 */ /* 0x080fe20000410000 */
[-C--:B------:R-:W-:Y:S01]  /*13760*/  FMUL.FTZ R145, R145, R6.reuse ;  /* 0x0000000691917220 */ /* 0x080fe20000410000 */
[----:B---3--:R-:W-:Y:S01]  /*13770*/  FADD.FTZ R21, R37, R24 ;  /* 0x0000001825157221 */ /* 0x008fe20000010000 */
[----:B----4-:R-:W-:Y:S01]  /*13780*/  FADD.FTZ R20, R161, R20 ;  /* 0x00000014a1147221 */ /* 0x010fe20000010000 */
[-C--:B------:R-:W-:Y:S01]  /*13790*/  FMUL.FTZ R148, R148, R6.reuse ;  /* 0x0000000694947220 */ /* 0x080fe20000410000 */
[----:B------:R-:W3:Y:S01]  /*137a0*/  MUFU.EX2 R52, R52 ;  /* 0x0000003400347308 */ /* 0x000ee20000000800 */
[----:B-----5:R-:W-:Y:S01]  /*137b0*/  FADD.FTZ R12, R48, R21 ;  /* 0x00000015300c7221 */ /* 0x020fe20000010000 */
[----:B0-----:R-:W-:Y:S01]  /*137c0*/  FADD.FTZ R3, R15, R20 ;  /* 0x000000140f037221 */ /* 0x001fe20000010000 */
[----:B------:R-:W-:Y:S01]  /*137d0*/  FMUL.FTZ R149, R149, R6 ;  /* 0x0000000695957220 */ /* 0x000fe20000410000 */
[-C--:B------:R-:W-:Y:S01]  /*137e0*/  FMUL.FTZ R90, R90, R11.reuse ;  /* 0x0000000b5a5a7220 */ /* 0x080fe20000410000 */
[----:B-1----:R-:W-:Y:S01]  /*137f0*/  FADD.FTZ R21, R49, R12 ;  /* 0x0000000c31157221 */ /* 0x002fe20000010000 */
        /* <DEDUP_REMOVED lines=10> */
[----:B------:R-:W1:Y:S01]  /*138a0*/  MUFU.EX2 R53, R53 ;  /* 0x0000003500357308 */ /* 0x000e620000000800 */
        /* <DEDUP_REMOVED lines=37> */
[----:B------:R-:W-:Y:S01]  /*13b00*/  F2FP.BF16.F32.PACK_AB R179, R31, R179 ;  /* 0x000000b31fb3723e */ /* 0x000fe200000010ff */
[----:B------:R-:W-:Y:S01]  /*13b10*/  IMAD.MOV.U32 R11, RZ, RZ, R7 ;  /* 0x000000ffff0b7224 */ /* 0x000fe200078e0007 */
        /* <DEDUP_REMOVED lines=15> */
[----:B------:R-:W-:Y:S01]  /*13c10*/  F2FP.BF16.F32.PACK_AB R154, R41, R154 ;  /* 0x0000009a299a723e */ /* 0x000fe200000010ff */
[----:B-1----:R-:W-:Y:S01]  /*13c20*/  FADD.FTZ R4, R9, R12 ;  /* 0x0000000c09047221 */ /* 0x002fe20000010000 */
[----:B------:R-:W-:Y:S01]  /*13c30*/  F2FP.BF16.F32.PACK_AB R156, R44, R156 ;  /* 0x0000009c2c9c723e */ /* 0x000fe200000010ff */
[----:B------:R-:W-:Y:S01]  /*13c40*/  IMAD.MOV.U32 R12, RZ, RZ, R8 ;  /* 0x000000ffff0c7224 */ /* 0x000fe200078e0008 */
[----:B------:R-:W-:-:S02]  /*13c50*/  F2FP.BF16.F32.PACK_AB R158, R45, R158 ;  /* 0x0000009e2d9e723e */ /* 0x000fc400000010ff */
[----:B------:R-:W-:Y:S02]  /*13c60*/  F2FP.BF16.F32.PACK_AB R160, R48, R37 ;  /* 0x0000002530a0723e */ /* 0x000fe400000010ff */
[----:B------:R-:W-:Y:S01]  /*13c70*/  F2FP.BF16.F32.PACK_AB R161, R15, R161 ;  /* 0x000000a10fa1723e */ /* 0x000fe200000010ff */
[----:B--2---:R-:W-:Y:S01]  /*13c80*/  FADD.FTZ R3, R20, R3 ;  /* 0x0000000314037221 */ /* 0x004fe20000010000 */
[----:B------:R-:W-:Y:S02]  /*13c90*/  F2FP.BF16.F32.PACK_AB R162, R52, R49 ;  /* 0x0000003134a2723e */ /* 0x000fe400000010ff */
[----:B------:R-:W-:Y:S02]  /*13ca0*/  F2FP.BF16.F32.PACK_AB R163, R79, R78 ;  /* 0x0000004e4fa3723e */ /* 0x000fe400000010ff */
[----:B------:R-:W-:Y:S02]  /*13cb0*/  F2FP.BF16.F32.PACK_AB R164, R56, R53 ;  /* 0x0000003538a4723e */ /* 0x000fe400000010ff */
[----:B------:R-:W-:-:S02]  /*13cc0*/  F2FP.BF16.F32.PACK_AB R165, R83, R82 ;  /* 0x0000005253a5723e */ /* 0x000fc400000010ff */
[----:B------:R-:W-:Y:S02]  /*13cd0*/  F2FP.BF16.F32.PACK_AB R166, R9, R57 ;  /* 0x0000003909a6723e */ /* 0x000fe400000010ff */
[----:B------:R-:W-:Y:S01]  /*13ce0*/  F2FP.BF16.F32.PACK_AB R167, R20, R167 ;  /* 0x000000a714a7723e */ /* 0x000fe200000010ff */
[----:B------:R-:W-:Y:S06]  /*13cf0*/  @P3 BRA `(.L_x_2714) ;  /* 0xffffffd4004c3947 */ /* 0x000fec000383ffff */
.L_x_2704:
[----:B------:R-:W-:-:S13]  /*13d00*/  ISETP.GE.AND P2, PT, R10, R191, PT ;  /* 0x000000bf0a00720c */ /* 0x000fda0003f46270 */
[----:B------:R-:W-:Y:S05]  /*13d10*/  @!P2 BRA `(.L_x_2715) ;  /* 0x000000200074a947 */ /* 0x000fea0003800000 */
[----:B------:R-:W-:Y:S02]  /*13d20*/  IMAD.MOV.U32 R11, RZ, RZ, R8 ;  /* 0x000000ffff0b7224 */ /* 0x000fe400078e0008 */
[----:B------:R-:W-:Y:S02]  /*13d30*/  IMAD.MOV.U32 R12, RZ, RZ, R7 ;  /* 0x000000ffff0c7224 */ /* 0x000fe400078e0007 */
[----:B------:R-:W-:Y:S02]  /*13d40*/  IMAD.MOV.U32 R6, RZ, RZ, R186 ;  /* 0x000000ffff067224 */ /* 0x000fe400078e00ba */
[----:B------:R-:W-:-:S07]  /*13d50*/  IMAD.MOV.U32 R13, RZ, RZ, R184 ;  /* 0x000000ffff0d7224 */ /* 0x000fce00078e00b8 */
.L_x_2725:
        /* <DEDUP_REMOVED lines=10> */
.L_x_2717:
[----:B------:R-:W-:Y:S01]  /*13e00*/  IMAD R0, R184, 0x8, R2 ;  /* 0x00000008b8007824 */ /* 0x000fe200078e0202 */
[----:B------:R-:W-:-:S04]  /*13e10*/  SHF.L.U32 R7, R186, 0x1f, RZ ;  /* 0x0000001fba077819 */ /* 0x000fc800000006ff */
[----:B------:R0:W1:Y:S01]  /*13e20*/  SYNCS.PHASECHK.TRANS64.TRYWAIT P3, [R0+URZ+0x28830], R7 ;  /* 0x02883007000075a7 */ /* 0x000062000806017f */
[----:B------:R-:W-:Y:S05]  /*13e30*/  @!P0 BRA `(.L_x_2718) ;  /* 0x0000000000048947 */ /* 0x000fea0003800000 */
[----:B------:R-:W-:Y:S01]  /*13e40*/  BPT.TRAP 0x1 ;  /* 0x000000040000795c */ /* 0x000fe20000300000 */
.L_x_2718:
[----:B------:R-:W-:Y:S04]  /*13e50*/  BSSY B0, `(.L_x_2716) ;  /* 0x0000004000007945 */ /* 0x000fe80003800000 */
[----:B-1----:R-:W-:Y:S05]  /*13e60*/  @P3 BRA `(.L_x_2719) ;  /* 0x0000000000083947 */ /* 0x002fea0003800000 */
[----:B------:R-:W1:Y:S02]  /*13e70*/  SYNCS.PHASECHK.TRANS64.TRYWAIT P3, [R0+URZ+0x28830], R7 ;  /* 0x02883007000075a7 */ /* 0x000e64000806017f */
[----:B-1----:R-:W-:Y:S05]  /*13e80*/  @!P3 BRA `(.L_x_2720) ;  /* 0x000000f4003cb947 */ /* 0x002fea0003800000 */
.L_x_2719:
[----:B------:R-:W-:Y:S05]  /*13e90*/  BSYNC B0 ;  /* 0x0000000000007941 */ /* 0x000fea0003800000 */
.L_x_2716:
        /* <DEDUP_REMOVED lines=60> */
.L_x_2722:
[----:B------:R-:W-:Y:S01]  /*14260*/  SHF.L.U32 R0, R6, 0x1f, RZ ;  /* 0x0000001f06007819 */ /* 0x000fe200000006ff */
[----:B------:R-:W-:-:S04]  /*14270*/  IMAD R6, R13, 0x8, R2 ;  /* 0x000000080d067824 */ /* 0x000fc800078e0202 */
[----:B------:R0:W1:Y:S01]  /*14280*/  SYNCS.PHASECHK.TRANS64.TRYWAIT P2, [R6+URZ+0x28850], R0 ;  /* 0x02885000060075a7 */ /* 0x000062000804017f */
[----:B------:R-:W-:Y:S05]  /*14290*/  @!P0 BRA `(.L_x_2723) ;  /* 0x0000000000048947 */ /* 0x000fea0003800000 */
[----:B------:R-:W-:Y:S01]  /*142a0*/  BPT.TRAP 0x1 ;  /* 0x000000040000795c */ /* 0x000fe20000300000 */
.L_x_2723:
[----:B-1----:R-:W-:Y:S05]  /*142b0*/  @P2 BRA `(.L_x_2721) ;  /* 0x0000000000082947 */ /* 0x002fea0003800000 */
[----:B------:R-:W1:Y:S02]  /*142c0*/  SYNCS.PHASECHK.TRANS64.TRYWAIT P2, [R6+URZ+0x28850], R0 ;  /* 0x02885000060075a7 */ /* 0x000e64000804017f */
[----:B-1----:R-:W-:Y:S05]  /*142d0*/  @!P2 BRA `(.L_x_2724) ;  /* 0x000000f0003ca947 */ /* 0x002fea0003800000 */
.L_x_2721:
        /* <DEDUP_REMOVED lines=8> */
[----:B------:R-:W-:Y:S02]  /*14360*/  R2UR UR7, R7 ;  /* 0x00000000070772ca */ /* 0x000fe400000e0000 */
[----:B------:R-:W-:Y:S02]  /*14370*/  LOP3.LUT R0, R0, 0x4000000, RZ, 0xfc, !PT ;  /* 0x0400000000007812 */ /* 0x000fe400078efcff */
[C---:B------:R-:W-:Y:S01]  /*14380*/  ISETP.GT.AND P2, PT, R10.reuse, R191, PT ;  /* 0x000000bf0a00720c */ /* 0x040fe20003f44270 */
[----:B------:R-:W-:Y:S02]  /*14390*/  VIADD R10, R10, 0xffffffff ;  /* 0xffffffff0a0a7836 */ /* 0x000fe40000000000 */
[C---:B------:R-:W-:Y:S01]  /*143a0*/  IMAD R6, R13.reuse, 0x800, R0 ;  /* 0x000008000d067824 */ /* 0x040fe200078e0200 */
[----:B------:R-:W-:Y:S01]  /*143b0*/  FMNMX.FTZ R0, R24, R12, !PT ;  /* 0x0000000c18007209 */ /* 0x000fe20007810000 */
[----:B------:R-:W-:-:S02]  /*143c0*/  @!P1 IMAD R13, R13, 0x8, R2 ;  /* 0x000000080d0d9824 */ /* 0x000fc400078e0202 */
[C---:B------:R-:W-:Y:S01]  /*143d0*/  VIADD R8, R6.reuse, 0x80 ;  /* 0x0000008006087836 */ /* 0x040fe20000000000 */
[----:B------:R-:W-:Y:S01]  /*143e0*/  R2UR UR6, R6 ;  /* 0x00000000060672ca */ /* 0x000fe200000e0000 */
[----:B------:R-:W-:Y:S01]  /*143f0*/  @!P1 VIADD R13, R13, 0x28860 ;  /* 0x000288600d0d9836 */ /* 0x000fe20000000000 */
[----:B------:R-:W-:-:S04]  /*14400*/  FMNMX.FTZ R0, R25, R0, !PT ;  /* 0x0000000019007209 */ /* 0x000fc80007810000 */
[----:B------:R-:W-:-:S04]  /*14410*/  FMNMX.FTZ R0, R28, R0, !PT ;  /* 0x000000001c007209 */ /* 0x000fc80007810000 */
[----:B------:R-:W-:-:S03]  /*14420*/  FMNMX.FTZ R0, R29, R0, !PT ;  /* 0x000000001d007209 */ /* 0x000fc60007810000 */
[----:B------:R-:W-:Y:S01]  /*14430*/  HGMMA.64x128x16.F32.BF16 R88, R180, gdesc[UR4].tnspB, R88, gsb0 ;  /* 0x41e00004b4587df0 */ /* 0x000fe20008001858 */
[----:B------:R-:W-:Y:S01]  /*14440*/  R2UR UR6, R8 ;  /* 0x00000000080672ca */ /* 0x000fe200000e0000 */
[----:B------:R-:W-:Y:S01]  /*14450*/  VIADD R8, R6, 0x100 ;  /* 0x0000010006087836 */ /* 0x000fe20000000000 */
[----:B------:R-:W-:Y:S01]  /*14460*/  R2UR UR7, R9 ;  /* 0x00000000090772ca */ /* 0x000fe200000e0000 */
[----:B------:R-:W-:Y:S01]  /*14470*/  IMAD.MOV.U32 R9, RZ, RZ, 0x40000040 ;  /* 0x40000040ff097424 */ /* 0x000fe200078e00ff */
        /* <DEDUP_REMOVED lines=29> */
[----:B------:R-:W0:Y:S01]  /*14650*/  SHFL.BFLY PT, R0, R7, 0x2, 0x1f ;  /* 0x0c401f0007007f89 */ /* 0x000e2200000e0000 */
[----:B------:R-:W-:Y:S02]  /*14660*/  WARPGROUP.DEPBAR.LE gsb0, 0x0 ;  /* 0x00008000000079c5 */ /* 0x000fe40000010000 */
[----:B------:R-:W-:Y:S01]  /*14670*/  WARPGROUP.ARRIVE ;  /* 0x00000000000079c5 */ /* 0x000fe20000000000 */
[----:B0-----:R-:W-:-:S05]  /*14680*/  FMNMX.FTZ R7, R7, R0, !PT ;  /* 0x0000000007077209 */ /* 0x001fca0007810000 */
[----:B------:R-:W-:Y:S01]  /*14690*/  HGMMA.64x128x16.F32.BF16 R88, R176, gdesc[UR4].tnspB, R88, gsb0 ;  /* 0x41e00004b0587df0 */ /* 0x000fe20008001858 */
[----:B------:R-:W-:Y:S01]  /*146a0*/  R2UR UR6, R8 ;  /* 0x00000000080672ca */ /* 0x000fe200000e0000 */
[----:B------:R-:W-:Y:S01]  /*146b0*/  VIADD R8, R6, 0x180 ;  /* 0x0000018006087836 */ /* 0x000fe20000000000 */
[----:B------:R-:W-:Y:S01]  /*146c0*/  R2UR UR7, R9 ;  /* 0x00000000090772ca */ /* 0x000fe200000e0000 */
[----:B------:R-:W-:Y:S01]  /*146d0*/  IMAD.MOV.U32 R9, RZ, RZ, 0x40000040 ;  /* 0x40000040ff097424 */ /* 0x000fe200078e00ff */
[----:B------:R-:W0:Y:S02]  /*146e0*/  SHFL.BFLY PT, R0, R7, 0x1, 0x1f ;  /* 0x0c201f0007007f89 */ /* 0x000e2400000e0000 */
[----:B0-----:R-:W-:Y:S01]  /*146f0*/  FMNMX.FTZ R7, R7, R0, !PT ;  /* 0x0000000007077209 */ /* 0x001fe20007810000 */
[----:B------:R-:W-:-:S04]  /*14700*/  IMAD.U32 R0, RZ, RZ, UR46 ;  /* 0x0000002eff007e24 */ /* 0x000fc8000f8e00ff */
[C---:B------:R-:W-:Y:S01]  /*14710*/  FMUL.FTZ R15, R7.reuse, R0 ;  /* 0x00000000070f7220 */ /* 0x040fe20000410000 */
[----:B------:R-:W-:-:S03]  /*14720*/  FADD.FTZ R12, -R7, R12 ;  /* 0x0000000c070c7221 */ /* 0x000fc60000010100 */
        /* <DEDUP_REMOVED lines=11> */
[----:B------:R-:W-:Y:S01]  /*147e0*/  FMUL.FTZ R12, R12, R0 ;  /* 0x000000000c0c7220 */ /* 0x000fe20000410000 */
        /* <DEDUP_REMOVED lines=15> */
[-CC-:B------:R-:W-:Y:S01]  /*148e0*/  FFMA.FTZ R32, R56, R0.reuse, -R15.reuse ;  /* 0x0000000038207223 */ /* 0x180fe2000001080f */
[----:B------:R-:W-:Y:S02]  /*148f0*/  FFMA.FTZ R36, R61, R0, -R15 ;  /* 0x000000003d247223 */ /* 0x000fe4000001080f */
[----:B------:R-:W-:Y:S01]  /*14900*/  HGMMA.64x128x16.F32.BF16 R88, R172, gdesc[UR4].tnspB, R88, gsb0 ;  /* 0x41e00004ac587df0 */ /* 0x000fe20008001858 */
[----:B------:R-:W-:Y:S01]  /*14910*/  R2UR UR6, R8 ;  /* 0x00000000080672ca */ /* 0x000fe200000e0000 */
[----:B------:R-:W-:Y:S01]  /*14920*/  VIADD R8, R6, 0x200 ;  /* 0x0000020006087836 */ /* 0x000fe20000000000 */
[----:B------:R-:W-:Y:S01]  /*14930*/  R2UR UR7, R9 ;  /* 0x00000000090772ca */ /* 0x000fe200000e0000 */
[----:B------:R-:W-:Y:S01]  /*14940*/  IMAD.MOV.U32 R9, RZ, RZ, 0x40000040 ;  /* 0x40000040ff097424 */ /* 0x000fe200078e00ff */
        /* <DEDUP_REMOVED lines=63> */
[----:B------:R-:W-:-:S03]  /*14d40*/  IMAD.MOV.U32 R9, RZ, RZ, 0x40000040 ;  /* 0x40000040ff097424 */ /* 0x000fc600078e00ff */
[----:B------:R-:W-:-:S05]  /*14d50*/  FMNMX.FTZ R14, R87, R14, !PT ;  /* 0x0000000e570e7209 */ /* 0x000fca0007810000 */
[----:B------:R-:W0:Y:S01]  /*14d60*/  SHFL.BFLY PT, R8, R14, 0x2, 0x1f ;  /* 0x0c401f000e087f89 */ /* 0x000e2200000e0000 */
[----:B------:R-:W-:Y:S02]  /*14d70*/  WARPGROUP.DEPBAR.LE gsb0, 0x0 ;  /* 0x00008000000079c5 */ /* 0x000fe40000010000 */
[----:B------:R-:W-:Y:S01]  /*14d80*/  WARPGROUP.ARRIVE ;  /* 0x00000000000079c5 */ /* 0x000fe20000000000 */
[-CC-:B------:R-:W-:Y:S01]  /*14d90*/  FFMA.FTZ R152, R25, R0.reuse, -R15.reuse ;  /* 0x0000000019987223 */ /* 0x180fe2000001080f */
[-CC-:B------:R-:W-:Y:S01]  /*14da0*/  FFMA.FTZ R25, R53, R0.reuse, -R15.reuse ;  /* 0x0000000035197223 */ /* 0x180fe2000001080f */
[-CC-:B------:R-:W-:Y:S01]  /*14db0*/  FFMA.FTZ R153, R29, R0.reuse, -R15.reuse ;  /* 0x000000001d997223 */ /* 0x180fe2000001080f */
[-CC-:B------:R-:W-:Y:S01]  /*14dc0*/  FFMA.FTZ R29, R45, R0.reuse, -R15.reuse ;  /* 0x000000002d1d7223 */ /* 0x180fe2000001080f */
[-CC-:B------:R-:W-:Y:S01]  /*14dd0*/  FFMA.FTZ R154, R60, R0.reuse, -R15.reuse ;  /* 0x000000003c9a7223 */ /* 0x180fe2000001080f */
[----:B------:R-:W-:Y:S01]  /*14de0*/  HGMMA.64x128x16.F32.BF16 R88, R156, gdesc[UR4].tnspB, R88, gsb0 ;  /* 0x41e000049c587df0 */ /* 0x000fe20008001858 */
[----:B------:R-:W-:Y:S01]  /*14df0*/  R2UR UR7, R9 ;  /* 0x00000000090772ca */ /* 0x000fe200000e0000 */
[-CC-:B------:R-:W-:Y:S01]  /*14e00*/  FFMA.FTZ R45, R76, R0.reuse, -R15.reuse ;  /* 0x000000004c2d7223 */ /* 0x180fe2000001080f */
[----:B------:R-:W-:Y:S01]  /*14e10*/  FFMA.FTZ R9, R84, R0, -R15 ;  /* 0x0000000054097223 */ /* 0x000fe2000001080f */
[----:B------:R-:W-:Y:S01]  /*14e20*/  MUFU.EX2 R152, R152 ;  /* 0x0000009800987308 */ /* 0x000fe20000000800 */
[----:B0-----:R-:W-:Y:S01]  /*14e30*/  FMNMX.FTZ R14, R14, R8, !PT ;  /* 0x000000080e0e7209 */ /* 0x001fe20007810000 */
[----:B------:R-:W-:-:S04]  /*14e40*/  VIADD R8, R6, 0x300 ;  /* 0x0000030006087836 */ /* 0x000fc80000000000 */
[----:B------:R-:W0:Y:S01]  /*14e50*/  SHFL.BFLY PT, R53, R14, 0x1, 0x1f ;  /* 0x0c201f000e357f89 */ /* 0x000e2200000e0000 */
[----:B------:R-:W-:Y:S01]  /*14e60*/  R2UR UR6, R8 ;  /* 0x00000000080672ca */ /* 0x000fe200000e0000 */
[----:B------:R-:W-:Y:S08]  /*14e70*/  MUFU.EX2 R153, R153 ;  /* 0x0000009900997308 */ /* 0x000ff00000000800 */
[----:B------:R-:W-:Y:S08]  /*14e80*/  MUFU.EX2 R29, R29 ;  /* 0x0000001d001d7308 */ /* 0x000ff00000000800 */
[----:B------:R-:W-:Y:S01]  /*14e90*/  MUFU.EX2 R25, R25 ;  /* 0x0000001900197308 */ /* 0x000fe20000000800 */
[----:B0-----:R-:W-:Y:S01]  /*14ea0*/  FMNMX.FTZ R8, R14, R53, !PT ;  /* 0x000000350e087209 */ /* 0x001fe20007810000 */
[----:B------:R-:W-:-:S06]  /*14eb0*/  VIADD R14, R6, 0x380 ;  /* 0x00000380060e7836 */ /* 0x000fcc0000000000 */
[----:B------:R-:W-:Y:S01]  /*14ec0*/  MUFU.EX2 R154, R154 ;  /* 0x0000009a009a7308 */ /* 0x000fe20000000800 */
[----:B------:R-:W-:-:S04]  /*14ed0*/  FMUL.FTZ R57, R8, R0 ;  /* 0x0000000008397220 */ /* 0x000fc80000410000 */
        /* <DEDUP_REMOVED lines=8> */
[----:B------:R-:W-:Y:S01]  /*14f60*/  IADD3 R43, -R192, 0xb, RZ ;  /* 0x0000000bc02b7810 */ /* 0x000fe20007ffe1ff */
        /* <DEDUP_REMOVED lines=31> */
[----:B------:R-:W-:Y:S02]  /*15160*/  FADD.FTZ R15, -R8, R11 ;  /* 0x0000000b080f7221 */ /* 0x000fe40000010100 */
[----:B------:R-:W-:Y:S01]  /*15170*/  MUFU.EX2 R169, R169 ;  /* 0x000000a900a97308 */ /* 0x000fe20000000800 */
[-CC-:B------:R-:W-:Y:S01]  /*15180*/  FFMA.FTZ R157, R66, R0.reuse, -R57.reuse ;  /* 0x00000000429d7223 */ /* 0x180fe20000010839 */
[----:B------:R-:W-:Y:S01]  /*15190*/  HGMMA.64x128x16.F32.BF16 R88, R160, gdesc[UR4].tnspB, R88, gsb0 ;  /* 0x41e00004a0587df0 */ /* 0x000fe20008001858 */
[-C--:B------:R-:W-:Y:S01]  /*151a0*/  FMUL.FTZ R15, R15, R0.reuse ;  /* 0x000000000f0f7220 */ /* 0x080fe20000410000 */
[----:B------:R-:W-:Y:S01]  /*151b0*/  R2UR UR6, R14 ;  /* 0x000000000e0672ca */ /* 0x000fe200000e0000 */
[-CC-:B------:R-:W-:Y:S01]  /*151c0*/  FFMA.FTZ R14, R55, R0.reuse, -R57.reuse ;  /* 0x00000000370e7223 */ /* 0x180fe20000010839 */
[----:B------:R-:W-:-:S02]  /*151d0*/  FFMA.FTZ R159, R70, R0, -R57 ;  /* 0x00000000469f7223 */ /* 0x000fc40000010839 */
        /* <DEDUP_REMOVED lines=8> */
[----:B------:R-:W-:Y:S02]  /*15260*/  @!P1 VIADD R39, R15, 0x28840 ;  /* 0x000288400f279836 */ /* 0x000fe40000000000 */
[----:B------:R-:W-:-:S03]  /*15270*/  FFMA.FTZ R15, R59, R0, -R57 ;  /* 0x000000003b0f7223 */ /* 0x000fc60000010839 */
        /* <DEDUP_REMOVED lines=11> */
[----:B------:R-:W1:Y:S08]  /*15330*/  MUFU.EX2 R79, R79 ;  /* 0x0000004f004f7308 */ /* 0x000e700000000800 */
[----:B------:R-:W-:Y:S08]  /*15340*/  MUFU.EX2 R82, R82 ;  /* 0x0000005200527308 */ /* 0x000ff00000000800 */
[----:B------:R-:W-:Y:S08]  /*15350*/  MUFU.EX2 R83, R83 ;  /* 0x0000005300537308 */ /* 0x000ff00000000800 */
[----:B------:R-:W-:Y:S01]  /*15360*/  MUFU.EX2 R9, R9 ;  /* 0x0000000900097308 */ /* 0x000fe20000000800 */
[----:B------:R-:W-:-:S02]  /*15370*/  WARPGROUP.DEPBAR.LE gsb0, 0x0 ;  /* 0x00008000000079c5 */ /* 0x000fc40000010000 */
[----:B------:R-:W-:Y:S01]  /*15380*/  WARPGROUP.ARRIVE ;  /* 0x00000000000079c5 */ /* 0x000fe20000000000 */
[----:B------:R-:W-:-:S04]  /*15390*/  FFMA.FTZ R161, R74, R0, -R57 ;  /* 0x000000004aa17223 */ /* 0x000fc80000010839 */
[----:B------:R-:W-:Y:S01]  /*153a0*/  MUFU.EX2 R86, R86 ;  /* 0x0000005600567308 */ /* 0x000fe20000000800 */
[----:B------:R-:W-:Y:S02]  /*153b0*/  F2FP.BF16.F32.PACK_AB R160, R40, R33 ;  /* 0x0000002128a0723e */ /* 0x000fe400000010ff */
[----:B0-----:R-:W-:Y:S01]  /*153c0*/  F2FP.BF16.F32.PACK_AB R162, R48, R45 ;  /* 0x0000002d30a2723e */ /* 0x001fe200000010ff */
[----:B------:R-:W-:Y:S01]  /*153d0*/  HGMMA.64x128x16.F32.BF16 R88, R164, gdesc[UR4].tnspB, R88, gsb0 ;  /* 0x41e00004a4587df0 */ /* 0x000fe20008001858 */
[----:B-1----:R-:W-:-:S03]  /*153e0*/  F2FP.BF16.F32.PACK_AB R163, R79, R78 ;  /* 0x0000004e4fa3723e */ /* 0x002fc600000010ff */
[----:B------:R-:W-:Y:S08]  /*153f0*/  MUFU.EX2 R161, R161 ;  /* 0x000000a100a17308 */ /* 0x000ff00000000800 */
[----:B------:R-:W0:Y:S01]  /*15400*/  MUFU.EX2 R11, R85 ;  /* 0x00000055000b7308 */ /* 0x000e220000000800 */
[----:B------:R-:W-:Y:S02]  /*15410*/  WARPGROUP.DEPBAR.LE gsb0, 0x0 ;  /* 0x00008000000079c5 */ /* 0x000fe40000010000 */
        /* <DEDUP_REMOVED lines=9> */
[----:B--2---:R-:W-:Y:S01]  /*154b0*/  FFMA.FTZ R39, R12, R4, R180 ;  /* 0x000000040c277223 */ /* 0x004fe200000100b4 */
[----:B------:R-:W-:Y:S01]  /*154c0*/  FADD.FTZ R4, R26, R3 ;  /* 0x000000031a047221 */ /* 0x000fe20000010000 */
[----:B------:R-:W-:Y:S01]  /*154d0*/  FFMA.FTZ R3, R63, R0, -R57 ;  /* 0x000000003f037223 */ /* 0x000fe20000010839 */
[C---:B------:R-:W-:Y:S01]  /*154e0*/  F2FP.BF16.F32.PACK_AB R180, R152.reuse, R180 ;  /* 0x000000b498b4723e */ /* 0x040fe200000010ff */
[----:B------:R-:W-:Y:S01]  /*154f0*/  FADD.FTZ R39, R152, R39 ;  /* 0x0000002798277221 */ /* 0x000fe20000010000 */
[----:B------:R-:W-:Y:S01]  /*15500*/  FADD.FTZ R4, R183, R4 ;  /* 0x00000004b7047221 */ /* 0x000fe20000010000 */
[C---:B------:R-:W-:Y:S01]  /*15510*/  F2FP.BF16.F32.PACK_AB R183, R27.reuse, R183 ;  /* 0x000000b71bb7723e */ /* 0x040fe200000010ff */
[----:B------:R-:W-:Y:S01]  /*15520*/  FMUL.FTZ R100, R100, R12 ;  /* 0x0000000c64647220 */ /* 0x000fe20000410000 */
[----:B------:R-:W-:Y:S01]  /*15530*/  FADD.FTZ R42, R182, R39 ;  /* 0x00000027b62a7221 */ /* 0x000fe20000010000 */
[----:B------:R-:W-:Y:S01]  /*15540*/  @!P1 PRMT R39, RZ, 0x654, R13 ;  /* 0x00000654ff279816 */ /* 0x000fe2000000000d */
[----:B------:R-:W-:Y:S01]  /*15550*/  FADD.FTZ R4, R27, R4 ;  /* 0x000000041b047221 */ /* 0x000fe20000010000 */
[----:B------:R-:W0:Y:S01]  /*15560*/  MUFU.EX2 R3, R3 ;  /* 0x0000000300037308 */ /* 0x000e220000000800 */
[C---:B------:R-:W-:Y:S01]  /*15570*/  FADD.FTZ R13, R153.reuse, R42 ;  /* 0x0000002a990d7221 */ /* 0x040fe20000010000 */
[----:B------:R2:W-:Y:S01]  /*15580*/  @!P1 SYNCS.ARRIVE.TRANS64.RED.A1T0 RZ, [R39+URZ], RZ ;  /* 0x000000ff27ff99a7 */ /* 0x0005e2000810043f */
[----:B------:R-:W-:Y:S01]  /*15590*/  F2FP.BF16.F32.PACK_AB R182, R153, R182 ;  /* 0x000000b699b6723e */ /* 0x000fe200000010ff */
[----:B------:R-:W-:Y:S01]  /*155a0*/  FMUL.FTZ R101, R101, R12 ;  /* 0x0000000c65657220 */ /* 0x000fe20000410000 */
[----:B------:R-:W-:Y:S01]  /*155b0*/  FADD.FTZ R13, R176, R13 ;  /* 0x0000000db00d7221 */ /* 0x000fe20000010000 */
[----:B------:R-:W-:Y:S01]  /*155c0*/  F2FP.BF16.F32.PACK_AB R176, R28, R176 ;  /* 0x000000b01cb0723e */ /* 0x000fe200000010ff */
[----:B------:R-:W-:Y:S01]  /*155d0*/  FMUL.FTZ R104, R104, R12 ;  /* 0x0000000c68687220 */ /* 0x000fe20000410000 */
[----:B------:R-:W-:Y:S01]  /*155e0*/  F2FP.BF16.F32.PACK_AB R153, R15, R6 ;  /* 0x000000060f99723e */ /* 0x000fe200000010ff */
[----:B------:R-:W-:Y:S01]  /*155f0*/  FADD.FTZ R13, R28, R13 ;  /* 0x0000000d1c0d7221 */ /* 0x000fe20000010000 */
[----:B--2---:R-:W-:Y:S01]  /*15600*/  FADD.FTZ R39, R177, R4 ;  /* 0x00000004b1277221 */ /* 0x004fe20000010000 */
[----:B------:R-:W-:Y:S01]  /*15610*/  FFMA.FTZ R4, R67, R0, -R57 ;  /* 0x0000000043047223 */ /* 0x000fe20000010839 */
[-C--:B------:R-:W-:Y:S01]  /*15620*/  FMUL.FTZ R105, R105, R12.reuse ;  /* 0x0000000c69697220 */ /* 0x080fe20000410000 */
[----:B------:R-:W-:Y:S01]  /*15630*/  FMUL.FTZ R108, R108, R12 ;  /* 0x0000000c6c6c7220 */ /* 0x000fe20000410000 */
[----:B------:R-:W-:Y:S01]  /*15640*/  FADD.FTZ R42, R30, R39 ;  /* 0x000000271e2a7221 */ /* 0x000fe20000010000 */
[----:B------:R-:W-:Y:S01]  /*15650*/  FADD.FTZ R39, R178, R13 ;  /* 0x0000000db2277221 */ /* 0x000fe20000010000 */
[C---:B------:R-:W-:Y:S01]  /*15660*/  F2FP.BF16.F32.PACK_AB R178, R20.reuse, R178 ;  /* 0x000000b214b2723e */ /* 0x040fe200000010ff */
[----:B------:R-:W2:Y:S01]  /*15670*/  MUFU.EX2 R4, R4 ;  /* 0x0000000400047308 */ /* 0x000ea20000000800 */
[----:B-1----:R-:W-:Y:S01]  /*15680*/  FADD.FTZ R43, R179, R42 ;  /* 0x0000002ab32b7221 */ /* 0x002fe20000010000 */
[----:B------:R-:W-:Y:S01]  /*15690*/  FADD.FTZ R39, R20, R39 ;  /* 0x0000002714277221 */ /* 0x000fe20000010000 */
[-CC-:B------:R-:W-:Y:S01]  /*156a0*/  FFMA.FTZ R13, R71, R0.reuse, -R57.reuse ;  /* 0x00000000470d7223 */ /* 0x180fe20000010839 */
[----:B------:R-:W-:Y:S01]  /*156b0*/  FFMA.FTZ R57, R87, R0, -R57 ;  /* 0x0000000057397223 */ /* 0x000fe20000010839 */
[----:B------:R-:W-:Y:S01]  /*156c0*/  FADD.FTZ R42, R38, R43 ;  /* 0x0000002b262a7221 */ /* 0x000fe20000010000 */
[----:B------:R-:W-:Y:S01]  /*156d0*/  FADD.FTZ R46, R172, R39 ;  /* 0x00000027ac2e7221 */ /* 0x000fe20000010000 */
[----:B------:R-:W-:Y:S01]  /*156e0*/  F2FP.BF16.F32.PACK_AB R172, R21, R172 ;  /* 0x000000ac15ac723e */ /* 0x000fe200000010ff */
[-C--:B------:R-:W-:Y:S01]  /*156f0*/  FMUL.FTZ R109, R109, R12.reuse ;  /* 0x0000000c6d6d7220 */ /* 0x080fe20000410000 */
[----:B------:R-:W-:Y:S01]  /*15700*/  FADD.FTZ R42, R173, R42 ;  /* 0x0000002aad2a7221 */ /* 0x000fe20000010000 */
[----:B------:R-:W-:Y:S01]  /*15710*/  FADD.FTZ R39, R21, R46 ;  /* 0x0000002e15277221 */ /* 0x000fe20000010000 */
[----:B------:R-:W1:Y:S01]  /*15720*/  MUFU.EX2 R13, R13 ;  /* 0x0000000d000d7308 */ /* 0x000e620000000800 */
[-C--:B------:R-:W-:Y:S01]  /*15730*/  FMUL.FTZ R112, R112, R12.reuse ;  /* 0x0000000c70707220 */ /* 0x080fe20000410000 */
[----:B------:R-:W-:Y:S01]  /*15740*/  FADD.FTZ R42, R31, R42 ;  /* 0x0000002a1f2a7221 */ /* 0x000fe20000010000 */
[----:B------:R-:W-:Y:S01]  /*15750*/  FADD.FTZ R46, R174, R39 ;  /* 0x00000027ae2e7221 */ /* 0x000fe20000010000 */
[-C--:B------:R-:W-:Y:S01]  /*15760*/  FMUL.FTZ R113, R113, R12.reuse ;  /* 0x0000000c71717220 */ /* 0x080fe20000410000 */
[-C--:B------:R-:W-:Y:S01]  /*15770*/  FMUL.FTZ R116, R116, R12.reuse ;  /* 0x0000000c74747220 */ /* 0x080fe20000410000 */
[----:B------:R-:W-:Y:S01]  /*15780*/  FADD.FTZ R39, R175, R42 ;  /* 0x0000002aaf277221 */ /* 0x000fe20000010000 */
[----:B------:R-:W-:Y:S01]  /*15790*/  FADD.FTZ R43, R29, R46 ;  /* 0x0000002e1d2b7221 */ /* 0x000fe20000010000 */
[----:B------:R-:W-:Y:S01]  /*157a0*/  MUFU.EX2 R57, R57 ;  /* 0x0000003900397308 */ /* 0x000fe20000000800 */
        /* <DEDUP_REMOVED lines=39> */
[C---:B--2---:R-:W-:Y:S01]  /*15a20*/  F2FP.BF16.F32.PACK_AB R157, R4.reuse, R157 ;  /* 0x0000009d049d723e */ /* 0x044fe200000010ff */
[----:B------:R-:W-:Y:S01]  /*15a30*/  FMUL.FTZ R149, R149, R12 ;  /* 0x0000000c95957220 */ /* 0x000fe20000410000 */
[----:B------:R-:W-:Y:S01]  /*15a40*/  FADD.FTZ R20, R4, R21 ;  /* 0x0000001504147221 */ /* 0x000fe20000010000 */
[----:B------:R-:W-:Y:S01]  /*15a50*/  FADD.FTZ R24, R158, R27 ;  /* 0x0000001b9e187221 */ /* 0x000fe20000010000 */
[----:B------:R-:W-:Y:S01]  /*15a60*/  F2FP.BF16.F32.PACK_AB R177, R30, R177 ;  /* 0x000000b11eb1723e */ /* 0x000fe200000010ff */
        /* <DEDUP_REMOVED lines=13> */
[----:B---3--:R-:W-:Y:S01]  /*15b40*/  FADD.FTZ R21, R26, R21 ;  /* 0x000000151a157221 */ /* 0x008fe20000010000 */
        /* <DEDUP_REMOVED lines=23> */
[----:B------:R-:W-:Y:S01]  /*15cc0*/  F2FP.BF16.F32.PACK_AB R154, R36, R154 ;  /* 0x0000009a249a723e */ /* 0x000fe200000010ff */
[----:B------:R-:W-:Y:S01]  /*15cd0*/  FADD.FTZ R3, R57, R3 ;  /* 0x0000000339037221 */ /* 0x000fe20000010000 */
        /* <DEDUP_REMOVED lines=33> */
.L_x_2715:
[----:B------:R-:W-:Y:S05]  /*15ef0*/  WARPSYNC.ALL ;  /* 0x0000000000007948 */ /* 0x000fea0003800000 */
[----:B------:R-:W-:Y:S06]  /*15f00*/  BAR.ARV 0x8, 0x180 ;  /* 0x0206000000007b1d */ /* 0x000fec0000002000 */
[----:B------:R-:W-:Y:S05]  /*15f10*/  @!P0 BRA `(.L_x_2726) ;  /* 0x0000000000048947 */ /* 0x000fea0003800000 */
[----:B------:R-:W-:Y:S01]  /*15f20*/  BPT.TRAP 0x1 ;  /* 0x000000040000795c */ /* 0x000fe20000300000 */
.L_x_2726:
[----:B------:R-:W-:Y:S01]  /*15f30*/  IMAD R14, R184, 0x8, R2 ;  /* 0x00000008b80e7824 */ /* 0x000fe200078e0202 */
[----:B------:R-:W-:-:S04]  /*15f40*/  SHF.L.U32 R5, R186, 0x1f, RZ ;  /* 0x0000001fba057819 */ /* 0x000fc800000006ff */
[----:B------:R0:W1:Y:S01]  /*15f50*/  SYNCS.PHASECHK.TRANS64.TRYWAIT P2, [R14+URZ+0x28850], R5 ;  /* 0x028850050e0075a7 */ /* 0x000062000804017f */
[----:B------:R-:W-:Y:S05]  /*15f60*/  @!P0 BRA `(.L_x_2727) ;  /* 0x0000000000048947 */ /* 0x000fea0003800000 */
[----:B------:R-:W-:Y:S01]  /*15f70*/  BPT.TRAP 0x1 ;  /* 0x000000040000795c */ /* 0x000fe20000300000 */
.L_x_2727:
[----:B------:R-:W-:-:S05]  /*15f80*/  VIADD R2, R2, 0x400 ;  /* 0x0000040002027836 */ /* 0x000fca0000000000 */
[----:B------:R-:W-:-:S04]  /*15f90*/  SHF.R.U32.HI R2, RZ, 0x4, R2 ;  /* 0x00000004ff027819 */ /* 0x000fc80000011602 */
[----:B------:R-:W-:-:S04]  /*15fa0*/  LOP3.LUT R2, R2, 0x3fff, RZ, 0xc0, !PT ;  /* 0x00003fff02027812 */ /* 0x000fc800078ec0ff */
[----:B------:R-:W-:Y:S01]  /*15fb0*/  LOP3.LUT R11, R2, 0x4000000, RZ, 0xfc, !PT ;  /* 0x04000000020b7812 */ /* 0x000fe200078efcff */
[----:B-1----:R-:W-:Y:S06]  /*15fc0*/  @P2 BRA `(.L_x_2728) ;  /* 0x0000000000082947 */ /* 0x002fec0003800000 */
[----:B------:R-:W1:Y:S02]  /*15fd0*/  SYNCS.PHASECHK.TRANS64.TRYWAIT P0, [R14+URZ+0x28850], R5 ;  /* 0x028850050e0075a7 */ /* 0x000e64000800017f */
[----:B-1----:R-:W-:Y:S05]  /*15fe0*/  @!P0 BRA `(.L_x_2729) ;  /* 0x000000d4000c8947 */ /* 0x002fea0003800000 */
.L_x_2728:
[----:B------:R-:W-:Y:S01]  /*15ff0*/  IMAD R10, R184, 0x800, R11 ;  /* 0x00000800b80a7824 */ /* 0x000fe200078e020b */
[----:B------:R-:W-:Y:S05]  /*16000*/  WARPSYNC.ALL ;  /* 0x0000000000007948 */ /* 0x000fea0003800000 */
[----:B------:R-:W-:Y:S01]  /*16010*/  IMAD.MOV.U32 R11, RZ, RZ, 0x40000040 ;  /* 0x40000040ff0b7424 */ /* 0x000fe200078e00ff */
[C---:B------:R-:W-:Y:S01]  /*16020*/  R2UR UR6, R10.reuse ;  /* 0x000000000a0672ca */ /* 0x040fe200000e0000 */
[----:B------:R-:W-:Y:S01]  /*16030*/  WARPGROUP.ARRIVE ;  /* 0x00000000000079c5 */ /* 0x000fe20000000000 */
[----:B------:R-:W-:Y:S01]  /*16040*/  VIADD R12, R10, 0x80 ;  /* 0x000000800a0c7836 */ /* 0x000fe20000000000 */
[----:B01----:R-:W0:Y:S01]  /*16050*/  SHFL.BFLY PT, R5, R4, 0x2, 0x1f ;  /* 0x0c401f0004057f89 */ /* 0x003e2200000e0000 */
[----:B------:R-:W-:Y:S01]  /*16060*/  R2UR UR7, R11 ;  /* 0x000000000b0772ca */ /* 0x000fe200000e0000 */
[----:B------:R-:W-:-:S02]  /*16070*/  IMAD.MOV.U32 R13, RZ, RZ, 0x40000040 ;  /* 0x40000040ff0d7424 */ /* 0x000fc400078e00ff */
[----:B------:R-:W-:Y:S01]  /*16080*/  IMAD.MOV.U32 R11, RZ, RZ, 0x40000040 ;  /* 0x40000040ff0b7424 */ /* 0x000fe200078e00ff */
[----:B------:R-:W1:Y:S01]  /*16090*/  SHFL.BFLY PT, R2, R3, 0x2, 0x1f ;  /* 0x0c401f0003027f89 */ /* 0x000e6200000e0000 */
[----:B------:R-:W-:Y:S02]  /*160a0*/  VIADD R184, R184, 0x1 ;  /* 0x00000001b8b87836 */ /* 0x000fe40000000000 */
[----:B------:R-:W-:Y:S02]  /*160b0*/  IMAD.MOV.U32 R42, RZ, RZ, -0x800000 ;  /* 0xff800000ff2a7424 */ /* 0x000fe400078e00ff */
[----:B------:R-:W-:Y:S01]  /*160c0*/  VIADD R215, R215, 0x1 ;  /* 0x00000001d7d77836 */ /* 0x000fe20000000000 */
[----:B------:R-:W-:-:S03]  /*160d0*/  ISETP.NE.AND P2, PT, R184, 0x2, PT ;  /* 0x00000002b800780c */ /* 0x000fc60003f45270 */
[----:B------:R-:W-:Y:S01]  /*160e0*/  HGMMA.64x128x16.F32.BF16 R88, R180, gdesc[UR4].tnspB, R88, gsb0 ;  /* 0x41e00004b4587df0 */ /* 0x000fe20008001858 */
[----:B------:R-:W-:Y:S01]  /*160f0*/  R2UR UR6, R12 ;  /* 0x000000000c0672ca */ /* 0x000fe200000e0000 */
[----:B------:R-:W-:Y:S01]  /*16100*/  VIADD R12, R10, 0x100 ;  /* 0x000001000a0c7836 */ /* 0x000fe20000000000 */
[----:B------:R-:W-:Y:S01]  /*16110*/  R2UR UR7, R13 ;  /* 0x000000000d0772ca */ /* 0x000fe200000e0000 */
[----:B------:R-:W-:Y:S01]  /*16120*/  IMAD.MOV.U32 R13, RZ, RZ, 0x40000040 ;  /* 0x40000040ff0d7424 */ /* 0x000fe200078e00ff */
[----:B------:R-:W-:Y:S01]  /*16130*/  SEL R184, R184, RZ, P2 ;  /* 0x000000ffb8b87207 */ /* 0x000fe20001000000 */
[----:B0-----:R-:W-:Y:S01]  /*16140*/  FADD.FTZ R5, R5, R4 ;  /* 0x0000000405057221 */ /* 0x001fe20000010000 */
[----:B-1----:R-:W-:Y:S01]  /*16150*/  FADD.FTZ R6, R2, R3 ;  /* 0x0000000302067221 */ /* 0x002fe20000010000 */
[----:B------:R-:W-:-:S03]  /*16160*/  SEL R3, RZ, 0x1, P2 ;  /* 0x00000001ff037807 */ /* 0x000fc60001000000 */
[----:B------:R-:W0:Y:S01]  /*16170*/  SHFL.BFLY PT, R2, R5, 0x1, 0x1f ;  /* 0x0c201f0005027f89 */ /* 0x000e2200000e0000 */
[----:B------:R-:W-:-:S03]  /*16180*/  LOP3.LUT R186, R186, R3, RZ, 0x3c, !PT ;  /* 0x00000003baba7212 */ /* 0x000fc600078e3cff */
[----:B------:R-:W1:Y:S01]  /*16190*/  SHFL.BFLY PT, R9, R6, 0x1, 0x1f ;  /* 0x0c201f0006097f89 */ /* 0x000e6200000e0000 */
        /* <DEDUP_REMOVED lines=34> */
[----:B0-----:R-:W-:Y:S01]  /*163c0*/  FADD.FTZ R12, R5, R2 ;  /* 0x00000002050c7221 */ /* 0x001fe20000010000 */
[----:B------:R-:W-:Y:S01]  /*163d0*/  R2UR UR7, R13 ;  /* 0x000000000d0772ca */ /* 0x000fe200000e0000 */
[----:B-1----:R-:W-:Y:S01]  /*163e0*/  FADD.FTZ R13, R6, R9 ;  /* 0x00000009060d7221 */ /* 0x002fe20000010000 */
[----:B------:R-:W-:Y:S02]  /*163f0*/  @!P1 VIADD R6, R14, 0x28860 ;  /* 0x000288600e069836 */ /* 0x000fe40000000000 */
[----:B------:R-:W-:Y:S01]  /*16400*/  FSETP.NE.FTZ.AND P0, PT, R12, RZ, PT ;  /* 0x000000ff0c00720b */ /* 0x000fe20003f15000 */
[----:B------:R-:W-:Y:S01]  /*16410*/  IMAD.MOV.U32 R2, RZ, RZ, RZ ;  /* 0x000000ffff027224 */ /* 0x000fe200078e00ff */
[----:B------:R-:W-:Y:S01]  /*16420*/  FSETP.NE.FTZ.AND P3, PT, R13, RZ, PT ;  /* 0x000000ff0d00720b */ /* 0x000fe20003f75000 */
[----:B------:R-:W-:Y:S01]  /*16430*/  IMAD.MOV.U32 R5, RZ, RZ, RZ ;  /* 0x000000ffff057224 */ /* 0x000fe200078e00ff */
[----:B------:R-:W-:-:S09]  /*16440*/  @!P1 PRMT R6, RZ, 0x654, R6 ;  /* 0x00000654ff069816 */ /* 0x000fd20000000006 */
[----:B------:R-:W0:Y:S01]  /*16450*/  @P0 MUFU.LG2 R9, R12 ;  /* 0x0000000c00090308 */ /* 0x000e220000000c00 */
[C---:B------:R-:W-:Y:S01]  /*16460*/  @P0 FMUL.FTZ R4, R0.reuse, 0.69314718246459960938 ;  /* 0x3f31721800040820 */ /* 0x040fe20000410000 */
[----:B------:R-:W-:-:S06]  /*16470*/  @P3 FMUL.FTZ R0, R0, 0.69314718246459960938 ;  /* 0x3f31721800003820 */ /* 0x000fcc0000410000 */
[----:B------:R-:W-:Y:S08]  /*16480*/  @P0 MUFU.RCP R2, R12 ;  /* 0x0000000c00020308 */ /* 0x000ff00000001000 */
[----:B------:R-:W-:Y:S01]  /*16490*/  @P3 MUFU.RCP R5, R13 ;  /* 0x0000000d00053308 */ /* 0x000fe20000001000 */
[----:B0-----:R-:W-:-:S04]  /*164a0*/  @P0 FMUL.FTZ R9, R9, 0.69314718246459960938 ;  /* 0x3f31721809090820 */ /* 0x001fc80000410000 */
[----:B------:R-:W-:Y:S01]  /*164b0*/  @P0 FFMA.FTZ R42, R4, R7, R9 ;  /* 0x00000007042a0223 */ /* 0x000fe20000010009 */
[----:B------:R-:W-:Y:S01]  /*164c0*/  PLOP3.LUT P0, PT, PT, PT, PT, 0x8, 0x0 ;  /* 0x000000000000781c */ /* 0x000fe20003f0e170 */
[----:B------:R-:W-:Y:S02]  /*164d0*/  WARPGROUP.DEPBAR.LE gsb0, 0x0 ;  /* 0x00008000000079c5 */ /* 0x000fe40000010000 */
[----:B------:R-:W-:-:S06]  /*164e0*/  WARPGROUP.ARRIVE ;  /* 0x00000000000079c5 */ /* 0x000fcc0000000000 */
[----:B------:R-:W-:Y:S01]  /*164f0*/  HGMMA.64x128x16.F32.BF16 R88, R160, gdesc[UR4].tnspB, R88, gsb0 ;  /* 0x41e00004a0587df0 */ /* 0x000fe20008001858 */
[----:B------:R-:W-:Y:S02]  /*16500*/  R2UR UR6, R10 ;  /* 0x000000000a0672ca */ /* 0x000fe400000e0000 */
[----:B------:R-:W-:Y:S01]  /*16510*/  R2UR UR7, R11 ;  /* 0x000000000b0772ca */ /* 0x000fe200000e0000 */
[----:B------:R-:W0:Y:S02]  /*16520*/  @P3 MUFU.LG2 R10, R13 ;  /* 0x0000000d000a3308 */ /* 0x000e240000000c00 */
[----:B0-----:R-:W-:-:S04]  /*16530*/  @P3 FMUL.FTZ R11, R10, 0.69314718246459960938 ;  /* 0x3f3172180a0b3820 */ /* 0x001fc80000410000 */
[----:B------:R-:W-:Y:S01]  /*16540*/  @P3 FFMA.FTZ R3, R0, R8, R11 ;  /* 0x0000000800033223 */ /* 0x000fe2000001000b */
[----:B------:R-:W-:Y:S02]  /*16550*/  WARPGROUP.DEPBAR.LE gsb0, 0x0 ;  /* 0x00008000000079c5 */ /* 0x000fe40000010000 */
[----:B------:R-:W-:-:S06]  /*16560*/  WARPGROUP.ARRIVE ;  /* 0x00000000000079c5 */ /* 0x000fcc0000000000 */
[----:B------:R-:W-:Y:S03]  /*16570*/  HGMMA.64x128x16.F32.BF16 R88, R164, gdesc[UR4].tnspB, R88, gsb0 ;  /* 0x41e00004a4587df0 */ /* 0x000fe60008001858 */
[----:B------:R-:W-:Y:S02]  /*16580*/  WARPGROUP.DEPBAR.LE gsb0, 0x0 ;  /* 0x00008000000079c5 */ /* 0x000fe40000010000 */
        /* <DEDUP_REMOVED lines=65> */
.L_x_2646:
        /* <DEDUP_REMOVED lines=13> */
[----:B------:R-:W-:Y:S01]  /*16a70*/  IMAD.MOV.U32 R57, RZ, RZ, RZ ;  /* 0x000000ffff397224 */ /* 0x000fe200078e00ff */
[----:B------:R-:W3:Y:S01]  /*16a80*/  S2R R9, SR_SWINHI ;  /* 0x0000000000097919 */ /* 0x000ee20000002f00 */
[----:B------:R-:W-:Y:S02]  /*16a90*/  F2FP.BF16.F32.PACK_AB R36, R137, R136 ;  /* 0x000000888924723e */ /* 0x000fe400000010ff */
[----:B------:R-:W-:Y:S02]  /*16aa0*/  MOV R44, R2 ;  /* 0x00000002002c7202 */ /* 0x000fe40000000f00 */
[----:B---3--:R-:W-:-:S03]  /*16ab0*/  MOV R45, R9 ;  /* 0x00000009002d7202 */ /* 0x008fc60000000f00 */
[----:B--2---:R-:W-:-:S03]  /*16ac0*/  IMAD.WIDE R12, R0, 0x2, R44 ;  /* 0x00000002000c7825 */ /* 0x004fc600078e022c */
[C---:B------:R-:W-:Y:S02]  /*16ad0*/  IADD3 R37, P0, R12.reuse, 0x40, RZ ;  /* 0x000000400c257810 */ /* 0x040fe40007f1e0ff */
[C---:B------:R-:W-:Y:S02]  /*16ae0*/  IADD3 R35, P5, R12.reuse, 0x20, RZ ;  /* 0x000000200c237810 */ /* 0x040fe40007fbe0ff */
[----:B------:R-:W-:Y:S01]  /*16af0*/  IADD3 R39, P1, R12, 0x60, RZ ;  /* 0x000000600c277810 */ /* 0x000fe20007f3e0ff */
[--C-:B------:R-:W-:Y:S01]  /*16b00*/  IMAD.X R11, RZ, RZ, R13.reuse, P0 ;  /* 0x000000ffff0b7224 */ /* 0x100fe200000e060d */
[C---:B------:R-:W-:Y:S01]  /*16b10*/  ISETP.NE.AND P0, PT, R208.reuse, RZ, PT ;  /* 0x000000ffd000720c */ /* 0x040fe20003f05270 */
[--C-:B------:R-:W-:Y:S01]  /*16b20*/  IMAD.X R9, RZ, RZ, R13.reuse, P5 ;  /* 0x000000ffff097224 */ /* 0x100fe200028e060d */
[----:B------:R-:W-:Y:S01]  /*16b30*/  LOP3.LUT R0, R35, 0x380, RZ, 0xc0, !PT ;  /* 0x0000038023007812 */ /* 0x000fe200078ec0ff */
[----:B------:R-:W-:Y:S01]  /*16b40*/  IMAD.X R25, RZ, RZ, R13, P1 ;  /* 0x000000ffff197224 */ /* 0x000fe200008e060d */
[----:B------:R-:W-:Y:S01]  /*16b50*/  SEL R208, R208, UR4, P0 ;  /* 0x00000004d0d07c07 */ /* 0x000fe20008000000 */
[----:B------:R-:W-:Y:S05]  /*16b60*/  WARPSYNC.ALL ;  /* 0x0000000000007948 */ /* 0x000fea0003800000 */
[----:B------:R-:W-:Y:S01]  /*16b70*/  LOP3.LUT R15, R12, 0x380, RZ, 0xc0, !PT ;  /* 0x000003800c0f7812 */ /* 0x000fe200078ec0ff */
[----:B------:R-:W-:Y:S01]  /*16b80*/  ULDC.64 UR6, c[0x0][0xc08] ;  /* 0x0003020000067ab9 */ /* 0x000fe20000000a00 */
[----:B------:R-:W-:Y:S01]  /*16b90*/  LOP3.LUT R14, R39, 0x380, RZ, 0xc0, !PT ;  /* 0x00000380270e7812 */ /* 0x000fe200078ec0ff */
[----:B------:R-:W-:Y:S01]  /*16ba0*/  ULDC.64 UR4, c[0x0][0xc00] ;  /* 0x0003000000047ab9 */ /* 0x000fe20000000a00 */
[----:B------:R-:W-:-:S02]  /*16bb0*/  SHF.R.U64 R0, R0, 0x3, RZ ;  /* 0x0000000300007819 */ /* 0x000fc400000012ff */
[----:B------:R-:W-:Y:S02]  /*16bc0*/  IADD3 R43, P2, R12, 0x4000, RZ ;  /* 0x000040000c2b7810 */ /* 0x000fe40007f5e0ff */
[----:B------:R-:W-:Y:S02]  /*16bd0*/  SHF.R.U64 R15, R15, 0x3, RZ ;  /* 0x000000030f0f7819 */ /* 0x000fe400000012ff */
[----:B------:R-:W-:Y:S01]  /*16be0*/  SHF.R.U64 R14, R14, 0x3, RZ ;  /* 0x000000030e0e7819 */ /* 0x000fe200000012ff */
[--C-:B------:R-:W-:Y:S01]  /*16bf0*/  IMAD.X R27, RZ, RZ, R13.reuse, P2 ;  /* 0x000000ffff1b7224 */ /* 0x100fe200010e060d */
[C---:B------:R-:W-:Y:S02]  /*16c00*/  IADD3 R49, P4, R12.reuse, 0x4040, RZ ;  /* 0x000040400c317810 */ /* 0x040fe40007f9e0ff */
[C---:B------:R-:W-:Y:S02]  /*16c10*/  IADD3 R32, P5, R12.reuse, 0x4060, RZ ;  /* 0x000040600c207810 */ /* 0x040fe40007fbe0ff */
[----:B------:R-:W-:Y:S01]  /*16c20*/  IADD3 R47, P3, R12, 0x4020, RZ ;  /* 0x000040200c2f7810 */ /* 0x000fe20007f7e0ff */
[--C-:B------:R-:W-:Y:S01]  /*16c30*/  IMAD.X R31, RZ, RZ, R13.reuse, P4 ;  /* 0x000000ffff1f7224 */ /* 0x100fe200020e060d */
[----:B-1----:R-:W-:Y:S01]  /*16c40*/  LOP3.LUT R4, R37, 0x380, RZ, 0xc0, !PT ;  /* 0x0000038025047812 */ /* 0x002fe200078ec0ff */
[--C-:B------:R-:W-:Y:S01]  /*16c50*/  IMAD.X R33, RZ, RZ, R13.reuse, P5 ;  /* 0x000000ffff217224 */ /* 0x100fe200028e060d */
[----:B------:R-:W-:Y:S01]  /*16c60*/  LOP3.LUT R8, R0, R35, RZ, 0x3c, !PT ;  /* 0x0000002300087212 */ /* 0x000fe200078e3cff */
[----:B------:R-:W-:Y:S01]  /*16c70*/  IMAD.X R29, RZ, RZ, R13, P3 ;  /* 0x000000ffff1d7224 */ /* 0x000fe200018e060d */
[----:B------:R-:W-:-:S02]  /*16c80*/  LOP3.LUT R12, R15, R12, RZ, 0x3c, !PT ;  /* 0x0000000c0f0c7212 */ /* 0x000fc400078e3cff */
[----:B------:R-:W-:Y:S02]  /*16c90*/  LOP3.LUT R24, R14, R39, RZ, 0x3c, !PT ;  /* 0x000000270e187212 */ /* 0x000fe400078e3cff */
[----:B------:R-:W-:Y:S02]  /*16ca0*/  LOP3.LUT R0, R43, 0x380, RZ, 0xc0, !PT ;  /* 0x000003802b007812 */ /* 0x000fe400078ec0ff */
[----:B------:R-:W-:Y:S02]  /*16cb0*/  LOP3.LUT R14, R49, 0x380, RZ, 0xc0, !PT ;  /* 0x00000380310e7812 */ /* 0x000fe400078ec0ff */
[----:B------:R-:W-:Y:S02]  /*16cc0*/  LOP3.LUT R15, R32, 0x380, RZ, 0xc0, !PT ;  /* 0x00000380200f7812 */ /* 0x000fe400078ec0ff */
[----:B------:R-:W-:Y:S02]  /*16cd0*/  SHF.R.U64 R4, R4, 0x3, RZ ;  /* 0x0000000304047819 */ /* 0x000fe400000012ff */
[----:B------:R-:W-:-:S02]  /*16ce0*/  SHF.R.U64 R0, R0, 0x3, RZ ;  /* 0x0000000300007819 */ /* 0x000fc400000012ff */
[----:B------:R-:W-:Y:S02]  /*16cf0*/  SHF.R.U64 R14, R14, 0x3, RZ ;  /* 0x000000030e0e7819 */ /* 0x000fe400000012ff */
[----:B------:R-:W-:Y:S02]  /*16d00*/  SHF.R.U64 R15, R15, 0x3, RZ ;  /* 0x000000030f0f7819 */ /* 0x000fe400000012ff */
[----:B------:R-:W-:Y:S02]  /*16d10*/  LOP3.LUT R10, R4, R37, RZ, 0x3c, !PT ;  /* 0x00000025040a7212 */ /* 0x000fe400078e3cff */
[----:B------:R-:W-:Y:S02]  /*16d20*/  LOP3.LUT R4, R47, 0x380, RZ, 0xc0, !PT ;  /* 0x000003802f047812 */ /* 0x000fe400078ec0ff */
[----:B------:R-:W-:Y:S02]  /*16d30*/  LOP3.LUT R26, R0, R43, RZ, 0x3c, !PT ;  /* 0x0000002b001a7212 */ /* 0x000fe400078e3cff */
[----:B------:R-:W-:-:S02]  /*16d40*/  LOP3.LUT R30, R14, R49, RZ, 0x3c, !PT ;  /* 0x000000310e1e7212 */ /* 0x000fc400078e3cff */
[----:B------:R-:W-:Y:S02]  /*16d50*/  LOP3.LUT R32, R15, R32, RZ, 0x3c, !PT ;  /* 0x000000200f207212 */ /* 0x000fe400078e3cff */
[----:B------:R-:W-:Y:S02]  /*16d60*/  MOV R0, R12 ;  /* 0x0000000c00007202 */ /* 0x000fe40000000f00 */
[----:B------:R-:W-:Y:S02]  /*16d70*/  F2FP.BF16.F32.PACK_AB R12, R21, R20 ;  /* 0x00000014150c723e */ /* 0x000fe400000010ff */
[----:B------:R-:W-:Y:S02]  /*16d80*/  F2FP.BF16.F32.PACK_AB R13, R91, R90 ;  /* 0x0000005a5b0d723e */ /* 0x000fe400000010ff */
[----:B------:R-:W-:Y:S02]  /*16d90*/  F2FP.BF16.F32.PACK_AB R14, R93, R92 ;  /* 0x0000005c5d0e723e */ /* 0x000fe400000010ff */
[----:B------:R-:W-:Y:S01]  /*16da0*/  F2FP.BF16.F32.PACK_AB R15, R95, R94 ;  /* 0x0000005e5f0f723e */ /* 0x000fe200000010ff */
[----:B------:R-:W-:Y:S01]  /*16db0*/  BAR.SYNC.DEFER_BLOCKING 0x1, 0x100 ;  /* 0x0044000000007b1d */ /* 0x000fe20000010000 */
[----:B------:R-:W-:-:S02]  /*16dc0*/  SHF.R.U64 R4, R4, 0x3, RZ ;  /* 0x0000000304047819 */ /* 0x000fc400000012ff */
[----:B------:R-:W-:Y:S02]  /*16dd0*/  MOV R37, R8 ;  /* 0x0000000800257202 */ /* 0x000fe40000000f00 */
[----:B------:R-:W-:Y:S02]  /*16de0*/  MOV R38, R10 ;  /* 0x0000000a00267202 */ /* 0x000fe40000000f00 */
[----:B------:R-:W-:Y:S02]  /*16df0*/  F2FP.BF16.F32.PACK_AB R8, R97, R96 ;  /* 0x000000606108723e */ /* 0x000fe400000010ff */
[----:B------:R-:W-:Y:S02]  /*16e00*/  F2FP.BF16.F32.PACK_AB R9, R99, R98 ;  /* 0x000000626309723e */ /* 0x000fe400000010ff */
[----:B------:R-:W-:Y:S02]  /*16e10*/  F2FP.BF16.F32.PACK_AB R10, R101, R100 ;  /* 0x00000064650a723e */ /* 0x000fe400000010ff */
[----:B------:R-:W-:-:S02]  /*16e20*/  F2FP.BF16.F32.PACK_AB R11, R103, R102 ;  /* 0x00000066670b723e */ /* 0x000fc400000010ff */
[----:B------:R-:W-:Y:S02]  /*16e30*/  LOP3.LUT R28, R4, R47, RZ, 0x3c, !PT ;  /* 0x0000002f041c7212 */ /* 0x000fe400078e3cff */
[----:B------:R-:W-:Y:S02]  /*16e40*/  MOV R39, R24 ;  /* 0x0000001800277202 */ /* 0x000fe40000000f00 */
[----:B------:R-:W-:Y:S02]  /*16e50*/  MOV R46, R26 ;  /* 0x0000001a002e7202 */ /* 0x000fe40000000f00 */
[----:B------:R-:W-:Y:S02]  /*16e60*/  F2FP.BF16.F32.PACK_AB R24, R113, R112 ;  /* 0x000000707118723e */ /* 0x000fe400000010ff */
[----:B------:R-:W-:Y:S01]  /*16e70*/  F2FP.BF16.F32.PACK_AB R25, R115, R114 ;  /* 0x000000727319723e */ /* 0x000fe200000010ff */
[----:B------:R1:W-:Y:S01]  /*16e80*/  STSM.16.M88.4 [R0], R12 ;  /* 0x0000000c00007844 */ /* 0x0003e20000000200 */
[----:B------:R-:W-:-:S02]  /*16e90*/  F2FP.BF16.F32.PACK_AB R26, R117, R116 ;  /* 0x00000074751a723e */ /* 0x000fc400000010ff */
[----:B------:R-:W-:Y:S01]  /*16ea0*/  F2FP.BF16.F32.PACK_AB R27, R119, R118 ;  /* 0x00000076771b723e */ /* 0x000fe200000010ff */
[----:B------:R2:W-:Y:S01]  /*16eb0*/  STSM.16.M88.4 [R37], R8 ;  /* 0x0000000825007844 */ /* 0x0005e20000000200 */
[----:B------:R-:W-:Y:S02]  /*16ec0*/  MOV R43, R28 ;  /* 0x0000001c002b7202 */ /* 0x000fe40000000f00 */
[----:B------:R-:W-:Y:S02]  /*16ed0*/  MOV R4, R30 ;  /* 0x0000001e00047202 */ /* 0x000fe40000000f00 */
[----:B------:R-:W-:Y:S02]  /*16ee0*/  F2FP.BF16.F32.PACK_AB R28, R121, R120 ;  /* 0x00000078791c723e */ /* 0x000fe400000010ff */
[----:B------:R-:W-:Y:S02]  /*16ef0*/  F2FP.BF16.F32.PACK_AB R29, R123, R122 ;  /* 0x0000007a7b1d723e */ /* 0x000fe400000010ff */
[----:B------:R-:W-:-:S02]  /*16f00*/  F2FP.BF16.F32.PACK_AB R30, R125, R124 ;  /* 0x0000007c7d1e723e */ /* 0x000fc400000010ff */
[----:B------:R-:W-:Y:S02]  /*16f10*/  F2FP.BF16.F32.PACK_AB R31, R127, R126 ;  /* 0x0000007e7f1f723e */ /* 0x000fe400000010ff */
[----:B-1----:R-:W-:Y:S02]  /*16f20*/  F2FP.BF16.F32.PACK_AB R12, R105, R104 ;  /* 0x00000068690c723e */ /* 0x002fe400000010ff */
[----:B------:R-:W-:Y:S02]  /*16f30*/  F2FP.BF16.F32.PACK_AB R13, R107, R106 ;  /* 0x0000006a6b0d723e */ /* 0x000fe400000010ff */
[----:B------:R-:W-:Y:S02]  /*16f40*/  F2FP.BF16.F32.PACK_AB R14, R109, R108 ;  /* 0x0000006c6d0e723e */ /* 0x000fe400000010ff */
[----:B------:R-:W-:Y:S02]  /*16f50*/  F2FP.BF16.F32.PACK_AB R15, R41, R40 ;  /* 0x00000028290f723e */ /* 0x000fe400000010ff */
[----:B------:R-:W-:-:S02]  /*16f60*/  MOV R0, R32 ;  /* 0x0000002000007202 */ /* 0x000fc40000000f00 */
[----:B------:R-:W-:Y:S01]  /*16f70*/  F2FP.BF16.F32.PACK_AB R32, R129, R128 ;  /* 0x000000808120723e */ /* 0x000fe200000010ff */
[----:B------:R1:W-:Y:S01]  /*16f80*/  STSM.16.M88.4 [R38], R12 ;  /* 0x0000000c26007844 */ /* 0x0003e20000000200 */
[----:B------:R-:W-:Y:S02]  /*16f90*/  F2FP.BF16.F32.PACK_AB R33, R131, R130 ;  /* 0x000000828321723e */ /* 0x000fe400000010ff */
[----:B------:R-:W-:Y:S01]  /*16fa0*/  F2FP.BF16.F32.PACK_AB R35, R135, R134 ;  /* 0x000000868723723e */ /* 0x000fe200000010ff */
[----:B------:R3:W-:Y:S01]  /*16fb0*/  STSM.16.M88.4 [R39], R24 ;  /* 0x0000001827007844 */ /* 0x0007e20000000200 */
[----:B--2---:R-:W-:Y:S02]  /*16fc0*/  F2FP.BF16.F32.PACK_AB R37, R139, R138 ;  /* 0x0000008a8b25723e */ /* 0x004fe400000010ff */
[----:B------:R-:W-:Y:S01]  /*16fd0*/  F2FP.BF16.F32.PACK_AB R8, R145, R144 ;  /* 0x000000909108723e */ /* 0x000fe200000010ff */
[----:B------:R-:W-:Y:S01]  /*16fe0*/  STSM.16.M88.4 [R46], R28 ;  /* 0x0000001c2e007844 */ /* 0x000fe20000000200 */
[----:B------:R-:W-:-:S02]  /*16ff0*/  F2FP.BF16.F32.PACK_AB R9, R147, R146 ;  /* 0x000000929309723e */ /* 0x000fc400000010ff */
[----:B------:R-:W-:Y:S01]  /*17000*/  F2FP.BF16.F32.PACK_AB R10, R149, R148 ;  /* 0x00000094950a723e */ /* 0x000fe200000010ff */
[----:B------:R-:W-:Y:S01]  /*17010*/  STSM.16.M88.4 [R43], R32 ;  /* 0x000000202b007844 */ /* 0x000fe20000000200 */
[----:B------:R-:W-:Y:S02]  /*17020*/  F2FP.BF16.F32.PACK_AB R11, R151, R150 ;  /* 0x00000096970b723e */ /* 0x000fe400000010ff */
[----:B------:R-:W-:Y:S02]  /*17030*/  ISETP.NE.U32.AND P0, PT, RZ, UR4, PT ;  /* 0x00000004ff007c0c */ /* 0x000fe4000bf05070 */
[----:B-1----:R-:W-:Y:S02]  /*17040*/  F2FP.BF16.F32.PACK_AB R38, R141, R140 ;  /* 0x0000008c8d26723e */ /* 0x002fe400000010ff */
[----:B------:R-:W-:Y:S02]  /*17050*/  ISETP.NE.U32.AND P3, PT, RZ, UR6, PT ;  /* 0x00000006ff007c0c */ /* 0x000fe4000bf65070 */
[----:B---3--:R-:W-:-:S02]  /*17060*/  F2FP.BF16.F32.PACK_AB R39, R143, R142 ;  /* 0x0000008e8f27723e */ /* 0x008fc400000010ff */
[C---:B------:R-:W-:Y:S02]  /*17070*/  IADD3 R12, P1, R210.reuse, UR4, RZ ;  /* 0x00000004d20c7c10 */ /* 0x040fe4000ff3e0ff */
[----:B------:R-:W-:Y:S01]  /*17080*/  ISETP.NE.AND.EX P0, PT, RZ, UR5, PT, P0 ;  /* 0x00000005ff007c0c */ /* 0x000fe2000bf05300 */
[----:B------:R1:W-:Y:S01]  /*17090*/  STSM.16.M88.4 [R4], R36 ;  /* 0x0000002404007844 */ /* 0x0003e20000000200 */
[----:B------:R-:W-:Y:S02]  /*170a0*/  ISETP.NE.AND.EX P3, PT, RZ, UR7, PT, P3 ;  /* 0x00000007ff007c0c */ /* 0x000fe4000bf65330 */
[----:B------:R-:W-:Y:S01]  /*170b0*/  IADD3.X R13, R211, UR5, RZ, P1, !PT ;  /* 0x00000005d30d7c10 */ /* 0x000fe20008ffe4ff */
[----:B------:R2:W-:Y:S01]  /*170c0*/  STSM.16.M88.4 [R0], R8 ;  /* 0x0000000800007844 */ /* 0x0005e20000000200 */
[----:B------:R-:W-:Y:S09]  /*170d0*/  BAR.SYNC.DEFER_BLOCKING 0x1, 0x100 ;  /* 0x0044000000007b1d */ /* 0x000ff20000010000 */
[----:B------:R-:W-:Y:S01]  /*170e0*/  @P3 IADD3 R210, P1, R210, UR6, RZ ;  /* 0x00000006d2d23c10 */ /* 0x000fe2000ff3e0ff */
[----:B------:R-:W-:-:S02]  /*170f0*/  ULDC UR6, c[0x0][0xa88] ;  /* 0x0002a20000067ab9 */ /* 0x000fc40000000800 */
[----:B------:R-:W-:Y:S01]  /*17100*/  IMAD.U32 R27, RZ, RZ, UR6 ;  /* 0x00000006ff1b7e24 */ /* 0x000fe2000f8e00ff */
[----:B------:R-:W-:Y:S01]  /*17110*/  @P3 IADD3.X R211, R211, UR7, RZ, P1, !PT ;  /* 0x00000007d3d33c10 */ /* 0x000fe20008ffe4ff */
[----:B-1----:R-:W-:Y:S01]  /*17120*/  IMAD.MOV.U32 R4, RZ, RZ, 0x9b8 ;  /* 0x000009b8ff047424 */ /* 0x002fe200078e00ff */
[----:B------:R-:W-:Y:S01]  /*17130*/  ISETP.GT.AND P2, PT, R208, 0x1, PT ;  /* 0x00000001d000780c */ /* 0x000fe20003f44270 */
[----:B--2---:R-:W1:Y:S01]  /*17140*/  LDC R0, c[0x0][0xbe8] ;  /* 0x0002fa00ff007b82 */ /* 0x004e620000000800 */
[----:B------:R2:W5:Y:S04]  /*17150*/  @P0 LDG.E R57, desc[UR42][R12.64] ;  /* 0x0000002a0c390981 */ /* 0x000568000c1e1900 */
[----:B------:R2:W5:Y:S01]  /*17160*/  @P3 LDG.E R27, desc[UR42][R210.64] ;  /* 0x0000002ad21b3981 */ /* 0x000562000c1e1900 */
[----:B------:R-:W-:-:S04]  /*17170*/  SEL R4, R4, 0x978, P2 ;  /* 0x0000097804047807 */ /* 0x000fc80001000000 */
[----:B------:R2:W3:Y:S01]  /*17180*/  LDC.64 R8, c[0x0][R4+0x220] ;  /* 0x0000880004087b82 */ /* 0x0004e20000000a00 */
[----:B-1----:R-:W-:-:S07]  /*17190*/  ISETP.NE.AND P1, PT, R0, 0x1, PT ;  /* 0x000000010000780c */ /* 0x002fce0003f25270 */
[----:B------:R2:W1:Y:S08]  /*171a0*/  LDC.64 R10, c[0x0][R4+0x218] ;  /* 0x00008600040a7b82 */ /* 0x0004700000000a00 */
[----:B------:R2:W4:Y:S01]  /*171b0*/  LDC.64 R14, c[0x0][R4+0x228] ;  /* 0x00008a00040e7b82 */ /* 0x0005220000000a00 */
[----:B---3--:R-:W-:Y:S05]  /*171c0*/  @P3 BRA `(.L_x_2732) ;  /* 0x0000000000103947 */ /* 0x008fea0003800000 */
[----:B------:R-:W-:Y:S05]  /*171d0*/  @!P0 BRA `(.L_x_2732) ;  /* 0x00000000000c8947 */ /* 0x000fea0003800000 */
[----:B------:R-:W3:Y:S04]  /*171e0*/  LDG.E R24, desc[UR42][R12.64] ;  /* 0x0000002a0c187981 */ /* 0x000ee8000c1e1900 */
[----:B-----5:R-:W3:Y:S02]  /*171f0*/  LDG.E R27, desc[UR42][R12.64+0x4] ;  /* 0x0000042a0c1b7981 */ /* 0x020ee4000c1e1900 */
[----:B---3--:R-:W-:-:S07]  /*17200*/  IMAD.IADD R27, R27, 0x1, -R24 ;  /* 0x000000011b1b7824 */ /* 0x008fce00078e0a18 */
.L_x_2732:
[----:B------:R-:W3:Y:S01]  /*17210*/  LDL R28, [R1+0x4c] ;  /* 0x00004c00011c7983 */ /* 0x000ee20000100800 */
[----:B--2---:R2:W0:Y:S01]  /*17220*/  LDC.64 R12, c[0x0][R4+0x210] ;  /* 0x00008400040c7b82 */ /* 0x0044220000000a00 */
[----:B------:R-:W-:Y:S01]  /*17230*/  ISETP.NE.U32.AND P0, PT, RZ, UR4, PT ;  /* 0x00000004ff007c0c */ /* 0x000fe2000bf05070 */
[-C--:B-1----:R-:W-:Y:S02]  /*17240*/  IMAD R31, R11, R206.reuse, RZ ;  /* 0x000000ce0b1f7224 */ /* 0x082fe400078e02ff */
[----:B------:R-:W-:Y:S01]  /*17250*/  IMAD.WIDE.U32 R10, R10, R206, RZ ;  /* 0x000000ce0a0a7225 */ /* 0x000fe200078e00ff */
[----:B------:R-:W-:-:S03]  /*17260*/  ISETP.NE.AND.EX P0, PT, RZ, UR5, PT, P0 ;  /* 0x00000005ff007c0c */ /* 0x000fc6000bf05300 */
[----:B------:R-:W1:Y:S01]  /*17270*/  @P1 LDC R26, c[0x0][0xbec] ;  /* 0x0002fb00ff1a1b82 */ /* 0x000e620000000800 */
[----:B------:R-:W-:Y:S01]  /*17280*/  SEL R209, R209, RZ, !P0 ;  /* 0x000000ffd1d17207 */ /* 0x000fe20004000000 */
[----:B------:R-:W-:Y:S01]  /*17290*/  IMAD.IADD R37, R204, 0x1, R190 ;  /* 0x00000001cc257824 */ /* 0x000fe200078e02be */
[----:B------:R-:W-:Y:S01]  /*172a0*/  SEL R29, R234, RZ, !P0 ;  /* 0x000000ffea1d7207 */ /* 0x000fe20004000000 */
[----:B------:R-:W-:Y:S01]  /*172b0*/  IMAD.IADD R11, R11, 0x1, R31 ;  /* 0x000000010b0b7824 */ /* 0x000fe200078e021f */
[----:B--2--5:R-:W-:Y:S01]  /*172c0*/  SHF.R.S32.HI R4, RZ, 0x1f, R57 ;  /* 0x0000001fff047819 */ /* 0x024fe20000011439 */
[----:B------:R-:W-:Y:S02]  /*172d0*/  IMAD R9, R9, R209, RZ ;  /* 0x000000d109097224 */ /* 0x000fe400078e02ff */
[----:B------:R-:W2:Y:S01]  /*172e0*/  @P1 LDC R35, c[0x0][0xbf0] ;  /* 0x0002fc00ff231b82 */ /* 0x000ea20000000800 */
[----:B------:R-:W-:Y:S02]  /*172f0*/  IMAD R56, R27, R0, RZ ;  /* 0x000000001b387224 */ /* 0x000fe400078e02ff */
[C---:B------:R-:W-:Y:S01]  /*17300*/  IMAD R33, R8.reuse, R29, R9 ;  /* 0x0000001d08217224 */ /* 0x040fe200078e0209 */
[----:B------:R-:W-:Y:S01]  /*17310*/  SEL R29, R217, RZ, P2 ;  /* 0x000000ffd91d7207 */ /* 0x000fe20001000000 */
[----:B------:R-:W-:-:S03]  /*17320*/  IMAD.WIDE.U32 R8, R8, R209, RZ ;  /* 0x000000d108087225 */ /* 0x000fc600078e00ff */
[----:B------:R-:W0:Y:S01]  /*17330*/  LDC.64 R24, c[0x0][0xba8] ;  /* 0x0002ea00ff187b82 */ /* 0x000e220000000a00 */
[----:B------:R-:W-:Y:S01]  /*17340*/  IMAD.IADD R33, R9, 0x1, R33 ;  /* 0x0000000109217824 */ /* 0x000fe200078e0221 */
[----:B------:R-:W-:Y:S01]  /*17350*/  IADD3 R10, P0, P3, R8, R10, R57 ;  /* 0x0000000a080a7210 */ /* 0x000fe20007b1e039 */
[----:B------:R-:W-:Y:S02]  /*17360*/  IMAD.MOV.U32 R9, RZ, RZ, R37 ;  /* 0x000000ffff097224 */ /* 0x000fe400078e0025 */
[----:B----4-:R-:W-:Y:S01]  /*17370*/  IMAD R31, R15, R29, RZ ;  /* 0x0000001d0f1f7224 */ /* 0x010fe200078e02ff */
[----:B------:R-:W-:Y:S01]  /*17380*/  IADD3.X R11, R33, R11, R4, P0, P3 ;  /* 0x0000000b210b7210 */ /* 0x000fe200007e6404 */
[----:B------:R-:W-:-:S04]  /*17390*/  IMAD.WIDE.U32 R14, R14, R29, RZ ;  /* 0x0000001d0e0e7225 */ /* 0x000fc800078e00ff */
[----:B-1----:R-:W-:-:S04]  /*173a0*/  @P1 IMAD.HI.U32 R8, R37, R26, RZ ;  /* 0x0000001a25081227 */ /* 0x002fc800078e00ff */
[----:B------:R-:W-:Y:S01]  /*173b0*/  IMAD.IADD R31, R15, 0x1, R31 ;  /* 0x000000010f1f7824 */ /* 0x000fe200078e021f */
[----:B--2---:R-:W-:-:S04]  /*173c0*/  @P1 SHF.R.U32.HI R9, RZ, R35, R8 ;  /* 0x00000023ff091219 */ /* 0x004fc80000011608 */
[----:B------:R-:W-:Y:S01]  /*173d0*/  IADD3 R14, P0, P3, R9, R10, R14 ;  /* 0x0000000a090e7210 */ /* 0x000fe20007b1e00e */
[--C-:B------:R-:W-:Y:S01]  /*173e0*/  IMAD.MOV R29, RZ, RZ, -R9.reuse ;  /* 0x000000ffff1d7224 */ /* 0x100fe200078e0a09 */
[----:B------:R-:W-:Y:S01]  /*173f0*/  SHF.R.S32.HI R8, RZ, 0x1f, R9 ;  /* 0x0000001fff087819 */ /* 0x000fe20000011409 */
[----:B0-----:R-:W0:Y:S02]  /*17400*/  @!P2 LDC R24, c[0x0][0xb50] ;  /* 0x0002d400ff18ab82 */ /* 0x001e240000000800 */
[----:B------:R-:W-:Y:S01]  /*17410*/  IMAD R9, R0, R29, R37 ;  /* 0x0000001d00097224 */ /* 0x000fe200078e0225 */
[----:B------:R-:W-:-:S03]  /*17420*/  IADD3.X R15, R8, R11, R31, P0, P3 ;  /* 0x0000000b080f7210 */ /* 0x000fc600007e641f */
[-C--:B------:R-:W-:Y:S01]  /*17430*/  IMAD R8, R13, R9.reuse, RZ ;  /* 0x000000090d087224 */ /* 0x080fe200078e02ff */
[----:B------:R-:W-:Y:S01]  /*17440*/  SHF.R.S32.HI R11, RZ, 0x1f, R9 ;  /* 0x0000001fff0b7819 */ /* 0x000fe20000011409 */
[C---:B------:R-:W-:Y:S01]  /*17450*/  IMAD.WIDE.U32 R14, R12.reuse, R9, R14 ;  /* 0x000000090c0e7225 */ /* 0x040fe200078e000e */
[----:B------:R-:W1:Y:S03]  /*17460*/  @!P2 LDC R25, c[0x0][0xb54] ;  /* 0x0002d500ff19ab82 */ /* 0x000e660000000800 */
[----:B------:R-:W-:-:S04]  /*17470*/  IMAD R11, R12, R11, R8 ;  /* 0x0000000b0c0b7224 */ /* 0x000fc800078e0208 */
[----:B------:R-:W-:Y:S01]  /*17480*/  IMAD.IADD R8, R15, 0x1, R11 ;  /* 0x000000010f087824 */ /* 0x000fe200078e020b */
[----:B0-----:R-:W-:-:S05]  /*17490*/  LEA R24, P0, R14, R24, 0x2 ;  /* 0x000000180e187211 */ /* 0x001fca00078010ff */
[----:B------:R-:W-:Y:S01]  /*174a0*/  SHFL.IDX PT, R10, R24, 0x1, 0x1c1f ;  /* 0x003c1f00180a7f89 */ /* 0x000fe200000e0000 */
[----:B-1----:R-:W-:-:S03]  /*174b0*/  LEA.HI.X R14, R14, R25, R8, 0x2, P0 ;  /* 0x000000190e0e7211 */ /* 0x002fc600000f1408 */
[----:B------:R-:W-:Y:S01]  /*174c0*/  SHFL.IDX PT, R8, R24, RZ, 0x1c1f ;  /* 0x001c1fff18087589 */ /* 0x000fe200000e0000 */
[----:B------:R-:W-:-:S03]  /*174d0*/  LOP3.LUT P0, RZ, R235, 0x3, RZ, 0xc0, !PT ;  /* 0x00000003ebff7812 */ /* 0x000fc6000780c0ff */
[----:B------:R-:W0:Y:S04]  /*174e0*/  SHFL.IDX PT, R9, R14, RZ, 0x1c1f ;  /* 0x001c1fff0e097589 */ /* 0x000e2800000e0000 */
[----:B------:R-:W1:Y:S01]  /*174f0*/  SHFL.IDX PT, R11, R14, 0x1, 0x1c1f ;  /* 0x003c1f000e0b7f89 */ /* 0x000e6200000e0000 */
[----:B---3--:R-:W-:-:S04]  /*17500*/  IMAD.IADD R29, R28, 0x1, R190 ;  /* 0x000000011c1d7824 */ /* 0x008fc800078e02be */
[C---:B------:R-:W-:Y:S01]  /*17510*/  VIADD R25, R29.reuse, 0x8 ;  /* 0x000000081d197836 */ /* 0x040fe20000000000 */
[----:B------:R-:W-:-:S04]  /*17520*/  ISETP.GE.OR P3, PT, R29, R56, P0 ;  /* 0x000000381d00720c */ /* 0x000fc80000766670 */
[----:B------:R-:W-:-:S09]  /*17530*/  ISETP.GE.OR P0, PT, R25, R56, P0 ;  /* 0x000000381900720c */ /* 0x000fd20000706670 */
[----:B0-----:R0:W-:Y:S04]  /*17540*/  @!P3 ST.E desc[UR42][R8.64], R42 ;  /* 0x0000002a0800b985 */ /* 0x0011e8000c10192a */
[----:B-1----:R0:W-:Y:S01]  /*17550*/  @!P0 ST.E desc[UR42][R10.64], R3 ;  /* 0x000000030a008985 */ /* 0x0021e2000c10192a */
[----:B------:R-:W-:Y:S05]  /*17560*/  @P2 BRA `(.L_x_2733) ;  /* 0x0000000800a42947 */ /* 0x000fea0003800000 */
[----:B------:R-:W-:Y:S01]  /*17570*/  IMAD.SHL.U32 R28, R22, 0x40, RZ ;  /* 0x00000040161c7824 */ /* 0x000fe200078e00ff */
[----:B0-----:R-:W0:Y:S01]  /*17580*/  @P1 LDC R11, c[0x0][0xbec] ;  /* 0x0002fb00ff0b1b82 */ /* 0x001e220000000800 */
[----:B------:R-:W-:Y:S02]  /*17590*/  ULDC.64 UR4, c[0x0][0xaa0] ;  /* 0x0002a80000047ab9 */ /* 0x000fe40000000a00 */
[----:B------:R-:W-:-:S04]  /*175a0*/  IMAD.IADD R3, R16, 0x1, R28 ;  /* 0x0000000110037824 */ /* 0x000fc800078e021c */
[----:B------:R-:W-:Y:S01]  /*175b0*/  IMAD.WIDE R44, R3, 0x2, R44 ;  /* 0x00000002032c7825 */ /* 0x000fe200078e022c */
[----:B------:R-:W1:Y:S02]  /*175c0*/  @P1 LDC R12, c[0x0][0xbf0] ;  /* 0x0002fc00ff0c1b82 */ /* 0x000e640000000800 */
        /* <DEDUP_REMOVED lines=8> */
[----:B------:R-:W-:Y:S01]  /*17650*/  IADD3 R8, P0, R44, 0x7000, RZ ;  /* 0x000070002c087810 */ /* 0x000fe20007f1e0ff */
[----:B------:R-:W-:Y:S01]  /*17660*/  IMAD R4, R4, UR4, RZ ;  /* 0x0000000404047c24 */ /* 0x000fe2000f8e02ff */
[----:B------:R-:W-:Y:S01]  /*17670*/  LOP3.LUT R28, R28, R29, RZ, 0x3c, !PT ;  /* 0x0000001d1c1c7212 */ /* 0x000fe200078e3cff */
[--C-:B------:R-:W-:Y:S01]  /*17680*/  IMAD.X R29, RZ, RZ, R45.reuse, P5 ;  /* 0x000000ffff1d7224 */ /* 0x100fe200028e062d */
[----:B------:R-:W-:Y:S01]  /*17690*/  LOP3.LUT R3, R8, 0x380, RZ, 0xc0, !PT ;  /* 0x0000038008037812 */ /* 0x000fe200078ec0ff */
[----:B------:R-:W-:Y:S01]  /*176a0*/  IMAD.X R53, RZ, RZ, R45, P0 ;  /* 0x000000ffff357224 */ /* 0x000fe200000e062d */
[----:B------:R-:W-:Y:S01]  /*176b0*/  IADD3 R37, P2, R44, 0x3000, RZ ;  /* 0x000030002c257810 */ /* 0x000fe20007f5e0ff */
[----:B------:R-:W5:Y:S01]  /*176c0*/  LD.E.128 R32, desc[UR42][R32.64] ;  /* 0x0000002a20207980 */ /* 0x000f62000c101d00 */
[----:B------:R-:W-:-:S02]  /*176d0*/  SHF.R.U64 R3, R3, 0x3, RZ ;  /* 0x0000000303037819 */ /* 0x000fc400000012ff */
[C---:B------:R-:W-:Y:S01]  /*176e0*/  IADD3 R41, P3, R44.reuse, 0x4000, RZ ;  /* 0x000040002c297810 */ /* 0x040fe20007f7e0ff */
[----:B------:R-:W5:Y:S01]  /*176f0*/  LD.E.128 R28, desc[UR42][R28.64] ;  /* 0x0000002a1c1c7980 */ /* 0x000f62000c101d00 */
[C---:B------:R-:W-:Y:S02]  /*17700*/  IADD3 R47, P4, R44.reuse, 0x5000, RZ ;  /* 0x000050002c2f7810 */ /* 0x040fe40007f9e0ff */
[----:B------:R-:W-:Y:S02]  /*17710*/  IADD3 R49, P5, R44, 0x6000, RZ ;  /* 0x000060002c317810 */ /* 0x000fe40007fbe0ff */
[----:B------:R-:W-:Y:S01]  /*17720*/  LOP3.LUT R52, R3, R8, RZ, 0x3c, !PT ;  /* 0x0000000803347212 */ /* 0x000fe200078e3cff */
[----:B------:R-:W-:Y:S01]  /*17730*/  IMAD R3, R57, UR5, R4 ;  /* 0x0000000539037c24 */ /* 0x000fe2000f8e0204 */
[----:B------:R-:W-:Y:S01]  /*17740*/  LOP3.LUT R36, R37, 0x380, RZ, 0xc0, !PT ;  /* 0x0000038025247812 */ /* 0x000fe200078ec0ff */
[----:B------:R-:W-:Y:S01]  /*17750*/  IMAD.WIDE.U32 R8, R57, UR4, RZ ;  /* 0x0000000439087c25 */ /* 0x000fe2000f8e00ff */
[----:B------:R-:W-:Y:S01]  /*17760*/  LOP3.LUT R40, R41, 0x380, RZ, 0xc0, !PT ;  /* 0x0000038029287812 */ /* 0x000fe200078ec0ff */
[----:B------:R-:W-:Y:S01]  /*17770*/  ULDC.64 UR4, c[0x0][0xae8] ;  /* 0x0002ba0000047ab9 */ /* 0x000fe20000000a00 */
[----:B------:R-:W-:-:S02]  /*17780*/  LOP3.LUT R46, R47, 0x380, RZ, 0xc0, !PT ;  /* 0x000003802f2e7812 */ /* 0x000fc400078ec0ff */
[----:B------:R-:W-:Y:S02]  /*17790*/  LOP3.LUT R48, R49, 0x380, RZ, 0xc0, !PT ;  /* 0x0000038031307812 */ /* 0x000fe400078ec0ff */
[----:B------:R-:W-:Y:S01]  /*177a0*/  LOP3.LUT R25, R44, 0x380, RZ, 0xc0, !PT ;  /* 0x000003802c197812 */ /* 0x000fe200078ec0ff */
[----:B------:R-:W-:Y:S01]  /*177b0*/  IMAD.IADD R9, R9, 0x1, R3 ;  /* 0x0000000109097824 */ /* 0x000fe200078e0203 */
[----:B------:R-:W-:Y:S01]  /*177c0*/  SHF.R.U64 R36, R36, 0x3, RZ ;  /* 0x0000000324247819 */ /* 0x000fe200000012ff */
[----:B------:R-:W-:Y:S01]  /*177d0*/  IMAD R3, R207, 0x20, R22 ;  /* 0x00000020cf037824 */ /* 0x000fe200078e0216 */
[----:B------:R-:W-:Y:S01]  /*177e0*/  SHF.R.U64 R40, R40, 0x3, RZ ;  /* 0x0000000328287819 */ /* 0x000fe200000012ff */
[----:B------:R-:W5:Y:S01]  /*177f0*/  LD.E.128 R52, desc[UR42][R52.64] ;  /* 0x0000002a34347980 */ /* 0x000f62000c101d00 */
[----:B------:R-:W-:Y:S02]  /*17800*/  SHF.R.U64 R46, R46, 0x3, RZ ;  /* 0x000000032e2e7819 */ /* 0x000fe400000012ff */
[----:B------:R-:W-:-:S02]  /*17810*/  SHF.R.U64 R48, R48, 0x3, RZ ;  /* 0x0000000330307819 */ /* 0x000fc400000012ff */
        /* <DEDUP_REMOVED lines=17> */
[----:B0-----:R-:W-:Y:S01]  /*17930*/  @P1 IMAD.HI.U32 R3, R10, R11, RZ ;  /* 0x0000000b0a031227 */ /* 0x001fe200078e00ff */
        /* <DEDUP_REMOVED lines=8> */
[----:B-1----:R-:W-:Y:S01]  /*179c0*/  @P1 SHF.R.U32.HI R11, RZ, R12, R3 ;  /* 0x0000000cff0b1219 */ /* 0x002fe20000011603 */
        /* <DEDUP_REMOVED lines=32> */
.L_x_2977:
[----:B------:R-:W-:Y:S01]  /*17bd0*/  ISETP.GE.AND P0, PT, R21, R56, PT ;  /* 0x000000381500720c */ /* 0x000fe20003f06270 */
[----:B------:R-:W-:-:S12]  /*17be0*/  BSSY B1, `(.L_x_2735) ;  /* 0x000000b000017945 */ /* 0x000fd80003800000 */
[----:B------:R-:W-:Y:S05]  /*17bf0*/  @P0 BRA `(.L_x_2736) ;  /* 0x0000000000240947 */ /* 0x000fea0003800000 */
[----:B------:R-:W-:Y:S02]  /*17c00*/  ULDC UR4, c[0x0][0xac8] ;  /* 0x0002b20000047ab9 */ /* 0x000fe40000000800 */
        /* <DEDUP_REMOVED lines=8> */
.L_x_2736:
[----:B------:R-:W-:Y:S05]  /*17c90*/  BSYNC B1 ;  /* 0x0000000000017941 */ /* 0x000fea0003800000 */
.L_x_2735:
[----:B------:R-:W-:-:S03]  /*17ca0*/  UMOV UR4, 0xffffffff ;  /* 0xffffffff00047882 */ /* 0x000fc60000000000 */
[----:B------:R-:W-:Y:S05]  /*17cb0*/  BRA.DIV UR4, `(.L_x_2737) ;  /* 0x000000ba04207947 */ /* 0x000fea000b800000 */
[----:B-1----:R1:W4:Y:S04]  /*17cc0*/  SHFL.IDX PT, R3, R4, 0x1, 0x181f ;  /* 0x00381f0004037f89 */ /* 0x00232800000e0000 */
[----:B--23--:R1:W2:Y:S02]  /*17cd0*/  SHFL.IDX PT, R14, R0, 0x1, 0x181f ;  /* 0x00381f00000e7f89 */ /* 0x00c2a400000e0000 */
.L_x_2981:
[----:B------:R-:W-:Y:S01]  /*17ce0*/  VIADD R9, R21, 0x20 ;  /* 0x0000002015097836 */ /* 0x000fe20000000000 */
[----:B------:R-:W-:Y:S04]  /*17cf0*/  BSSY B1, `(.L_x_2738) ;  /* 0x000000c000017945 */ /* 0x000fe80003800000 */
[----:B------:R-:W-:-:S13]  /*17d00*/  ISETP.GE.AND P0, PT, R9, R56, PT ;  /* 0x000000380900720c */ /* 0x000fda0003f06270 */
[----:B------:R-:W-:Y:S05]  /*17d10*/  @P0 BRA `(.L_x_2739) ;  /* 0x0000000000240947 */ /* 0x000fea0003800000 */
[----:B------:R-:W-:Y:S02]  /*17d20*/  ULDC UR4, c[0x0][0xac8] ;  /* 0x0002b20000047ab9 */ /* 0x000fe40000000800 */
[----:B------:R-:W-:Y:S02]  /*17d30*/  ISETP.GE.AND P2, PT, R16, UR4, PT ;  /* 0x0000000410007c0c */ /* 0x000fe4000bf46270 */
[----:B------:R-:W-:-:S11]  /*17d40*/  ISETP.GE.AND P3, PT, R187, UR4, PT ;  /* 0x00000004bb007c0c */ /* 0x000fd6000bf66270 */
[CC--:B--2---:R-:W-:Y:S02]  /*17d50*/  @!P2 LEA R8, P0, R16.reuse, R14.reuse, 0x1 ;  /* 0x0000000e1008a211 */ /* 0x0c4fe400078008ff */
[C---:B------:R-:W-:Y:S02]  /*17d60*/  @!P3 LEA R14, P1, R187.reuse, R14, 0x1 ;  /* 0x0000000ebb0eb211 */ /* 0x040fe400078208ff */
[-C--:B----4-:R-:W-:Y:S02]  /*17d70*/  @!P2 LEA.HI.X R9, R16, R3.reuse, R17, 0x1, P0 ;  /* 0x000000031009a211 */ /* 0x090fe400000f0c11 */
[----:B------:R-:W-:-:S03]  /*17d80*/  @!P3 LEA.HI.X R15, R187, R3, R216, 0x1, P1 ;  /* 0x00000003bb0fb211 */ /* 0x000fc600008f0cd8 */
[----:B-----5:R3:W-:Y:S04]  /*17d90*/  @!P2 ST.E.128 desc[UR42][R8.64], R28 ;  /* 0x0000001c0800a985 */ /* 0x0207e8000c101d2a */
[----:B------:R3:W-:Y:S02]  /*17da0*/  @!P3 ST.E.128 desc[UR42][R14.64], R44 ;  /* 0x0000002c0e00b985 */ /* 0x0007e4000c101d2a */
.L_x_2739:
[----:B------:R-:W-:Y:S05]  /*17db0*/  BSYNC B1 ;  /* 0x0000000000017941 */ /* 0x000fea0003800000 */
.L_x_2738:
[----:B------:R-:W-:-:S03]  /*17dc0*/  UMOV UR4, 0xffffffff ;  /* 0xffffffff00047882 */ /* 0x000fc60000000000 */
[----:B------:R-:W-:Y:S05]  /*17dd0*/  BRA.DIV UR4, `(.L_x_2740) ;  /* 0x000000ba04207947 */ /* 0x000fea000b800000 */
[----:B----4-:R4:W0:Y:S04]  /*17de0*/  SHFL.IDX PT, R3, R4, 0x2, 0x181f ;  /* 0x00581f0004037f89 */ /* 0x01082800000e0000 */
[----:B--23--:R4:W2:Y:S02]  /*17df0*/  SHFL.IDX PT, R14, R0, 0x2, 0x181f ;  /* 0x00581f00000e7f89 */ /* 0x00c8a400000e0000 */
.L_x_2985:
        /* <DEDUP_REMOVED lines=13> */
.L_x_2742:
[----:B------:R-:W-:Y:S05]  /*17ed0*/  BSYNC B1 ;  /* 0x0000000000017941 */ /* 0x000fea0003800000 */
.L_x_2741:
[----:B------:R-:W-:-:S03]  /*17ee0*/  UMOV UR4, 0xffffffff ;  /* 0xffffffff00047882 */ /* 0x000fc60000000000 */
[----:B------:R-:W-:Y:S05]  /*17ef0*/  BRA.DIV UR4, `(.L_x_2743) ;  /* 0x000000ba04207947 */ /* 0x000fea000b800000 */
[----:B0-----:R0:W0:Y:S04]  /*17f00*/  SHFL.IDX PT, R3, R4, 0x3, 0x181f ;  /* 0x00781f0004037f89 */ /* 0x00102800000e0000 */
[----:B--23--:R2:W3:Y:S02]  /*17f10*/  SHFL.IDX PT, R14, R0, 0x3, 0x181f ;  /* 0x00781f00000e7f89 */ /* 0x00c4e400000e0000 */
.L_x_2989:
[----:B------:R-:W-:-:S05]  /*17f20*/  VIADD R9, R21, 0x60 ;  /* 0x0000006015097836 */ /* 0x000fca0000000000 */
[----:B------:R-:W-:-:S13]  /*17f30*/  ISETP.GE.AND P0, PT, R9, R56, PT ;  /* 0x000000380900720c */ /* 0x000fda0003f06270 */
[----:B------:R-:W-:Y:S05]  /*17f40*/  @P0 BRA `(.L_x_2744) ;  /* 0x0000001800840947 */ /* 0x000fea0003800000 */
[----:B------:R-:W-:Y:S02]  /*17f50*/  ULDC UR4, c[0x0][0xac8] ;  /* 0x0002b20000047ab9 */ /* 0x000fe40000000800 */
[----:B------:R-:W-:-:S13]  /*17f60*/  ISETP.GE.AND P1, PT, R16, UR4, PT ;  /* 0x0000000410007c0c */ /* 0x000fda000bf26270 */
[----:B---3--:R-:W-:-:S04]  /*17f70*/  @!P1 LEA R8, P0, R16, R14, 0x1 ;  /* 0x0000000e10089211 */ /* 0x008fc800078008ff */
[----:B0-----:R-:W-:Y:S02]  /*17f80*/  @!P1 LEA.HI.X R9, R16, R3, R17, 0x1, P0 ;  /* 0x0000000310099211 */ /* 0x001fe400000f0c11 */
[----:B------:R-:W-:-:S03]  /*17f90*/  ISETP.GE.AND P0, PT, R187, UR4, PT ;  /* 0x00000004bb007c0c */ /* 0x000fc6000bf06270 */
[----:B-----5:R0:W-:Y:S10]  /*17fa0*/  @!P1 ST.E.128 desc[UR42][R8.64], R36 ;  /* 0x0000002408009985 */ /* 0x0201f4000c101d2a */
[----:B------:R-:W-:Y:S05]  /*17fb0*/  @P0 BRA `(.L_x_2744) ;  /* 0x0000001800680947 */ /* 0x000fea0003800000 */
[----:B------:R-:W-:-:S04]  /*17fc0*/  LEA R14, P0, R187, R14, 0x1 ;  /* 0x0000000ebb0e7211 */ /* 0x000fc800078008ff */
[----:B------:R-:W-:-:S05]  /*17fd0*/  LEA.HI.X R15, R187, R3, R216, 0x1, P0 ;  /* 0x00000003bb0f7211 */ /* 0x000fca00000f0cd8 */
[----:B------:R3:W-:Y:S01]  /*17fe0*/  ST.E.128 desc[UR42][R14.64], R52 ;  /* 0x000000340e007985 */ /* 0x0007e2000c101d2a */
[----:B------:R-:W-:Y:S05]  /*17ff0*/  BRA `(.L_x_2744) ;  /* 0x0000001800587947 */ /* 0x000fea0003800000 */
.L_x_2733:
[----:B------:R-:W-:Y:S01]  /*18000*/  ULDC.64 UR4, c[0x0][0xb08] ;  /* 0x0002c20000047ab9 */ /* 0x000fe20000000a00 */
[----:B0-----:R-:W0:Y:S01]  /*18010*/  @P1 LDC R10, c[0x0][0xbec] ;  /* 0x0002fb00ff0a1b82 */ /* 0x001e220000000800 */
[----:B------:R-:W-:Y:S02]  /*18020*/  IMAD R4, R4, UR4, RZ ;  /* 0x0000000404047c24 */ /* 0x000fe4000f8e02ff */
[----:B------:R-:W-:-:S04]  /*18030*/  IMAD.WIDE.U32 R8, R57, UR4, RZ ;  /* 0x0000000439087c25 */ /* 0x000fc8000f8e00ff */
[----:B------:R-:W-:Y:S01]  /*18040*/  IMAD R57, R57, UR5, R4 ;  /* 0x0000000539397c24 */ /* 0x000fe2000f8e0204 */
[----:B------:R-:W1:Y:S01]  /*18050*/  @P1 LDC R13, c[0x0][0xbf0] ;  /* 0x0002fc00ff0d1b82 */ /* 0x000e620000000800 */
[----:B------:R-:W-:Y:S01]  /*18060*/  ULDC.64 UR4, c[0x0][0xb38] ;  /* 0x0002ce0000047ab9 */ /* 0x000fe20000000a00 */
[----:B------:R-:W-:Y:S01]  /*18070*/  SHF.R.S32.HI R4, RZ, 0x1f, R209 ;  /* 0x0000001fff047819 */ /* 0x000fe200000114d1 */
[----:B------:R-:W-:Y:S02]  /*18080*/  IMAD.IADD R9, R9, 0x1, R57 ;  /* 0x0000000109097824 */ /* 0x000fe400078e0239 */
[----:B------:R-:W-:Y:S02]  /*18090*/  IMAD.MOV.U32 R3, RZ, RZ, R37 ;  /* 0x000000ffff037224 */ /* 0x000fe400078e0025 */
[----:B------:R-:W-:-:S04]  /*180a0*/  IMAD.WIDE.U32 R8, R206, UR4, R8 ;  /* 0x00000004ce087c25 */ /* 0x000fc8000f8e0008 */
[----:B------:R-:W-:Y:S01]  /*180b0*/  IMAD R9, R206, UR5, R9 ;  /* 0x00000005ce097c24 */ /* 0x000fe2000f8e0209 */
[----:B------:R-:W-:Y:S02]  /*180c0*/  ULDC.64 UR4, c[0x0][0xb40] ;  /* 0x0002d00000047ab9 */ /* 0x000fe40000000a00 */
[----:B------:R-:W-:Y:S02]  /*180d0*/  IMAD R4, R4, UR4, RZ ;  /* 0x0000000404047c24 */ /* 0x000fe4000f8e02ff */
[----:B------:R-:W-:-:S04]  /*180e0*/  IMAD.WIDE.U32 R8, R209, UR4, R8 ;  /* 0x00000004d1087c25 */ /* 0x000fc8000f8e0008 */
[----:B------:R-:W-:Y:S01]  /*180f0*/  IMAD R11, R209, UR5, R4 ;  /* 0x00000005d10b7c24 */ /* 0x000fe2000f8e0204 */
[----:B------:R-:W-:Y:S01]  /*18100*/  ULDC.64 UR4, c[0x0][0xb48] ;  /* 0x0002d20000047ab9 */ /* 0x000fe20000000a00 */
[----:B0-----:R-:W-:-:S04]  /*18110*/  @P1 IMAD.HI.U32 R10, R37, R10, RZ ;  /* 0x0000000a250a1227 */ /* 0x001fc800078e00ff */
[----:B------:R-:W-:Y:S01]  /*18120*/  IMAD.IADD R9, R9, 0x1, R11 ;  /* 0x0000000109097824 */ /* 0x000fe200078e020b */
[----:B-1----:R-:W-:Y:S01]  /*18130*/  @P1 SHF.R.U32.HI R3, RZ, R13, R10 ;  /* 0x0000000dff031219 */ /* 0x002fe2000001160a */
[----:B------:R-:W-:Y:S02]  /*18140*/  VIADD R10, R2, 0x28820 ;  /* 0x00028820020a7836 */ /* 0x000fe40000000000 */
[C---:B------:R-:W-:Y:S01]  /*18150*/  IMAD.WIDE.U32 R8, R217.reuse, UR4, R8 ;  /* 0x00000004d9087c25 */ /* 0x040fe2000f8e0008 */
[--C-:B------:R-:W-:Y:S02]  /*18160*/  SHF.R.S32.HI R4, RZ, 0x1f, R3.reuse ;  /* 0x0000001fff047819 */ /* 0x100fe40000011403 */
[----:B------:R-:W-:Y:S01]  /*18170*/  PRMT R10, RZ, 0x654, R10 ;  /* 0x00000654ff0a7816 */ /* 0x000fe2000000000a */
[----:B------:R-:W-:Y:S02]  /*18180*/  IMAD.MOV R11, RZ, RZ, -R3 ;  /* 0x000000ffff0b7224 */ /* 0x000fe400078e0a03 */
[----:B------:R-:W-:Y:S01]  /*18190*/  IMAD R9, R217, UR5, R9 ;  /* 0x00000005d9097c24 */ /* 0x000fe2000f8e0209 */
[----:B------:R-:W-:Y:S01]  /*181a0*/  ULDC.64 UR4, c[0x0][0xb30] ;  /* 0x0002cc0000047ab9 */ /* 0x000fe20000000a00 */
[----:B------:R-:W-:Y:S01]  /*181b0*/  IMAD R11, R0, R11, R37 ;  /* 0x0000000b000b7224 */ /* 0x000fe200078e0225 */
[----:B------:R0:W-:Y:S01]  /*181c0*/  SYNCS.ARRIVE.TRANS64.RED.A1T0 RZ, [R10+URZ], RZ ;  /* 0x000000ff0aff79a7 */ /* 0x0001e2000810043f */
[----:B------:R-:W-:-:S02]  /*181d0*/  IMAD R4, R4, UR4, RZ ;  /* 0x0000000404047c24 */ /* 0x000fc4000f8e02ff */
[----:B------:R-:W-:Y:S01]  /*181e0*/  IMAD.WIDE.U32 R8, R3, UR4, R8 ;  /* 0x0000000403087c25 */ /* 0x000fe2000f8e0008 */
[----:B------:R-:W-:-:S03]  /*181f0*/  SHF.R.S32.HI R0, RZ, 0x1f, R11 ;  /* 0x0000001fff007819 */ /* 0x000fc6000001140b */
[----:B------:R-:W-:Y:S01]  /*18200*/  IMAD R13, R3, UR5, R4 ;  /* 0x00000005030d7c24 */ /* 0x000fe2000f8e0204 */
[----:B------:R-:W-:Y:S02]  /*18210*/  ULDC.64 UR4, c[0x0][0xb28] ;  /* 0x0002ca0000047ab9 */ /* 0x000fe40000000a00 */
[----:B------:R-:W-:Y:S02]  /*18220*/  IMAD R0, R0, UR4, RZ ;  /* 0x0000000400007c24 */ /* 0x000fe4000f8e02ff */
[----:B------:R-:W-:Y:S02]  /*18230*/  IMAD.IADD R9, R9, 0x1, R13 ;  /* 0x0000000109097824 */ /* 0x000fe400078e020d */
[----:B------:R-:W-:-:S04]  /*18240*/  IMAD.WIDE.U32 R8, R11, UR4, R8 ;  /* 0x000000040b087c25 */ /* 0x000fc8000f8e0008 */
[----:B------:R-:W-:Y:S01]  /*18250*/  IMAD R11, R11, UR5, R0 ;  /* 0x000000050b0b7c24 */ /* 0x000fe2000f8e0200 */
[----:B------:R-:W-:Y:S02]  /*18260*/  ULDC.64 UR4, c[0x0][0xb00] ;  /* 0x0002c00000047ab9 */ /* 0x000fe40000000a00 */
[----:B------:R-:W-:Y:S01]  /*18270*/  LEA R3, P0, R8, UR4, 0x2 ;  /* 0x0000000408037c11 */ /* 0x000fe2000f8010ff */
[----:B------:R-:W-:Y:S01]  /*18280*/  IMAD.IADD R9, R9, 0x1, R11 ;  /* 0x0000000109097824 */ /* 0x000fe200078e020b */
[----:B------:R-:W-:-:S04]  /*18290*/  UMOV UR4, 0xffffffff ;  /* 0xffffffff00047882 */ /* 0x000fc80000000000 */
[----:B------:R-:W-:Y:S01]  /*182a0*/  LEA.HI.X R4, R8, UR5, R9, 0x2, P0 ;  /* 0x0000000508047c11 */ /* 0x000fe200080f1409 */
[----:B0-----:R-:W-:Y:S06]  /*182b0*/  BRA.DIV UR4, `(.L_x_2745) ;  /* 0x000000b604787947 */ /* 0x001fec000b800000 */
[----:B------:R0:W1:Y:S04]  /*182c0*/  SHFL.IDX PT, R0, R4, RZ, 0x1c1f ;  /* 0x001c1fff04007589 */ /* 0x00006800000e0000 */
[----:B------:R0:W2:Y:S02]  /*182d0*/  SHFL.IDX PT, R14, R3, RZ, 0x1c1f ;  /* 0x001c1fff030e7589 */ /* 0x0000a400000e0000 */
.L_x_2992:
        /* <DEDUP_REMOVED lines=10> */
[----:B------:R-:W-:Y:S02]  /*18380*/  SHF.R.S32.HI R24, RZ, 0x1f, R231 ;  /* 0x0000001fff187819 */ /* 0x000fe400000114e7 */
[----:B------:R-:W-:Y:S01]  /*18390*/  SHF.R.S32.HI R30, RZ, 0x1f, R230 ;  /* 0x0000001fff1e7819 */ /* 0x000fe200000114e6 */
[----:B-1----:R-:W-:Y:S02]  /*183a0*/  @!P0 IMAD.MOV.U32 R15, RZ, RZ, R0 ;  /* 0x000000ffff0f8224 */ /* 0x002fe400078e0000 */
[----:B--2---:R-:W-:Y:S01]  /*183b0*/  @!P2 LEA R10, P4, R233, R14, 0x2 ;  /* 0x0000000ee90aa211 */ /* 0x004fe200078810ff */
[----:B------:R-:W-:Y:S01]  /*183c0*/  @!P0 IMAD.WIDE R8, R197, 0x4, R14 ;  /* 0x00000004c5088825 */ /* 0x000fe200078e020e */
[----:B------:R-:W-:Y:S02]  /*183d0*/  SHF.R.S32.HI R15, RZ, 0x1f, R226 ;  /* 0x0000001fff0f7819 */ /* 0x000fe400000114e2 */
[----:B------:R-:W-:Y:S02]  /*183e0*/  @!P2 LEA.HI.X R11, R233, R0, R12, 0x2, P4 ;  /* 0x00000000e90ba211 */ /* 0x000fe400020f140c */
[----:B------:R1:W-:Y:S01]  /*183f0*/  @!P0 ST.E.64 desc[UR42][R8.64], R20 ;  /* 0x0000001408008985 */ /* 0x0003e2000c101b2a */
[----:B------:R-:W-:-:S02]  /*18400*/  ISETP.GE.AND P0, PT, R230, UR4, PT ;  /* 0x00000004e6007c0c */ /* 0x000fc4000bf06270 */
[CC--:B------:R-:W-:Y:S01]  /*18410*/  @!P3 LEA R12, P4, R232.reuse, R14.reuse, 0x2 ;  /* 0x0000000ee80cb211 */ /* 0x0c0fe200078810ff */
        /* <DEDUP_REMOVED lines=11> */
[C---:B-1----:R-:W-:Y:S02]  /*184d0*/  @!P2 LEA R8, P5, R229.reuse, R14, 0x2 ;  /* 0x0000000ee508a211 */ /* 0x042fe400078a10ff */
[-C--:B------:R-:W-:Y:S02]  /*184e0*/  @!P0 LEA.HI.X R29, R230, R0.reuse, R30, 0x2, P3 ;  /* 0x00000000e61d8211 */ /* 0x080fe400018f141e */
[----:B------:R-:W-:Y:S02]  /*184f0*/  @!P2 LEA.HI.X R9, R229, R0, R24, 0x2, P5 ;  /* 0x00000000e509a211 */ /* 0x000fe400028f1418 */
[----:B------:R-:W-:Y:S01]  /*18500*/  ISETP.GE.AND P3, PT, R226, UR4, PT ;  /* 0x00000004e2007c0c */ /* 0x000fe2000bf66270 */
[----:B------:R-:W-:Y:S01]  /*18510*/  @!P0 ST.E.64 desc[UR42][R28.64], R104 ;  /* 0x000000681c008985 */ /* 0x000fe2000c101b2a */
[----:B--2---:R-:W-:-:S02]  /*18520*/  @!P4 LEA R10, P0, R228, R14, 0x2 ;  /* 0x0000000ee40ac211 */ /* 0x004fc400078010ff */
[----:B------:R-:W-:Y:S01]  /*18530*/  SHF.R.S32.HI R30, RZ, 0x1f, R228 ;  /* 0x0000001fff1e7819 */ /* 0x000fe200000114e4 */
[----:B------:R1:W-:Y:S01]  /*18540*/  @!P2 ST.E.64 desc[UR42][R8.64], R108 ;  /* 0x0000006c0800a985 */ /* 0x0003e2000c101b2a */
[----:B------:R-:W-:Y:S02]  /*18550*/  SHF.R.S32.HI R24, RZ, 0x1f, R227 ;  /* 0x0000001fff187819 */ /* 0x000fe400000114e3 */
[----:B---3--:R-:W-:Y:S02]  /*18560*/  @!P1 LEA R12, P5, R227, R14, 0x2 ;  /* 0x0000000ee30c9211 */ /* 0x008fe400078a10ff */
[----:B------:R-:W-:Y:S02]  /*18570*/  ISETP.GE.AND P2, PT, R225, UR4, PT ;  /* 0x00000004e1007c0c */ /* 0x000fe4000bf46270 */
[----:B------:R-:W-:Y:S02]  /*18580*/  @!P4 LEA.HI.X R11, R228, R0, R30, 0x2, P0 ;  /* 0x00000000e40bc211 */ /* 0x000fe400000f141e */
[----:B------:R-:W-:-:S02]  /*18590*/  ISETP.GE.AND P0, PT, R224, UR4, PT ;  /* 0x00000004e0007c0c */ /* 0x000fc4000bf06270 */
[----:B------:R-:W-:Y:S01]  /*185a0*/  @!P1 LEA.HI.X R13, R227, R0, R24, 0x2, P5 ;  /* 0x00000000e30d9211 */ /* 0x000fe200028f1418 */
[----:B------:R2:W-:Y:S01]  /*185b0*/  @!P4 ST.E.64 desc[UR42][R10.64], R112 ;  /* 0x000000700a00c985 */ /* 0x0005e2000c101b2a */
[C---:B------:R-:W-:Y:S02]  /*185c0*/  @!P3 LEA R20, P5, R226.reuse, R14, 0x2 ;  /* 0x0000000ee214b211 */ /* 0x040fe400078a10ff */
[----:B------:R-:W-:Y:S01]  /*185d0*/  SHF.R.S32.HI R24, RZ, 0x1f, R225 ;  /* 0x0000001fff187819 */ /* 0x000fe200000114e1 */
[----:B------:R3:W-:Y:S01]  /*185e0*/  @!P1 ST.E.64 desc[UR42][R12.64], R116 ;  /* 0x000000740c009985 */ /* 0x0007e2000c101b2a */
[----:B------:R-:W-:Y:S02]  /*185f0*/  ISETP.GE.AND P1, PT, R223, UR4, PT ;  /* 0x00000004df007c0c */ /* 0x000fe4000bf26270 */
[----:B------:R-:W-:Y:S02]  /*18600*/  @!P3 LEA.HI.X R21, R226, R0, R15, 0x2, P5 ;  /* 0x00000000e215b211 */ /* 0x000fe400028f140f */
[----:B----4-:R-:W-:-:S02]  /*18610*/  @!P2 LEA R26, P4, R225, R14, 0x2 ;  /* 0x0000000ee11aa211 */ /* 0x010fc400078810ff */
[----:B-1----:R-:W-:Y:S01]  /*18620*/  @!P0 LEA R8, P5, R224, R14, 0x2 ;  /* 0x0000000ee0088211 */ /* 0x002fe200078a10ff */
[----:B------:R1:W-:Y:S01]  /*18630*/  @!P3 ST.E.64 desc[UR42][R20.64], R120 ;  /* 0x000000781400b985 */ /* 0x0003e2000c101b2a */
[----:B------:R-:W-:Y:S02]  /*18640*/  SHF.R.S32.HI R15, RZ, 0x1f, R224 ;  /* 0x0000001fff0f7819 */ /* 0x000fe400000114e0 */
[-C--:B------:R-:W-:Y:S02]  /*18650*/  @!P2 LEA.HI.X R27, R225, R0.reuse, R24, 0x2, P4 ;  /* 0x00000000e11ba211 */ /* 0x080fe400020f1418 */
[----:B------:R-:W-:Y:S02]  /*18660*/  ISETP.GE.AND P3, PT, R222, UR4, PT ;  /* 0x00000004de007c0c */ /* 0x000fe4000bf66270 */
[----:B------:R-:W-:Y:S01]  /*18670*/  @!P0 LEA.HI.X R9, R224, R0, R15, 0x2, P5 ;  /* 0x00000000e0098211 */ /* 0x000fe200028f140f */
[----:B------:R4:W-:Y:S01]  /*18680*/  @!P2 ST.E.64 desc[UR42][R26.64], R124 ;  /* 0x0000007c1a00a985 */ /* 0x0009e2000c101b2a */
[----:B------:R-:W-:-:S02]  /*18690*/  ISETP.GE.AND P4, PT, R221, UR4, PT ;  /* 0x00000004dd007c0c */ /* 0x000fc4000bf86270 */
[----:B------:R-:W-:Y:S01]  /*186a0*/  SHF.R.S32.HI R15, RZ, 0x1f, R223 ;  /* 0x0000001fff0f7819 */ /* 0x000fe200000114df */
[----:B------:R0:W-:Y:S01]  /*186b0*/  @!P0 ST.E.64 desc[UR42][R8.64], R128 ;  /* 0x0000008008008985 */ /* 0x0001e2000c101b2a */
[----:B--2---:R-:W-:Y:S02]  /*186c0*/  @!P1 LEA R10, P5, R223, R14, 0x2 ;  /* 0x0000000edf0a9211 */ /* 0x004fe400078a10ff */
[----:B------:R-:W-:Y:S02]  /*186d0*/  ISETP.GE.AND P2, PT, R220, UR4, PT ;  /* 0x00000004dc007c0c */ /* 0x000fe4000bf46270 */
[----:B------:R-:W-:Y:S02]  /*186e0*/  ISETP.GE.AND P0, PT, R219, UR4, PT ;  /* 0x00000004db007c0c */ /* 0x000fe4000bf06270 */
[----:B------:R-:W-:Y:S02]  /*186f0*/  @!P1 LEA.HI.X R11, R223, R0, R15, 0x2, P5 ;  /* 0x00000000df0b9211 */ /* 0x000fe400028f140f */
[----:B---3--:R-:W-:-:S02]  /*18700*/  @!P3 LEA R12, P5, R222, R14, 0x2 ;  /* 0x0000000ede0cb211 */ /* 0x008fc400078a10ff */
[----:B------:R-:W-:Y:S01]  /*18710*/  SHF.R.S32.HI R24, RZ, 0x1f, R222 ;  /* 0x0000001fff187819 */ /* 0x000fe200000114de */
[----:B------:R0:W-:Y:S01]  /*18720*/  @!P1 ST.E.64 desc[UR42][R10.64], R132 ;  /* 0x000000840a009985 */ /* 0x0001e2000c101b2a */
[----:B------:R-:W-:Y:S02]  /*18730*/  SHF.R.S32.HI R15, RZ, 0x1f, R221 ;  /* 0x0000001fff0f7819 */ /* 0x000fe400000114dd */
[C---:B-1----:R-:W-:Y:S02]  /*18740*/  @!P4 LEA R20, P1, R221.reuse, R14, 0x2 ;  /* 0x0000000edd14c211 */ /* 0x042fe400078210ff */
[----:B------:R-:W-:Y:S02]  /*18750*/  @!P3 LEA.HI.X R13, R222, R0, R24, 0x2, P5 ;  /* 0x00000000de0db211 */ /* 0x000fe400028f1418 */
[----:B----4-:R-:W-:Y:S02]  /*18760*/  @!P2 LEA R26, P5, R220, R14, 0x2 ;  /* 0x0000000edc1aa211 */ /* 0x010fe400078a10ff */
[----:B------:R-:W-:Y:S01]  /*18770*/  @!P4 LEA.HI.X R21, R221, R0, R15, 0x2, P1 ;  /* 0x00000000dd15c211 */ /* 0x000fe200008f140f */
[----:B------:R0:W-:Y:S01]  /*18780*/  @!P3 ST.E.64 desc[UR42][R12.64], R136 ;  /* 0x000000880c00b985 */ /* 0x0001e2000c101b2a */
[----:B------:R-:W-:-:S02]  /*18790*/  @!P0 LEA R14, P1, R219, R14, 0x2 ;  /* 0x0000000edb0e8211 */ /* 0x000fc400078210ff */
[-C--:B------:R-:W-:Y:S01]  /*187a0*/  @!P2 LEA.HI.X R27, R220, R0.reuse, R237, 0x2, P5 ;  /* 0x00000000dc1ba211 */ /* 0x080fe200028f14ed */
[----:B------:R0:W-:Y:S01]  /*187b0*/  @!P4 ST.E.64 desc[UR42][R20.64], R140 ;  /* 0x0000008c1400c985 */ /* 0x0001e2000c101b2a */
[----:B------:R-:W-:-:S03]  /*187c0*/  @!P0 LEA.HI.X R15, R219, R0, R236, 0x2, P1 ;  /* 0x00000000db0f8211 */ /* 0x000fc600008f14ec */
[----:B------:R0:W-:Y:S04]  /*187d0*/  @!P2 ST.E.64 desc[UR42][R26.64], R144 ;  /* 0x000000901a00a985 */ /* 0x0001e8000c101b2a */
[----:B------:R0:W-:Y:S02]  /*187e0*/  @!P0 ST.E.64 desc[UR42][R14.64], R148 ;  /* 0x000000940e008985 */ /* 0x0001e4000c101b2a */
.L_x_2747:
[----:B------:R-:W-:Y:S05]  /*187f0*/  BSYNC B1 ;  /* 0x0000000000017941 */ /* 0x000fea0003800000 */
.L_x_2746:
[----:B------:R-:W-:-:S03]  /*18800*/  UMOV UR4, 0xffffffff ;  /* 0xffffffff00047882 */ /* 0x000fc60000000000 */
[----:B------:R-:W-:Y:S05]  /*18810*/  BRA.DIV UR4, `(.L_x_2748) ;  /* 0x000000b204547947 */ /* 0x000fea000b800000 */
[----:B-1----:R1:W3:Y:S04]  /*18820*/  SHFL.IDX PT, R0, R4, 0x1, 0x1c1f ;  /* 0x003c1f0004007f89 */ /* 0x0022e800000e0000 */
[----:B0-2---:R1:W0:Y:S02]  /*18830*/  SHFL.IDX PT, R14, R3, 0x1, 0x1c1f ;  /* 0x003c1f00030e7f89 */ /* 0x00522400000e0000 */
.L_x_2996:
[----:B------:R-:W-:-:S13]  /*18840*/  ISETP.GE.AND P0, PT, R25, R56, PT ;  /* 0x000000381900720c */ /* 0x000fda0003f06270 */
[----:B------:R-:W-:Y:S05]  /*18850*/  @P0 BRA `(.L_x_2744) ;  /* 0x0000001000400947 */ /* 0x000fea0003800000 */
[----:B------:R-:W-:Y:S01]  /*18860*/  ULDC UR4, c[0x0][0xac8] ;  /* 0x0002b20000047ab9 */ /* 0x000fe20000000800 */
[----:B-1----:R-:W-:Y:S02]  /*18870*/  SHF.R.S32.HI R4, RZ, 0x1f, R233 ;  /* 0x0000001fff047819 */ /* 0x002fe400000114e9 */
[----:B------:R-:W-:Y:S02]  /*18880*/  ISETP.GE.AND P2, PT, R197, UR4, PT ;  /* 0x00000004c5007c0c */ /* 0x000fe4000bf46270 */
[----:B------:R-:W-:Y:S02]  /*18890*/  ISETP.GE.AND P3, PT, R233, UR4, PT ;  /* 0x00000004e9007c0c */ /* 0x000fe4000bf66270 */
[----:B------:R-:W-:Y:S02]  /*188a0*/  ISETP.GE.AND P1, PT, R232, UR4, PT ;  /* 0x00000004e8007c0c */ /* 0x000fe4000bf26270 */
[----:B------:R-:W-:Y:S02]  /*188b0*/  ISETP.GE.AND P0, PT, R231, UR4, PT ;  /* 0x00000004e7007c0c */ /* 0x000fe4000bf06270 */
[----:B------:R-:W-:-:S05]  /*188c0*/  SHF.R.S32.HI R3, RZ, 0x1f, R232 ;  /* 0x0000001fff037819 */ /* 0x000fca00000114e8 */
[----:B---3--:R-:W-:Y:S02]  /*188d0*/  @!P2 IMAD.MOV.U32 R15, RZ, RZ, R0 ;  /* 0x000000ffff0fa224 */ /* 0x008fe400078e0000 */
[-C--:B0-----:R-:W-:Y:S01]  /*188e0*/  @!P3 LEA R10, P4, R233, R14.reuse, 0x2 ;  /* 0x0000000ee90ab211 */ /* 0x081fe200078810ff */
[----:B------:R-:W-:Y:S01]  /*188f0*/  @!P2 IMAD.WIDE R8, R197, 0x4, R14 ;  /* 0x00000004c508a825 */ /* 0x000fe200078e020e */
[----:B------:R-:W-:Y:S02]  /*18900*/  @!P1 LEA R12, P5, R232, R14, 0x2 ;  /* 0x0000000ee80c9211 */ /* 0x000fe400078a10ff */
[-C--:B------:R-:W-:Y:S02]  /*18910*/  @!P3 LEA.HI.X R11, R233, R0.reuse, R4, 0x2, P4 ;  /* 0x00000000e90bb211 */ /* 0x080fe400020f1404 */
[----:B------:R0:W-:Y:S01]  /*18920*/  @!P2 ST.E.64 desc[UR42][R8.64], R90 ;  /* 0x0000005a0800a985 */ /* 0x0001e2000c101b2a */
[----:B------:R-:W-:Y:S02]  /*18930*/  ISETP.GE.AND P2, PT, R230, UR4, PT ;  /* 0x00000004e6007c0c */ /* 0x000fe4000bf46270 */
[----:B------:R-:W-:Y:S01]  /*18940*/  ISETP.GE.AND P4, PT, R229, UR4, PT ;  /* 0x00000004e5007c0c */ /* 0x000fe2000bf86270 */
[----:B------:R1:W-:Y:S01]  /*18950*/  @!P3 ST.E.64 desc[UR42][R10.64], R94 ;  /* 0x0000005e0a00b985 */ /* 0x0003e2000c101b2a */
[----:B------:R-:W-:-:S02]  /*18960*/  @!P1 LEA.HI.X R13, R232, R0, R3, 0x2, P5 ;  /* 0x00000000e80d9211 */ /* 0x000fc400028f1403 */
[CC--:B------:R-:W-:Y:S02]  /*18970*/  @!P0 LEA R20, P5, R231.reuse, R14.reuse, 0x2 ;  /* 0x0000000ee7148211 */ /* 0x0c0fe400078a10ff */
[----:B------:R-:W-:Y:S01]  /*18980*/  SHF.R.S32.HI R4, RZ, 0x1f, R231 ;  /* 0x0000001fff047819 */ /* 0x000fe200000114e7 */
[----:B------:R2:W-:Y:S01]  /*18990*/  @!P1 ST.E.64 desc[UR42][R12.64], R98 ;  /* 0x000000620c009985 */ /* 0x0005e2000c101b2a */
[----:B------:R-:W-:Y:S02]  /*189a0*/  ISETP.GE.AND P3, PT, R228, UR4, PT ;  /* 0x00000004e4007c0c */ /* 0x000fe4000bf66270 */
[----:B------:R-:W-:Y:S02]  /*189b0*/  SHF.R.S32.HI R3, RZ, 0x1f, R230 ;  /* 0x0000001fff037819 */ /* 0x000fe400000114e6 */
[----:B------:R-:W-:Y:S02]  /*189c0*/  @!P2 LEA R24, P1, R230, R14, 0x2 ;  /* 0x0000000ee618a211 */ /* 0x000fe400078210ff */
[----:B------:R-:W-:-:S02]  /*189d0*/  @!P0 LEA.HI.X R21, R231, R0, R4, 0x2, P5 ;  /* 0x00000000e7158211 */ /* 0x000fc400028f1404 */
[----:B------:R-:W-:Y:S02]  /*189e0*/  @!P2 LEA.HI.X R25, R230, R0, R3, 0x2, P1 ;  /* 0x00000000e619a211 */ /* 0x000fe400008f1403 */
[----:B------:R-:W-:Y:S01]  /*189f0*/  ISETP.GE.AND P1, PT, R227, UR4, PT ;  /* 0x00000004e3007c0c */ /* 0x000fe2000bf26270 */
[----:B------:R3:W-:Y:S01]  /*18a00*/  @!P0 ST.E.64 desc[UR42][R20.64], R102 ;  /* 0x0000006614008985 */ /* 0x0007e2000c101b2a */
[-C--:B0-----:R-:W-:Y:S02]  /*18a10*/  @!P4 LEA R8, P0, R229, R14.reuse, 0x2 ;  /* 0x0000000ee508c211 */ /* 0x081fe400078010ff */
[----:B------:R-:W-:Y:S01]  /*18a20*/  SHF.R.S32.HI R4, RZ, 0x1f, R229 ;  /* 0x0000001fff047819 */ /* 0x000fe200000114e5 */
[----:B------:R0:W-:Y:S01]  /*18a30*/  @!P2 ST.E.64 desc[UR42][R24.64], R106 ;  /* 0x0000006a1800a985 */ /* 0x0001e2000c101b2a */
[----:B------:R-:W-:Y:S02]  /*18a40*/  SHF.R.S32.HI R3, RZ, 0x1f, R228 ;  /* 0x0000001fff037819 */ /* 0x000fe400000114e4 */
[----:B-1----:R-:W-:-:S02]  /*18a50*/  @!P3 LEA R10, P5, R228, R14, 0x2 ;  /* 0x0000000ee40ab211 */ /* 0x002fc400078a10ff */
[----:B------:R-:W-:Y:S02]  /*18a60*/  ISETP.GE.AND P2, PT, R226, UR4, PT ;  /* 0x00000004e2007c0c */ /* 0x000fe4000bf46270 */
[-C--:B------:R-:W-:Y:S02]  /*18a70*/  @!P4 LEA.HI.X R9, R229, R0.reuse, R4, 0x2, P0 ;  /* 0x00000000e509c211 */ /* 0x080fe400000f1404 */
[----:B------:R-:W-:Y:S02]  /*18a80*/  ISETP.GE.AND P0, PT, R225, UR4, PT ;  /* 0x00000004e1007c0c */ /* 0x000fe4000bf06270 */
[----:B------:R-:W-:Y:S01]  /*18a90*/  @!P3 LEA.HI.X R11, R228, R0, R3, 0x2, P5 ;  /* 0x00000000e40bb211 */ /* 0x000fe200028f1403 */
[----:B------:R1:W-:Y:S01]  /*18aa0*/  @!P4 ST.E.64 desc[UR42][R8.64], R40 ;  /* 0x000000280800c985 */ /* 0x0003e2000c101b2a */
[----:B--2---:R-:W-:Y:S02]  /*18ab0*/  @!P1 LEA R12, P5, R227, R14, 0x2 ;  /* 0x0000000ee30c9211 */ /* 0x004fe400078a10ff */
[----:B------:R-:W-:Y:S01]  /*18ac0*/  SHF.R.S32.HI R3, RZ, 0x1f, R227 ;  /* 0x0000001fff037819 */ /* 0x000fe200000114e3 */
[----:B------:R2:W-:Y:S01]  /*18ad0*/  @!P3 ST.E.64 desc[UR42][R10.64], R114 ;  /* 0x000000720a00b985 */ /* 0x0005e2000c101b2a */
[----:B------:R-:W-:-:S02]  /*18ae0*/  ISETP.GE.AND P3, PT, R224, UR4, PT ;  /* 0x00000004e0007c0c */ /* 0x000fc4000bf66270 */
[----:B------:R-:W-:Y:S02]  /*18af0*/  @!P1 LEA.HI.X R13, R227, R0, R3, 0x2, P5 ;  /* 0x00000000e30d9211 */ /* 0x000fe400028f1403 */
[CC--:B---3--:R-:W-:Y:S02]  /*18b00*/  @!P2 LEA R20, P4, R226.reuse, R14.reuse, 0x2 ;  /* 0x0000000ee214a211 */ /* 0x0c8fe400078810ff */
[----:B------:R-:W-:Y:S01]  /*18b10*/  SHF.R.S32.HI R4, RZ, 0x1f, R226 ;  /* 0x0000001fff047819 */ /* 0x000fe200000114e2 */
[----:B------:R3:W-:Y:S01]  /*18b20*/  @!P1 ST.E.64 desc[UR42][R12.64], R118 ;  /* 0x000000760c009985 */ /* 0x0007e2000c101b2a */
[----:B0-----:R-:W-:Y:S02]  /*18b30*/  @!P0 LEA R24, P5, R225, R14, 0x2 ;  /* 0x0000000ee1188211 */ /* 0x001fe400078a10ff */
        /* <DEDUP_REMOVED lines=8> */
[----:B-1----:R-:W-:Y:S02]  /*18bc0*/  @!P3 LEA R8, P5, R224, R14, 0x2 ;  /* 0x0000000ee008b211 */ /* 0x002fe400078a10ff */
[----:B------:R-:W-:-:S02]  /*18bd0*/  ISETP.GE.AND P2, PT, R221, UR4, PT ;  /* 0x00000004dd007c0c */ /* 0x000fc4000bf46270 */
[----:B------:R-:W-:Y:S02]  /*18be0*/  ISETP.GE.AND P0, PT, R220, UR4, PT ;  /* 0x00000004dc007c0c */ /* 0x000fe4000bf06270 */
[----:B------:R-:W-:Y:S02]  /*18bf0*/  @!P3 LEA.HI.X R9, R224, R0, R3, 0x2, P5 ;  /* 0x00000000e009b211 */ /* 0x000fe400028f1403 */
[-C--:B--2---:R-:W-:Y:S02]  /*18c00*/  @!P1 LEA R10, P5, R223, R14.reuse, 0x2 ;  /* 0x0000000edf0a9211 */ /* 0x084fe400078a10ff */
[----:B------:R-:W-:Y:S01]  /*18c10*/  SHF.R.S32.HI R3, RZ, 0x1f, R223 ;  /* 0x0000001fff037819 */ /* 0x000fe200000114df */
[----:B------:R4:W-:Y:S01]  /*18c20*/  @!P3 ST.E.64 desc[UR42][R8.64], R130 ;  /* 0x000000820800b985 */ /* 0x0009e2000c101b2a */
[----:B---3--:R-:W-:Y:S02]  /*18c30*/  @!P4 LEA R12, P3, R222, R14, 0x2 ;  /* 0x0000000ede0cc211 */ /* 0x008fe400078610ff */
[----:B------:R-:W-:-:S02]  /*18c40*/  SHF.R.S32.HI R4, RZ, 0x1f, R222 ;  /* 0x0000001fff047819 */ /* 0x000fc400000114de */
[----:B------:R-:W-:Y:S02]  /*18c50*/  @!P1 LEA.HI.X R11, R223, R0, R3, 0x2, P5 ;  /* 0x00000000df0b9211 */ /* 0x000fe400028f1403 */
[----:B------:R-:W-:Y:S02]  /*18c60*/  SHF.R.S32.HI R3, RZ, 0x1f, R221 ;  /* 0x0000001fff037819 */ /* 0x000fe400000114dd */
[C---:B0-----:R-:W-:Y:S01]  /*18c70*/  @!P2 LEA R20, P5, R221.reuse, R14, 0x2 ;  /* 0x0000000edd14a211 */ /* 0x041fe200078a10ff */
[----:B------:R4:W-:Y:S01]  /*18c80*/  @!P1 ST.E.64 desc[UR42][R10.64], R134 ;  /* 0x000000860a009985 */ /* 0x0009e2000c101b2a */
[----:B------:R-:W-:Y:S02]  /*18c90*/  @!P4 LEA.HI.X R13, R222, R0, R4, 0x2, P3 ;  /* 0x00000000de0dc211 */ /* 0x000fe400018f1404 */
        /* <DEDUP_REMOVED lines=12> */
.L_x_2731:
[----:B------:R-:W-:Y:S01]  /*18d60*/  ULDC.64 UR6, c[0x0][0xc08] ;  /* 0x0003020000067ab9 */ /* 0x000fe20000000a00 */
[----:B------:R-:W-:Y:S01]  /*18d70*/  ULDC.64 UR4, c[0x0][0xc00] ;  /* 0x0003000000047ab9 */ /* 0x000fe20000000a00 */
[----:B------:R-:W-:Y:S01]  /*18d80*/  ISETP.NE.U32.AND P1, PT, RZ, UR6, PT ;  /* 0x00000006ff007c0c */ /* 0x000fe2000bf25070 */
[----:B------:R-:W-:Y:S01]  /*18d90*/  IMAD.MOV.U32 R3, RZ, RZ, RZ ;  /* 0x000000ffff037224 */ /* 0x000fe200078e00ff */
[----:B------:R-:W-:Y:S02]  /*18da0*/  ISETP.NE.U32.AND P0, PT, RZ, UR4, PT ;  /* 0x00000004ff007c0c */ /* 0x000fe4000bf05070 */
[----:B------:R-:W-:Y:S02]  /*18db0*/  ISETP.NE.AND.EX P1, PT, RZ, UR7, PT, P1 ;  /* 0x00000007ff007c0c */ /* 0x000fe4000bf25310 */
[----:B------:R-:W-:Y:S02]  /*18dc0*/  IADD3 R8, P2, R210, UR4, RZ ;  /* 0x00000004d2087c10 */ /* 0x000fe4000ff5e0ff */
[----:B------:R-:W-:-:S02]  /*18dd0*/  ISETP.NE.AND.EX P0, PT, RZ, UR5, PT, P0 ;  /* 0x00000005ff007c0c */ /* 0x000fc4000bf05300 */
[----:B------:R-:W-:Y:S01]  /*18de0*/  IADD3.X R9, R211, UR5, RZ, P2, !PT ;  /* 0x00000005d3097c10 */ /* 0x000fe200097fe4ff */
[----:B------:R-:W-:Y:S02]  /*18df0*/  ULDC UR4, c[0x0][0xa88] ;  /* 0x0002a20000047ab9 */ /* 0x000fe40000000800 */
[----:B------:R-:W-:-:S04]  /*18e00*/  IMAD.U32 R24, RZ, RZ, UR4 ;  /* 0x00000004ff187e24 */ /* 0x000fc8000f8e00ff */
[----:B------:R-:W-:-:S04]  /*18e10*/  @P1 IADD3 R210, P2, R210, UR6, RZ ;  /* 0x00000006d2d21c10 */ /* 0x000fc8000ff5e0ff */
[----:B------:R-:W-:Y:S01]  /*18e20*/  @P1 IADD3.X R211, R211, UR7, RZ, P2, !PT ;  /* 0x00000007d3d31c10 */ /* 0x000fe200097fe4ff */
[----:B------:R2:W5:Y:S04]  /*18e30*/  @P0 LDG.E R3, desc[UR42][R8.64] ;  /* 0x0000002a08030981 */ /* 0x000568000c1e1900 */
[----:B------:R2:W5:Y:S01]  /*18e40*/  @P1 LDG.E R24, desc[UR42][R210.64] ;  /* 0x0000002ad2181981 */ /* 0x000562000c1e1900 */
[----:B------:R-:W-:Y:S01]  /*18e50*/  ISETP.NE.AND P2, PT, R208, RZ, PT ;  /* 0x000000ffd000720c */ /* 0x000fe20003f45270 */
[----:B------:R-:W3:-:S12]  /*18e60*/  S2R R0, SR_TID.X ;  /* 0x0000000000007919 */ /* 0x000ed80000002100 */
[----:B------:R-:W4:Y:S01]  /*18e70*/  @!P2 LDC R208, c[0x0][0xad4] ;  /* 0x0002b500ffd0ab82 */ /* 0x000f220000000800 */
[----:B---3--:R-:W-:Y:S01]  /*18e80*/  VIADD R0, R0, 0xffffff80 ;  /* 0xffffff8000007836 */ /* 0x008fe20000000000 */
[----:B----4-:R-:W-:-:S04]  /*18e90*/  ISETP.GT.AND P2, PT, R208, 0x1, PT ;  /* 0x00000001d000780c */ /* 0x010fc80003f44270 */
[----:B------:R-:W-:Y:S01]  /*18ea0*/  ISETP.GT.AND P3, PT, R0, 0x7f, PT ;  /* 0x0000007f0000780c */ /* 0x000fe20003f64270 */
[----:B--2---:R-:W-:-:S12]  /*18eb0*/  @P1 BRA `(.L_x_2749) ;  /* 0x0000000000101947 */ /* 0x004fd80003800000 */
[----:B------:R-:W-:Y:S05]  /*18ec0*/  @!P0 BRA `(.L_x_2749) ;  /* 0x00000000000c8947 */ /* 0x000fea0003800000 */
[----:B------:R-:W2:Y:S04]  /*18ed0*/  LDG.E R11, desc[UR42][R8.64] ;  /* 0x0000002a080b7981 */ /* 0x000ea8000c1e1900 */
[----:B-----5:R-:W2:Y:S02]  /*18ee0*/  LDG.E R24, desc[UR42][R8.64+0x4] ;  /* 0x0000042a08187981 */ /* 0x020ea4000c1e1900 */
[----:B--2---:R-:W-:-:S07]  /*18ef0*/  IMAD.IADD R24, R24, 0x1, -R11 ;  /* 0x0000000118187824 */ /* 0x004fce00078e0a0b */
.L_x_2749:
        /* <DEDUP_REMOVED lines=11> */
[----:B------:R-:W-:Y:S01]  /*18fb0*/  IMAD.MOV.U32 R26, RZ, RZ, 0x9b8 ;  /* 0x000009b8ff1a7424 */ /* 0x000fe200078e00ff */
[----:B------:R-:W-:Y:S01]  /*18fc0*/  ISETP.GT.AND P0, PT, R208, 0x1, PT ;  /* 0x00000001d000780c */ /* 0x000fe20003f04270 */
[----:B------:R-:W2:Y:S01]  /*18fd0*/  LDC.64 R30, c[0x0][0xba8] ;  /* 0x0002ea00ff1e7b82 */ /* 0x000ea20000000a00 */
[----:B------:R-:W-:Y:S01]  /*18fe0*/  ISETP.NE.AND P1, PT, R33, 0x1, PT ;  /* 0x000000012100780c */ /* 0x000fe20003f25270 */
[----:B------:R-:W-:Y:S01]  /*18ff0*/  IMAD.MOV.U32 R25, RZ, RZ, R29 ;  /* 0x000000ffff197224 */ /* 0x000fe200078e001d */
[----:B------:R-:W-:Y:S02]  /*19000*/  SEL R26, R26, 0x978, P0 ;  /* 0x000009781a1a7807 */ /* 0x000fe40000000000 */
[----:B------:R-:W-:-:S03]  /*19010*/  SEL R217, R217, RZ, P0 ;  /* 0x000000ffd9d97207 */ /* 0x000fc60000000000 */
[----:B------:R-:W3:Y:S08]  /*19020*/  LDC.64 R10, c[0x0][R26+0x220] ;  /* 0x000088001a0a7b82 */ /* 0x000ef00000000a00 */
[----:B------:R-:W4:Y:S08]  /*19030*/  LDC.64 R8, c[0x0][R26+0x218] ;  /* 0x000086001a087b82 */ /* 0x000f300000000a00 */
[----:B------:R-:W5:Y:S08]  /*19040*/  LDC.64 R12, c[0x0][R26+0x228] ;  /* 0x00008a001a0c7b82 */ /* 0x000f700000000a00 */
[----:B------:R-:W0:Y:S08]  /*19050*/  LDC.64 R14, c[0x0][R26+0x210] ;  /* 0x000084001a0e7b82 */ /* 0x000e300000000a00 */
[----:B------:R-:W1:Y:S08]  /*19060*/  @P1 LDC R0, c[0x0][0xbec] ;  /* 0x0002fb00ff001b82 */ /* 0x000e700000000800 */
[----:B------:R-:W5:Y:S01]  /*19070*/  @P1 LDC R35, c[0x0][0xbf0] ;  /* 0x0002fc00ff231b82 */ /* 0x000f620000000800 */
[----:B---3--:R-:W-:-:S07]  /*19080*/  IMAD R11, R11, R209, RZ ;  /* 0x000000d10b0b7224 */ /* 0x008fce00078e02ff */
[----:B--2---:R-:W2:Y:S01]  /*19090*/  @!P0 LDC R30, c[0x0][0xb50] ;  /* 0x0002d400ff1e8b82 */ /* 0x004ea20000000800 */
[----:B------:R-:W-:-:S04]  /*190a0*/  IMAD.WIDE.U32 R20, R10, R209, RZ ;  /* 0x000000d10a147225 */ /* 0x000fc800078e00ff */
[----:B------:R-:W-:Y:S02]  /*190b0*/  IMAD R11, R10, R234, R11 ;  /* 0x000000ea0a0b7224 */ /* 0x000fe400078e020b */
[----:B-1----:R-:W-:Y:S01]  /*190c0*/  @P1 IMAD.HI.U32 R0, R29, R0, RZ ;  /* 0x000000001d001227 */ /* 0x002fe200078e00ff */
[----:B------:R-:W1:Y:S03]  /*190d0*/  @!P0 LDC R31, c[0x0][0xb54] ;  /* 0x0002d500ff1f8b82 */ /* 0x000e660000000800 */
[-C--:B----4-:R-:W-:Y:S02]  /*190e0*/  IMAD R27, R9, R206.reuse, RZ ;  /* 0x000000ce091b7224 */ /* 0x090fe400078e02ff */
[----:B------:R-:W-:Y:S01]  /*190f0*/  IMAD.WIDE.U32 R8, R8, R206, RZ ;  /* 0x000000ce08087225 */ /* 0x000fe200078e00ff */
[----:B-----5:R-:W-:-:S03]  /*19100*/  @P1 SHF.R.U32.HI R25, RZ, R35, R0 ;  /* 0x00000023ff191219 */ /* 0x020fc60000011600 */
        /* <DEDUP_REMOVED lines=10> */
[----:B0-----:R-:W-:Y:S01]  /*191b0*/  IMAD R0, R15, R11, RZ ;  /* 0x0000000b0f007224 */ /* 0x001fe200078e02ff */
[----:B------:R-:W-:-:S04]  /*191c0*/  SHF.R.S32.HI R25, RZ, 0x1f, R25 ;  /* 0x0000001fff197819 */ /* 0x000fc80000011419 */
[----:B------:R-:W-:Y:S02]  /*191d0*/  IADD3.X R9, R25, R4, R13, P0, P1 ;  /* 0x0000000419097210 */ /* 0x000fe400007e240d */
[----:B------:R-:W-:Y:S01]  /*191e0*/  SHF.R.S32.HI R13, RZ, 0x1f, R11 ;  /* 0x0000001fff0d7819 */ /* 0x000fe2000001140b */
[----:B------:R-:W-:-:S04]  /*191f0*/  IMAD.WIDE.U32 R8, R14, R11, R8 ;  /* 0x0000000b0e087225 */ /* 0x000fc800078e0008 */
[----:B------:R-:W-:Y:S01]  /*19200*/  IMAD R13, R14, R13, R0 ;  /* 0x0000000d0e0d7224 */ /* 0x000fe200078e0200 */
[----:B--2---:R-:W-:-:S03]  /*19210*/  LEA R10, P0, R8, R30, 0x2 ;  /* 0x0000001e080a7211 */ /* 0x004fc600078010ff */
[----:B------:R-:W-:Y:S02]  /*19220*/  IMAD.IADD R0, R9, 0x1, R13 ;  /* 0x0000000109007824 */ /* 0x000fe400078e020d */
[----:B------:R-:W-:-:S03]  /*19230*/  IMAD.MOV.U32 R9, RZ, RZ, -0x800000 ;  /* 0xff800000ff097424 */ /* 0x000fc600078e00ff */
[----:B-1----:R-:W-:-:S05]  /*19240*/  LEA.HI.X R11, R8, R31, R0, 0x2, P0 ;  /* 0x0000001f080b7211 */ /* 0x002fca00000f1400 */
[----:B------:R2:W-:Y:S02]  /*19250*/  STG.E desc[UR42][R10.64], R9 ;  /* 0x000000090a007986 */ /* 0x0005e4000c10192a */
.L_x_2751:
[----:B------:R-:W-:Y:S05]  /*19260*/  BSYNC B1 ;  /* 0x0000000000017941 */ /* 0x000fea0003800000 */
.L_x_2750:
        /* <DEDUP_REMOVED lines=13> */
[----:B-1----:R-:W-:Y:S01]  /*19340*/  IMAD R4, R234, UR6, RZ ;  /* 0x00000006ea047c24 */ /* 0x002fe2000f8e02ff */
[----:B---3--:R-:W-:Y:S01]  /*19350*/  ISETP.NE.AND P0, PT, R21, 0x1, PT ;  /* 0x000000011500780c */ /* 0x008fe20003f05270 */
[----:B------:R-:W-:Y:S01]  /*19360*/  IMAD R9, R206, UR5, R9 ;  /* 0x00000005ce097c24 */ /* 0x000fe2000f8e0209 */
[----:B------:R-:W-:Y:S01]  /*19370*/  ULDC.64 UR4, c[0x0][0xae0] ;  /* 0x0002b80000047ab9 */ /* 0x000fe20000000a00 */
[----:B------:R-:W-:Y:S02]  /*19380*/  IMAD.IADD R190, R22, 0x1, R190 ;  /* 0x0000000116be7824 */ /* 0x000fe400078e02be */
[----:B------:R-:W-:-:S08]  /*19390*/  IMAD.WIDE.U32 R8, R209, UR6, R8 ;  /* 0x00000006d1087c25 */ /* 0x000fd0000f8e0008 */
[----:B------:R-:W1:Y:S08]  /*193a0*/  @P0 LDC R13, c[0x0][0xbec] ;  /* 0x0002fb00ff0d0b82 */ /* 0x000e700000000800 */
[----:B------:R-:W2:Y:S01]  /*193b0*/  @P0 LDC R15, c[0x0][0xbf0] ;  /* 0x0002fc00ff0f0b82 */ /* 0x000ea20000000800 */
[----:B-1----:R-:W-:-:S04]  /*193c0*/  @P0 IMAD.HI.U32 R0, R10, R13, RZ ;  /* 0x0000000d0a000227 */ /* 0x002fc800078e00ff */
[----:B------:R-:W-:Y:S01]  /*193d0*/  IMAD R13, R209, UR7, R4 ;  /* 0x00000007d10d7c24 */ /* 0x000fe2000f8e0204 */
[----:B--2---:R-:W-:-:S03]  /*193e0*/  @P0 SHF.R.U32.HI R3, RZ, R15, R0 ;  /* 0x0000000fff030219 */ /* 0x004fc60000011600 */
        /* <DEDUP_REMOVED lines=19> */
[----:B------:R1:W2:Y:S04]  /*19520*/  SHFL.IDX PT, R3, R4, RZ, 0x181f ;  /* 0x00181fff04037589 */ /* 0x0002a800000e0000 */
[----:B------:R1:W3:Y:S02]  /*19530*/  SHFL.IDX PT, R14, R0, RZ, 0x181f ;  /* 0x00181fff000e7589 */ /* 0x0002e400000e0000 */
.L_x_2999:
[----:B------:R-:W-:Y:S01]  /*19540*/  IMAD R21, R24, R21, RZ ;  /* 0x0000001518157224 */ /* 0x000fe200078e02ff */
[----:B------:R-:W-:Y:S04]  /*19550*/  BSSY B1, `(.L_x_2753) ;  /* 0x000000c000017945 */ /* 0x000fe80003800000 */
[----:B------:R-:W-:-:S13]  /*19560*/  ISETP.GE.AND P0, PT, R190, R21, PT ;  /* 0x00000015be00720c */ /* 0x000fda0003f06270 */
[----:B------:R-:W-:Y:S05]  /*19570*/  @P0 BRA `(.L_x_2754) ;  /* 0x0000000000240947 */ /* 0x000fea0003800000 */
[----:B------:R-:W-:Y:S02]  /*19580*/  ULDC UR4, c[0x0][0xac8] ;  /* 0x0002b20000047ab9 */ /* 0x000fe40000000800 */
        /* <DEDUP_REMOVED lines=8> */
.L_x_2754:
[----:B------:R-:W-:Y:S05]  /*19610*/  BSYNC B1 ;  /* 0x0000000000017941 */ /* 0x000fea0003800000 */
.L_x_2753:
[----:B------:R-:W-:-:S03]  /*19620*/  UMOV UR4, 0xffffffff ;  /* 0xffffffff00047882 */ /* 0x000fc60000000000 */
[----:B------:R-:W-:Y:S05]  /*19630*/  BRA.DIV UR4, `(.L_x_2755) ;  /* 0x000000a604487947 */ /* 0x000fea000b800000 */
[----:B--2---:R2:W0:Y:S04]  /*19640*/  SHFL.IDX PT, R3, R4, 0x1, 0x181f ;  /* 0x00381f0004037f89 */ /* 0x00442800000e0000 */
[----:B---34-:R2:W3:Y:S02]  /*19650*/  SHFL.IDX PT, R14, R0, 0x1, 0x181f ;  /* 0x00381f00000e7f89 */ /* 0x0184e400000e0000 */
.L_x_3003:
[----:B------:R-:W-:Y:S01]  /*19660*/  VIADD R8, R190, 0x20 ;  /* 0x00000020be087836 */ /* 0x000fe20000000000 */
        /* <DEDUP_REMOVED lines=10> */
[----:B------:R4:W-:Y:S04]  /*19710*/  @!P2 ST.E.128 desc[UR42][R8.64], RZ ;  /* 0x000000ff0800a985 */ /* 0x0009e8000c101d2a */
[----:B------:R4:W-:Y:S02]  /*19720*/  @!P3 ST.E.128 desc[UR42][R14.64], RZ ;  /* 0x000000ff0e00b985 */ /* 0x0009e4000c101d2a */
.L_x_2757:
[----:B------:R-:W-:Y:S05]  /*19730*/  BSYNC B1 ;  /* 0x0000000000017941 */ /* 0x000fea0003800000 */
.L_x_2756:
[----:B------:R-:W-:-:S03]  /*19740*/  UMOV UR4, 0xffffffff ;  /* 0xffffffff00047882 */ /* 0x000fc60000000000 */
[----:B------:R-:W-:Y:S05]  /*19750*/  BRA.DIV UR4, `(.L_x_2758) ;  /* 0x000000a604487947 */ /* 0x000fea000b800000 */
[----:B0-----:R0:W0:Y:S04]  /*19760*/  SHFL.IDX PT, R3, R4, 0x2, 0x181f ;  /* 0x00581f0004037f89 */ /* 0x00102800000e0000 */
[----:B---34-:R3:W4:Y:S02]  /*19770*/  SHFL.IDX PT, R14, R0, 0x2, 0x181f ;  /* 0x00581f00000e7f89 */ /* 0x01872400000e0000 */
.L_x_3007:
[----:B------:R-:W-:Y:S01]  /*19780*/  VIADD R8, R190, 0x40 ;  /* 0x00000040be087836 */ /* 0x000fe20000000000 */
[----:B------:R-:W-:Y:S04]  /*19790*/  BSSY B1, `(.L_x_2759) ;  /* 0x000000c000017945 */ /* 0x000fe80003800000 */
[----:B------:R-:W-:-:S13]  /*197a0*/  ISETP.GE.AND P0, PT, R8, R21, PT ;  /* 0x000000150800720c */ /* 0x000fda0003f06270 */
[----:B------:R-:W-:Y:S05]  /*197b0*/  @P0 BRA `(.L_x_2760) ;  /* 0x0000000000240947 */ /* 0x000fea0003800000 */
[----:B------:R-:W-:Y:S02]  /*197c0*/  ULDC UR4, c[0x0][0xac8] ;  /* 0x0002b20000047ab9 */ /* 0x000fe40000000800 */
        /* <DEDUP_REMOVED lines=8> */
.L_x_2760:
[----:B------:R-:W-:Y:S05]  /*19850*/  BSYNC B1 ;  /* 0x0000000000017941 */ /* 0x000fea0003800000 */
.L_x_2759:
[----:B------:R-:W-:-:S03]  /*19860*/  UMOV UR4, 0xffffffff ;  /* 0xffffffff00047882 */ /* 0x000fc60000000000 */
[----:B------:R-:W-:Y:S05]  /*19870*/  BRA.DIV UR4, `(.L_x_2761) ;  /* 0x000000a604487947 */ /* 0x000fea000b800000 */
[----:B0-----:R0:W0:Y:S04]  /*19880*/  SHFL.IDX PT, R3, R4, 0x3, 0x181f ;  /* 0x00781f0004037f89 */ /* 0x00102800000e0000 */
[----:B----4-:R4:W0:Y:S02]  /*19890*/  SHFL.IDX PT, R14, R0, 0x3, 0x181f ;  /* 0x00781f00000e7f89 */ /* 0x01082400000e0000 */
.L_x_3011:
[----:B-1234-:R-:W-:-:S05]  /*198a0*/  VIADD R0, R190, 0x60 ;  /* 0x00000060be007836 */ /* 0x01efca0000000000 */
[----:B------:R-:W-:-:S13]  /*198b0*/  ISETP.GE.AND P0, PT, R0, R21, PT ;  /* 0x000000150000720c */ /* 0x000fda0003f06270 */
[----:B------:R-:W-:Y:S05]  /*198c0*/  @P0 BRA `(.L_x_2744) ;  /* 0x0000000000240947 */ /* 0x000fea0003800000 */
[----:B------:R-:W-:Y:S02]  /*198d0*/  ULDC UR4, c[0x0][0xac8] ;  /* 0x0002b20000047ab9 */ /* 0x000fe40000000800 */
        /* <DEDUP_REMOVED lines=8> */
.L_x_2744:
[----:B------:R-:W-:Y:S05]  /*19960*/  BSYNC B0 ;  /* 0x0000000000007941 */ /* 0x000fea0003800000 */
.L_x_2730:
[----:B------:R-:W-:Y:S02]  /*19970*/  ULDC UR4, c[0x0][0xc3c] ;  /* 0x00030f0000047ab9 */ /* 0x000fe40000000800 */
[----:B-1----:R-:W-:-:S13]  /*19980*/  ISETP.GE.AND P0, PT, R7, UR4, PT ;  /* 0x0000000407007c0c */ /* 0x002fda000bf06270 */
[----:B------:R-:W-:Y:S05]  /*19990*/  @!P0 BRA `(.L_x_2762) ;  /* 0xfffffe7800a08947 */ /* 0x000fea000383ffff */
[----:B------:R-:W-:Y:S05]  /*199a0*/  BRA `(.L_x_2546) ;  /* 0x0000008000dc7947 */ /* 0x000fea0003800000 */
.L_x_2544:
        /* <DEDUP_REMOVED lines=20> */
.L_x_2763:
        /* <DEDUP_REMOVED lines=43> */
.L_x_2767:
        /* <DEDUP_REMOVED lines=39> */
.L_x_2765:
        /* <DEDUP_REMOVED lines=12> */
.L_x_2768:
        /* <DEDUP_REMOVED lines=63> */
.L_x_2769:
        /* <DEDUP_REMOVED lines=61> */
.L_x_2770:
[----:B01----:R-:W-:-:S05]  /*1a890*/  LOP3.LUT R3, RZ, R2, RZ, 0x33, !PT ;  /* 0x00000002ff037212 */ /* 0x003fca00078e33ff */
[----:B------:R-:W-:-:S05]  /*1a8a0*/  IMAD.IADD R2, R4, 0x1, R3 ;  /* 0x0000000104027824 */ /* 0x000fca00078e0203 */
[----:B------:R1:W-:Y:S01]  /*1a8b0*/  STL [R1+0x4], R2 ;  /* 0x0000040201007387 */ /* 0x0003e20000100800 */
[----:B------:R-:W-:Y:S05]  /*1a8c0*/  BRA `(.L_x_2771) ;  /* 0x0000000000107947 */ /* 0x000fea0003800000 */
.L_x_2766:
[----:B------:R-:W-:Y:S01]  /*1a8d0*/  IMAD.U32 R2, RZ, RZ, UR6 ;  /* 0x00000006ff027e24 */ /* 0x000fe2000f8e00ff */
[----:B------:R0:W-:Y:S04]  /*1a8e0*/  STL [R1+0x4], RZ ;  /* 0x000004ff01007387 */ /* 0x0001e80000100800 */
[----:B------:R0:W-:Y:S04]  /*1a8f0*/  STL [R1+0x8], RZ ;  /* 0x000008ff01007387 */ /* 0x0001e80000100800 */
[----:B------:R0:W-:Y:S02]  /*1a900*/  STL [R1], R2 ;  /* 0x0000000201007387 */ /* 0x0001e40000100800 */
.L_x_2771:
        /* <DEDUP_REMOVED lines=10> */
.L_x_2764:
        /* <DEDUP_REMOVED lines=34> */
.L_x_2911:
[----:B------:R-:W2:Y:S01]  /*1abd0*/  LDL R0, [R1+0xc] ;  /* 0x00000c0001007983 */ /* 0x000ea20000100800 */
[----:B0-----:R-:W2:Y:S01]  /*1abe0*/  LDC.64 R2, c[0x0][0xc88] ;  /* 0x00032200ff027b82 */ /* 0x001ea20000000a00 */
[----:B------:R-:W-:Y:S05]  /*1abf0*/  YIELD ;  /* 0x0000000000007946 */ /* 0x000fea0003800000 */
[----:B------:R-:W-:Y:S01]  /*1ac00*/  ULDC.64 UR4, c[0x0][0xa28] ;  /* 0x00028a0000047ab9 */ /* 0x000fe20000000a00 */
[----:B------:R-:W-:Y:S01]  /*1ac10*/  IMAD.MOV.U32 R8, RZ, RZ, RZ ;  /* 0x000000ffff087224 */ /* 0x000fe200078e00ff */
[----:B------:R-:W-:Y:S01]  /*1ac20*/  ISETP.NE.U32.AND P0, PT, RZ, UR4, PT ;  /* 0x00000004ff007c0c */ /* 0x000fe2000bf05070 */
[----:B------:R-:W-:Y:S01]  /*1ac30*/  ULDC.64 UR10, c[0x0][0xa18] ;  /* 0x00028600000a7ab9 */ /* 0x000fe20000000a00 */
[----:B------:R-:W-:Y:S01]  /*1ac40*/  ULDC.64 UR8, c[0x0][0xa10] ;  /* 0x0002840000087ab9 */ /* 0x000fe20000000a00 */
[----:B------:R-:W-:Y:S01]  /*1ac50*/  ULDC.64 UR6, c[0x0][0xa08] ;  /* 0x0002820000067ab9 */ /* 0x000fe20000000a00 */
[----:B--2---:R-:W-:-:S05]  /*1ac60*/  IMAD.WIDE R2, R0, 0x4, R2 ;  /* 0x0000000400027825 */ /* 0x004fca00078e0202 */
[----:B-1----:R-:W2:Y:S01]  /*1ac70*/  LDG.E R4, desc[UR42][R2.64] ;  /* 0x0000002a02047981 */ /* 0x002ea2000c1e1900 */
[----:B------:R-:W-:Y:S01]  /*1ac80*/  ISETP.NE.AND.EX P0, PT, RZ, UR5, PT, P0 ;  /* 0x00000005ff007c0c */ /* 0x000fe2000bf05300 */
[----:B------:R-:W-:Y:S01]  /*1ac90*/  IMAD.MOV.U32 R0, RZ, RZ, RZ ;  /* 0x000000ffff007224 */ /* 0x000fe200078e00ff */
[----:B--2---:R-:W-:Y:S01]  /*1aca0*/  SHF.R.S32.HI R5, RZ, 0x1f, R4 ;  /* 0x0000001fff057819 */ /* 0x004fe20000011404 */
[----:B------:R-:W-:-:S10]  /*1acb0*/  IMAD.SHL.U32 R15, R4, 0x4, RZ ;  /* 0x00000004040f7824 */ /* 0x000fd400078e00ff */
[C---:B------:R-:W-:Y:S01]  /*1acc0*/  @P0 LEA R2, P1, R4.reuse, UR4, 0x2 ;  /* 0x0000000404020c11 */ /* 0x040fe2000f8210ff */
[----:B------:R0:W-:Y:S03]  /*1acd0*/  STL [R1+0x34], R4 ;  /* 0x0000340401007387 */ /* 0x0001e60000100800 */
        /* <DEDUP_REMOVED lines=14> */
[C---:B--2---:R-:W-:Y:S02]  /*1adc0*/  IADD3 R2, P4, R15.reuse, UR4, RZ ;  /* 0x000000040f027c10 */ /* 0x044fe4000ff9e0ff */
[----:B------:R-:W-:Y:S02]  /*1add0*/  ISETP.NE.AND.EX P3, PT, RZ, UR11, PT, P3 ;  /* 0x0000000bff007c0c */ /* 0x000fe4000bf65330 */
[C---:B------:R-:W-:Y:S02]  /*1ade0*/  IADD3.X R3, R14.reuse, UR5, RZ, P4, !PT ;  /* 0x000000050e037c10 */ /* 0x040fe4000a7fe4ff */
[----:B0-----:R-:W-:Y:S02]  /*1adf0*/  IADD3 R4, P4, R15, UR8, RZ ;  /* 0x000000080f047c10 */ /* 0x001fe4000ff9e0ff */
[----:B------:R-:W-:Y:S01]  /*1ae00*/  ISETP.NE.AND.EX P0, PT, RZ, UR7, PT, P0 ;  /* 0x00000007ff007c0c */ /* 0x000fe2000bf05300 */
[----:B------:R-:W2:Y:S01]  /*1ae10*/  @P2 LDG.E R8, desc[UR42][R2.64] ;  /* 0x0000002a02082981 */ /* 0x000ea2000c1e1900 */
[C---:B-1----:R-:W-:Y:S01]  /*1ae20*/  IADD3.X R5, R14.reuse, UR9, RZ, P4, !PT ;  /* 0x000000090e057c10 */ /* 0x042fe2000a7fe4ff */
[----:B------:R-:W-:Y:S01]  /*1ae30*/  ULDC UR4, c[0x0][0x288] ;  /* 0x0000a20000047ab9 */ /* 0x000fe20000000800 */
[----:B------:R-:W-:Y:S01]  /*1ae40*/  ISETP.NE.AND.EX P1, PT, RZ, UR9, PT, P1 ;  /* 0x00000009ff007c0c */ /* 0x000fe2000bf25310 */
[----:B------:R-:W-:Y:S01]  /*1ae50*/  IMAD.U32 R12, RZ, RZ, UR4 ;  /* 0x00000004ff0c7e24 */ /* 0x000fe2000f8e00ff */
[----:B------:R-:W-:Y:S01]  /*1ae60*/  IADD3.X R7, R14, UR7, RZ, P5, !PT ;  /* 0x000000070e077c10 */ /* 0x000fe2000affe4ff */
[----:B------:R-:W-:-:S06]  /*1ae70*/  ULDC.64 UR4, c[0x0][0x418] ;  /* 0x0001060000047ab9 */ /* 0x000fcc0000000a00 */
[----:B------:R0:W5:Y:S04]  /*1ae80*/  @P0 LDG.E R11, desc[UR42][R6.64] ;  /* 0x0000002a060b0981 */ /* 0x000168000c1e1900 */
[----:B------:R0:W5:Y:S04]  /*1ae90*/  @P1 LDG.E R10, desc[UR42][R4.64] ;  /* 0x0000002a040a1981 */ /* 0x000168000c1e1900 */
[----:B--2---:R1:W-:Y:S02]  /*1aea0*/  STL [R1+0x4c], R8 ;  /* 0x00004c0801007387 */ /* 0x0043e40000100800 */
[----:B-1----:R-:W-:-:S04]  /*1aeb0*/  @P3 IADD3 R8, P4, R15, UR10, RZ ;  /* 0x0000000a0f083c10 */ /* 0x002fc8000ff9e0ff */
[----:B------:R-:W-:-:S05]  /*1aec0*/  @P3 IADD3.X R9, R14, UR11, RZ, P4, !PT ;  /* 0x0000000b0e093c10 */ /* 0x000fca000a7fe4ff */
        /* <DEDUP_REMOVED lines=11> */
[----:B------:R-:W-:Y:S01]  /*1af80*/  IMAD.U32 R8, RZ, RZ, UR4 ;  /* 0x00000004ff087e24 */ /* 0x000fe2000f8e00ff */
[----:B0-----:R-:W-:Y:S06]  /*1af90*/  @P3 BRA `(.L_x_2773) ;  /* 0x0000000000143947 */ /* 0x001fec0003800000 */
[----:B------:R-:W-:Y:S05]  /*1afa0*/  @!P2 BRA `(.L_x_2773) ;  /* 0x000000000010a947 */ /* 0x000fea0003800000 */
[----:B------:R-:W2:Y:S04]  /*1afb0*/  LDG.E R12, desc[UR42][R2.64] ;  /* 0x0000002a020c7981 */ /* 0x000ea8000c1e1900 */
[----:B------:R-:W2:Y:S02]  /*1afc0*/  LDG.E R2, desc[UR42][R2.64+0x4] ;  /* 0x0000042a02027981 */ /* 0x000ea4000c1e1900 */
[----:B--2--5:R-:W-:-:S05]  /*1afd0*/  IMAD.IADD R13, R2, 0x1, -R12 ;  /* 0x00000001020d7824 */ /* 0x024fca00078e0a0c */
[----:B------:R0:W-:Y:S02]  /*1afe0*/  STL [R1+0x50], R13 ;  /* 0x0000500d01007387 */ /* 0x0001e40000100800 */
.L_x_2773:
[----:B------:R-:W2:Y:S01]  /*1aff0*/  LDL.LU R3, [R1+0x8] ;  /* 0x0000080001037983 */ /* 0x000ea20000300800 */
[----:B------:R-:W-:Y:S02]  /*1b000*/  ULDC.64 UR4, c[0x0][0xa20] ;  /* 0x0002880000047ab9 */ /* 0x000fe40000000a00 */
[----:B------:R-:W-:Y:S01]  /*1b010*/  ISETP.NE.U32.AND P2, PT, RZ, UR4, PT ;  /* 0x00000004ff007c0c */ /* 0x000fe2000bf45070 */
[----:B------:R-:W3:Y:S03]  /*1b020*/  LDL R12, [R1+0x34] ;  /* 0x00003400010c7983 */ /* 0x000ee60000100800 */
[----:B------:R-:W-:Y:S02]  /*1b030*/  ISETP.NE.AND.EX P2, PT, RZ, UR5, PT, P2 ;  /* 0x00000005ff007c0c */ /* 0x000fe4000bf45320 */
[C---:B--2---:R-:W-:Y:S02]  /*1b040*/  LOP3.LUT R17, R3.reuse, 0xff000000, RZ, 0xc0, !PT ;  /* 0xff00000003117812 */ /* 0x044fe400078ec0ff */
[----:B------:R-:W-:-:S02]  /*1b050*/  LOP3.LUT R2, R3, 0xff0000, RZ, 0xc0, !PT ;  /* 0x00ff000003027812 */ /* 0x000fc400078ec0ff */
[----:B------:R-:W-:Y:S02]  /*1b060*/  SHF.R.U32.HI R17, RZ, 0x8, R17 ;  /* 0x00000008ff117819 */ /* 0x000fe40000011611 */
[----:B------:R-:W-:Y:S02]  /*1b070*/  LOP3.LUT R16, R3, 0xffff, RZ, 0xc0, !PT ;  /* 0x0000ffff03107812 */ /* 0x000fe400078ec0ff */
[----:B------:R-:W-:Y:S01]  /*1b080*/  LEA.HI R17, R2, R17, RZ, 0x10 ;  /* 0x0000001102117211 */ /* 0x000fe200078f80ff */
[----:B-----5:R-:W-:-:S05]  /*1b090*/  IMAD.IADD R2, R11, 0x1, R0 ;  /* 0x000000010b027824 */ /* 0x020fca00078e0200 */
[----:B------:R1:W-:Y:S04]  /*1b0a0*/  STL [R1+0x1c], R2 ;  /* 0x00001c0201007387 */ /* 0x0003e80000100800 */
[----:B---3--:R1:W-:Y:S01]  /*1b0b0*/  STL [R1+0x14], R12 ;  /* 0x0000140c01007387 */ /* 0x0083e20000100800 */
[----:B------:R-:W-:Y:S05]  /*1b0c0*/  @!P2 BRA `(.L_x_2774) ;  /* 0x000000000010a947 */ /* 0x000fea0003800000 */
[----:B-1----:R-:W-:-:S04]  /*1b0d0*/  IADD3 R2, P0, R15, UR4, RZ ;  /* 0x000000040f027c10 */ /* 0x002fc8000ff1e0ff */
[----:B------:R-:W-:-:S05]  /*1b0e0*/  IADD3.X R3, R14, UR5, RZ, P0, !PT ;  /* 0x000000050e037c10 */ /* 0x000fca00087fe4ff */
[----:B------:R1:W5:Y:S01]  /*1b0f0*/  LDG.E R8, desc[UR42][R2.64] ;  /* 0x0000002a02087981 */ /* 0x000362000c1e1900 */
[----:B------:R-:W-:Y:S05]  /*1b100*/  BRA `(.L_x_2775) ;  /* 0x0000000000107947 */ /* 0x000fea0003800000 */
.L_x_2774:
[----:B------:R-:W-:Y:S05]  /*1b110*/  @!P0 BRA `(.L_x_2775) ;  /* 0x00000000000c8947 */ /* 0x000fea0003800000 */
[----:B------:R-:W2:Y:S04]  /*1b120*/  LDG.E R8, desc[UR42][R6.64] ;  /* 0x0000002a06087981 */ /* 0x000ea8000c1e1900 */
[----:B------:R-:W2:Y:S02]  /*1b130*/  LDG.E R6, desc[UR42][R6.64+0x4] ;  /* 0x0000042a06067981 */ /* 0x000ea4000c1e1900 */
[----:B--2---:R-:W-:-:S07]  /*1b140*/  IMAD.IADD R8, R6, 0x1, -R8 ;  /* 0x0000000106087824 */ /* 0x004fce00078e0a08 */
.L_x_2775:
[----:B-1----:R-:W2:Y:S01]  /*1b150*/  @P1 LDG.E R2, desc[UR42][R4.64] ;  /* 0x0000002a04021981 */ /* 0x002ea2000c1e1900 */
[----:B------:R-:W1:Y:S03]  /*1b160*/  LDC R3, c[0x0][0x448] ;  /* 0x00011200ff037b82 */ /* 0x000e660000000800 */
[----:B------:R-:W3:Y:S04]  /*1b170*/  LDL R6, [R1+0x4] ;  /* 0x0000040001067983 */ /* 0x000ee80000100800 */
[----:B------:R4:W2:Y:S01]  /*1b180*/  @P1 LDG.E R4, desc[UR42][R4.64+0x4] ;  /* 0x0000042a04041981 */ /* 0x0008a2000c1e1900 */
[----:B-1----:R-:W-:-:S13]  /*1b190*/  ISETP.NE.AND P0, PT, R3, 0x1, PT ;  /* 0x000000010300780c */ /* 0x002fda0003f05270 */
[----:B------:R-:W1:Y:S08]  /*1b1a0*/  @P0 LDC R3, c[0x0][0x44c] ;  /* 0x00011300ff030b82 */ /* 0x000e700000000800 */
[----:B----4-:R-:W4:Y:S01]  /*1b1b0*/  @P0 LDC R5, c[0x0][0x450] ;  /* 0x00011400ff050b82 */ /* 0x010f220000000800 */
[----:B-----5:R-:W-:Y:S01]  /*1b1c0*/  IMAD.IADD R7, R8, 0x1, -R0 ;  /* 0x0000000108077824 */ /* 0x020fe200078e0a00 */
[----:B------:R-:W-:-:S05]  /*1b1d0*/  LOP3.LUT R11, R17, 0xff, RZ, 0xc0, !PT ;  /* 0x000000ff110b7812 */ /* 0x000fca00078ec0ff */
[----:B------:R0:W-:Y:S01]  /*1b1e0*/  STL [R1+0x60], R11 ;  /* 0x0000600b01007387 */ /* 0x0001e20000100800 */
[----:B------:R-:W-:Y:S01]  /*1b1f0*/  BSSY B0, `(.L_x_2776) ;  /* 0x0000032000007945 */ /* 0x000fe20003800000 */
[----:B------:R-:W-:Y:S01]  /*1b200*/  SHF.R.U32.HI R17, RZ, 0x10, R17 ;  /* 0x00000010ff117819 */ /* 0x000fe20000011611 */
[----:B--2---:R-:W-:Y:S02]  /*1b210*/  @P1 IMAD.IADD R9, R4, 0x1, -R2 ;  /* 0x0000000104091824 */ /* 0x004fe400078e0a02 */
[----:B---3--:R-:W-:-:S04]  /*1b220*/  IMAD.SHL.U32 R2, R6, 0x80, RZ ;  /* 0x0000008006027824 */ /* 0x008fc800078e00ff */
[----:B------:R-:W-:-:S04]  /*1b230*/  VIADD R2, R2, 0x7f ;  /* 0x0000007f02027836 */ /* 0x000fc80000000000 */
[----:B-1----:R-:W-:-:S05]  /*1b240*/  @P0 IMAD.HI.U32 R0, R2, R3, RZ ;  /* 0x0000000302000227 */ /* 0x002fca00078e00ff */
[----:B----4-:R-:W-:Y:S01]  /*1b250*/  @P0 SHF.R.U32.HI R2, RZ, R5, R0 ;  /* 0x00000005ff020219 */ /* 0x010fe20000011600 */
[----:B------:R-:W-:-:S05]  /*1b260*/  IMAD.IADD R0, R7, 0x1, R9 ;  /* 0x0000000107007824 */ /* 0x000fca00078e0209 */
[C---:B------:R-:W-:Y:S01]  /*1b270*/  IADD3 R21, R0.reuse, 0x80, -R13 ;  /* 0x0000008000157810 */ /* 0x040fe20007ffe80d */
[----:B------:R-:W-:-:S04]  /*1b280*/  VIADD R3, R0, 0x7f ;  /* 0x0000007f00037836 */ /* 0x000fc80000000000 */
        /* <DEDUP_REMOVED lines=8> */
[----:B------:R-:W-:Y:S01]  /*1b310*/  ISETP.GE.AND P0, PT, R6, 0x1, PT ;  /* 0x000000010600780c */ /* 0x000fe20003f06270 */
[----:B------:R-:W-:-:S12]  /*1b320*/  IMAD.MOV.U32 R0, RZ, RZ, RZ ;  /* 0x000000ffff007224 */ /* 0x000fd800078e00ff */
[----:B0-----:R-:W-:Y:S05]  /*1b330*/  @!P0 BRA `(.L_x_2777) ;  /* 0x0000000000748947 */ /* 0x001fea0003800000 */
[----:B------:R-:W-:Y:S01]  /*1b340*/  ISETP.NE.AND P0, PT, R17, RZ, PT ;  /* 0x000000ff1100720c */ /* 0x000fe20003f05270 */
[----:B------:R-:W-:-:S03]  /*1b350*/  ULDC UR4, c[0x0][0x9f0] ;  /* 0x00027c0000047ab9 */ /* 0x000fc60000000800 */
[----:B------:R-:W-:-:S04]  /*1b360*/  SEL R2, R17, UR4, P0 ;  /* 0x0000000411027c07 */ /* 0x000fc80008000000 */
[----:B------:R-:W-:Y:S02]  /*1b370*/  IABS R3, R2 ;  /* 0x0000000200037213 */ /* 0x000fe40000000000 */
[----:B------:R-:W-:Y:S02]  /*1b380*/  IADD3 R0, R2, -0x1, R6 ;  /* 0xffffffff02007810 */ /* 0x000fe40007ffe006 */
[----:B------:R-:W0:Y:S08]  /*1b390*/  I2F.RP R4, R3 ;  /* 0x0000000300047306 */ /* 0x000e300000209400 */
[----:B0-----:R-:W0:Y:S02]  /*1b3a0*/  MUFU.RCP R4, R4 ;  /* 0x0000000400047308 */ /* 0x001e240000001000 */
[----:B0-----:R-:W-:-:S06]  /*1b3b0*/  VIADD R4, R4, 0xffffffe ;  /* 0x0ffffffe04047836 */ /* 0x001fcc0000000000 */
[----:B------:R0:W1:Y:S02]  /*1b3c0*/  F2I.FTZ.U32.TRUNC.NTZ R5, R4 ;  /* 0x0000000400057305 */ /* 0x000064000021f000 */
[----:B0-----:R-:W-:-:S04]  /*1b3d0*/  LOP3.LUT R4, R0, R2, RZ, 0x3c, !PT ;  /* 0x0000000200047212 */ /* 0x001fc800078e3cff */
[----:B------:R-:W-:Y:S01]  /*1b3e0*/  ISETP.GE.AND P3, PT, R4, RZ, PT ;  /* 0x000000ff0400720c */ /* 0x000fe20003f66270 */
[----:B-1----:R-:W-:-:S04]  /*1b3f0*/  IMAD.MOV R4, RZ, RZ, -R5 ;  /* 0x000000ffff047224 */ /* 0x002fc800078e0a05 */
        /* <DEDUP_REMOVED lines=17> */
.L_x_2777:
[----:B------:R-:W-:Y:S05]  /*1b510*/  BSYNC B0 ;  /* 0x0000000000007941 */ /* 0x000fea0003800000 */
.L_x_2776:
[-C--:B------:R-:W-:Y:S01]  /*1b520*/  IMAD R2, R11, R0.reuse, RZ ;  /* 0x000000000b027224 */ /* 0x080fe200078e02ff */
[----:B------:R-:W-:Y:S04]  /*1b530*/  BSSY B0, `(.L_x_2778) ;  /* 0x0000122000007945 */ /* 0x000fe80003800000 */
[C---:B------:R-:W-:Y:S01]  /*1b540*/  VIADDMNMX R0, R2.reuse, R0, R6, PT ;  /* 0x0000000002007246 */ /* 0x040fe20003800106 */
[----:B------:R-:W-:-:S04]  /*1b550*/  IMAD R2, R2, 0x80, -R7 ;  /* 0x0000008002027824 */ /* 0x000fc800078e0a07 */
[----:B------:R-:W-:Y:S01]  /*1b560*/  IMAD R0, R0, 0x80, -R7 ;  /* 0x0000008000007824 */ /* 0x000fe200078e0a07 */
[----:B------:R-:W-:-:S04]  /*1b570*/  VIMNMX R2, RZ, R2, !PT ;  /* 0x00000002ff027248 */ /* 0x000fc80007fe0100 */
        /* <DEDUP_REMOVED lines=14> */
[----:B------:R-:W0:Y:S02]  /*1b660*/  S2R R3, SR_TID.X ;  /* 0x0000000000037919 */ /* 0x000e240000002100 */
[----:B0-----:R-:W-:-:S04]  /*1b670*/  SHF.R.U32.HI R3, RZ, 0x5, R3 ;  /* 0x00000005ff037819 */ /* 0x001fc80000011603 */
[----:B------:R-:W-:-:S05]  /*1b680*/  LOP3.LUT R3, R3, 0x3, RZ, 0xc0, !PT ;  /* 0x0000000303037812 */ /* 0x000fca00078ec0ff */
[----:B------:R0:W1:Y:S02]  /*1b690*/  SHFL.IDX PT, R14, R3, RZ, 0x1f ;  /* 0x00001fff030e7589 */ /* 0x00006400000e0000 */
.L_x_3014:
[----:B-1----:R-:W-:Y:S02]  /*1b6a0*/  ISETP.NE.AND P0, PT, R14, RZ, PT ;  /* 0x000000ff0e00720c */ /* 0x002fe40003f05270 */
[----:B------:R-:W-:-:S11]  /*1b6b0*/  PLOP3.LUT P6, PT, PT, PT, PT, 0x8, 0x0 ;  /* 0x000000000000781c */ /* 0x000fd60003fce170 */
[----:B------:R-:W-:Y:S05]  /*1b6c0*/  @P0 BRA `(.L_x_2781) ;  /* 0x00000000000c0947 */ /* 0x000fea0003800000 */
[----:B------:R-:W-:-:S03]  /*1b6d0*/  UMOV UR4, 0xffffffff ;  /* 0xffffffff00047882 */ /* 0x000fc60000000000 */
[----:B------:R-:W-:Y:S05]  /*1b6e0*/  BRA.DIV UR4, `(.L_x_2782) ;  /* 0x0000008a04287947 */ /* 0x000fea000b800000 */
[----:B------:R-:W-:-:S13]  /*1b6f0*/  ELECT P6, URZ, PT ;  /* 0x00000000003f782f */ /* 0x000fda00038c0000 */
.L_x_2781:
[----:B0-----:R-:W2:Y:S01]  /*1b700*/  LDL R3, [R1+0x64] ;  /* 0x0000640001037983 */ /* 0x001ea20000100800 */
[----:B------:R-:W-:Y:S01]  /*1b710*/  BSSY B1, `(.L_x_2783) ;  /* 0x0000008000017945 */ /* 0x000fe20003800000 */
[----:B--2---:R-:W-:-:S05]  /*1b720*/  VIADD R3, R3, 0x1 ;  /* 0x0000000103037836 */ /* 0x004fca0000000000 */
[----:B------:R-:W-:-:S04]  /*1b730*/  LEA.HI R4, R3, R3, RZ, 0x1 ;  /* 0x0000000303047211 */ /* 0x000fc800078f08ff */
[----:B------:R-:W-:-:S05]  /*1b740*/  LOP3.LUT R4, R4, 0xfffffffe, RZ, 0xc0, !PT ;  /* 0xfffffffe04047812 */ /* 0x000fca00078ec0ff */
[----:B------:R-:W-:-:S05]  /*1b750*/  IMAD.IADD R3, R3, 0x1, -R4 ;  /* 0x0000000103037824 */ /* 0x000fca00078e0a04 */
[----:B------:R-:W-:-:S04]  /*1b760*/  SHF.L.U32 R3, R3, 0x1f, RZ ;  /* 0x0000001f03037819 */ /* 0x000fc800000006ff */
[----:B------:R-:W0:Y:S02]  /*1b770*/  SYNCS.PHASECHK.TRANS64.TRYWAIT P0, [R18+URZ+0x28820], R3 ;  /* 0x02882003120075a7 */ /* 0x000e24000800017f */
[----:B0-----:R-:W-:Y:S05]  /*1b780*/  @!P0 BRA `(.L_x_2784) ;  /* 0x0000008800208947 */ /* 0x001fea0003800000 */
.L_x_3017:
[----:B------:R-:W-:Y:S05]  /*1b790*/  BSYNC B1 ;  /* 0x0000000000017941 */ /* 0x000fea0003800000 */
.L_x_2783:
[----:B------:R-:W-:Y:S04]  /*1b7a0*/  BSSY B1, `(.L_x_2785) ;  /* 0x0000071000017945 */ /* 0x000fe80003800000 */
[----:B------:R-:W-:Y:S05]  /*1b7b0*/  @!P6 BRA `(.L_x_2786) ;  /* 0x0000000400bce947 */ /* 0x000fea0003800000 */
[----:B------:R-:W2:Y:S04]  /*1b7c0*/  LDL R5, [R1+0x20] ;  /* 0x0000200001057983 */ /* 0x000ea80000100800 */
[----:B------:R-:W3:Y:S01]  /*1b7d0*/  LDL R6, [R1+0x24] ;  /* 0x0000240001067983 */ /* 0x000ee20000100800 */
[----:B------:R-:W-:Y:S01]  /*1b7e0*/  BSSY B2, `(.L_x_2787) ;  /* 0x0000008000027945 */ /* 0x000fe20003800000 */
[----:B------:R-:W1:Y:S02]  /*1b7f0*/  S2R R4, SR_TID.X ;  /* 0x0000000000047919 */ /* 0x000e640000002100 */
[----:B-1----:R-:W-:-:S04]  /*1b800*/  LOP3.LUT R4, R4, 0x7f, RZ, 0xc0, !PT ;  /* 0x0000007f04047812 */ /* 0x002fc800078ec0ff */
[----:B------:R-:W-:Y:S01]  /*1b810*/  ISETP.NE.AND P1, PT, R4, RZ, PT ;  /* 0x000000ff0400720c */ /* 0x000fe20003f25270 */
[----:B--2---:R-:W-:Y:S01]  /*1b820*/  IMAD R5, R5, 0x8, R18 ;  /* 0x0000000805057824 */ /* 0x004fe200078e0212 */
[----:B---3--:R-:W-:-:S04]  /*1b830*/  SHF.L.U32 R9, R6, 0x1f, RZ ;  /* 0x0000001f06097819 */ /* 0x008fc800000006ff */
[----:B------:R-:W1:Y:S02]  /*1b840*/  SYNCS.PHASECHK.TRANS64.TRYWAIT P0, [R5+URZ+0x288a0], R9 ;  /* 0x0288a009050075a7 */ /* 0x000e64000800017f */
[----:B-1----:R-:W-:Y:S05]  /*1b850*/  @!P0 BRA `(.L_x_2788) ;  /* 0x0000008800008947 */ /* 0x002fea0003800000 */
.L_x_3018:
[----:B------:R-:W-:Y:S05]  /*1b860*/  BSYNC B2 ;  /* 0x0000000000027941 */ /* 0x000fea0003800000 */
.L_x_2787:
[----:B------:R-:W-:Y:S04]  /*1b870*/  BSSY B2, `(.L_x_2789) ;  /* 0x0000009000027945 */ /* 0x000fe80003800000 */
[----:B------:R-:W-:Y:S05]  /*1b880*/  @P1 BRA `(.L_x_2790) ;  /* 0x00000000001c1947 */ /* 0x000fea0003800000 */
[----:B------:R-:W2:Y:S01]  /*1b890*/  S2R R4, SR_TID.X ;  /* 0x0000000000047919 */ /* 0x000ea20000002100 */
[----:B0-----:R-:W-:-:S04]  /*1b8a0*/  IMAD.MOV.U32 R3, RZ, RZ, 0x8000 ;  /* 0x00008000ff037424 */ /* 0x001fc800078e00ff */
[----:B------:R3:W-:Y:S01]  /*1b8b0*/  SYNCS.ARRIVE.TRANS64 RZ, [R5+URZ+0x28890], R3 ;  /* 0x0288900305ff79a7 */ /* 0x0007e2000800003f */
[----:B--2---:R-:W-:-:S04]  /*1b8c0*/  LOP3.LUT R4, R4, 0x1f, RZ, 0xc0, !PT ;  /* 0x0000001f04047812 */ /* 0x004fc800078ec0ff */
[----:B------:R-:W-:-:S13]  /*1b8d0*/  ISETP.NE.AND P0, PT, R4, RZ, PT ;  /* 0x000000ff0400720c */ /* 0x000fda0003f05270 */
[----:B---3--:R-:W-:Y:S05]  /*1b8e0*/  @!P0 BRA `(.L_x_2790) ;  /* 0x0000000000048947 */ /* 0x008fea0003800000 */
[----:B------:R-:W-:Y:S01]  /*1b8f0*/  BPT.TRAP 0x1 ;  /* 0x000000040000795c */ /* 0x000fe20000300000 */
.L_x_2790:
[----:B------:R-:W-:Y:S05]  /*1b900*/  BSYNC B2 ;  /* 0x0000000000027941 */ /* 0x000fea0003800000 */
.L_x_2789:
[----:B0-----:R-:W2:Y:S01]  /*1b910*/  LDL R3, [R1+0x20] ;  /* 0x0000200001037983 */ /* 0x001ea20000100800 */
        /* <DEDUP_REMOVED lines=9> */
[----:B--2---:R-:W-:-:S02]  /*1b9b0*/  IMAD R8, R3, 0x8000, R18 ;  /* 0x0000800003087824 */ /* 0x004fc400078e0212 */
[----:B------:R-:W-:Y:S02]  /*1b9c0*/  IMAD.SHL.U32 R11, R3, 0x4000, RZ ;  /* 0x00004000030b7824 */ /* 0x000fe400078e00ff */
[----:B------:R-:W-:Y:S02]  /*1b9d0*/  VIADD R3, R5, 0x28890 ;  /* 0x0002889005037836 */ /* 0x000fe40000000000 */
[----:B------:R-:W-:-:S07]  /*1b9e0*/  VIADD R6, R8, 0x18400 ;  /* 0x0001840008067836 */ /* 0x000fce0000000000 */
.L_x_2791:
        /* <DEDUP_REMOVED lines=16> */
.L_x_2792:
        /* <DEDUP_REMOVED lines=13> */
.L_x_3019:
[----:B------:R-:W-:Y:S05]  /*1bbc0*/  BSYNC B2 ;  /* 0x0000000000027941 */ /* 0x000fea0003800000 */
.L_x_2793:
[----:B------:R-:W-:Y:S01]  /*1bbd0*/  BSSY B2, `(.L_x_2795) ;  /* 0x000000b000027945 */ /* 0x000fe20003800000 */
[----:B------:R-:W-:Y:S02]  /*1bbe0*/  IMAD.MOV.U32 R8, RZ, RZ, 0x0 ;  /* 0x00000000ff087424 */ /* 0x000fe400078e00ff */
[----:B01----:R-:W-:Y:S01]  /*1bbf0*/  IMAD.MOV.U32 R9, RZ, RZ, 0x12f00000 ;  /* 0x12f00000ff097424 */ /* 0x003fe200078e00ff */
[----:B------:R-:W-:Y:S06]  /*1bc00*/  @P1 BRA `(.L_x_2796) ;  /* 0x00000000001c1947 */ /* 0x000fec0003800000 */
[----:B------:R-:W0:Y:S01]  /*1bc10*/  S2R R6, SR_TID.X ;  /* 0x0000000000067919 */ /* 0x000e220000002100 */
[----:B------:R-:W-:-:S04]  /*1bc20*/  IMAD.MOV.U32 R3, RZ, RZ, 0x8000 ;  /* 0x00008000ff037424 */ /* 0x000fc800078e00ff */
[----:B------:R1:W-:Y:S01]  /*1bc30*/  SYNCS.ARRIVE.TRANS64 RZ, [R5+URZ+0x288b0], R3 ;  /* 0x0288b00305ff79a7 */ /* 0x0003e2000800003f */
[----:B0-----:R-:W-:-:S04]  /*1bc40*/  LOP3.LUT R6, R6, 0x1f, RZ, 0xc0, !PT ;  /* 0x0000001f06067812 */ /* 0x001fc800078ec0ff */
[----:B------:R-:W-:-:S13]  /*1bc50*/  ISETP.NE.AND P0, PT, R6, RZ, PT ;  /* 0x000000ff0600720c */ /* 0x000fda0003f05270 */
[----:B-1----:R-:W-:Y:S05]  /*1bc60*/  @!P0 BRA `(.L_x_2796) ;  /* 0x0000000000048947 */ /* 0x002fea0003800000 */
[----:B------:R-:W-:Y:S01]  /*1bc70*/  BPT.TRAP 0x1 ;  /* 0x000000040000795c */ /* 0x000fe20000300000 */
.L_x_2796:
[----:B------:R-:W-:Y:S05]  /*1bc80*/  BSYNC B2 ;  /* 0x0000000000027941 */ /* 0x000fea0003800000 */
.L_x_2795:
        /* <DEDUP_REMOVED lines=9> */
.L_x_2797:
        /* <DEDUP_REMOVED lines=15> */
.L_x_2798:
        /* <DEDUP_REMOVED lines=10> */
.L_x_2786:
[----:B------:R-:W-:Y:S05]  /*1beb0*/  BSYNC B1 ;  /* 0x0000000000017941 */ /* 0x000fea0003800000 */
.L_x_2785:
[----:B------:R-:W0:Y:S04]  /*1bec0*/  LDL.LU R8, [R1+0x20] ;  /* 0x0000200001087983 */ /* 0x000e280000300800 */
[----:B------:R-:W2:Y:S01]  /*1bed0*/  LDL.LU R6, [R1+0x24] ;  /* 0x0000240001067983 */ /* 0x000ea20000300800 */
[----:B------:R-:W-:Y:S01]  /*1bee0*/  PLOP3.LUT P0, PT, PT, PT, PT, 0x8, 0x0 ;  /* 0x000000000000781c */ /* 0x000fe20003f0e170 */
[----:B0-----:R-:W-:Y:S02]  /*1bef0*/  VIADD R3, R8, 0x1 ;  /* 0x0000000108037836 */ /* 0x001fe40000000000 */
        /* <DEDUP_REMOVED lines=9> */
.L_x_2813:
[----:B------:R-:W-:Y:S05]  /*1bf90*/  YIELD ;  /* 0x0000000000007946 */ /* 0x000fea0003800000 */
[----:B------:R-:W-:Y:S04]  /*1bfa0*/  BSSY B1, `(.L_x_2799) ;  /* 0x000006e000017945 */ /* 0x000fe80003800000 */
[----:B-1----:R-:W-:Y:S05]  /*1bfb0*/  @!P6 BRA `(.L_x_2800) ;  /* 0x0000000400b0e947 */ /* 0x002fea0003800000 */
[----:B------:R-:W2:Y:S04]  /*1bfc0*/  LDL R5, [R1+0x20] ;  /* 0x0000200001057983 */ /* 0x000ea80000100800 */
[----:B------:R-:W3:Y:S01]  /*1bfd0*/  LDL R4, [R1+0x24] ;  /* 0x0000240001047983 */ /* 0x000ee20000100800 */
[----:B------:R-:W-:Y:S01]  /*1bfe0*/  BSSY B2, `(.L_x_2801) ;  /* 0x0000008000027945 */ /* 0x000fe20003800000 */
[----:B0-----:R-:W0:Y:S02]  /*1bff0*/  S2R R3, SR_TID.X ;  /* 0x0000000000037919 */ /* 0x001e240000002100 */
[----:B0-----:R-:W-:-:S04]  /*1c000*/  LOP3.LUT R3, R3, 0x7f, RZ, 0xc0, !PT ;  /* 0x0000007f03037812 */ /* 0x001fc800078ec0ff */
[----:B------:R-:W-:Y:S01]  /*1c010*/  ISETP.NE.AND P2, PT, R3, RZ, PT ;  /* 0x000000ff0300720c */ /* 0x000fe20003f45270 */
[----:B--2---:R-:W-:Y:S01]  /*1c020*/  IMAD R7, R5, 0x8, R18 ;  /* 0x0000000805077824 */ /* 0x004fe200078e0212 */
[----:B---3--:R-:W-:-:S04]  /*1c030*/  SHF.L.U32 R6, R4, 0x1f, RZ ;  /* 0x0000001f04067819 */ /* 0x008fc800000006ff */
[----:B------:R-:W0:Y:S02]  /*1c040*/  SYNCS.PHASECHK.TRANS64.TRYWAIT P1, [R7+URZ+0x288a0], R6 ;  /* 0x0288a006070075a7 */ /* 0x000e24000802017f */
[----:B0-----:R-:W-:Y:S05]  /*1c050*/  @!P1 BRA `(.L_x_2802) ;  /* 0x0000008000289947 */ /* 0x001fea0003800000 */
.L_x_3020:
[----:B------:R-:W-:Y:S05]  /*1c060*/  BSYNC B2 ;  /* 0x0000000000027941 */ /* 0x000fea0003800000 */
.L_x_2801:
[----:B------:R-:W-:Y:S04]  /*1c070*/  BSSY B2, `(.L_x_2803) ;  /* 0x0000009000027945 */ /* 0x000fe80003800000 */
[----:B------:R-:W-:Y:S05]  /*1c080*/  @P2 BRA `(.L_x_2804) ;  /* 0x00000000001c2947 */ /* 0x000fea0003800000 */
[----:B------:R-:W1:Y:S01]  /*1c090*/  S2R R4, SR_TID.X ;  /* 0x0000000000047919 */ /* 0x000e620000002100 */
[----:B------:R-:W-:-:S04]  /*1c0a0*/  IMAD.MOV.U32 R3, RZ, RZ, 0x8000 ;  /* 0x00008000ff037424 */ /* 0x000fc800078e00ff */
[----:B------:R2:W-:Y:S01]  /*1c0b0*/  SYNCS.ARRIVE.TRANS64 RZ, [R7+URZ+0x28890], R3 ;  /* 0x0288900307ff79a7 */ /* 0x0005e2000800003f */
[----:B-1----:R-:W-:-:S04]  /*1c0c0*/  LOP3.LUT R4, R4, 0x1f, RZ, 0xc0, !PT ;  /* 0x0000001f04047812 */ /* 0x002fc800078ec0ff */
[----:B------:R-:W-:-:S13]  /*1c0d0*/  ISETP.NE.AND P1, PT, R4, RZ, PT ;  /* 0x000000ff0400720c */ /* 0x000fda0003f25270 */
[----:B--2---:R-:W-:Y:S05]  /*1c0e0*/  @!P1 BRA `(.L_x_2804) ;  /* 0x0000000000049947 */ /* 0x004fea0003800000 */
[----:B------:R-:W-:Y:S01]  /*1c0f0*/  BPT.TRAP 0x1 ;  /* 0x000000040000795c */ /* 0x000fe20000300000 */
.L_x_2804:
[----:B------:R-:W-:Y:S05]  /*1c100*/  BSYNC B2 ;  /* 0x0000000000027941 */ /* 0x000fea0003800000 */
.L_x_2803:
        /* <DEDUP_REMOVED lines=12> */
.L_x_2805:
        /* <DEDUP_REMOVED lines=16> */
.L_x_2806:
        /* <DEDUP_REMOVED lines=13> */
.L_x_3021:
[----:B------:R-:W-:Y:S05]  /*1c3a0*/  BSYNC B2 ;  /* 0x0000000000027941 */ /* 0x000fea0003800000 */
.L_x_2807:
        /* <DEDUP_REMOVED lines=11> */
.L_x_2810:
[----:B------:R-:W-:Y:S05]  /*1c460*/  BSYNC B2 ;  /* 0x0000000000027941 */ /* 0x000fea0003800000 */
.L_x_2809:
        /* <DEDUP_REMOVED lines=8> */
.L_x_2811:
        /* <DEDUP_REMOVED lines=15> */
.L_x_2812:
        /* <DEDUP_REMOVED lines=10> */
.L_x_2800:
[----:B------:R-:W-:Y:S05]  /*1c680*/  BSYNC B1 ;  /* 0x0000000000017941 */ /* 0x000fea0003800000 */
.L_x_2799:
[----:B0-----:R-:W2:Y:S04]  /*1c690*/  LDL.LU R3, [R1+0x20] ;  /* 0x0000200001037983 */ /* 0x001ea80000300800 */
        /* <DEDUP_REMOVED lines=11> */
.L_x_2779:
[----:B------:R-:W-:Y:S05]  /*1c750*/  BSYNC B0 ;  /* 0x0000000000007941 */ /* 0x000fea0003800000 */
.L_x_2778:
[----:B------:R-:W2:Y:S01]  /*1c760*/  LDL R4, [R1+0x4] ;  /* 0x0000040001047983 */ /* 0x000ea20000100800 */
[----:B------:R-:W3:Y:S01]  /*1c770*/  LDC R0, c[0x0][0x448] ;  /* 0x00011200ff007b82 */ /* 0x000ee20000000800 */
[----:B------:R-:W-:Y:S01]  /*1c780*/  ISETP.NE.AND P2, PT, R17, RZ, PT ;  /* 0x000000ff1100720c */ /* 0x000fe20003f45270 */
[----:B------:R-:W-:Y:S05]  /*1c790*/  @!P0 WARPSYNC.ALL ;  /* 0x0000000000008948 */ /* 0x000fea0003800000 */
[----:B------:R-:W-:Y:S07]  /*1c7a0*/  BSSY B0, `(.L_x_2814) ;  /* 0x000002d000007945 */ /* 0x000fee0003800000 */
[----:B------:R-:W4:Y:S08]  /*1c7b0*/  @!P2 LDC R17, c[0x0][0x9f0] ;  /* 0x00027c00ff11ab82 */ /* 0x000f300000000800 */
[----:B------:R-:W-:Y:S01]  /*1c7c0*/  @!P0 BAR.SYNC.DEFER_BLOCKING 0xc, 0x180 ;  /* 0x0306000000008b1d */ /* 0x000fe20000010000 */
[----:B---3--:R-:W-:-:S13]  /*1c7d0*/  ISETP.NE.AND P1, PT, R0, 0x1, PT ;  /* 0x000000010000780c */ /* 0x008fda0003f25270 */
[----:B------:R-:W3:Y:S08]  /*1c7e0*/  @P1 LDC R2, c[0x0][0x44c] ;  /* 0x00011300ff021b82 */ /* 0x000ef00000000800 */
[----:B01----:R-:W0:Y:S01]  /*1c7f0*/  @P1 LDC R3, c[0x0][0x450] ;  /* 0x00011400ff031b82 */ /* 0x003e220000000800 */
[----:B--2---:R-:W-:-:S05]  /*1c800*/  LEA R0, R4, 0x7f, 0x7 ;  /* 0x0000007f04007811 */ /* 0x004fca00078e38ff */
[----:B---3--:R-:W-:-:S05]  /*1c810*/  @P1 IMAD.HI.U32 R2, R0, R2, RZ ;  /* 0x0000000200021227 */ /* 0x008fca00078e00ff */
[----:B0-----:R-:W-:-:S05]  /*1c820*/  @P1 SHF.R.U32.HI R0, RZ, R3, R2 ;  /* 0x00000003ff001219 */ /* 0x001fca0000011602 */
[----:B------:R-:W-:-:S05]  /*1c830*/  IMAD.IADD R0, R21, 0x1, R0 ;  /* 0x0000000115007824 */ /* 0x000fca00078e0200 */
[----:B------:R-:W-:-:S04]  /*1c840*/  SHF.R.S32.HI R2, RZ, 0x1f, R0 ;  /* 0x0000001fff027819 */ /* 0x000fc80000011400 */
[----:B------:R-:W-:-:S04]  /*1c850*/  LEA.HI R0, R2, R0, RZ, 0x7 ;  /* 0x0000000002007211 */ /* 0x000fc800078f38ff */
[----:B------:R-:W-:-:S04]  /*1c860*/  SHF.R.S32.HI R0, RZ, 0x7, R0 ;  /* 0x00000007ff007819 */ /* 0x000fc80000011400 */
[----:B------:R-:W-:-:S04]  /*1c870*/  VIMNMX R7, R20, R0, PT ;  /* 0x0000000014077248 */ /* 0x000fc80003fe0100 */
[----:B------:R-:W-:Y:S01]  /*1c880*/  ISETP.GE.AND P1, PT, R7, 0x1, PT ;  /* 0x000000010700780c */ /* 0x000fe20003f26270 */
[----:B------:R0:W-:Y:S04]  /*1c890*/  STL [R1+0x40], R7 ;  /* 0x0000400701007387 */ /* 0x0001e80000100800 */
[----:B------:R0:W-:Y:S08]  /*1c8a0*/  STL [R1+0x48], RZ ;  /* 0x000048ff01007387 */ /* 0x0001f00000100800 */
[----:B0---4-:R-:W-:Y:S05]  /*1c8b0*/  @!P1 BRA `(.L_x_2815) ;  /* 0x00000000006c9947 */ /* 0x011fea0003800000 */
        /* <DEDUP_REMOVED lines=27> */
.L_x_2815:
[----:B------:R-:W-:Y:S05]  /*1ca70*/  BSYNC B0 ;  /* 0x0000000000007941 */ /* 0x000fea0003800000 */
.L_x_2814:
[----:B------:R-:W2:Y:S04]  /*1ca80*/  LDL R0, [R1+0x48] ;  /* 0x0000480001007983 */ /* 0x000ea80000100800 */
[----:B0-----:R-:W2:Y:S01]  /*1ca90*/  LDL R2, [R1+0x60] ;  /* 0x0000600001027983 */ /* 0x001ea20000100800 */
[----:B------:R-:W-:Y:S01]  /*1caa0*/  BSSY B7, `(.L_x_2816) ;  /* 0x00003cf000077945 */ /* 0x000fe20003800000 */
[----:B--2---:R-:W-:-:S05]  /*1cab0*/  IMAD R2, R2, R0, RZ ;  /* 0x0000000002027224 */ /* 0x004fca00078e02ff */
[----:B------:R-:W-:Y:S01]  /*1cac0*/  VIADDMNMX R0, R2, R0, R7, PT ;  /* 0x0000000002007246 */ /* 0x000fe20003800107 */
[----:B------:R0:W-:Y:S03]  /*1cad0*/  STL [R1+0x2c], R2 ;  /* 0x00002c0201007387 */ /* 0x0001e60000100800 */
[----:B------:R-:W-:Y:S01]  /*1cae0*/  ISETP.GT.AND P0, PT, R0, R2, PT ;  /* 0x000000020000720c */ /* 0x000fe20003f04270 */
[----:B------:R0:W-:-:S12]  /*1caf0*/  STL [R1+0x44], R0 ;  /* 0x0000440001007387 */ /* 0x0001d80000100800 */
[----:B0-----:R-:W-:Y:S05]  /*1cb00*/  @P0 BRA `(.L_x_2817) ;  /* 0x0000000000480947 */ /* 0x001fea0003800000 */
[----:B------:R-:W0:Y:S02]  /*1cb10*/  S2R R0, SR_TID.X ;  /* 0x0000000000007919 */ /* 0x000e240000002100 */
[----:B0-----:R-:W-:-:S04]  /*1cb20*/  LOP3.LUT R0, R0, 0x7f, RZ, 0xc0, !PT ;  /* 0x0000007f00007812 */ /* 0x001fc800078ec0ff */
[----:B------:R-:W-:-:S13]  /*1cb30*/  ISETP.NE.AND P0, PT, R0, RZ, PT ;  /* 0x000000ff0000720c */ /* 0x000fda0003f05270 */
[----:B------:R-:W-:Y:S05]  /*1cb40*/  @P0 BRA `(.L_x_2818) ;  /* 0x0000003c00100947 */ /* 0x000fea0003800000 */
[----:B------:R-:W0:Y:S01]  /*1cb50*/  S2R R3, SR_LANEID ;  /* 0x0000000000037919 */ /* 0x000e220000000000 */
[----:B------:R-:W-:Y:S02]  /*1cb60*/  VOTEU.ANY UR4, UPT, PT ;  /* 0x0000000000047886 */ /* 0x000fe400038e0100 */
[----:B------:R-:W0:Y:S08]  /*1cb70*/  FLO.U32 R0, UR4 ;  /* 0x0000000400007d00 */ /* 0x000e3000080e0000 */
[----:B------:R-:W1:Y:S01]  /*1cb80*/  POPC R5, UR4 ;  /* 0x0000000400057d09 */ /* 0x000e620008000000 */
[----:B0-----:R-:W-:-:S02]  /*1cb90*/  ISETP.EQ.U32.AND P0, PT, R0, R3, PT ;  /* 0x000000030000720c */ /* 0x001fc40003f02070 */
[----:B------:R-:W1:Y:S11]  /*1cba0*/  LDC.64 R2, c[0x0][0xc60] ;  /* 0x00031800ff027b82 */ /* 0x000e760000000a00 */
[----:B-1----:R-:W2:Y:S01]  /*1cbb0*/  @P0 ATOMG.E.ADD.STRONG.GPU PT, R3, desc[UR42][R2.64], R5 ;  /* 0x00000005020309a8 */ /* 0x002ea200081ee1ea */
[----:B------:R-:W0:Y:S02]  /*1cbc0*/  S2R R4, SR_LTMASK ;  /* 0x0000000000047919 */ /* 0x000e240000003900 */
[----:B0-----:R-:W-:-:S04]  /*1cbd0*/  LOP3.LUT R4, R4, UR4, RZ, 0xc0, !PT ;  /* 0x0000000404047c12 */ /* 0x001fc8000f8ec0ff */
[----:B------:R-:W0:Y:S01]  /*1cbe0*/  POPC R7, R4 ;  /* 0x0000000400077309 */ /* 0x000e220000000000 */
[----:B--2---:R-:W0:Y:S02]  /*1cbf0*/  SHFL.IDX PT, R0, R3, R0, 0x1f ;  /* 0x00001f0003007589 */ /* 0x004e2400000e0000 */
[----:B0-----:R-:W-:-:S05]  /*1cc00*/  IADD3 R0, R0, UR36, R7 ;  /* 0x0000002400007c10 */ /* 0x001fca000fffe007 */
[----:B------:R3:W-:Y:S01]  /*1cc10*/  STL [R1], R0 ;  /* 0x0000000001007387 */ /* 0x0007e20000100800 */
[----:B------:R-:W-:Y:S05]  /*1cc20*/  BRA `(.L_x_2818) ;  /* 0x0000003800d87947 */ /* 0x000fea0003800000 */
.L_x_2817:
        /* <DEDUP_REMOVED lines=20> */
.L_x_2820:
[----:B------:R-:W-:Y:S05]  /*1cd70*/  BSYNC B6 ;  /* 0x0000000000067941 */ /* 0x000fea0003800000 */
.L_x_2819:
        /* <DEDUP_REMOVED lines=20> */
.L_x_2823:
        /* <DEDUP_REMOVED lines=15> */
.L_x_2822:
[----:B------:R-:W-:Y:S05]  /*1cfb0*/  BSYNC B6 ;  /* 0x0000000000067941 */ /* 0x000fea0003800000 */
.L_x_2821:
[----:B------:R-:W2:Y:S01]  /*1cfc0*/  LDL.LU R2, [R1+0x28] ;  /* 0x0000280001027983 */ /* 0x000ea20000300800 */
[----:B------:R-:W-:-:S03]  /*1cfd0*/  ULDC.64 UR4, c[0x0][0x9f8] ;  /* 0x00027e0000047ab9 */ /* 0x000fc60000000a00 */
[----:B------:R-:W3:Y:S04]  /*1cfe0*/  LDL.LU R0, [R1+0x38] ;  /* 0x0000380001007983 */ /* 0x000ee80000300800 */
[----:B------:R-:W4:Y:S01]  /*1cff0*/  LDL R7, [R1+0x14] ;  /* 0x0000140001077983 */ /* 0x000f220000100800 */
[----:B------:R-:W-:-:S03]  /*1d000*/  ISETP.NE.U32.AND P0, PT, RZ, UR4, PT ;  /* 0x00000004ff007c0c */ /* 0x000fc6000bf05070 */
[----:B------:R-:W5:Y:S01]  /*1d010*/  LDL R17, [R1+0x44] ;  /* 0x0000440001117983 */ /* 0x000f620000100800 */
[----:B------:R-:W-:-:S13]  /*1d020*/  ISETP.NE.AND.EX P0, PT, RZ, UR5, PT, P0 ;  /* 0x00000005ff007c0c */ /* 0x000fda000bf05300 */
[----:B--2---:R-:W-:-:S04]  /*1d030*/  @P0 IADD3 R2, P1, R2, UR4, RZ ;  /* 0x0000000402020c10 */ /* 0x004fc8000ff3e0ff */
[----:B---3--:R-:W-:Y:S01]  /*1d040*/  @P0 IADD3.X R3, R0, UR5, RZ, P1, !PT ;  /* 0x0000000500030c10 */ /* 0x008fe20008ffe4ff */
[----:B------:R-:W-:-:S04]  /*1d050*/  ULDC.64 UR4, c[0x0][0xa08] ;  /* 0x0002820000047ab9 */ /* 0x000fc80000000a00 */
[----:B----4-:R0:W2:Y:S02]  /*1d060*/  @P0 LDG.E R7, desc[UR42][R2.64] ;  /* 0x0000002a02070981 */ /* 0x0100a4000c1e1900 */
[----:B0-----:R-:W0:Y:S01]  /*1d070*/  LDC.64 R2, c[0x0][0x418] ;  /* 0x00010600ff027b82 */ /* 0x001e220000000a00 */
[----:B-----5:R-:W-:Y:S01]  /*1d080*/  VIADD R0, R17, 0xffffffff ;  /* 0xffffffff11007836 */ /* 0x020fe20000000000 */
[----:B--2---:R-:W-:Y:S01]  /*1d090*/  SHF.R.S32.HI R8, RZ, 0x1f, R7 ;  /* 0x0000001fff087819 */ /* 0x004fe20000011407 */
[----:B------:R1:W-:Y:S04]  /*1d0a0*/  @P0 STL [R1+0x14], R7 ;  /* 0x0000140701000387 */ /* 0x0003e80000100800 */
[----:B------:R1:W-:Y:S01]  /*1d0b0*/  STL [R1+0x28], R8 ;  /* 0x0000280801007387 */ /* 0x0003e20000100800 */
[----:B0-----:R-:W-:Y:S01]  /*1d0c0*/  LOP3.LUT P0, RZ, R2, UR4, RZ, 0xfc, !PT ;  /* 0x0000000402ff7c12 */ /* 0x001fe2000f80fcff */
[----:B------:R-:W-:-:S03]  /*1d0d0*/  UMOV UR4, 0xffffffff ;  /* 0xffffffff00047882 */ /* 0x000fc60000000000 */
[----:B------:R-:W-:-:S04]  /*1d0e0*/  LOP3.LUT P0, RZ, R3, UR5, RZ, 0xfc, P0 ;  /* 0x0000000503ff7c12 */ /* 0x000fc8000800fcff */
[----:B------:R-:W-:Y:S01]  /*1d0f0*/  SEL R17, R7, RZ, !P0 ;  /* 0x000000ff07117207 */ /* 0x000fe20004000000 */
[----:B-1----:R-:W-:Y:S08]  /*1d100*/  BRA.DIV UR4, `(.L_x_2824) ;  /* 0x0000007204247947 */ /* 0x002ff0000b800000 */
[----:B------:R-:W0:Y:S02]  /*1d110*/  S2R R4, SR_TID.X ;  /* 0x0000000000047919 */ /* 0x000e240000002100 */
[----:B0-----:R-:W-:-:S04]  /*1d120*/  SHF.R.U32.HI R4, RZ, 0x5, R4 ;  /* 0x00000005ff047819 */ /* 0x001fc80000011604 */
[----:B------:R-:W-:-:S05]  /*1d130*/  LOP3.LUT R4, R4, 0x3, RZ, 0xc0, !PT ;  /* 0x0000000304047812 */ /* 0x000fca00078ec0ff */
[----:B------:R0:W1:Y:S02]  /*1d140*/  SHFL.IDX PT, R14, R4, RZ, 0x1f ;  /* 0x00001fff040e7589 */ /* 0x00006400000e0000 */
.L_x_3024:
[----:B0-----:R-:W2:Y:S01]  /*1d150*/  LDL.LU R4, [R1+0x10] ;  /* 0x0000100001047983 */ /* 0x001ea20000300800 */
[----:B------:R-:W-:Y:S02]  /*1d160*/  PLOP3.LUT P1, PT, PT, PT, PT, 0x8, 0x0 ;  /* 0x000000000000781c */ /* 0x000fe40003f2e170 */
[----:B-1----:R-:W-:Y:S01]  /*1d170*/  ISETP.NE.AND P0, PT, R14, RZ, PT ;  /* 0x000000ff0e00720c */ /* 0x002fe20003f05270 */
        /* <DEDUP_REMOVED lines=8> */
.L_x_3027:
[----:B------:R-:W-:Y:S05]  /*1d200*/  @!P6 BRA `(.L_x_2825) ;  /* 0x000000040010e947 */ /* 0x000fea0003800000 */
[----:B------:R-:W-:-:S04]  /*1d210*/  ISETP.NE.U32.AND P0, PT, R2, RZ, PT ;  /* 0x000000ff0200720c */ /* 0x000fc80003f05070 */
[----:B------:R-:W-:-:S13]  /*1d220*/  ISETP.NE.AND.EX P0, PT, R3, RZ, PT, P0 ;  /* 0x000000ff0300720c */ /* 0x000fda0003f05300 */
[----:B------:R-:W-:Y:S05]  /*1d230*/  @!P0 BRA `(.L_x_2827) ;  /* 0x0000000000508947 */ /* 0x000fea0003800000 */
[----:B------:R-:W1:Y:S01]  /*1d240*/  LDC R6, c[0x0][0x43c] ;  /* 0x00010f00ff067b82 */ /* 0x000e620000000800 */
[----:B------:R-:W-:Y:S01]  /*1d250*/  IMAD.MOV.U32 R9, RZ, RZ, R0 ;  /* 0x000000ffff097224 */ /* 0x000fe200078e0000 */
[----:B------:R-:W-:-:S03]  /*1d260*/  ULDC.64 UR4, c[0x0][0x428] ;  /* 0x00010a0000047ab9 */ /* 0x000fc60000000a00 */
[----:B0-----:R-:W-:Y:S01]  /*1d270*/  IMAD.MOV.U32 R0, RZ, RZ, R9 ;  /* 0x000000ffff007224 */ /* 0x001fe200078e0009 */
[----:B-1----:R-:W-:-:S13]  /*1d280*/  ISETP.NE.AND P0, PT, R6, 0x1, PT ;  /* 0x000000010600780c */ /* 0x002fda0003f05270 */
        /* <DEDUP_REMOVED lines=15> */
.L_x_2827:
[----:B-1----:R-:W2:Y:S01]  /*1d380*/  LDL R2, [R1+0x18] ;  /* 0x0000180001027983 */ /* 0x002ea20000100800 */
[----:B0-----:R-:W-:Y:S01]  /*1d390*/  IMAD R0, R19, 0x8, R18 ;  /* 0x0000000813007824 */ /* 0x001fe200078e0212 */
[----:B--2---:R-:W-:-:S04]  /*1d3a0*/  SHF.L.U32 R2, R2, 0x1f, RZ ;  /* 0x0000001f02027819 */ /* 0x004fc800000006ff */
[----:B------:R-:W0:Y:S02]  /*1d3b0*/  SYNCS.PHASECHK.TRANS64.TRYWAIT P0, [R0+URZ+0x28840], R2 ;  /* 0x02884002000075a7 */ /* 0x000e24000800017f */
[----:B0-----:R-:W-:Y:S05]  /*1d3c0*/  @!P0 BRA `(.L_x_2828) ;  /* 0x0000006c00c88947 */ /* 0x001fea0003800000 */
.L_x_3028:
        /* <DEDUP_REMOVED lines=9> */
[----:B--2---:R-:W-:Y:S05]  /*1d460*/  @!P0 BRA `(.L_x_2829) ;  /* 0x0000000000048947 */ /* 0x004fea0003800000 */
[----:B------:R-:W-:Y:S01]  /*1d470*/  BPT.TRAP 0x1 ;  /* 0x000000040000795c */ /* 0x000fe20000300000 */
.L_x_2829:
[----:B------:R-:W2:Y:S04]  /*1d480*/  LDL R4, [R1+0x8] ;  /* 0x0000080001047983 */ /* 0x000ea80000100800 */
[----:B------:R-:W3:Y:S04]  /*1d490*/  LDL R3, [R1+0x1c] ;  /* 0x00001c0001037983 */ /* 0x000ee80000100800 */
[----:B0-----:R-:W4:Y:S01]  /*1d4a0*/  LDL.LU R2, [R1+0x10] ;  /* 0x0000100001027983 */ /* 0x001f220000300800 */
        /* <DEDUP_REMOVED lines=18> */
[----:B------:R-:W-:Y:S01]  /*1d5d0*/  ULEA UR11, UR11, UR5, 0x7 ;  /* 0x000000050b0b7291 */ /* 0x000fe2000f8e383f */
[----:B------:R1:W-:Y:S01]  /*1d5e0*/  STL [R1+0x10], R2 ;  /* 0x0000100201007387 */ /* 0x0003e20000100800 */
[----:B------:R-:W-:-:S09]  /*1d5f0*/  UIADD3.X UR5, URZ, UR39, URZ, UP0, !UPT ;  /* 0x000000273f057290 */ /* 0x000fd200087fe43f */
[----:B------:R0:W-:Y:S02]  /*1d600*/  UTMALDG.4D [UR8], [UR4], desc[UR6] ;  /* 0x00000608040075b4 */ /* 0x0001e40008019000 */
[----:B0-----:R-:W-:Y:S01]  /*1d610*/  UMOV UR8, UR14 ;  /* 0x0000000e00087c82 */ /* 0x001fe20008000000 */
[----:B------:R-:W-:Y:S02]  /*1d620*/  UMOV UR10, UR15 ;  /* 0x0000000f000a7c82 */ /* 0x000fe40008000000 */
[----:B------:R1:W-:Y:S02]  /*1d630*/  UTMALDG.4D [UR8], [UR4], desc[UR6] ;  /* 0x00000608040075b4 */ /* 0x0003e40008019000 */
[----:B-1----:R-:W-:Y:S01]  /*1d640*/  NOP ;  /* 0x0000000000007918 */ /* 0x002fe20000000000 */
.L_x_2825:
[----:B------:R-:W2:Y:S04]  /*1d650*/  LDL.LU R3, [R1+0x4c] ;  /* 0x00004c0001037983 */ /* 0x000ea80000300800 */
[----:B------:R-:W3:Y:S04]  /*1d660*/  LDL.LU R5, [R1+0x34] ;  /* 0x0000340001057983 */ /* 0x000ee80000300800 */
[----:B0-----:R-:W4:Y:S01]  /*1d670*/  LDL.LU R4, [R1+0x54] ;  /* 0x0000540001047983 */ /* 0x001f220000300800 */
        /* <DEDUP_REMOVED lines=37> */
.L_x_2831:
[----:B------:R-:W-:Y:S05]  /*1d8d0*/  BSYNC B6 ;  /* 0x0000000000067941 */ /* 0x000fea0003800000 */
.L_x_2830:
[----:B0-----:R-:W2:Y:S01]  /*1d8e0*/  LDL.LU R0, [R1+0x4c] ;  /* 0x00004c0001007983 */ /* 0x001ea20000300800 */
[----:B------:R-:W-:Y:S01]  /*1d8f0*/  ULDC.64 UR4, c[0x0][0x2d8] ;  /* 0x0000b60000047ab9 */ /* 0x000fe20000000a00 */
[----:B------:R-:W0:Y:S01]  /*1d900*/  LDC R7, c[0x0][0x448] ;  /* 0x00011200ff077b82 */ /* 0x000e220000000800 */
[----:B------:R-:W-:Y:S01]  /*1d910*/  ULDC.64 UR6, c[0x0][0x280] ;  /* 0x0000a00000067ab9 */ /* 0x000fe20000000a00 */
[----:B------:R-:W3:Y:S04]  /*1d920*/  LDL.LU R4, [R1+0x38] ;  /* 0x0000380001047983 */ /* 0x000ee80000300800 */
[----:B------:R-:W3:Y:S04]  /*1d930*/  LDL.LU.64 R2, [R1+0x58] ;  /* 0x0000580001027983 */ /* 0x000ee80000300a00 */
[----:B------:R-:W4:Y:S04]  /*1d940*/  LDL.LU R5, [R1+0x34] ;  /* 0x0000340001057983 */ /* 0x000f280000300800 */
[----:B------:R-:W4:Y:S01]  /*1d950*/  LDL R8, [R1+0x4] ;  /* 0x0000040001087983 */ /* 0x000f220000100800 */
[----:B------:R-:W1:Y:S01]  /*1d960*/  S2R R9, SR_TID.X ;  /* 0x0000000000097919 */ /* 0x000e620000002100 */
[----:B------:R-:W1:Y:S01]  /*1d970*/  S2R R10, SR_TID.X ;  /* 0x00000000000a7919 */ /* 0x000e620000002100 */
[----:B0-----:R-:W-:-:S13]  /*1d980*/  ISETP.NE.AND P0, PT, R7, 0x1, PT ;  /* 0x000000010700780c */ /* 0x001fda0003f05270 */
[----:B------:R-:W0:Y:S01]  /*1d990*/  @P0 LDC R6, c[0x0][0x450] ;  /* 0x00011400ff060b82 */ /* 0x000e220000000800 */
[----:B-1----:R-:W-:Y:S02]  /*1d9a0*/  IMAD.SHL.U32 R9, R9, 0x8, RZ ;  /* 0x0000000809097824 */ /* 0x002fe400078e00ff */
[----:B------:R-:W-:-:S03]  /*1d9b0*/  IMAD.SHL.U32 R10, R10, 0x8, RZ ;  /* 0x000000080a0a7824 */ /* 0x000fc600078e00ff */
[----:B------:R-:W-:-:S04]  /*1d9c0*/  LOP3.LUT R9, R9, 0x38, RZ, 0xc0, !PT ;  /* 0x0000003809097812 */ /* 0x000fc800078ec0ff */
[----:B------:R-:W-:Y:S02]  /*1d9d0*/  LOP3.LUT R9, R9, 0x40, RZ, 0xfc, !PT ;  /* 0x0000004009097812 */ /* 0x000fe400078efcff */
[----:B------:R-:W-:Y:S01]  /*1d9e0*/  LOP3.LUT R10, R10, 0x38, RZ, 0xc0, !PT ;  /* 0x000000380a0a7812 */ /* 0x000fe200078ec0ff */
[----:B---3--:R-:W-:Y:S02]  /*1d9f0*/  IMAD.MOV.U32 R3, RZ, RZ, R4 ;  /* 0x000000ffff037224 */ /* 0x008fe400078e0004 */
[----:B------:R-:W1:Y:S01]  /*1da00*/  S2R R4, SR_TID.X ;  /* 0x0000000000047919 */ /* 0x000e620000002100 */
[----:B------:R-:W-:-:S04]  /*1da10*/  IMAD.WIDE.U32 R2, R16, UR4, R2 ;  /* 0x0000000410027c25 */ /* 0x000fc8000f8e0002 */
[----:B------:R-:W-:Y:S01]  /*1da20*/  IMAD R3, R16, UR5, R3 ;  /* 0x0000000510037c24 */ /* 0x000fe2000f8e0203 */
[----:B------:R-:W-:Y:S02]  /*1da30*/  ULDC.64 UR4, c[0x0][0x2e0] ;  /* 0x0000b80000047ab9 */ /* 0x000fe40000000a00 */
[----:B--2---:R-:W-:Y:S02]  /*1da40*/  IMAD R0, R0, UR4, RZ ;  /* 0x0000000400007c24 */ /* 0x004fe4000f8e02ff */
[----:B----4-:R-:W-:-:S04]  /*1da50*/  IMAD.WIDE.U32 R2, R5, UR4, R2 ;  /* 0x0000000405027c25 */ /* 0x010fc8000f8e0002 */
[----:B------:R-:W-:Y:S01]  /*1da60*/  IMAD R0, R5, UR5, R0 ;  /* 0x0000000505007c24 */ /* 0x000fe2000f8e0200 */
[----:B------:R-:W-:-:S03]  /*1da70*/  ULDC.64 UR4, c[0x0][0x2d0] ;  /* 0x0000b40000047ab9 */ /* 0x000fc60000000a00 */
[----:B------:R-:W-:Y:S01]  /*1da80*/  IMAD.IADD R3, R3, 0x1, R0 ;  /* 0x0000000103037824 */ /* 0x000fe200078e0200 */
[----:B-1----:R-:W-:-:S04]  /*1da90*/  LOP3.LUT R4, R4, 0x7f, RZ, 0xc0, !PT ;  /* 0x0000007f04047812 */ /* 0x002fc800078ec0ff */
[----:B------:R-:W-:Y:S02]  /*1daa0*/  SHF.R.U32.HI R5, RZ, 0x3, R4 ;  /* 0x00000003ff057819 */ /* 0x000fe40000011604 */
[----:B------:R-:W1:Y:S02]  /*1dab0*/  S2R R4, SR_TID.X ;  /* 0x0000000000047919 */ /* 0x000e640000002100 */
[----:B-1----:R-:W-:-:S05]  /*1dac0*/  IMAD.SHL.U32 R4, R4, 0x10, RZ ;  /* 0x0000001004047824 */ /* 0x002fca00078e00ff */
        /* <DEDUP_REMOVED lines=107> */
.L_x_3045:
        /* <DEDUP_REMOVED lines=11> */
.L_x_2834:
[----:B------:R-:W-:Y:S05]  /*1e230*/  BSYNC B0 ;  /* 0x0000000000007941 */ /* 0x000fea0003800000 */
.L_x_2833:
[----:B------:R-:W-:Y:S01]  /*1e240*/  NOP ;  /* 0x0000000000007918 */ /* 0x000fe20000000000 */
[----:B------:R-:W-:Y:S01]  /*1e250*/  PLOP3.LUT P0, PT, PT, PT, PT, 0x80, 0x0 ;  /* 0x000000000000781c */ /* 0x000fe20003f0f070 */
[----:B------:R-:W-:-:S12]  /*1e260*/  VIADD R11, R18, 0x28800 ;  /* 0x00028800120b7836 */ /* 0x000fd80000000000 */
.L_x_2835:
        /* <DEDUP_REMOVED lines=18> */
.L_x_3046:
[----:B------:R-:W-:Y:S05]  /*1e390*/  BSYNC B0 ;  /* 0x0000000000007941 */ /* 0x000fea0003800000 */
.L_x_2836:
        /* <DEDUP_REMOVED lines=54> */
.L_x_2844:
[----:B------:R-:W-:Y:S01]  /*1e700*/  IMAD R3, R7, 0x8, R18 ;  /* 0x0000000807037824 */ /* 0x000fe200078e0212 */
[----:B------:R-:W-:Y:S01]  /*1e710*/  SHF.L.U32 R2, R10, 0x1f, RZ ;  /* 0x0000001f0a027819 */ /* 0x000fe200000006ff */
[----:B------:R-:W-:Y:S03]  /*1e720*/  BSSY B3, `(.L_x_2845) ;  /* 0x0000003000037945 */ /* 0x000fe60003800000 */
[----:B------:R-:W1:Y:S02]  /*1e730*/  SYNCS.PHASECHK.TRANS64.TRYWAIT P0, [R3+URZ+0x28840], R2 ;  /* 0x02884002030075a7 */ /* 0x000e64000800017f */
[----:B-1----:R-:W-:Y:S05]  /*1e740*/  @!P0 BRA `(.L_x_2846) ;  /* 0x0000006400cc8947 */ /* 0x002fea0003800000 */
.L_x_3047:
[----:B------:R-:W-:Y:S05]  /*1e750*/  BSYNC B3 ;  /* 0x0000000000037941 */ /* 0x000fea0003800000 */
.L_x_2845:
        /* <DEDUP_REMOVED lines=12> */
.L_x_2848:
[----:B------:R-:W-:Y:S05]  /*1e820*/  BSYNC B3 ;  /* 0x0000000000037941 */ /* 0x000fea0003800000 */
.L_x_2847:
        /* <DEDUP_REMOVED lines=12> */
.L_x_2849:
        /* <DEDUP_REMOVED lines=16> */
.L_x_2850:
        /* <DEDUP_REMOVED lines=16> */
.L_x_3048:
[----:B------:R-:W-:Y:S05]  /*1eaf0*/  BSYNC B3 ;  /* 0x0000000000037941 */ /* 0x000fea0003800000 */
.L_x_2851:
        /* <DEDUP_REMOVED lines=12> */
.L_x_2854:
[----:B------:R-:W-:Y:S05]  /*1ebc0*/  BSYNC B3 ;  /* 0x0000000000037941 */ /* 0x000fea0003800000 */
.L_x_2853:
        /* <DEDUP_REMOVED lines=13> */
.L_x_2855:
        /* <DEDUP_REMOVED lines=15> */
.L_x_2856:
        /* <DEDUP_REMOVED lines=12> */
.L_x_2843:
[----:B------:R-:W-:Y:S05]  /*1ee50*/  BSYNC B1 ;  /* 0x0000000000017941 */ /* 0x000fea0003800000 */
.L_x_2842:
[----:B0-----:R-:W2:Y:S01]  /*1ee60*/  LDL.LU R0, [R1+0x44] ;  /* 0x0000440001007983 */ /* 0x001ea20000300800 */
[----:B------:R-:W-:-:S03]  /*1ee70*/  IMAD.MOV.U32 R19, RZ, RZ, R7 ;  /* 0x000000ffff137224 */ /* 0x000fc600078e0007 */
[----:B------:R0:W-:Y:S02]  /*1ee80*/  STL [R1+0x18], R10 ;  /* 0x0000180a01007387 */ /* 0x0001e40000100800 */
[----:B0-2---:R-:W-:-:S07]  /*1ee90*/  VIADD R0, R0, 0xfffffffd ;  /* 0xfffffffd00007836 */ /* 0x005fce0000000000 */
.L_x_2841:
[----:B------:R-:W-:Y:S05]  /*1eea0*/  BSYNC B2 ;  /* 0x0000000000027941 */ /* 0x000fea0003800000 */
.L_x_2840:
[----:B------:R-:W-:Y:S01]  /*1eeb0*/  VIADD R9, R9, 0xfffffffe ;  /* 0xfffffffe09097836 */ /* 0x000fe20000000000 */
[----:B------:R-:W-:-:S04]  /*1eec0*/  LOP3.LUT R6, RZ, R6, RZ, 0x33, !PT ;  /* 0x00000006ff067212 */ /* 0x000fc800078e33ff */
[----:B------:R-:W-:-:S13]  /*1eed0*/  ISETP.NE.AND P0, PT, R9, R6, PT ;  /* 0x000000060900720c */ /* 0x000fda0003f05270 */
[----:B------:R-:W-:Y:S05]  /*1eee0*/  @!P0 BRA `(.L_x_2839) ;  /* 0x0000001000cc8947 */ /* 0x000fea0003800000 */
[----:B------:R-:W-:-:S07]  /*1eef0*/  IMAD.MOV.U32 R8, RZ, RZ, R17 ;  /* 0x000000ffff087224 */ /* 0x000fce00078e0011 */
.L_x_2887:
        /* <DEDUP_REMOVED lines=35> */
.L_x_2859:
[----:B------:R-:W-:Y:S01]  /*1f130*/  IMAD R3, R4, 0x8, R18 ;  /* 0x0000000804037824 */ /* 0x000fe200078e0212 */
[----:B------:R-:W-:Y:S01]  /*1f140*/  SHF.L.U32 R2, R5, 0x1f, RZ ;  /* 0x0000001f05027819 */ /* 0x000fe200000006ff */
[----:B------:R-:W-:Y:S03]  /*1f150*/  BSSY B2, `(.L_x_2860) ;  /* 0x0000003000027945 */ /* 0x000fe60003800000 */
[----:B------:R-:W1:Y:S02]  /*1f160*/  SYNCS.PHASECHK.TRANS64.TRYWAIT P0, [R3+URZ+0x28840], R2 ;  /* 0x02884002030075a7 */ /* 0x000e64000800017f */
[----:B-1----:R-:W-:Y:S05]  /*1f170*/  @!P0 BRA `(.L_x_2861) ;  /* 0x0000005c00688947 */ /* 0x002fea0003800000 */
.L_x_3049:
[----:B------:R-:W-:Y:S05]  /*1f180*/  BSYNC B2 ;  /* 0x0000000000027941 */ /* 0x000fea0003800000 */
.L_x_2860:
        /* <DEDUP_REMOVED lines=12> */
.L_x_2863:
[----:B------:R-:W-:Y:S05]  /*1f250*/  BSYNC B2 ;  /* 0x0000000000027941 */ /* 0x000fea0003800000 */
.L_x_2862:
        /* <DEDUP_REMOVED lines=12> */
.L_x_2864:
        /* <DEDUP_REMOVED lines=16> */
.L_x_2865:
        /* <DEDUP_REMOVED lines=16> */
.L_x_3050:
[----:B------:R-:W-:Y:S05]  /*1f520*/  BSYNC B2 ;  /* 0x0000000000027941 */ /* 0x000fea0003800000 */
.L_x_2866:
        /* <DEDUP_REMOVED lines=11> */
.L_x_2869:
[----:B------:R-:W-:Y:S05]  /*1f5e0*/  BSYNC B2 ;  /* 0x0000000000027941 */ /* 0x000fea0003800000 */
.L_x_2868:
        /* <DEDUP_REMOVED lines=12> */
.L_x_2870:
        /* <DEDUP_REMOVED lines=15> */
.L_x_2871:
        /* <DEDUP_REMOVED lines=12> */
.L_x_2858:
[----:B------:R-:W-:Y:S05]  /*1f860*/  BSYNC B1 ;  /* 0x0000000000017941 */ /* 0x000fea0003800000 */
.L_x_2857:
        /* <DEDUP_REMOVED lines=35> */
.L_x_2874:
[----:B------:R-:W-:Y:S01]  /*1faa0*/  IMAD R2, R19, 0x8, R18 ;  /* 0x0000000813027824 */ /* 0x000fe200078e0212 */
[----:B------:R-:W-:Y:S01]  /*1fab0*/  SHF.L.U32 R3, R10, 0x1f, RZ ;  /* 0x0000001f0a037819 */ /* 0x000fe200000006ff */
[----:B------:R-:W-:Y:S03]  /*1fac0*/  BSSY B2, `(.L_x_2875) ;  /* 0x0000003000027945 */ /* 0x000fe60003800000 */
[----:B------:R-:W2:Y:S02]  /*1fad0*/  SYNCS.PHASECHK.TRANS64.TRYWAIT P0, [R2+URZ+0x28840], R3 ;  /* 0x02884003020075a7 */ /* 0x000ea4000800017f */
[----:B--2---:R-:W-:Y:S05]  /*1fae0*/  @!P0 BRA `(.L_x_2876) ;  /* 0x0000005400348947 */ /* 0x004fea0003800000 */
.L_x_3051:
[----:B------:R-:W-:Y:S05]  /*1faf0*/  BSYNC B2 ;  /* 0x0000000000027941 */ /* 0x000fea0003800000 */
.L_x_2875:
        /* <DEDUP_REMOVED lines=12> */
.L_x_2878:
[----:B------:R-:W-:Y:S05]  /*1fbc0*/  BSYNC B2 ;  /* 0x0000000000027941 */ /* 0x000fea0003800000 */
.L_x_2877:
        /* <DEDUP_REMOVED lines=13> */
.L_x_2879:
        /* <DEDUP_REMOVED lines=16> */
.L_x_2880:
        /* <DEDUP_REMOVED lines=15> */
.L_x_3052:
[----:B------:R-:W-:Y:S05]  /*1fe90*/  BSYNC B2 ;  /* 0x0000000000027941 */ /* 0x000fea0003800000 */
.L_x_2881:
        /* <DEDUP_REMOVED lines=11> */
.L_x_2884:
[----:B------:R-:W-:Y:S05]  /*1ff50*/  BSYNC B2 ;  /* 0x0000000000027941 */ /* 0x000fea0003800000 */
.L_x_2883:
        /* <DEDUP_REMOVED lines=12> */
.L_x_2885:
        /* <DEDUP_REMOVED lines=15> */
.L_x_2886:
        /* <DEDUP_REMOVED lines=12> */
.L_x_2873:
[----:B------:R-:W-:Y:S05]  /*201d0*/  BSYNC B1 ;  /* 0x0000000000017941 */ /* 0x000fea0003800000 */
.L_x_2872:
[----:B------:R-:W2:Y:S01]  /*201e0*/  LDL R2, [R1+0x2c] ;  /* 0x00002c0001027983 */ /* 0x000ea20000100800 */
[----:B------:R-:W-:Y:S01]  /*201f0*/  VIADD R0, R0, 0xfffffffe ;  /* 0xfffffffe00007836 */ /* 0x000fe20000000000 */
[----:B--2---:R-:W-:-:S13]  /*20200*/  ISETP.GT.AND P0, PT, R6, R2, PT ;  /* 0x000000020600720c */ /* 0x004fda0003f04270 */
[----:B------:R-:W-:Y:S05]  /*20210*/  @P0 BRA `(.L_x_2887) ;  /* 0xffffffec00380947 */ /* 0x000fea000383ffff */
.L_x_2839:
[----:B------:R-:W-:Y:S05]  /*20220*/  BSYNC B0 ;  /* 0x0000000000007941 */ /* 0x000fea0003800000 */
.L_x_2838:
        /* <DEDUP_REMOVED lines=18> */
.L_x_2889:
[----:B------:R-:W-:Y:S05]  /*20350*/  BSYNC B0 ;  /* 0x0000000000007941 */ /* 0x000fea0003800000 */
.L_x_2888:
        /* <DEDUP_REMOVED lines=11> */
.L_x_3053:
[----:B------:R-:W-:Y:S05]  /*20410*/  BSYNC B1 ;  /* 0x0000000000017941 */ /* 0x000fea0003800000 */
.L_x_2892:
        /* <DEDUP_REMOVED lines=9> */
.L_x_2895:
[----:B------:R-:W-:Y:S05]  /*204b0*/  BSYNC B1 ;  /* 0x0000000000017941 */ /* 0x000fea0003800000 */
.L_x_2894:
        /* <DEDUP_REMOVED lines=12> */
.L_x_2896:
        /* <DEDUP_REMOVED lines=15> */
.L_x_2897:
        /* <DEDUP_REMOVED lines=10> */
.L_x_2891:
[----:B------:R-:W-:Y:S05]  /*20710*/  BSYNC B0 ;  /* 0x0000000000007941 */ /* 0x000fea0003800000 */
.L_x_2890:
[----:B------:R-:W2:Y:S01]  /*20720*/  LDL.LU R4, [R1+0x18] ;  /* 0x0000180001047983 */ /* 0x000ea20000300800 */
[----:B------:R-:W-:-:S05]  /*20730*/  VIADD R19, R19, 0x1 ;  /* 0x0000000113137836 */ /* 0x000fca0000000000 */
[----:B------:R-:W-:-:S04]  /*20740*/  ISETP.NE.AND P0, PT, R19, 0x2, PT ;  /* 0x000000021300780c */ /* 0x000fc80003f05270 */
[----:B------:R-:W-:Y:S02]  /*20750*/  SEL R0, RZ, 0x1, P0 ;  /* 0x00000001ff007807 */ /* 0x000fe40000000000 */
[----:B------:R-:W-:Y:S02]  /*20760*/  SEL R19, R19, RZ, P0 ;  /* 0x000000ff13137207 */ /* 0x000fe40000000000 */
[----:B--2---:R-:W-:-:S05]  /*20770*/  LOP3.LUT R4, R4, R0, RZ, 0x3c, !PT ;  /* 0x0000000004047212 */ /* 0x004fca00078e3cff */
[----:B------:R2:W-:Y:S02]  /*20780*/  STL [R1+0x18], R4 ;  /* 0x0000180401007387 */ /* 0x0005e40000100800 */
.L_x_2818:
[----:B------:R-:W-:Y:S05]  /*20790*/  BSYNC B7 ;  /* 0x0000000000077941 */ /* 0x000fea0003800000 */
.L_x_2816:
[----:B---3--:R-:W3:Y:S02]  /*207a0*/  LDL R0, [R1+0x10] ;  /* 0x0000100001007983 */ /* 0x008ee40000100800 */
        /* <DEDUP_REMOVED lines=9> */
[----:B-1----:R1:W-:Y:S04]  /*20840*/  STL.64 [R1], R4 ;  /* 0x0000000401007387 */ /* 0x0023e80000100a00 */
[----:B------:R1:W-:Y:S01]  /*20850*/  STL.64 [R1+0x8], R6 ;  /* 0x0000080601007387 */ /* 0x0003e20000100a00 */
[----:B------:R-:W-:Y:S06]  /*20860*/  BAR.ARV 0x4, 0x180 ;  /* 0x0106000000007b1d */ /* 0x000fec0000002000 */
[----:B------:R-:W-:Y:S05]  /*20870*/  BRA `(.L_x_2899) ;  /* 0x0000001000347947 */ /* 0x000fea0003800000 */
.L_x_2898:
[----:B------:R-:W3:Y:S01]  /*20880*/  S2R R16, SR_TID.X ;  /* 0x0000000000107919 */ /* 0x000ee20000002100 */
[----:B------:R-:W-:Y:S01]  /*20890*/  UMOV UR4, 0xffffffff ;  /* 0xffffffff00047882 */ /* 0x000fe20000000000 */
[----:B---3--:R-:W-:-:S04]  /*208a0*/  LOP3.LUT R16, R16, 0x1f, RZ, 0xc0, !PT ;  /* 0x0000001f10107812 */ /* 0x008fc800078ec0ff */
[----:B------:R-:W-:Y:S01]  /*208b0*/  ISETP.NE.AND P0, PT, R16, 0x1f, PT ;  /* 0x0000001f1000780c */ /* 0x000fe20003f05270 */
[----:B------:R-:W-:-:S12]  /*208c0*/  BRA.DIV UR4, `(.L_x_2900) ;  /* 0x0000004604f87947 */ /* 0x000fd8000b800000 */
[----:B------:R-:W0:Y:S01]  /*208d0*/  LDL.LU R2, [R1] ;  /* 0x0000000001027983 */ /* 0x000e220000300800 */
[----:B------:R-:W-:-:S03]  /*208e0*/  ULDC UR4, c[0x0][0xc3c] ;  /* 0x00030f0000047ab9 */ /* 0x000fc60000000800 */
[----:B------:R-:W3:Y:S01]  /*208f0*/  LDL R3, [R1+0xc] ;  /* 0x00000c0001037983 */ /* 0x000ee20000100800 */
[----:B0-----:R-:W-:Y:S02]  /*20900*/  IMAD.MOV.U32 R10, RZ, RZ, R2 ;  /* 0x000000ffff0a7224 */ /* 0x001fe400078e0002 */
[----:B---3--:R-:W-:-:S05]  /*20910*/  IMAD.IADD R0, R3, 0x1, R16 ;  /* 0x0000000103007824 */ /* 0x008fca00078e0210 */
[----:B------:R-:W-:-:S13]  /*20920*/  ISETP.GE.OR P1, PT, R0, UR4, !P0 ;  /* 0x0000000400007c0c */ /* 0x000fda000c726670 */
[----:B------:R-:W0:Y:S08]  /*20930*/  @!P1 LDC.64 R2, c[0x0][0xc80] ;  /* 0x00032000ff029b82 */ /* 0x000e300000000a00 */
[----:B-1----:R-:W1:Y:S01]  /*20940*/  @!P1 LDC.64 R6, c[0x0][0xc78] ;  /* 0x00031e00ff069b82 */ /* 0x002e620000000a00 */
[----:B0-----:R-:W-:-:S05]  /*20950*/  @!P1 IMAD.WIDE R2, R0, 0x4, R2 ;  /* 0x0000000400029825 */ /* 0x001fca00078e0202 */
[----:B------:R1:W3:Y:S02]  /*20960*/  @!P1 LDG.E R8, desc[UR42][R2.64] ;  /* 0x0000002a02089981 */ /* 0x0002e4000c1e1900 */
[----:B-1----:R-:W-:-:S06]  /*20970*/  @!P1 IMAD.WIDE R2, R0, 0x4, R6 ;  /* 0x0000000400029825 */ /* 0x002fcc00078e0206 */
[----:B------:R-:W4:Y:S01]  /*20980*/  @!P1 LDG.E R2, desc[UR42][R2.64] ;  /* 0x0000002a02029981 */ /* 0x000f22000c1e1900 */
[----:B--2---:R-:W-:Y:S01]  /*20990*/  IMAD.MOV.U32 R4, RZ, RZ, RZ ;  /* 0x000000ffff047224 */ /* 0x004fe200078e00ff */
[C---:B------:R-:W-:Y:S01]  /*209a0*/  ISETP.GE.U32.AND P2, PT, R16.reuse, 0x2, PT ;  /* 0x000000021000780c */ /* 0x040fe20003f46070 */
[----:B------:R-:W-:Y:S01]  /*209b0*/  IMAD.MOV.U32 R6, RZ, RZ, RZ ;  /* 0x000000ffff067224 */ /* 0x000fe200078e00ff */
[C---:B------:R-:W-:Y:S01]  /*209c0*/  ISETP.GE.U32.AND P3, PT, R16.reuse, 0x4, PT ;  /* 0x000000041000780c */ /* 0x040fe20003f66070 */
[----:B------:R-:W-:Y:S01]  /*209d0*/  SHFL.IDX PT, R0, R10, 0x1, 0x1f ;  /* 0x00201f000a007f89 */ /* 0x000fe200000e0000 */
[C---:B------:R-:W-:Y:S02]  /*209e0*/  ISETP.GE.U32.AND P4, PT, R16.reuse, 0x8, PT ;  /* 0x000000081000780c */ /* 0x040fe40003f86070 */
[----:B------:R-:W-:Y:S01]  /*209f0*/  ISETP.GE.U32.AND P5, PT, R16, 0x10, PT ;  /* 0x000000101000780c */ /* 0x000fe20003fa6070 */
[----:B---3--:R-:W-:Y:S02]  /*20a00*/  @!P1 IMAD.MOV.U32 R4, RZ, RZ, R8 ;  /* 0x000000ffff049224 */ /* 0x008fe400078e0008 */
        /* <DEDUP_REMOVED lines=21> */
.L_x_3063:
[----:B------:R-:W-:Y:S02]  /*20b60*/  ULDC UR4, c[0x0][0xc38] ;  /* 0x00030e0000047ab9 */ /* 0x000fe40000000800 */
[----:B------:R-:W-:-:S04]  /*20b70*/  IMAD.U32 R2, RZ, RZ, UR4 ;  /* 0x00000004ff027e24 */ /* 0x000fc8000f8e00ff */
[----:B-1----:R-:W-:-:S04]  /*20b80*/  IMAD R9, R9, R2, RZ ;  /* 0x0000000209097224 */ /* 0x002fc800078e02ff */
[----:B------:R-:W-:-:S05]  /*20b90*/  IMAD.IADD R0, R0, 0x1, R9 ;  /* 0x0000000100007824 */ /* 0x000fca00078e0209 */
[----:B------:R-:W-:-:S13]  /*20ba0*/  ISETP.GT.AND P6, PT, R0, R5, PT ;  /* 0x000000050000720c */ /* 0x000fda0003fc4270 */
[----:B------:R-:W-:Y:S05]  /*20bb0*/  @P6 BRA `(.L_x_2901) ;  /* 0x0000000000ac6947 */ /* 0x000fea0003800000 */
.L_x_2904:
        /* <DEDUP_REMOVED lines=37> */
.L_x_3071:
[----:B------:R-:W-:Y:S02]  /*20e10*/  ULDC UR4, c[0x0][0xc38] ;  /* 0x00030e0000047ab9 */ /* 0x000fe40000000800 */
[----:B------:R-:W-:-:S04]  /*20e20*/  IMAD.U32 R2, RZ, RZ, UR4 ;  /* 0x00000004ff027e24 */ /* 0x000fc8000f8e00ff */
[----:B-1----:R-:W-:-:S04]  /*20e30*/  IMAD R9, R9, R2, RZ ;  /* 0x0000000209097224 */ /* 0x002fc800078e02ff */
[----:B------:R-:W-:-:S05]  /*20e40*/  IMAD.IADD R0, R9, 0x1, R0 ;  /* 0x0000000109007824 */ /* 0x000fca00078e0200 */
[----:B------:R-:W-:-:S13]  /*20e50*/  ISETP.GT.AND P6, PT, R0, R5, PT ;  /* 0x000000050000720c */ /* 0x000fda0003fc4270 */
[----:B------:R-:W-:Y:S05]  /*20e60*/  @!P6 BRA `(.L_x_2904) ;  /* 0xfffffffc0054e947 */ /* 0x000fea000383ffff */
.L_x_2901:
        /* <DEDUP_REMOVED lines=12> */
.L_x_3076:
[----:B------:R-:W-:-:S13]  /*20f30*/  ISETP.NE.AND P0, PT, R0, RZ, PT ;  /* 0x000000ff0000720c */ /* 0x000fda0003f05270 */
[----:B------:R-:W-:Y:S05]  /*20f40*/  @!P0 BRA `(.L_x_2906) ;  /* 0x0000000000148947 */ /* 0x000fea0003800000 */
[----:B------:R-:W-:Y:S01]  /*20f50*/  UMOV UR4, 0xffffffff ;  /* 0xffffffff00047882 */ /* 0x000fe20000000000 */
[----:B-1----:R-:W-:Y:S02]  /*20f60*/  VIADD R3, R3, 0xffffffff ;  /* 0xffffffff03037836 */ /* 0x002fe40000000000 */
[----:B------:R-:W-:Y:S05]  /*20f70*/  BRA.DIV UR4, `(.L_x_2907) ;  /* 0x0000004a04ec7947 */ /* 0x000fea000b800000 */
[----:B------:R1:W3:Y:S02]  /*20f80*/  SHFL.IDX PT, R3, R7, R3, 0x1f ;  /* 0x00001f0307037589 */ /* 0x0002e400000e0000 */
.L_x_3079:
[----:B---3--:R-:W-:-:S07]  /*20f90*/  IMAD.MOV.U32 R8, RZ, RZ, R3 ;  /* 0x000000ffff087224 */ /* 0x008fce00078e0003 */
.L_x_2906:
        /* <DEDUP_REMOVED lines=62> */
.L_x_2908:
        /* <DEDUP_REMOVED lines=63> */
.L_x_2909:
[----:B------:R-:W-:-:S05]  /*21770*/  LOP3.LUT R3, RZ, R0, RZ, 0x33, !PT ;  /* 0x00000000ff037212 */ /* 0x000fca00078e33ff */
[----:B------:R-:W-:-:S05]  /*21780*/  IMAD.IADD R0, R4, 0x1, R3 ;  /* 0x0000000104007824 */ /* 0x000fca00078e0203 */
[----:B------:R3:W-:Y:S01]  /*21790*/  STL [R1+0x4], R0 ;  /* 0x0000040001007387 */ /* 0x0007e20000100800 */
[----:B------:R-:W-:Y:S05]  /*217a0*/  BRA `(.L_x_2910) ;  /* 0x0000000000287947 */ /* 0x000fea0003800000 */
.L_x_2902:
        /* <DEDUP_REMOVED lines=10> */
.L_x_2910:
        /* <DEDUP_REMOVED lines=16> */
.L_x_2899:
[----:B------:R-:W2:Y:S01]  /*21950*/  LDL R0, [R1+0xc] ;  /* 0x00000c0001007983 */ /* 0x000ea20000100800 */
[----:B------:R-:W-:Y:S02]  /*21960*/  ULDC UR4, c[0x0][0xc3c] ;  /* 0x00030f0000047ab9 */ /* 0x000fe40000000800 */
[----:B--2---:R-:W-:-:S13]  /*21970*/  ISETP.GE.AND P0, PT, R0, UR4, PT ;  /* 0x0000000400007c0c */ /* 0x004fda000bf06270 */
[----:B------:R-:W-:Y:S05]  /*21980*/  @!P0 BRA `(.L_x_2911) ;  /* 0xffffff9000908947 */ /* 0x000fea000383ffff */
[----:B------:R-:W-:Y:S05]  /*21990*/  BSYNC B8 ;  /* 0x0000000000087941 */ /* 0x000fea0003800000 */
.L_x_2772:
        /* <DEDUP_REMOVED lines=12> */
.L_x_3080:
[----:B------:R-:W-:Y:S05]  /*21a60*/  BSYNC B0 ;  /* 0x0000000000007941 */ /* 0x000fea0003800000 */
.L_x_2912:
[----:B------:R-:W-:-:S03]  /*21a70*/  UMOV UR4, 0xffffffff ;  /* 0xffffffff00047882 */ /* 0x000fc60000000000 */
[----:B------:R-:W-:Y:S05]  /*21a80*/  BRA.DIV UR4, `(.L_x_2914) ;  /* 0x0000004204687947 */ /* 0x000fea000b800000 */
[----:B------:R-:W1:Y:S02]  /*21a90*/  S2R R2, SR_TID.X ;  /* 0x0000000000027919 */ /* 0x000e640000002100 */
[----:B-1----:R-:W-:-:S04]  /*21aa0*/  SHF.R.U32.HI R2, RZ, 0x5, R2 ;  /* 0x00000005ff027819 */ /* 0x002fc80000011602 */
[----:B------:R-:W-:-:S05]  /*21ab0*/  LOP3.LUT R2, R2, 0x3, RZ, 0xc0, !PT ;  /* 0x0000000302027812 */ /* 0x000fca00078ec0ff */
[----:B------:R1:W2:Y:S02]  /*21ac0*/  SHFL.IDX PT, R14, R2, RZ, 0x1f ;  /* 0x00001fff020e7589 */ /* 0x0002a400000e0000 */
.L_x_3083:
[----:B--2---:R-:W-:-:S13]  /*21ad0*/  ISETP.NE.AND P0, PT, R14, RZ, PT ;  /* 0x000000ff0e00720c */ /* 0x004fda0003f05270 */
[----:B------:R-:W-:Y:S05]  /*21ae0*/  @P0 BRA `(.L_x_2546) ;  /* 0x00000000008c0947 */ /* 0x000fea0003800000 */
[----:B------:R-:W-:-:S03]  /*21af0*/  UMOV UR4, 0xffffffff ;  /* 0xffffffff00047882 */ /* 0x000fc60000000000 */
[----:B------:R-:W-:Y:S05]  /*21b00*/  BRA.DIV UR4, `(.L_x_2915) ;  /* 0x00000042047c7947 */ /* 0x000fea000b800000 */
[----:B------:R-:W-:-:S13]  /*21b10*/  ELECT P6, URZ, PT ;  /* 0x00000000003f782f */ /* 0x000fda00038c0000 */
.L_x_3086:
[----:B------:R-:W-:Y:S05]  /*21b20*/  @!P6 BRA `(.L_x_2546) ;  /* 0x00000000007ce947 */ /* 0x000fea0003800000 */
[----:B------:R-:W-:-:S06]  /*21b30*/  ULOP3.LUT UR4, UR40, 0x2, URZ, 0xfc, !UPT ;  /* 0x0000000228047892 */ /* 0x000fcc000f8efc3f */
[----:B-1----:R-:W-:-:S05]  /*21b40*/  IMAD.U32 R2, RZ, RZ, UR4 ;  /* 0x00000004ff027e24 */ /* 0x002fca000f8e00ff */
[----:B------:R-:W-:-:S13]  /*21b50*/  ISETP.NE.AND P2, PT, R2, 0x3, PT ;  /* 0x000000030200780c */ /* 0x000fda0003f45270 */
[----:B------:R-:W-:Y:S05]  /*21b60*/  @!P2 BRA `(.L_x_2916) ;  /* 0x000000000004a947 */ /* 0x000fea0003800000 */
[----:B------:R-:W-:Y:S01]  /*21b70*/  BPT.TRAP 0x1 ;  /* 0x000000040000795c */ /* 0x000fe20000300000 */
.L_x_2916:
        /* <DEDUP_REMOVED lines=13> */
.L_x_3087:
[----:B------:R-:W1:Y:S02]  /*21c50*/  SYNCS.PHASECHK.TRANS64.TRYWAIT P0, [R7+URZ], R2 ;  /* 0x00000002070075a7 */ /* 0x000e64000800017f */
[----:B-1----:R-:W-:Y:S05]  /*21c60*/  @!P0 BRA `(.L_x_2918) ;  /* 0x0000004000588947 */ /* 0x002fea0003800000 */
.L_x_3088:
[----:B------:R-:W-:Y:S05]  /*21c70*/  @!P2 BRA `(.L_x_2919) ;  /* 0x000000000004a947 */ /* 0x000fea0003800000 */
[----:B------:R-:W-:Y:S01]  /*21c80*/  BPT.TRAP 0x1 ;  /* 0x000000040000795c */ /* 0x000fe20000300000 */
.L_x_2919:
[----:B------:R-:W-:-:S04]  /*21c90*/  VIADD R0, R0, 0x28860 ;  /* 0x0002886000007836 */ /* 0x000fc80000000000 */
[----:B------:R-:W-:-:S04]  /*21ca0*/  IMAD R4, R19, 0x8, R0 ;  /* 0x0000000813047824 */ /* 0x000fc800078e0200 */
[----:B------:R-:W2:Y:S02]  /*21cb0*/  SYNCS.PHASECHK.TRANS64.TRYWAIT P0, [R4+URZ], R5 ;  /* 0x00000005040075a7 */ /* 0x000ea4000800017f */
[----:B--2---:R-:W-:Y:S05]  /*21cc0*/  @!P0 BRA `(.L_x_2920) ;  /* 0x0000004000548947 */ /* 0x004fea0003800000 */
.L_x_3089:
[----:B------:R-:W-:-:S07]  /*21cd0*/  IMAD R3, R3, 0x8, R0 ;  /* 0x0000000803037824 */ /* 0x000fce00078e0200 */
.L_x_2921:
[----:B---3--:R3:W4:Y:S02]  /*21ce0*/  SYNCS.PHASECHK.TRANS64.TRYWAIT P0, [R3+URZ], R2 ;  /* 0x00000002030075a7 */ /* 0x008724000800017f */
[----:B----4-:R-:W-:Y:S05]  /*21cf0*/  @!P0 NANOSLEEP.SYNCS 0x989680 ;  /* 0x009896800000895d */ /* 0x010fea0003900000 */
[----:B------:R-:W4:Y:S02]  /*21d00*/  @!P0 SYNCS.PHASECHK.TRANS64 P0, [R3+URZ], R2 ;  /* 0x00000002030085a7 */ /* 0x000f24000800007f */
[----:B----4-:R-:W-:Y:S05]  /*21d10*/  @!P0 BRA `(.L_x_2921) ;  /* 0xfffffffc00f08947 */ /* 0x010fea000383ffff */
.L_x_2546:
[----:B------:R-:W-:Y:S05]  /*21d20*/  BSYNC B9 ;  /* 0x0000000000097941 */ /* 0x000fea0003800000 */
.L_x_2543:
[----:B------:R-:W-:Y:S05]  /*21d30*/  EXIT ;  /* 0x000000000000794d */ /* 0x000fea0003800000 */
.L_x_2570:
[----:B0-----:R0:W1:Y:S02]  /*21d40*/  SYNCS.PHASECHK.TRANS64.TRYWAIT P6, [R110+URZ+0x28890], R117 ;  /* 0x028890756e0075a7 */ /* 0x00106400080c017f */
[----:B-1----:R-:W-:Y:S05]  /*21d50*/  @!P6 NANOSLEEP.SYNCS 0x989680 ;  /* 0x009896800000e95d */ /* 0x002fea0003900000 */
[----:B------:R-:W1:Y:S02]  /*21d60*/  @!P6 SYNCS.PHASECHK.TRANS64 P6, [R110+URZ+0x28890], R117 ;  /* 0x028890756e00e5a7 */ /* 0x000e6400080c007f */
[----:B-1----:R-:W-:Y:S05]  /*21d70*/  @!P6 BRA `(.L_x_2570) ;  /* 0xfffffffc00f0e947 */ /* 0x002fea000383ffff */
[----:B------:R-:W-:Y:S05]  /*21d80*/  BRA `(.L_x_2922) ;  /* 0xfffffe1800747947 */ /* 0x000fea000383ffff */
.L_x_2606:
[----:B0-----:R0:W1:Y:S02]  /*21d90*/  SYNCS.PHASECHK.TRANS64.TRYWAIT P4, [R110+URZ+0x28890], R117 ;  /* 0x028890756e0075a7 */ /* 0x001064000808017f */
[----:B-1----:R-:W-:Y:S05]  /*21da0*/  @!P4 NANOSLEEP.SYNCS 0x989680 ;  /* 0x009896800000c95d */ /* 0x002fea0003900000 */
[----:B------:R-:W1:Y:S02]  /*21db0*/  @!P4 SYNCS.PHASECHK.TRANS64 P4, [R110+URZ+0x28890], R117 ;  /* 0x028890756e00c5a7 */ /* 0x000e64000808007f */
[----:B-1----:R-:W-:Y:S05]  /*21dc0*/  @!P4 BRA `(.L_x_2606) ;  /* 0xfffffffc00f0c947 */ /* 0x002fea000383ffff */
[----:B------:R-:W-:Y:S05]  /*21dd0*/  BRA `(.L_x_2923) ;  /* 0xfffffe4000887947 */ /* 0x000fea000383ffff */
.L_x_2623:
[----:B0-----:R0:W1:Y:S02]  /*21de0*/  SYNCS.PHASECHK.TRANS64.TRYWAIT P3, [R110+URZ+0x28890], R117 ;  /* 0x028890756e0075a7 */ /* 0x001064000806017f */
[----:B-1----:R-:W-:Y:S05]  /*21df0*/  @!P3 NANOSLEEP.SYNCS 0x989680 ;  /* 0x009896800000b95d */ /* 0x002fea0003900000 */
[----:B------:R-:W1:Y:S02]  /*21e00*/  @!P3 SYNCS.PHASECHK.TRANS64 P3, [R110+URZ+0x28890], R117 ;  /* 0x028890756e00b5a7 */ /* 0x000e64000806007f */
[----:B-1----:R-:W-:Y:S05]  /*21e10*/  @!P3 BRA `(.L_x_2623) ;  /* 0xfffffffc00f0b947 */ /* 0x002fea000383ffff */
[----:B------:R-:W-:Y:S05]  /*21e20*/  BRA `(.L_x_2924) ;  /* 0xfffffe64003c7947 */ /* 0x000fea000383ffff */
.L_x_2633:
[----:B--2---:R2:W3:Y:S02]  /*21e30*/  SYNCS.PHASECHK.TRANS64.TRYWAIT P0, [R110+URZ+0x288b0], R117 ;  /* 0x0288b0756e0075a7 */ /* 0x0044e4000800017f */
[----:B---3--:R-:W-:Y:S05]  /*21e40*/  @!P0 NANOSLEEP.SYNCS 0x989680 ;  /* 0x009896800000895d */ /* 0x008fea0003900000 */
[----:B------:R-:W3:Y:S02]  /*21e50*/  @!P0 SYNCS.PHASECHK.TRANS64 P0, [R110+URZ+0x288b0], R117 ;  /* 0x0288b0756e0085a7 */ /* 0x000ee4000800007f */
[----:B---3--:R-:W-:Y:S05]  /*21e60*/  @!P0 BRA `(.L_x_2633) ;  /* 0xfffffffc00f08947 */ /* 0x008fea000383ffff */
[----:B------:R-:W-:Y:S05]  /*21e70*/  BRA `(.L_x_2925) ;  /* 0xfffffe6800d87947 */ /* 0x000fea000383ffff */
.L_x_2647:
        /* <DEDUP_REMOVED lines=13> */
.L_x_2927:
[----:B------:R-:W-:Y:S05]  /*21f50*/  BSYNC B0 ;  /* 0x0000000000007941 */ /* 0x000fea0003800000 */
.L_x_2926:
[----:B------:R-:W-:Y:S01]  /*21f60*/  IMAD.MOV.U32 R189, RZ, RZ, R14 ;  /* 0x000000ffffbd7224 */ /* 0x000fe200078e000e */
[----:B------:R-:W-:Y:S06]  /*21f70*/  BRA `(.L_x_2928) ;  /* 0xfffffe7400b87947 */ /* 0x000fec000383ffff */
.L_x_2657:
        /* <DEDUP_REMOVED lines=8> */
.L_x_2930:
[----:B------:R-:W-:Y:S05]  /*22000*/  BSYNC B1 ;  /* 0x0000000000017941 */ /* 0x000fea0003800000 */
.L_x_2929:
        /* <DEDUP_REMOVED lines=8> */
.L_x_2931:
[----:B------:R-:W-:Y:S02]  /*22090*/  IMAD.MOV.U32 R13, RZ, RZ, R10 ;  /* 0x000000ffff0d7224 */ /* 0x000fe400078e000a */
[----:B------:R-:W-:-:S07]  /*220a0*/  IMAD.MOV.U32 R3, RZ, RZ, R14 ;  /* 0x000000ffff037224 */ /* 0x000fce00078e000e */
[----:B------:R-:W-:Y:S05]  /*220b0*/  WARPSYNC.COLLECTIVE R15, `(.L_x_2932) ;  /* 0x000000000f087348 */ /* 0x000fea0003c00000 */
[----:B------:R0:W1:Y:S02]  /*220c0*/  SHFL.IDX P6, R14, R13, R12, R11 ;  /* 0x0000000c0d0e7389 */ /* 0x00006400000c000b */
[----:B01----:R-:W-:Y:S01]  /*220d0*/  ENDCOLLECTIVE ;  /* 0x000000000000791b */ /* 0x003fe20003800000 */
.L_x_2932:
[----:B------:R-:W-:Y:S02]  /*220e0*/  IMAD.MOV.U32 R13, RZ, RZ, R5 ;  /* 0x000000ffff0d7224 */ /* 0x000fe400078e0005 */
[----:B------:R-:W-:-:S07]  /*220f0*/  IMAD.MOV.U32 R4, RZ, RZ, R14 ;  /* 0x000000ffff047224 */ /* 0x000fce00078e000e */
[----:B------:R-:W-:Y:S05]  /*22100*/  WARPSYNC.COLLECTIVE R15, `(.L_x_2933) ;  /* 0x000000000f087348 */ /* 0x000fea0003c00000 */
[----:B------:R0:W1:Y:S02]  /*22110*/  SHFL.IDX P6, R14, R13, R12, R11 ;  /* 0x0000000c0d0e7389 */ /* 0x00006400000c000b */
[----:B01----:R-:W-:Y:S01]  /*22120*/  ENDCOLLECTIVE ;  /* 0x000000000000791b */ /* 0x003fe20003800000 */
.L_x_2933:
[----:B------:R-:W-:Y:S05]  /*22130*/  BRA `(.L_x_2934) ;  /* 0xfffffe7c000c7947 */ /* 0x000fea000383ffff */
.L_x_2660:
        /* <DEDUP_REMOVED lines=8> */
.L_x_2936:
[----:B------:R-:W-:Y:S05]  /*221c0*/  BSYNC B1 ;  /* 0x0000000000017941 */ /* 0x000fea0003800000 */
.L_x_2935:
        /* <DEDUP_REMOVED lines=8> */
.L_x_2937:
[----:B------:R-:W-:Y:S02]  /*22250*/  IMAD.MOV.U32 R13, RZ, RZ, R10 ;  /* 0x000000ffff0d7224 */ /* 0x000fe400078e000a */
[----:B------:R-:W-:-:S07]  /*22260*/  IMAD.MOV.U32 R3, RZ, RZ, R14 ;  /* 0x000000ffff037224 */ /* 0x000fce00078e000e */
[----:B------:R-:W-:Y:S05]  /*22270*/  WARPSYNC.COLLECTIVE R15, `(.L_x_2938) ;  /* 0x000000000f087348 */ /* 0x000fea0003c00000 */
[----:B------:R0:W1:Y:S02]  /*22280*/  SHFL.IDX P6, R14, R13, R12, R11 ;  /* 0x0000000c0d0e7389 */ /* 0x00006400000c000b */
[----:B01----:R-:W-:Y:S01]  /*22290*/  ENDCOLLECTIVE ;  /* 0x000000000000791b */ /* 0x003fe20003800000 */
.L_x_2938:
[----:B------:R-:W-:Y:S02]  /*222a0*/  IMAD.MOV.U32 R13, RZ, RZ, R5 ;  /* 0x000000ffff0d7224 */ /* 0x000fe400078e0005 */
[----:B------:R-:W-:-:S07]  /*222b0*/  IMAD.MOV.U32 R4, RZ, RZ, R14 ;  /* 0x000000ffff047224 */ /* 0x000fce00078e000e */
[----:B------:R-:W-:Y:S05]  /*222c0*/  WARPSYNC.COLLECTIVE R15, `(.L_x_2939) ;  /* 0x000000000f087348 */ /* 0x000fea0003c00000 */
[----:B------:R0:W1:Y:S02]  /*222d0*/  SHFL.IDX P6, R14, R13, R12, R11 ;  /* 0x0000000c0d0e7389 */ /* 0x00006400000c000b */
[----:B01----:R-:W-:Y:S01]  /*222e0*/  ENDCOLLECTIVE ;  /* 0x000000000000791b */ /* 0x003fe20003800000 */
.L_x_2939:
[----:B------:R-:W-:Y:S05]  /*222f0*/  BRA `(.L_x_2940) ;  /* 0xfffffe7c00787947 */ /* 0x000fea000383ffff */
.L_x_2663:
        /* <DEDUP_REMOVED lines=8> */
.L_x_2942:
[----:B------:R-:W-:Y:S05]  /*22380*/  BSYNC B1 ;  /* 0x0000000000017941 */ /* 0x000fea0003800000 */
.L_x_2941:
        /* <DEDUP_REMOVED lines=8> */
.L_x_2943:
[----:B------:R-:W-:Y:S02]  /*22410*/  IMAD.MOV.U32 R13, RZ, RZ, R10 ;  /* 0x000000ffff0d7224 */ /* 0x000fe400078e000a */
[----:B------:R-:W-:-:S07]  /*22420*/  IMAD.MOV.U32 R3, RZ, RZ, R14 ;  /* 0x000000ffff037224 */ /* 0x000fce00078e000e */
[----:B------:R-:W-:Y:S05]  /*22430*/  WARPSYNC.COLLECTIVE R15, `(.L_x_2944) ;  /* 0x000000000f087348 */ /* 0x000fea0003c00000 */
[----:B------:R0:W1:Y:S02]  /*22440*/  SHFL.IDX P6, R14, R13, R12, R11 ;  /* 0x0000000c0d0e7389 */ /* 0x00006400000c000b */
[----:B01----:R-:W-:Y:S01]  /*22450*/  ENDCOLLECTIVE ;  /* 0x000000000000791b */ /* 0x003fe20003800000 */
.L_x_2944:
[----:B------:R-:W-:Y:S02]  /*22460*/  IMAD.MOV.U32 R13, RZ, RZ, R5 ;  /* 0x000000ffff0d7224 */ /* 0x000fe400078e0005 */
[----:B------:R-:W-:-:S07]  /*22470*/  IMAD.MOV.U32 R4, RZ, RZ, R14 ;  /* 0x000000ffff047224 */ /* 0x000fce00078e000e */
[----:B------:R-:W-:Y:S05]  /*22480*/  WARPSYNC.COLLECTIVE R15, `(.L_x_2945) ;  /* 0x000000000f087348 */ /* 0x000fea0003c00000 */
[----:B------:R0:W1:Y:S02]  /*22490*/  SHFL.IDX P6, R14, R13, R12, R11 ;  /* 0x0000000c0d0e7389 */ /* 0x00006400000c000b */
[----:B01----:R-:W-:Y:S01]  /*224a0*/  ENDCOLLECTIVE ;  /* 0x000000000000791b */ /* 0x003fe20003800000 */
.L_x_2945:
[----:B------:R-:W-:Y:S05]  /*224b0*/  BRA `(.L_x_2946) ;  /* 0xfffffe7c00dc7947 */ /* 0x000fea000383ffff */
.L_x_2666:
        /* <DEDUP_REMOVED lines=8> */
.L_x_2948:
[----:B------:R-:W-:Y:S05]  /*22540*/  BSYNC B1 ;  /* 0x0000000000017941 */ /* 0x000fea0003800000 */
.L_x_2947:
        /* <DEDUP_REMOVED lines=8> */
.L_x_2949:
[----:B------:R-:W-:Y:S02]  /*225d0*/  IMAD.MOV.U32 R13, RZ, RZ, R10 ;  /* 0x000000ffff0d7224 */ /* 0x000fe400078e000a */
[----:B------:R-:W-:-:S07]  /*225e0*/  IMAD.MOV.U32 R3, RZ, RZ, R14 ;  /* 0x000000ffff037224 */ /* 0x000fce00078e000e */
[----:B------:R-:W-:Y:S05]  /*225f0*/  WARPSYNC.COLLECTIVE R15, `(.L_x_2950) ;  /* 0x000000000f087348 */ /* 0x000fea0003c00000 */
[----:B------:R0:W1:Y:S02]  /*22600*/  SHFL.IDX P6, R14, R13, R12, R11 ;  /* 0x0000000c0d0e7389 */ /* 0x00006400000c000b */
[----:B01----:R-:W-:Y:S01]  /*22610*/  ENDCOLLECTIVE ;  /* 0x000000000000791b */ /* 0x003fe20003800000 */
.L_x_2950:
[----:B------:R-:W-:Y:S02]  /*22620*/  IMAD.MOV.U32 R13, RZ, RZ, R5 ;  /* 0x000000ffff0d7224 */ /* 0x000fe400078e0005 */
[----:B------:R-:W-:-:S07]  /*22630*/  IMAD.MOV.U32 R4, RZ, RZ, R14 ;  /* 0x000000ffff047224 */ /* 0x000fce00078e000e */
[----:B------:R-:W-:Y:S05]  /*22640*/  WARPSYNC.COLLECTIVE R15, `(.L_x_2951) ;  /* 0x000000000f087348 */ /* 0x000fea0003c00000 */
[----:B------:R0:W1:Y:S02]  /*22650*/  SHFL.IDX P6, R14, R13, R12, R11 ;  /* 0x0000000c0d0e7389 */ /* 0x00006400000c000b */
[----:B01----:R-:W-:Y:S01]  /*22660*/  ENDCOLLECTIVE ;  /* 0x000000000000791b */ /* 0x003fe20003800000 */
.L_x_2951:
[----:B------:R-:W-:Y:S01]  /*22670*/  IMAD.MOV.U32 R5, RZ, RZ, R14 ;  /* 0x000000ffff057224 */ /* 0x000fe200078e000e */
[----:B------:R-:W-:Y:S06]  /*22680*/  BRA `(.L_x_2952) ;  /* 0xfffffe8000447947 */ /* 0x000fec000383ffff */
.L_x_2670:
[----:B0-----:R0:W1:Y:S02]  /*22690*/  SYNCS.PHASECHK.TRANS64.TRYWAIT P0, [R2+URZ+0x28800], R77 ;  /* 0x0288004d020075a7 */ /* 0x001064000800017f */
[----:B-1----:R-:W-:Y:S05]  /*226a0*/  @!P0 NANOSLEEP.SYNCS 0x989680 ;  /* 0x009896800000895d */ /* 0x002fea0003900000 */
[----:B------:R-:W1:Y:S02]  /*226b0*/  @!P0 SYNCS.PHASECHK.TRANS64 P0, [R2+URZ+0x28800], R77 ;  /* 0x0288004d020085a7 */ /* 0x000e64000800007f */
[----:B-1----:R-:W-:Y:S05]  /*226c0*/  @!P0 BRA `(.L_x_2670) ;  /* 0xfffffffc00f08947 */ /* 0x002fea000383ffff */
[----:B------:R-:W-:Y:S05]  /*226d0*/  BRA `(.L_x_2953) ;  /* 0xfffffe8400047947 */ /* 0x000fea000383ffff */
.L_x_2686:
        /* <DEDUP_REMOVED lines=9> */
.L_x_2955:
[----:B------:R-:W-:Y:S05]  /*22770*/  BSYNC B1 ;  /* 0x0000000000017941 */ /* 0x000fea0003800000 */
.L_x_2954:
        /* <DEDUP_REMOVED lines=10> */
.L_x_2956:
        /* <DEDUP_REMOVED lines=8> */
.L_x_2957:
        /* <DEDUP_REMOVED lines=9> */
.L_x_2958:
        /* <DEDUP_REMOVED lines=23> */
.L_x_2959:
        /* <DEDUP_REMOVED lines=19> */
.L_x_2960:
        /* <DEDUP_REMOVED lines=8> */
.L_x_2961:
[----:B------:R-:W-:Y:S02]  /*22c50*/  IMAD.MOV.U32 R13, RZ, RZ, R34 ;  /* 0x000000ffff0d7224 */ /* 0x000fe400078e0022 */
[----:B------:R-:W-:-:S07]  /*22c60*/  IMAD.MOV.U32 R9, RZ, RZ, R14 ;  /* 0x000000ffff097224 */ /* 0x000fce00078e000e */
[----:B------:R-:W-:Y:S05]  /*22c70*/  WARPSYNC.COLLECTIVE R15, `(.L_x_2962) ;  /* 0x000000000f087348 */ /* 0x000fea0003c00000 */
[----:B------:R0:W1:Y:S02]  /*22c80*/  SHFL.IDX P6, R14, R13, R12, R11 ;  /* 0x0000000c0d0e7389 */ /* 0x00006400000c000b */
[----:B01----:R-:W-:Y:S01]  /*22c90*/  ENDCOLLECTIVE ;  /* 0x000000000000791b */ /* 0x003fe20003800000 */
.L_x_2962:
[----:B------:R-:W-:Y:S05]  /*22ca0*/  BRA `(.L_x_2963) ;  /* 0xfffffe9c00407947 */ /* 0x000fea000383ffff */
.L_x_2689:
        /* <DEDUP_REMOVED lines=8> */
.L_x_2965:
[----:B------:R-:W-:Y:S05]  /*22d30*/  BSYNC B1 ;  /* 0x0000000000017941 */ /* 0x000fea0003800000 */
.L_x_2964:
        /* <DEDUP_REMOVED lines=9> */
.L_x_2966:
        /* <DEDUP_REMOVED lines=8> */
.L_x_2967:
[----:B------:R-:W-:-:S05]  /*22e50*/  @!P1 IADD3 R8, P2, R8, R21, RZ ;  /* 0x0000001508089210 */ /* 0x000fca0007f5e0ff */
[----:B------:R-:W-:Y:S02]  /*22e60*/  @!P1 IMAD.X R9, R0, 0x1, R29, P2 ;  /* 0x0000000100099824 */ /* 0x000fe400010e061d */
[----:B------:R-:W-:Y:S02]  /*22e70*/  IMAD.MOV.U32 R13, RZ, RZ, R34 ;  /* 0x000000ffff0d7224 */ /* 0x000fe400078e0022 */
[----:B------:R-:W-:-:S07]  /*22e80*/  IMAD.MOV.U32 R20, RZ, RZ, R14 ;  /* 0x000000ffff147224 */ /* 0x000fce00078e000e */
[----:B------:R-:W-:Y:S05]  /*22e90*/  WARPSYNC.COLLECTIVE R15, `(.L_x_2968) ;  /* 0x000000000f087348 */ /* 0x000fea0003c00000 */
[----:B------:R0:W1:Y:S02]  /*22ea0*/  SHFL.IDX P6, R14, R13, R12, R11 ;  /* 0x0000000c0d0e7389 */ /* 0x00006400000c000b */
[----:B01----:R-:W-:Y:S01]  /*22eb0*/  ENDCOLLECTIVE ;  /* 0x000000000000791b */ /* 0x003fe20003800000 */
.L_x_2968:
        /* <DEDUP_REMOVED lines=21> */
.L_x_2969:
        /* <DEDUP_REMOVED lines=20> */
.L_x_2970:
[----:B------:R-:W-:Y:S01]  /*23150*/  CS2R R8, SRZ ;  /* 0x0000000000087805 */ /* 0x000fe2000001ff00 */
[----:B------:R-:W-:Y:S02]  /*23160*/  IMAD.MOV.U32 R13, RZ, RZ, R33 ;  /* 0x000000ffff0d7224 */ /* 0x000fe400078e0021 */
[----:B------:R-:W-:-:S07]  /*23170*/  IMAD.MOV.U32 R32, RZ, RZ, R14 ;  /* 0x000000ffff207224 */ /* 0x000fce00078e000e */
[----:B------:R-:W-:Y:S05]  /*23180*/  WARPSYNC.COLLECTIVE R15, `(.L_x_2971) ;  /* 0x000000000f087348 */ /* 0x000fea0003c00000 */
[----:B------:R0:W1:Y:S02]  /*23190*/  SHFL.IDX P6, R14, R13, R12, R11 ;  /* 0x0000000c0d0e7389 */ /* 0x00006400000c000b */
[----:B01----:R-:W-:Y:S01]  /*231a0*/  ENDCOLLECTIVE ;  /* 0x000000000000791b */ /* 0x003fe20003800000 */
.L_x_2971:
[----:B------:R-:W-:Y:S02]  /*231b0*/  IMAD.MOV.U32 R13, RZ, RZ, R34 ;  /* 0x000000ffff0d7224 */ /* 0x000fe400078e0022 */
[----:B------:R-:W-:-:S07]  /*231c0*/  IMAD.MOV.U32 R33, RZ, RZ, R14 ;  /* 0x000000ffff217224 */ /* 0x000fce00078e000e */
[----:B------:R-:W-:Y:S05]  /*231d0*/  WARPSYNC.COLLECTIVE R15, `(.L_x_2972) ;  /* 0x000000000f087348 */ /* 0x000fea0003c00000 */
[----:B------:R0:W1:Y:S02]  /*231e0*/  SHFL.IDX P6, R14, R13, R12, R11 ;  /* 0x0000000c0d0e7389 */ /* 0x00006400000c000b */
[----:B01----:R-:W-:Y:S01]  /*231f0*/  ENDCOLLECTIVE ;  /* 0x000000000000791b */ /* 0x003fe20003800000 */
.L_x_2972:
[----:B------:R-:W-:-:S05]  /*23200*/  IMAD.MOV.U32 R11, RZ, RZ, R43 ;  /* 0x000000ffff0b7224 */ /* 0x000fca00078e002b */
[----:B------:R-:W-:Y:S01]  /*23210*/  PRMT R75, R11, 0x7610, R75 ;  /* 0x000076100b4b7816 */ /* 0x000fe2000000004b */
[----:B------:R-:W-:Y:S01]  /*23220*/  IMAD.MOV.U32 R34, RZ, RZ, R14 ;  /* 0x000000ffff227224 */ /* 0x000fe200078e000e */
[----:B------:R-:W-:Y:S06]  /*23230*/  BRA `(.L_x_2973) ;  /* 0xfffffe9c00307947 */ /* 0x000fec000383ffff */
.L_x_2693:
[----:B0-----:R0:W1:Y:S02]  /*23240*/  SYNCS.PHASECHK.TRANS64.TRYWAIT P4, [R2+URZ+0x28800], R29 ;  /* 0x0288001d020075a7 */ /* 0x001064000808017f */
[----:B-1----:R-:W-:Y:S05]  /*23250*/  @!P4 NANOSLEEP.SYNCS 0x989680 ;  /* 0x009896800000c95d */ /* 0x002fea0003900000 */
[----:B------:R-:W1:Y:S02]  /*23260*/  @!P4 SYNCS.PHASECHK.TRANS64 P4, [R2+URZ+0x28800], R29 ;  /* 0x0288001d0200c5a7 */ /* 0x000e64000808007f */
[----:B-1----:R-:W-:Y:S05]  /*23270*/  @!P4 BRA `(.L_x_2693) ;  /* 0xfffffffc00f0c947 */ /* 0x002fea000383ffff */
[----:B------:R-:W-:Y:S05]  /*23280*/  BRA `(.L_x_2974) ;  /* 0xfffffe9c00d47947 */ /* 0x000fea000383ffff */
.L_x_2703:
[----:B-1----:R1:W2:Y:S02]  /*23290*/  SYNCS.PHASECHK.TRANS64.TRYWAIT P2, [R3+URZ+0x28830], R0 ;  /* 0x02883000030075a7 */ /* 0x0022a4000804017f */
[----:B--2---:R-:W-:Y:S05]  /*232a0*/  @!P2 NANOSLEEP.SYNCS 0x989680 ;  /* 0x009896800000a95d */ /* 0x004fea0003900000 */
[----:B------:R-:W2:Y:S02]  /*232b0*/  @!P2 SYNCS.PHASECHK.TRANS64 P2, [R3+URZ+0x28830], R0 ;  /* 0x028830000300a5a7 */ /* 0x000ea4000804007f */
[----:B--2---:R-:W-:Y:S05]  /*232c0*/  @!P2 BRA `(.L_x_2703) ;  /* 0xfffffffc00f0a947 */ /* 0x004fea000383ffff */
[----:B------:R-:W-:Y:S05]  /*232d0*/  BRA `(.L_x_2702) ;  /* 0xfffffeb800d07947 */ /* 0x000fea000383ffff */
.L_x_2709:
[----:B-1----:R1:W2:Y:S02]  /*232e0*/  SYNCS.PHASECHK.TRANS64.TRYWAIT P4, [R0+URZ+0x28830], R7 ;  /* 0x02883007000075a7 */ /* 0x0022a4000808017f */
[----:B--2---:R-:W-:Y:S05]  /*232f0*/  @!P4 NANOSLEEP.SYNCS 0x989680 ;  /* 0x009896800000c95d */ /* 0x004fea0003900000 */
[----:B------:R-:W2:Y:S02]  /*23300*/  @!P4 SYNCS.PHASECHK.TRANS64 P4, [R0+URZ+0x28830], R7 ;  /* 0x028830070000c5a7 */ /* 0x000ea4000808007f */
[----:B--2---:R-:W-:Y:S05]  /*23310*/  @!P4 BRA `(.L_x_2709) ;  /* 0xfffffffc00f0c947 */ /* 0x004fea000383ffff */
[----:B------:R-:W-:Y:S05]  /*23320*/  BRA `(.L_x_2708) ;  /* 0xfffffee0000c7947 */ /* 0x000fea000383ffff */
.L_x_2713:
[----:B-1----:R1:W2:Y:S02]  /*23330*/  SYNCS.PHASECHK.TRANS64.TRYWAIT P3, [R6+URZ+0x28850], R0 ;  /* 0x02885000060075a7 */ /* 0x0022a4000806017f */
[----:B--2---:R-:W-:Y:S05]  /*23340*/  @!P3 NANOSLEEP.SYNCS 0x989680 ;  /* 0x009896800000b95d */ /* 0x004fea0003900000 */
[----:B------:R-:W2:Y:S02]  /*23350*/  @!P3 SYNCS.PHASECHK.TRANS64 P3, [R6+URZ+0x28850], R0 ;  /* 0x028850000600b5a7 */ /* 0x000ea4000806007f */
[----:B--2---:R-:W-:Y:S05]  /*23360*/  @!P3 BRA `(.L_x_2713) ;  /* 0xfffffffc00f0b947 */ /* 0x004fea000383ffff */
[----:B------:R-:W-:Y:S05]  /*23370*/  BRA `(.L_x_2710) ;  /* 0xfffffee4000c7947 */ /* 0x000fea000383ffff */
.L_x_2720:
[----:B-1----:R1:W2:Y:S02]  /*23380*/  SYNCS.PHASECHK.TRANS64.TRYWAIT P3, [R0+URZ+0x28830], R7 ;  /* 0x02883007000075a7 */ /* 0x0022a4000806017f */
[----:B--2---:R-:W-:Y:S05]  /*23390*/  @!P3 NANOSLEEP.SYNCS 0x989680 ;  /* 0x009896800000b95d */ /* 0x004fea0003900000 */
[----:B------:R-:W2:Y:S02]  /*233a0*/  @!P3 SYNCS.PHASECHK.TRANS64 P3, [R0+URZ+0x28830], R7 ;  /* 0x028830070000b5a7 */ /* 0x000ea4000806007f */
[----:B--2---:R-:W-:Y:S05]  /*233b0*/  @!P3 BRA `(.L_x_2720) ;  /* 0xfffffffc00f0b947 */ /* 0x004fea000383ffff */
[----:B------:R-:W-:Y:S05]  /*233c0*/  BRA `(.L_x_2719) ;  /* 0xffffff0800b07947 */ /* 0x000fea000383ffff */
.L_x_2724:
[----:B-1----:R1:W2:Y:S02]  /*233d0*/  SYNCS.PHASECHK.TRANS64.TRYWAIT P2, [R6+URZ+0x28850], R0 ;  /* 0x02885000060075a7 */ /* 0x0022a4000804017f */
[----:B--2---:R-:W-:Y:S05]  /*233e0*/  @!P2 NANOSLEEP.SYNCS 0x989680 ;  /* 0x009896800000a95d */ /* 0x004fea0003900000 */
[----:B------:R-:W2:Y:S02]  /*233f0*/  @!P2 SYNCS.PHASECHK.TRANS64 P2, [R6+URZ+0x28850], R0 ;  /* 0x028850000600a5a7 */ /* 0x000ea4000804007f */
[----:B--2---:R-:W-:Y:S05]  /*23400*/  @!P2 BRA `(.L_x_2724) ;  /* 0xfffffffc00f0a947 */ /* 0x004fea000383ffff */
[----:B------:R-:W-:Y:S05]  /*23410*/  BRA `(.L_x_2721) ;  /* 0xffffff0c00b07947 */ /* 0x000fea000383ffff */
.L_x_2729:
[----:B-1----:R1:W2:Y:S02]  /*23420*/  SYNCS.PHASECHK.TRANS64.TRYWAIT P0, [R14+URZ+0x28850], R5 ;  /* 0x028850050e0075a7 */ /* 0x0022a4000800017f */
[----:B--2---:R-:W-:Y:S05]  /*23430*/  @!P0 NANOSLEEP.SYNCS 0x989680 ;  /* 0x009896800000895d */ /* 0x004fea0003900000 */
[----:B------:R-:W2:Y:S02]  /*23440*/  @!P0 SYNCS.PHASECHK.TRANS64 P0, [R14+URZ+0x28850], R5 ;  /* 0x028850050e0085a7 */ /* 0x000ea4000800007f */
[----:B--2---:R-:W-:Y:S05]  /*23450*/  @!P0 BRA `(.L_x_2729) ;  /* 0xfffffffc00f08947 */ /* 0x004fea000383ffff */
[----:B------:R-:W-:Y:S05]  /*23460*/  BRA `(.L_x_2728) ;  /* 0xffffff2800e07947 */ /* 0x000fea000383ffff */
.L_x_2734:
[----:B------:R-:W-:Y:S02]  /*23470*/  IMAD.MOV.U32 R13, RZ, RZ, R4 ;  /* 0x000000ffff0d7224 */ /* 0x000fe400078e0004 */
[----:B------:R-:W-:Y:S02]  /*23480*/  IMAD.MOV.U32 R12, RZ, RZ, RZ ;  /* 0x000000ffff0c7224 */ /* 0x000fe400078e00ff */
[----:B------:R-:W-:Y:S02]  /*23490*/  IMAD.MOV.U32 R11, RZ, RZ, 0x181f ;  /* 0x0000181fff0b7424 */ /* 0x000fe400078e00ff */
[----:B------:R-:W-:-:S07]  /*234a0*/  IMAD.MOV.U32 R15, RZ, RZ, -0x1 ;  /* 0xffffffffff0f7424 */ /* 0x000fce00078e00ff */
[----:B-----5:R-:W-:Y:S05]  /*234b0*/  WARPSYNC.COLLECTIVE R15, `(.L_x_2975) ;  /* 0x000000000f087348 */ /* 0x020fea0003c00000 */
[----:B------:R0:W1:Y:S02]  /*234c0*/  SHFL.IDX P6, R14, R13, R12, R11 ;  /* 0x0000000c0d0e7389 */ /* 0x00006400000c000b */
[----:B01---5:R-:W-:Y:S01]  /*234d0*/  ENDCOLLECTIVE ;  /* 0x000000000000791b */ /* 0x023fe20003800000 */
.L_x_2975:
[----:B------:R-:W-:Y:S02]  /*234e0*/  IMAD.MOV.U32 R13, RZ, RZ, R0 ;  /* 0x000000ffff0d7224 */ /* 0x000fe400078e0000 */
[----:B------:R-:W-:-:S07]  /*234f0*/  IMAD.MOV.U32 R3, RZ, RZ, R14 ;  /* 0x000000ffff037224 */ /* 0x000fce00078e000e */
[----:B------:R-:W-:Y:S05]  /*23500*/  WARPSYNC.COLLECTIVE R15, `(.L_x_2976) ;  /* 0x000000000f087348 */ /* 0x000fea0003c00000 */
[----:B------:R0:W1:Y:S02]  /*23510*/  SHFL.IDX P6, R14, R13, R12, R11 ;  /* 0x0000000c0d0e7389 */ /* 0x00006400000c000b */
[----:B01----:R-:W-:Y:S01]  /*23520*/  ENDCOLLECTIVE ;  /* 0x000000000000791b */ /* 0x003fe20003800000 */
.L_x_2976:
[----:B------:R-:W-:Y:S05]  /*23530*/  BRA `(.L_x_2977) ;  /* 0xffffff4400a47947 */ /* 0x000fea000383ffff */
.L_x_2737:
[----:B------:R-:W-:Y:S01]  /*23540*/  BSSY B1, `(.L_x_2978) ;  /* 0x0000008000017945 */ /* 0x000fe20003800000 */
[----:B------:R-:W-:Y:S02]  /*23550*/  IMAD.MOV.U32 R13, RZ, RZ, R4 ;  /* 0x000000ffff0d7224 */ /* 0x000fe400078e0004 */
[----:B------:R-:W-:Y:S02]  /*23560*/  IMAD.MOV.U32 R12, RZ, RZ, 0x1 ;  /* 0x00000001ff0c7424 */ /* 0x000fe400078e00ff */
[----:B------:R-:W-:Y:S02]  /*23570*/  IMAD.MOV.U32 R11, RZ, RZ, 0x181f ;  /* 0x0000181fff0b7424 */ /* 0x000fe400078e00ff */
[----:B---3--:R-:W-:-:S07]  /*23580*/  IMAD.MOV.U32 R15, RZ, RZ, -0x1 ;  /* 0xffffffffff0f7424 */ /* 0x008fce00078e00ff */
[----:B012--5:R-:W-:Y:S05]  /*23590*/  WARPSYNC.COLLECTIVE R15, `(.L_x_2979) ;  /* 0x000000000f087348 */ /* 0x027fea0003c00000 */
[----:B--2---:R2:W3:Y:S02]  /*235a0*/  SHFL.IDX P6, R14, R13, R12, R11 ;  /* 0x0000000c0d0e7389 */ /* 0x0044e400000c000b */
[----:B0123-5:R-:W-:Y:S01]  /*235b0*/  ENDCOLLECTIVE ;  /* 0x000000000000791b */ /* 0x02ffe20003800000 */
.L_x_2979:
[----:B------:R-:W-:Y:S05]  /*235c0*/  BSYNC B1 ;  /* 0x0000000000017941 */ /* 0x000fea0003800000 */
.L_x_2978:
        /* <DEDUP_REMOVED lines=8> */
.L_x_2980:
[----:B------:R-:W-:Y:S05]  /*23650*/  BRA `(.L_x_2981) ;  /* 0xffffff4400a07947 */ /* 0x000fea000383ffff */
.L_x_2740:
[----:B------:R-:W-:Y:S01]  /*23660*/  BSSY B1, `(.L_x_2982) ;  /* 0x0000008000017945 */ /* 0x000fe20003800000 */
[----:B------:R-:W-:Y:S02]  /*23670*/  IMAD.MOV.U32 R13, RZ, RZ, R4 ;  /* 0x000000ffff0d7224 */ /* 0x000fe400078e0004 */
[----:B------:R-:W-:Y:S02]  /*23680*/  IMAD.MOV.U32 R12, RZ, RZ, 0x2 ;  /* 0x00000002ff0c7424 */ /* 0x000fe400078e00ff */
[----:B------:R-:W-:Y:S02]  /*23690*/  IMAD.MOV.U32 R11, RZ, RZ, 0x181f ;  /* 0x0000181fff0b7424 */ /* 0x000fe400078e00ff */
[----:B---3--:R-:W-:-:S07]  /*236a0*/  IMAD.MOV.U32 R15, RZ, RZ, -0x1 ;  /* 0xffffffffff0f7424 */ /* 0x008fce00078e00ff */
[----:B012-45:R-:W-:Y:S05]  /*236b0*/  WARPSYNC.COLLECTIVE R15, `(.L_x_2983) ;  /* 0x000000000f087348 */ /* 0x037fea0003c00000 */
[----:B--2---:R2:W3:Y:S02]  /*236c0*/  SHFL.IDX P6, R14, R13, R12, R11 ;  /* 0x0000000c0d0e7389 */ /* 0x0044e400000c000b */
[----:B012345:R-:W-:Y:S01]  /*236d0*/  ENDCOLLECTIVE ;  /* 0x000000000000791b */ /* 0x03ffe20003800000 */
.L_x_2983:
[----:B------:R-:W-:Y:S05]  /*236e0*/  BSYNC B1 ;  /* 0x0000000000017941 */ /* 0x000fea0003800000 */
.L_x_2982:
        /* <DEDUP_REMOVED lines=8> */
.L_x_2984:
[----:B------:R-:W-:Y:S05]  /*23770*/  BRA `(.L_x_2985) ;  /* 0xffffff4400a07947 */ /* 0x000fea000383ffff */
.L_x_2743:
        /* <DEDUP_REMOVED lines=8> */
.L_x_2987:
[----:B------:R-:W-:Y:S05]  /*23800*/  BSYNC B1 ;  /* 0x0000000000017941 */ /* 0x000fea0003800000 */
.L_x_2986:
        /* <DEDUP_REMOVED lines=8> */
.L_x_2988:
[----:B------:R-:W-:Y:S05]  /*23890*/  BRA `(.L_x_2989) ;  /* 0xffffff4400a07947 */ /* 0x000fea000383ffff */
.L_x_2745:
[----:B------:R-:W-:Y:S02]  /*238a0*/  IMAD.MOV.U32 R13, RZ, RZ, R4 ;  /* 0x000000ffff0d7224 */ /* 0x000fe400078e0004 */
[----:B------:R-:W-:Y:S02]  /*238b0*/  IMAD.MOV.U32 R12, RZ, RZ, RZ ;  /* 0x000000ffff0c7224 */ /* 0x000fe400078e00ff */
[----:B------:R-:W-:Y:S02]  /*238c0*/  IMAD.MOV.U32 R11, RZ, RZ, 0x1c1f ;  /* 0x00001c1fff0b7424 */ /* 0x000fe400078e00ff */
[----:B------:R-:W-:-:S07]  /*238d0*/  IMAD.MOV.U32 R15, RZ, RZ, -0x1 ;  /* 0xffffffffff0f7424 */ /* 0x000fce00078e00ff */
[----:B------:R-:W-:Y:S05]  /*238e0*/  WARPSYNC.COLLECTIVE R15, `(.L_x_2990) ;  /* 0x000000000f087348 */ /* 0x000fea0003c00000 */
[----:B------:R0:W1:Y:S02]  /*238f0*/  SHFL.IDX P6, R14, R13, R12, R11 ;  /* 0x0000000c0d0e7389 */ /* 0x00006400000c000b */
[----:B01----:R-:W-:Y:S01]  /*23900*/  ENDCOLLECTIVE ;  /* 0x000000000000791b */ /* 0x003fe20003800000 */
.L_x_2990:
[----:B------:R-:W-:Y:S02]  /*23910*/  IMAD.MOV.U32 R13, RZ, RZ, R3 ;  /* 0x000000ffff0d7224 */ /* 0x000fe400078e0003 */
[----:B------:R-:W-:-:S07]  /*23920*/  IMAD.MOV.U32 R0, RZ, RZ, R14 ;  /* 0x000000ffff007224 */ /* 0x000fce00078e000e */
[----:B------:R-:W-:Y:S05]  /*23930*/  WARPSYNC.COLLECTIVE R15, `(.L_x_2991) ;  /* 0x000000000f087348 */ /* 0x000fea0003c00000 */
[----:B------:R0:W1:Y:S02]  /*23940*/  SHFL.IDX P6, R14, R13, R12, R11 ;  /* 0x0000000c0d0e7389 */ /* 0x00006400000c000b */
[----:B01----:R-:W-:Y:S01]  /*23950*/  ENDCOLLECTIVE ;  /* 0x000000000000791b */ /* 0x003fe20003800000 */
.L_x_2991:
[----:B------:R-:W-:Y:S05]  /*23960*/  BRA `(.L_x_2992) ;  /* 0xffffff48005c7947 */ /* 0x000fea000383ffff */
.L_x_2748:
        /* <DEDUP_REMOVED lines=8> */
.L_x_2994:
[----:B------:R-:W-:Y:S05]  /*239f0*/  BSYNC B1 ;  /* 0x0000000000017941 */ /* 0x000fea0003800000 */
.L_x_2993:
        /* <DEDUP_REMOVED lines=8> */
.L_x_2995:
[----:B------:R-:W-:Y:S05]  /*23a80*/  BRA `(.L_x_2996) ;  /* 0xffffff4c006c7947 */ /* 0x000fea000383ffff */
.L_x_2752:
[----:B------:R-:W-:Y:S02]  /*23a90*/  IMAD.MOV.U32 R13, RZ, RZ, R4 ;  /* 0x000000ffff0d7224 */ /* 0x000fe400078e0004 */
[----:B------:R-:W-:Y:S02]  /*23aa0*/  IMAD.MOV.U32 R12, RZ, RZ, RZ ;  /* 0x000000ffff0c7224 */ /* 0x000fe400078e00ff */
[----:B------:R-:W-:Y:S02]  /*23ab0*/  IMAD.MOV.U32 R11, RZ, RZ, 0x181f ;  /* 0x0000181fff0b7424 */ /* 0x000fe400078e00ff */
[----:B------:R-:W-:-:S07]  /*23ac0*/  IMAD.MOV.U32 R15, RZ, RZ, -0x1 ;  /* 0xffffffffff0f7424 */ /* 0x000fce00078e00ff */
[----:B0-----:R-:W-:Y:S05]  /*23ad0*/  WARPSYNC.COLLECTIVE R15, `(.L_x_2997) ;  /* 0x000000000f087348 */ /* 0x001fea0003c00000 */
[----:B------:R1:W2:Y:S02]  /*23ae0*/  SHFL.IDX P6, R14, R13, R12, R11 ;  /* 0x0000000c0d0e7389 */ /* 0x0002a400000c000b */
[----:B012---:R-:W-:Y:S01]  /*23af0*/  ENDCOLLECTIVE ;  /* 0x000000000000791b */ /* 0x007fe20003800000 */
.L_x_2997:
[----:B------:R-:W-:Y:S02]  /*23b00*/  IMAD.MOV.U32 R13, RZ, RZ, R0 ;  /* 0x000000ffff0d7224 */ /* 0x000fe400078e0000 */
[----:B------:R-:W-:-:S07]  /*23b10*/  IMAD.MOV.U32 R3, RZ, RZ, R14 ;  /* 0x000000ffff037224 */ /* 0x000fce00078e000e */
[----:B------:R-:W-:Y:S05]  /*23b20*/  WARPSYNC.COLLECTIVE R15, `(.L_x_2998) ;  /* 0x000000000f087348 */ /* 0x000fea0003c00000 */
[----:B------:R0:W1:Y:S02]  /*23b30*/  SHFL.IDX P6, R14, R13, R12, R11 ;  /* 0x0000000c0d0e7389 */ /* 0x00006400000c000b */
[----:B01----:R-:W-:Y:S01]  /*23b40*/  ENDCOLLECTIVE ;  /* 0x000000000000791b */ /* 0x003fe20003800000 */
.L_x_2998:
[----:B------:R-:W-:Y:S05]  /*23b50*/  BRA `(.L_x_2999) ;  /* 0xffffff5800787947 */ /* 0x000fea000383ffff */
.L_x_2755:
[----:B------:R-:W-:Y:S01]  /*23b60*/  BSSY B1, `(.L_x_3000) ;  /* 0x0000008000017945 */ /* 0x000fe20003800000 */
[----:B------:R-:W-:Y:S02]  /*23b70*/  IMAD.MOV.U32 R13, RZ, RZ, R4 ;  /* 0x000000ffff0d7224 */ /* 0x000fe400078e0004 */
[----:B------:R-:W-:Y:S02]  /*23b80*/  IMAD.MOV.U32 R12, RZ, RZ, 0x1 ;  /* 0x00000001ff0c7424 */ /* 0x000fe400078e00ff */
[----:B------:R-:W-:Y:S02]  /*23b90*/  IMAD.MOV.U32 R11, RZ, RZ, 0x181f ;  /* 0x0000181fff0b7424 */ /* 0x000fe400078e00ff */
[----:B----4-:R-:W-:-:S07]  /*23ba0*/  IMAD.MOV.U32 R15, RZ, RZ, -0x1 ;  /* 0xffffffffff0f7424 */ /* 0x010fce00078e00ff */
[----:B0123--:R-:W-:Y:S05]  /*23bb0*/  WARPSYNC.COLLECTIVE R15, `(.L_x_3001) ;  /* 0x000000000f087348 */ /* 0x00ffea0003c00000 */
[----:B---3--:R3:W4:Y:S02]  /*23bc0*/  SHFL.IDX P6, R14, R13, R12, R11 ;  /* 0x0000000c0d0e7389 */ /* 0x00872400000c000b */
[----:B01234-:R-:W-:Y:S01]  /*23bd0*/  ENDCOLLECTIVE ;  /* 0x000000000000791b */ /* 0x01ffe20003800000 */
.L_x_3001:
[----:B------:R-:W-:Y:S05]  /*23be0*/  BSYNC B1 ;  /* 0x0000000000017941 */ /* 0x000fea0003800000 */
.L_x_3000:
        /* <DEDUP_REMOVED lines=8> */
.L_x_3002:
[----:B------:R-:W-:Y:S05]  /*23c70*/  BRA `(.L_x_3003) ;  /* 0xffffff5800787947 */ /* 0x000fea000383ffff */
.L_x_2758:
        /* <DEDUP_REMOVED lines=8> */
.L_x_3005:
[----:B------:R-:W-:Y:S05]  /*23d00*/  BSYNC B1 ;  /* 0x0000000000017941 */ /* 0x000fea0003800000 */
.L_x_3004:
        /* <DEDUP_REMOVED lines=8> */
.L_x_3006:
[----:B------:R-:W-:Y:S05]  /*23d90*/  BRA `(.L_x_3007) ;  /* 0xffffff5800787947 */ /* 0x000fea000383ffff */
.L_x_2761:
        /* <DEDUP_REMOVED lines=8> */
.L_x_3009:
[----:B------:R-:W-:Y:S05]  /*23e20*/  BSYNC B1 ;  /* 0x0000000000017941 */ /* 0x000fea0003800000 */
.L_x_3008:
        /* <DEDUP_REMOVED lines=8> */
.L_x_3010:
[----:B------:R-:W-:Y:S05]  /*23eb0*/  BRA `(.L_x_3011) ;  /* 0xffffff5800787947 */ /* 0x000fea000383ffff */
.L_x_2780:
        /* <DEDUP_REMOVED lines=8> */
[----:B------:R-:W-:Y:S05]  /*23f40*/  WARPSYNC.COLLECTIVE R15, `(.L_x_3013) ;  /* 0x000000000f087348 */ /* 0x000fea0003c00000 */
[----:B------:R0:W1:Y:S02]  /*23f50*/  SHFL.IDX P6, R14, R13, R12, R11 ;  /* 0x0000000c0d0e7389 */ /* 0x00006400000c000b */
[----:B01----:R-:W-:Y:S01]  /*23f60*/  ENDCOLLECTIVE ;  /* 0x000000000000791b */ /* 0x003fe20003800000 */
.L_x_3013:
[----:B------:R-:W-:Y:S05]  /*23f70*/  BSYNC B1 ;  /* 0x0000000000017941 */ /* 0x000fea0003800000 */
.L_x_3012:
[----:B------:R-:W-:Y:S05]  /*23f80*/  BRA `(.L_x_3014) ;  /* 0xffffff7400c47947 */ /* 0x000fea000383ffff */
.L_x_2782:
[----:B------:R-:W-:Y:S01]  /*23f90*/  BSSY B1, `(.L_x_3015) ;  /* 0x0000006000017945 */ /* 0x000fe20003800000 */
[----:B------:R-:W-:-:S07]  /*23fa0*/  IMAD.MOV.U32 R15, RZ, RZ, -0x1 ;  /* 0xffffffffff0f7424 */ /* 0x000fce00078e00ff */
[----:B0-----:R-:W-:Y:S05]  /*23fb0*/  WARPSYNC.COLLECTIVE R15, `(.L_x_3016) ;  /* 0x000000000f0c7348 */ /* 0x001fea0003c00000 */
[----:B------:R-:W-:Y:S02]  /*23fc0*/  ELECT P6, UR62, PT ;  /* 0x00000000003e782f */ /* 0x000fe400038c0000 */
[----:B------:R-:W-:Y:S01]  /*23fd0*/  MOV R14, UR62 ;  /* 0x0000003e000e7c02 */ /* 0x000fe20008000f00 */
[----:B0-----:R-:W-:Y:S10]  /*23fe0*/  ENDCOLLECTIVE ;  /* 0x000000000000791b */ /* 0x001ff40003800000 */
.L_x_3016:
[----:B------:R-:W-:Y:S05]  /*23ff0*/  BSYNC B1 ;  /* 0x0000000000017941 */ /* 0x000fea0003800000 */
.L_x_3015:
[----:B------:R-:W-:Y:S05]  /*24000*/  BRA `(.L_x_2781) ;  /* 0xffffff7400bc7947 */ /* 0x000fea000383ffff */
.L_x_2784:
[----:B0-----:R0:W1:Y:S02]  /*24010*/  SYNCS.PHASECHK.TRANS64.TRYWAIT P0, [R18+URZ+0x28820], R3 ;  /* 0x02882003120075a7 */ /* 0x001064000800017f */
[----:B-1----:R-:W-:Y:S05]  /*24020*/  @!P0 NANOSLEEP.SYNCS 0x989680 ;  /* 0x009896800000895d */ /* 0x002fea0003900000 */
[----:B------:R-:W1:Y:S02]  /*24030*/  @!P0 SYNCS.PHASECHK.TRANS64 P0, [R18+URZ+0x28820], R3 ;  /* 0x02882003120085a7 */ /* 0x000e64000800007f */
[----:B-1----:R-:W-:Y:S05]  /*24040*/  @!P0 BRA `(.L_x_2784) ;  /* 0xfffffffc00f08947 */ /* 0x002fea000383ffff */
[----:B------:R-:W-:Y:S05]  /*24050*/  BRA `(.L_x_3017) ;  /* 0xffffff7400cc7947 */ /* 0x000fea000383ffff */
.L_x_2788:
[----:B-1----:R1:W2:Y:S02]  /*24060*/  SYNCS.PHASECHK.TRANS64.TRYWAIT P0, [R5+URZ+0x288a0], R9 ;  /* 0x0288a009050075a7 */ /* 0x0022a4000800017f */
[----:B--2---:R-:W-:Y:S05]  /*24070*/  @!P0 NANOSLEEP.SYNCS 0x989680 ;  /* 0x009896800000895d */ /* 0x004fea0003900000 */
[----:B------:R-:W2:Y:S02]  /*24080*/  @!P0 SYNCS.PHASECHK.TRANS64 P0, [R5+URZ+0x288a0], R9 ;  /* 0x0288a009050085a7 */ /* 0x000ea4000800007f */
[----:B--2---:R-:W-:Y:S05]  /*24090*/  @!P0 BRA `(.L_x_2788) ;  /* 0xfffffffc00f08947 */ /* 0x004fea000383ffff */
[----:B------:R-:W-:Y:S05]  /*240a0*/  BRA `(.L_x_3018) ;  /* 0xffffff7400ec7947 */ /* 0x000fea000383ffff */
.L_x_2794:
[----:B0-----:R0:W2:Y:S02]  /*240b0*/  SYNCS.PHASECHK.TRANS64.TRYWAIT P0, [R5+URZ+0x288c0], R9 ;  /* 0x0288c009050075a7 */ /* 0x0010a4000800017f */
[----:B--2---:R-:W-:Y:S05]  /*240c0*/  @!P0 NANOSLEEP.SYNCS 0x989680 ;  /* 0x009896800000895d */ /* 0x004fea0003900000 */
[----:B------:R-:W2:Y:S02]  /*240d0*/  @!P0 SYNCS.PHASECHK.TRANS64 P0, [R5+URZ+0x288c0], R9 ;  /* 0x0288c009050085a7 */ /* 0x000ea4000800007f */
[----:B--2---:R-:W-:Y:S05]  /*240e0*/  @!P0 BRA `(.L_x_2794) ;  /* 0xfffffffc00f08947 */ /* 0x004fea000383ffff */
[----:B------:R-:W-:Y:S05]  /*240f0*/  BRA `(.L_x_3019) ;  /* 0xffffff7800b07947 */ /* 0x000fea000383ffff */
.L_x_2802:
[----:B0-----:R0:W1:Y:S02]  /*24100*/  SYNCS.PHASECHK.TRANS64.TRYWAIT P1, [R7+URZ+0x288a0], R6 ;  /* 0x0288a006070075a7 */ /* 0x001064000802017f */
[----:B-1----:R-:W-:Y:S05]  /*24110*/  @!P1 NANOSLEEP.SYNCS 0x989680 ;  /* 0x009896800000995d */ /* 0x002fea0003900000 */
[----:B------:R-:W1:Y:S02]  /*24120*/  @!P1 SYNCS.PHASECHK.TRANS64 P1, [R7+URZ+0x288a0], R6 ;  /* 0x0288a006070095a7 */ /* 0x000e64000802007f */
[----:B-1----:R-:W-:Y:S05]  /*24130*/  @!P1 BRA `(.L_x_2802) ;  /* 0xfffffffc00f09947 */ /* 0x002fea000383ffff */
[----:B------:R-:W-:Y:S05]  /*24140*/  BRA `(.L_x_3020) ;  /* 0xffffff7c00c47947 */ /* 0x000fea000383ffff */
.L_x_2808:
[----:B-1----:R1:W2:Y:S02]  /*24150*/  SYNCS.PHASECHK.TRANS64.TRYWAIT P1, [R7+URZ+0x288c0], R6 ;  /* 0x0288c006070075a7 */ /* 0x0022a4000802017f */
[----:B--2---:R-:W-:Y:S05]  /*24160*/  @!P1 NANOSLEEP.SYNCS 0x989680 ;  /* 0x009896800000995d */ /* 0x004fea0003900000 */
[----:B------:R-:W2:Y:S02]  /*24170*/  @!P1 SYNCS.PHASECHK.TRANS64 P1, [R7+URZ+0x288c0], R6 ;  /* 0x0288c006070095a7 */ /* 0x000ea4000802007f */
[----:B--2---:R-:W-:Y:S05]  /*24180*/  @!P1 BRA `(.L_x_2808) ;  /* 0xfffffffc00f09947 */ /* 0x004fea000383ffff */
[----:B------:R-:W-:Y:S05]  /*24190*/  BRA `(.L_x_3021) ;  /* 0xffffff8000807947 */ /* 0x000fea000383ffff */
.L_x_2824:
        /* <DEDUP_REMOVED lines=11> */
.L_x_3023:
[----:B------:R-:W-:Y:S05]  /*24250*/  BSYNC B0 ;  /* 0x0000000000007941 */ /* 0x000fea0003800000 */
.L_x_3022:
[----:B------:R-:W-:Y:S05]  /*24260*/  BRA `(.L_x_3024) ;  /* 0xffffff8c00b87947 */ /* 0x000fea000383ffff */
.L_x_2826:
[----:B------:R-:W-:Y:S01]  /*24270*/  BSSY B0, `(.L_x_3025) ;  /* 0x0000006000007945 */ /* 0x000fe20003800000 */
[----:B------:R-:W-:-:S07]  /*24280*/  IMAD.MOV.U32 R15, RZ, RZ, -0x1 ;  /* 0xffffffffff0f7424 */ /* 0x000fce00078e00ff */
[----:B0-----:R-:W-:Y:S05]  /*24290*/  WARPSYNC.COLLECTIVE R15, `(.L_x_3026) ;  /* 0x000000000f0c7348 */ /* 0x001fea0003c00000 */
[----:B------:R-:W-:Y:S02]  /*242a0*/  ELECT P6, UR62, PT ;  /* 0x00000000003e782f */ /* 0x000fe400038c0000 */
[----:B------:R-:W-:Y:S01]  /*242b0*/  MOV R14, UR62 ;  /* 0x0000003e000e7c02 */ /* 0x000fe20008000f00 */
[----:B0-----:R-:W-:Y:S10]  /*242c0*/  ENDCOLLECTIVE ;  /* 0x000000000000791b */ /* 0x001ff40003800000 */
.L_x_3026:
[----:B------:R-:W-:Y:S05]  /*242d0*/  BSYNC B0 ;  /* 0x0000000000007941 */ /* 0x000fea0003800000 */
.L_x_3025:
[----:B------:R-:W-:Y:S05]  /*242e0*/  BRA `(.L_x_3027) ;  /* 0xffffff8c00c47947 */ /* 0x000fea000383ffff */
.L_x_2828:
[----:B0-----:R0:W1:Y:S02]  /*242f0*/  SYNCS.PHASECHK.TRANS64.TRYWAIT P0, [R0+URZ+0x28840], R2 ;  /* 0x02884002000075a7 */ /* 0x001064000800017f */
[----:B-1----:R-:W-:Y:S05]  /*24300*/  @!P0 NANOSLEEP.SYNCS 0x989680 ;  /* 0x009896800000895d */ /* 0x002fea0003900000 */
[----:B------:R-:W1:Y:S02]  /*24310*/  @!P0 SYNCS.PHASECHK.TRANS64 P0, [R0+URZ+0x28840], R2 ;  /* 0x02884002000085a7 */ /* 0x000e64000800007f */
[----:B-1----:R-:W-:Y:S05]  /*24320*/  @!P0 BRA `(.L_x_2828) ;  /* 0xfffffffc00f08947 */ /* 0x002fea000383ffff */
[----:B------:R-:W-:Y:S05]  /*24330*/  BRA `(.L_x_3028) ;  /* 0xffffff9000247947 */ /* 0x000fea000383ffff */
.L_x_2832:
[----:B------:R-:W2:Y:S01]  /*24340*/  LDL.LU R11, [R1+0x50] ;  /* 0x00005000010b7983 */ /* 0x000ea20000300800 */
[----:B------:R-:W-:Y:S02]  /*24350*/  IMAD.MOV.U32 R13, RZ, RZ, R3 ;  /* 0x000000ffff0d7224 */ /* 0x000fe400078e0003 */
[----:B------:R-:W-:Y:S01]  /*24360*/  IMAD.MOV.U32 R12, RZ, RZ, RZ ;  /* 0x000000ffff0c7224 */ /* 0x000fe200078e00ff */
[----:B------:R-:W0:Y:S01]  /*24370*/  S2R R5, SR_TID.X ;  /* 0x0000000000057919 */ /* 0x000e220000002100 */
[----:B------:R-:W-:Y:S01]  /*24380*/  IMAD.MOV.U32 R15, RZ, RZ, -0x1 ;  /* 0xffffffffff0f7424 */ /* 0x000fe200078e00ff */
[----:B0-----:R-:W-:-:S04]  /*24390*/  LOP3.LUT R5, R5, 0x7f, RZ, 0xc0, !PT ;  /* 0x0000007f05057812 */ /* 0x001fc800078ec0ff */
        /* <DEDUP_REMOVED lines=9> */
.L_x_3029:
[----:B------:R-:W-:Y:S02]  /*24430*/  IMAD.MOV.U32 R13, RZ, RZ, R4 ;  /* 0x000000ffff0d7224 */ /* 0x000fe400078e0004 */
[----:B------:R-:W-:-:S07]  /*24440*/  IMAD.MOV.U32 R6, RZ, RZ, R14 ;  /* 0x000000ffff067224 */ /* 0x000fce00078e000e */
[----:B------:R-:W-:Y:S05]  /*24450*/  WARPSYNC.COLLECTIVE R15, `(.L_x_3030) ;  /* 0x000000000f087348 */ /* 0x000fea0003c00000 */
[----:B------:R0:W1:Y:S02]  /*24460*/  SHFL.IDX P6, R14, R13, R12, R11 ;  /* 0x0000000c0d0e7389 */ /* 0x00006400000c000b */
[----:B01----:R-:W-:Y:S01]  /*24470*/  ENDCOLLECTIVE ;  /* 0x000000000000791b */ /* 0x003fe20003800000 */
.L_x_3030:
[----:B------:R-:W-:Y:S02]  /*24480*/  IMAD.MOV.U32 R13, RZ, RZ, R3 ;  /* 0x000000ffff0d7224 */ /* 0x000fe400078e0003 */
[----:B------:R-:W-:Y:S02]  /*24490*/  IMAD.MOV.U32 R12, RZ, RZ, 0x1 ;  /* 0x00000001ff0c7424 */ /* 0x000fe400078e00ff */
[----:B------:R-:W-:-:S07]  /*244a0*/  IMAD.MOV.U32 R7, RZ, RZ, R14 ;  /* 0x000000ffff077224 */ /* 0x000fce00078e000e */
[----:B------:R-:W-:Y:S05]  /*244b0*/  WARPSYNC.COLLECTIVE R15, `(.L_x_3031) ;  /* 0x000000000f087348 */ /* 0x000fea0003c00000 */
[----:B------:R0:W1:Y:S02]  /*244c0*/  SHFL.IDX P6, R14, R13, R12, R11 ;  /* 0x0000000c0d0e7389 */ /* 0x00006400000c000b */
[----:B01----:R-:W-:Y:S01]  /*244d0*/  ENDCOLLECTIVE ;  /* 0x000000000000791b */ /* 0x003fe20003800000 */
.L_x_3031:
        /* <DEDUP_REMOVED lines=10> */
.L_x_3032:
        /* <DEDUP_REMOVED lines=12> */
.L_x_3033:
        /* <DEDUP_REMOVED lines=17> */
.L_x_3034:
[----:B------:R-:W-:Y:S02]  /*24750*/  IMAD.MOV.U32 R13, RZ, RZ, R3 ;  /* 0x000000ffff0d7224 */ /* 0x000fe400078e0003 */
[----:B------:R-:W-:Y:S02]  /*24760*/  IMAD.MOV.U32 R12, RZ, RZ, 0x3 ;  /* 0x00000003ff0c7424 */ /* 0x000fe400078e00ff */
[----:B------:R-:W-:-:S07]  /*24770*/  IMAD.MOV.U32 R5, RZ, RZ, R14 ;  /* 0x000000ffff057224 */ /* 0x000fce00078e000e */
[----:B------:R-:W-:Y:S05]  /*24780*/  WARPSYNC.COLLECTIVE R15, `(.L_x_3035) ;  /* 0x000000000f087348 */ /* 0x000fea0003c00000 */
[----:B------:R0:W1:Y:S02]  /*24790*/  SHFL.IDX P6, R14, R13, R12, R11 ;  /* 0x0000000c0d0e7389 */ /* 0x00006400000c000b */
[----:B01----:R-:W-:Y:S01]  /*247a0*/  ENDCOLLECTIVE ;  /* 0x000000000000791b */ /* 0x003fe20003800000 */
.L_x_3035:
        /* <DEDUP_REMOVED lines=16> */
.L_x_3036:
[----:B------:R-:W-:Y:S02]  /*248b0*/  IMAD.MOV.U32 R13, RZ, RZ, R3 ;  /* 0x000000ffff0d7224 */ /* 0x000fe400078e0003 */
[----:B------:R-:W-:Y:S02]  /*248c0*/  IMAD.MOV.U32 R12, RZ, RZ, 0x4 ;  /* 0x00000004ff0c7424 */ /* 0x000fe400078e00ff */
[----:B------:R-:W-:-:S07]  /*248d0*/  IMAD.MOV.U32 R5, RZ, RZ, R14 ;  /* 0x000000ffff057224 */ /* 0x000fce00078e000e */
[----:B------:R-:W-:Y:S05]  /*248e0*/  WARPSYNC.COLLECTIVE R15, `(.L_x_3037) ;  /* 0x000000000f087348 */ /* 0x000fea0003c00000 */
[----:B------:R0:W1:Y:S02]  /*248f0*/  SHFL.IDX P6, R14, R13, R12, R11 ;  /* 0x0000000c0d0e7389 */ /* 0x00006400000c000b */
[----:B01----:R-:W-:Y:S01]  /*24900*/  ENDCOLLECTIVE ;  /* 0x000000000000791b */ /* 0x003fe20003800000 */
.L_x_3037:
        /* <DEDUP_REMOVED lines=16> */
.L_x_3038:
[----:B------:R-:W-:Y:S02]  /*24a10*/  IMAD.MOV.U32 R13, RZ, RZ, R3 ;  /* 0x000000ffff0d7224 */ /* 0x000fe400078e0003 */
[----:B------:R-:W-:Y:S02]  /*24a20*/  IMAD.MOV.U32 R12, RZ, RZ, 0x5 ;  /* 0x00000005ff0c7424 */ /* 0x000fe400078e00ff */
[----:B------:R-:W-:-:S07]  /*24a30*/  IMAD.MOV.U32 R5, RZ, RZ, R14 ;  /* 0x000000ffff057224 */ /* 0x000fce00078e000e */
[----:B------:R-:W-:Y:S05]  /*24a40*/  WARPSYNC.COLLECTIVE R15, `(.L_x_3039) ;  /* 0x000000000f087348 */ /* 0x000fea0003c00000 */
[----:B------:R0:W1:Y:S02]  /*24a50*/  SHFL.IDX P6, R14, R13, R12, R11 ;  /* 0x0000000c0d0e7389 */ /* 0x00006400000c000b */
[----:B01----:R-:W-:Y:S01]  /*24a60*/  ENDCOLLECTIVE ;  /* 0x000000000000791b */ /* 0x003fe20003800000 */
.L_x_3039:
        /* <DEDUP_REMOVED lines=16> */
.L_x_3040:
[----:B------:R-:W-:Y:S02]  /*24b70*/  IMAD.MOV.U32 R13, RZ, RZ, R3 ;  /* 0x000000ffff0d7224 */ /* 0x000fe400078e0003 */
[----:B------:R-:W-:Y:S02]  /*24b80*/  IMAD.MOV.U32 R12, RZ, RZ, 0x6 ;  /* 0x00000006ff0c7424 */ /* 0x000fe400078e00ff */
[----:B------:R-:W-:-:S07]  /*24b90*/  IMAD.MOV.U32 R5, RZ, RZ, R14 ;  /* 0x000000ffff057224 */ /* 0x000fce00078e000e */
[----:B------:R-:W-:Y:S05]  /*24ba0*/  WARPSYNC.COLLECTIVE R15, `(.L_x_3041) ;  /* 0x000000000f087348 */ /* 0x000fea0003c00000 */
[----:B------:R0:W1:Y:S02]  /*24bb0*/  SHFL.IDX P6, R14, R13, R12, R11 ;  /* 0x0000000c0d0e7389 */ /* 0x00006400000c000b */
[----:B01----:R-:W-:Y:S01]  /*24bc0*/  ENDCOLLECTIVE ;  /* 0x000000000000791b */ /* 0x003fe20003800000 */
.L_x_3041:
        /* <DEDUP_REMOVED lines=14> */
.L_x_3042:
        /* <DEDUP_REMOVED lines=8> */
.L_x_3043:
        /* <DEDUP_REMOVED lines=14> */
.L_x_3044:
[----:B------:R-:W-:Y:S01]  /*24e10*/  IMAD.MOV.U32 R3, RZ, RZ, R14 ;  /* 0x000000ffff037224 */ /* 0x000fe200078e000e */
[----:B------:R-:W-:Y:S06]  /*24e20*/  BRA `(.L_x_3045) ;  /* 0xffffff9000d47947 */ /* 0x000fec000383ffff */
.L_x_2837:
[----:B---3--:R3:W4:Y:S02]  /*24e30*/  SYNCS.PHASECHK.TRANS64.TRYWAIT P0, [R18+URZ+0x28820], R0 ;  /* 0x02882000120075a7 */ /* 0x008724000800017f */
[----:B----4-:R-:W-:Y:S05]  /*24e40*/  @!P0 NANOSLEEP.SYNCS 0x989680 ;  /* 0x009896800000895d */ /* 0x010fea0003900000 */
[----:B------:R-:W4:Y:S02]  /*24e50*/  @!P0 SYNCS.PHASECHK.TRANS64 P0, [R18+URZ+0x28820], R0 ;  /* 0x02882000120085a7 */ /* 0x000f24000800007f */
[----:B----4-:R-:W-:Y:S05]  /*24e60*/  @!P0 BRA `(.L_x_2837) ;  /* 0xfffffffc00f08947 */ /* 0x010fea000383ffff */
[----:B------:R-:W-:Y:S05]  /*24e70*/  BRA `(.L_x_3046) ;  /* 0xffffff9400447947 */ /* 0x000fea000383ffff */
.L_x_2846:
[----:B-1----:R1:W2:Y:S02]  /*24e80*/  SYNCS.PHASECHK.TRANS64.TRYWAIT P0, [R3+URZ+0x28840], R2 ;  /* 0x02884002030075a7 */ /* 0x0022a4000800017f */
[----:B--2---:R-:W-:Y:S05]  /*24e90*/  @!P0 NANOSLEEP.SYNCS 0x989680 ;  /* 0x009896800000895d */ /* 0x004fea0003900000 */
[----:B------:R-:W2:Y:S02]  /*24ea0*/  @!P0 SYNCS.PHASECHK.TRANS64 P0, [R3+URZ+0x28840], R2 ;  /* 0x02884002030085a7 */ /* 0x000ea4000800007f */
[----:B--2---:R-:W-:Y:S05]  /*24eb0*/  @!P0 BRA `(.L_x_2846) ;  /* 0xfffffffc00f08947 */ /* 0x004fea000383ffff */
[----:B------:R-:W-:Y:S05]  /*24ec0*/  BRA `(.L_x_3047) ;  /* 0xffffff9800207947 */ /* 0x000fea000383ffff */
.L_x_2852:
[----:B0-----:R0:W1:Y:S02]  /*24ed0*/  SYNCS.PHASECHK.TRANS64.TRYWAIT P0, [R3+URZ+0x60], R2 ;  /* 0x00006002030075a7 */ /* 0x001064000800017f */
[----:B-1----:R-:W-:Y:S05]  /*24ee0*/  @!P0 NANOSLEEP.SYNCS 0x989680 ;  /* 0x009896800000895d */ /* 0x002fea0003900000 */
[----:B------:R-:W1:Y:S02]  /*24ef0*/  @!P0 SYNCS.PHASECHK.TRANS64 P0, [R3+URZ+0x60], R2 ;  /* 0x00006002030085a7 */ /* 0x000e64000800007f */
[----:B-1----:R-:W-:Y:S05]  /*24f00*/  @!P0 BRA `(.L_x_2852) ;  /* 0xfffffffc00f08947 */ /* 0x002fea000383ffff */
[----:B------:R-:W-:Y:S05]  /*24f10*/  BRA `(.L_x_3048) ;  /* 0xffffff9800f47947 */ /* 0x000fea000383ffff */
.L_x_2861:
[----:B-1----:R1:W2:Y:S02]  /*24f20*/  SYNCS.PHASECHK.TRANS64.TRYWAIT P0, [R3+URZ+0x28840], R2 ;  /* 0x02884002030075a7 */ /* 0x0022a4000800017f */
[----:B--2---:R-:W-:Y:S05]  /*24f30*/  @!P0 NANOSLEEP.SYNCS 0x989680 ;  /* 0x009896800000895d */ /* 0x004fea0003900000 */
[----:B------:R-:W2:Y:S02]  /*24f40*/  @!P0 SYNCS.PHASECHK.TRANS64 P0, [R3+URZ+0x28840], R2 ;  /* 0x02884002030085a7 */ /* 0x000ea4000800007f */
[----:B--2---:R-:W-:Y:S05]  /*24f50*/  @!P0 BRA `(.L_x_2861) ;  /* 0xfffffffc00f08947 */ /* 0x004fea000383ffff */
[----:B------:R-:W-:Y:S05]  /*24f60*/  BRA `(.L_x_3049) ;  /* 0xffffffa000847947 */ /* 0x000fea000383ffff */
.L_x_2867:
[----:B0-----:R0:W1:Y:S02]  /*24f70*/  SYNCS.PHASECHK.TRANS64.TRYWAIT P0, [R2+URZ+0x60], R3 ;  /* 0x00006003020075a7 */ /* 0x001064000800017f */
[----:B-1----:R-:W-:Y:S05]  /*24f80*/  @!P0 NANOSLEEP.SYNCS 0x989680 ;  /* 0x009896800000895d */ /* 0x002fea0003900000 */
[----:B------:R-:W1:Y:S02]  /*24f90*/  @!P0 SYNCS.PHASECHK.TRANS64 P0, [R2+URZ+0x60], R3 ;  /* 0x00006003020085a7 */ /* 0x000e64000800007f */
[----:B-1----:R-:W-:Y:S05]  /*24fa0*/  @!P0 BRA `(.L_x_2867) ;  /* 0xfffffffc00f08947 */ /* 0x002fea000383ffff */
[----:B------:R-:W-:Y:S05]  /*24fb0*/  BRA `(.L_x_3050) ;  /* 0xffffffa400587947 */ /* 0x000fea000383ffff */
.L_x_2876:
[----:B--2---:R2:W3:Y:S02]  /*24fc0*/  SYNCS.PHASECHK.TRANS64.TRYWAIT P0, [R2+URZ+0x28840], R3 ;  /* 0x02884003020075a7 */ /* 0x0044e4000800017f */
[----:B---3--:R-:W-:Y:S05]  /*24fd0*/  @!P0 NANOSLEEP.SYNCS 0x989680 ;  /* 0x009896800000895d */ /* 0x008fea0003900000 */
[----:B------:R-:W3:Y:S02]  /*24fe0*/  @!P0 SYNCS.PHASECHK.TRANS64 P0, [R2+URZ+0x28840], R3 ;  /* 0x02884003020085a7 */ /* 0x000ee4000800007f */
[----:B---3--:R-:W-:Y:S05]  /*24ff0*/  @!P0 BRA `(.L_x_2876) ;  /* 0xfffffffc00f08947 */ /* 0x008fea000383ffff */
[----:B------:R-:W-:Y:S05]  /*25000*/  BRA `(.L_x_3051) ;  /* 0xffffffa800b87947 */ /* 0x000fea000383ffff */
.L_x_2882:
[----:B0-----:R0:W1:Y:S02]  /*25010*/  SYNCS.PHASECHK.TRANS64.TRYWAIT P0, [R2+URZ+0x60], R5 ;  /* 0x00006005020075a7 */ /* 0x001064000800017f */
[----:B-1----:R-:W-:Y:S05]  /*25020*/  @!P0 NANOSLEEP.SYNCS 0x989680 ;  /* 0x009896800000895d */ /* 0x002fea0003900000 */
[----:B------:R-:W1:Y:S02]  /*25030*/  @!P0 SYNCS.PHASECHK.TRANS64 P0, [R2+URZ+0x60], R5 ;  /* 0x00006005020085a7 */ /* 0x000e64000800007f */
[----:B-1----:R-:W-:Y:S05]  /*25040*/  @!P0 BRA `(.L_x_2882) ;  /* 0xfffffffc00f08947 */ /* 0x002fea000383ffff */
[----:B------:R-:W-:Y:S05]  /*25050*/  BRA `(.L_x_3052) ;  /* 0xffffffac008c7947 */ /* 0x000fea000383ffff */
.L_x_2893:
[----:B--2---:R2:W3:Y:S02]  /*25060*/  SYNCS.PHASECHK.TRANS64.TRYWAIT P0, [R0+URZ+0x28860], R2 ;  /* 0x02886002000075a7 */ /* 0x0044e4000800017f */
[----:B---3--:R-:W-:Y:S05]  /*25070*/  @!P0 NANOSLEEP.SYNCS 0x989680 ;  /* 0x009896800000895d */ /* 0x008fea0003900000 */
[----:B------:R-:W3:Y:S02]  /*25080*/  @!P0 SYNCS.PHASECHK.TRANS64 P0, [R0+URZ+0x28860], R2 ;  /* 0x02886002000085a7 */ /* 0x000ee4000800007f */
[----:B---3--:R-:W-:Y:S05]  /*25090*/  @!P0 BRA `(.L_x_2893) ;  /* 0xfffffffc00f08947 */ /* 0x008fea000383ffff */
[----:B------:R-:W-:Y:S05]  /*250a0*/  BRA `(.L_x_3053) ;  /* 0xffffffb000d87947 */ /* 0x000fea000383ffff */
.L_x_2900:
[----:B------:R-:W3:Y:S01]  /*250b0*/  LDL R0, [R1] ;  /* 0x0000000001007983 */ /* 0x000ee20000100800 */
[----:B------:R-:W-:Y:S01]  /*250c0*/  BSSY B0, `(.L_x_3054) ;  /* 0x0000008000007945 */ /* 0x000fe20003800000 */
[----:B------:R-:W-:Y:S02]  /*250d0*/  IMAD.MOV.U32 R12, RZ, RZ, RZ ;  /* 0x000000ffff0c7224 */ /* 0x000fe400078e00ff */
[----:B------:R-:W-:Y:S02]  /*250e0*/  IMAD.MOV.U32 R11, RZ, RZ, 0x1f ;  /* 0x0000001fff0b7424 */ /* 0x000fe400078e00ff */
[----:B------:R-:W-:Y:S02]  /*250f0*/  IMAD.MOV.U32 R15, RZ, RZ, -0x1 ;  /* 0xffffffffff0f7424 */ /* 0x000fe400078e00ff */
[----:B---3--:R-:W-:-:S07]  /*25100*/  IMAD.MOV.U32 R13, RZ, RZ, R0 ;  /* 0x000000ffff0d7224 */ /* 0x008fce00078e0000 */
[----:B012---:R-:W-:Y:S05]  /*25110*/  WARPSYNC.COLLECTIVE R15, `(.L_x_3055) ;  /* 0x000000000f087348 */ /* 0x007fea0003c00000 */
[----:B------:R3:W4:Y:S02]  /*25120*/  SHFL.IDX P6, R14, R13, R12, R11 ;  /* 0x0000000c0d0e7389 */ /* 0x00072400000c000b */
[----:B01234-:R-:W-:Y:S01]  /*25130*/  ENDCOLLECTIVE ;  /* 0x000000000000791b */ /* 0x01ffe20003800000 */
.L_x_3055:
[----:B------:R-:W-:Y:S05]  /*25140*/  BSYNC B0 ;  /* 0x0000000000007941 */ /* 0x000fea0003800000 */
.L_x_3054:
        /* <DEDUP_REMOVED lines=9> */
.L_x_3056:
        /* <DEDUP_REMOVED lines=26> */
.L_x_3057:
        /* <DEDUP_REMOVED lines=8> */
.L_x_3058:
        /* <DEDUP_REMOVED lines=8> */
.L_x_3059:
        /* <DEDUP_REMOVED lines=8> */
.L_x_3060:
        /* <DEDUP_REMOVED lines=8> */
.L_x_3061:
        /* <DEDUP_REMOVED lines=9> */
.L_x_3062:
[----:B------:R-:W-:Y:S01]  /*25610*/  IMAD.MOV.U32 R9, RZ, RZ, R14 ;  /* 0x000000ffff097224 */ /* 0x000fe200078e000e */
[----:B------:R-:W-:Y:S06]  /*25620*/  BRA `(.L_x_3063) ;  /* 0xffffffb4004c7947 */ /* 0x000fec000383ffff */
.L_x_2903:
        /* <DEDUP_REMOVED lines=8> */
.L_x_3065:
[----:B------:R-:W-:Y:S05]  /*256b0*/  BSYNC B0 ;  /* 0x0000000000007941 */ /* 0x000fea0003800000 */
.L_x_3064:
        /* <DEDUP_REMOVED lines=10> */
.L_x_3066:
        /* <DEDUP_REMOVED lines=8> */
.L_x_3067:
        /* <DEDUP_REMOVED lines=8> */
.L_x_3068:
        /* <DEDUP_REMOVED lines=8> */
.L_x_3069:
        /* <DEDUP_REMOVED lines=9> */
.L_x_3070:
[----:B------:R-:W-:Y:S01]  /*25970*/  IMAD.MOV.U32 R9, RZ, RZ, R14 ;  /* 0x000000ffff097224 */ /* 0x000fe200078e000e */
[----:B------:R-:W-:Y:S06]  /*25980*/  BRA `(.L_x_3071) ;  /* 0xffffffb400207947 */ /* 0x000fec000383ffff */
.L_x_2905:
[----:B------:R-:W-:Y:S01]  /*25990*/  BSSY B0, `(.L_x_3072) ;  /* 0x0000006000007945 */ /* 0x000fe20003800000 */
[----:B------:R-:W-:Y:S01]  /*259a0*/  PLOP3.LUT P6, PT, P6, PT, PT, 0x8, 0x0 ;  /* 0x000000000000781c */ /* 0x000fe200037ce170 */
[----:B------:R-:W-:-:S12]  /*259b0*/  IMAD.MOV.U32 R15, RZ, RZ, -0x1 ;  /* 0xffffffffff0f7424 */ /* 0x000fd800078e00ff */
[----:B0-----:R-:W-:Y:S05]  /*259c0*/  WARPSYNC.COLLECTIVE R15, `(.L_x_3073) ;  /* 0x000000000f087348 */ /* 0x001fea0003c00000 */
[----:B------:R-:W-:Y:S01]  /*259d0*/  VOTE.ANY R14, PT, P6 ;  /* 0x00000000000e7806 */ /* 0x000fe200030e0100 */
[----:B0-----:R-:W-:Y:S06]  /*259e0*/  ENDCOLLECTIVE ;  /* 0x000000000000791b */ /* 0x001fec0003800000 */
.L_x_3073:
[----:B------:R-:W-:Y:S05]  /*259f0*/  BSYNC B0 ;  /* 0x0000000000007941 */ /* 0x000fea0003800000 */
.L_x_3072:
        /* <DEDUP_REMOVED lines=10> */
.L_x_3074:
[----:B------:R-:W-:Y:S02]  /*25aa0*/  IMAD.MOV.U32 R13, RZ, RZ, R6 ;  /* 0x000000ffff0d7224 */ /* 0x000fe400078e0006 */
[----:B------:R-:W-:-:S07]  /*25ab0*/  IMAD.MOV.U32 R4, RZ, RZ, R14 ;  /* 0x000000ffff047224 */ /* 0x000fce00078e000e */
[----:B------:R-:W-:Y:S05]  /*25ac0*/  WARPSYNC.COLLECTIVE R15, `(.L_x_3075) ;  /* 0x000000000f087348 */ /* 0x000fea0003c00000 */
[----:B------:R0:W1:Y:S02]  /*25ad0*/  SHFL.IDX P6, R14, R13, R12, R11 ;  /* 0x0000000c0d0e7389 */ /* 0x00006400000c000b */
[----:B01----:R-:W-:Y:S01]  /*25ae0*/  ENDCOLLECTIVE ;  /* 0x000000000000791b */ /* 0x003fe20003800000 */
.L_x_3075:
[----:B------:R-:W-:Y:S02]  /*25af0*/  IMAD.MOV.U32 R6, RZ, RZ, R14 ;  /* 0x000000ffff067224 */ /* 0x000fe400078e000e */
[----:B------:R-:W-:-:S05]  /*25b00*/  IMAD.IADD R10, R3, 0x1, R10 ;  /* 0x00000001030a7824 */ /* 0x000fca00078e020a */
[----:B------:R2:W-:Y:S01]  /*25b10*/  STL [R1+0xc], R10 ;  /* 0x00000c0a01007387 */ /* 0x0005e20000100800 */
[----:B------:R-:W-:Y:S05]  /*25b20*/  BRA `(.L_x_3076) ;  /* 0xffffffb400007947 */ /* 0x000fea000383ffff */
.L_x_2907:
        /* <DEDUP_REMOVED lines=8> */
.L_x_3078:
[----:B------:R-:W-:Y:S05]  /*25bb0*/  BSYNC B0 ;  /* 0x0000000000007941 */ /* 0x000fea0003800000 */
.L_x_3077:
[----:B------:R-:W-:Y:S01]  /*25bc0*/  IMAD.MOV.U32 R3, RZ, RZ, R14 ;  /* 0x000000ffff037224 */ /* 0x000fe200078e000e */
[----:B------:R-:W-:Y:S06]  /*25bd0*/  BRA `(.L_x_3079) ;  /* 0xffffffb000ec7947 */ /* 0x000fec000383ffff */
.L_x_2913:
[----:B0-----:R0:W1:Y:S02]  /*25be0*/  SYNCS.PHASECHK.TRANS64.TRYWAIT P0, [R0+URZ+0x28820], R3 ;  /* 0x02882003000075a7 */ /* 0x001064000800017f */
[----:B-1----:R-:W-:Y:S05]  /*25bf0*/  @!P0 NANOSLEEP.SYNCS 0x989680 ;  /* 0x009896800000895d */ /* 0x002fea0003900000 */
[----:B------:R-:W1:Y:S02]  /*25c00*/  @!P0 SYNCS.PHASECHK.TRANS64 P0, [R0+URZ+0x28820], R3 ;  /* 0x02882003000085a7 */ /* 0x000e64000800007f */
[----:B-1----:R-:W-:Y:S05]  /*25c10*/  @!P0 BRA `(.L_x_2913) ;  /* 0xfffffffc00f08947 */ /* 0x002fea000383ffff */
[----:B------:R-:W-:Y:S05]  /*25c20*/  BRA `(.L_x_3080) ;  /* 0xffffffbc008c7947 */ /* 0x000fea000383ffff */
.L_x_2914:
        /* <DEDUP_REMOVED lines=11> */
.L_x_3082:
[----:B------:R-:W-:Y:S05]  /*25ce0*/  BSYNC B0 ;  /* 0x0000000000007941 */ /* 0x000fea0003800000 */
.L_x_3081:
[----:B------:R-:W-:Y:S05]  /*25cf0*/  BRA `(.L_x_3083) ;  /* 0xffffffbc00747947 */ /* 0x000fea000383ffff */
.L_x_2915:
[----:B------:R-:W-:Y:S01]  /*25d00*/  BSSY B0, `(.L_x_3084) ;  /* 0x0000006000007945 */ /* 0x000fe20003800000 */
[----:B------:R-:W-:-:S07]  /*25d10*/  IMAD.MOV.U32 R15, RZ, RZ, -0x1 ;  /* 0xffffffffff0f7424 */ /* 0x000fce00078e00ff */
[----:B01----:R-:W-:Y:S05]  /*25d20*/  WARPSYNC.COLLECTIVE R15, `(.L_x_3085) ;  /* 0x000000000f0c7348 */ /* 0x003fea0003c00000 */
[----:B------:R-:W-:Y:S02]  /*25d30*/  ELECT P6, UR62, PT ;  /* 0x00000000003e782f */ /* 0x000fe400038c0000 */
[----:B------:R-:W-:Y:S01]  /*25d40*/  MOV R14, UR62 ;  /* 0x0000003e000e7c02 */ /* 0x000fe20008000f00 */
[----:B01----:R-:W-:Y:S10]  /*25d50*/  ENDCOLLECTIVE ;  /* 0x000000000000791b */ /* 0x003ff40003800000 */
.L_x_3085:
[----:B------:R-:W-:Y:S05]  /*25d60*/  BSYNC B0 ;  /* 0x0000000000007941 */ /* 0x000fea0003800000 */
.L_x_3084:
[----:B------:R-:W-:Y:S05]  /*25d70*/  BRA `(.L_x_3086) ;  /* 0xffffffbc00687947 */ /* 0x000fea000383ffff */
.L_x_2917:
[----:B0-----:R0:W1:Y:S02]  /*25d80*/  SYNCS.PHASECHK.TRANS64.TRYWAIT P0, [R6+URZ], R5 ;  /* 0x00000005060075a7 */ /* 0x001064000800017f */
[----:B-1----:R-:W-:Y:S05]  /*25d90*/  @!P0 NANOSLEEP.SYNCS 0x989680 ;  /* 0x009896800000895d */ /* 0x002fea0003900000 */
[----:B------:R-:W1:Y:S02]  /*25da0*/  @!P0 SYNCS.PHASECHK.TRANS64 P0, [R6+URZ], R5 ;  /* 0x00000005060085a7 */ /* 0x000e64000800007f */
[----:B-1----:R-:W-:Y:S05]  /*25db0*/  @!P0 BRA `(.L_x_2917) ;  /* 0xfffffffc00f08947 */ /* 0x002fea000383ffff */
[----:B------:R-:W-:Y:S05]  /*25dc0*/  BRA `(.L_x_3087) ;  /* 0xffffffbc00a07947 */ /* 0x000fea000383ffff */
.L_x_2918:
[----:B-1----:R1:W2:Y:S02]  /*25dd0*/  SYNCS.PHASECHK.TRANS64.TRYWAIT P0, [R7+URZ], R2 ;  /* 0x00000002070075a7 */ /* 0x0022a4000800017f */
[----:B--2---:R-:W-:Y:S05]  /*25de0*/  @!P0 NANOSLEEP.SYNCS 0x989680 ;  /* 0x009896800000895d */ /* 0x004fea0003900000 */
[----:B------:R-:W2:Y:S02]  /*25df0*/  @!P0 SYNCS.PHASECHK.TRANS64 P0, [R7+URZ], R2 ;  /* 0x00000002070085a7 */ /* 0x000ea4000800007f */
[----:B--2---:R-:W-:Y:S05]  /*25e00*/  @!P0 BRA `(.L_x_2918) ;  /* 0xfffffffc00f08947 */ /* 0x004fea000383ffff */
[----:B------:R-:W-:Y:S05]  /*25e10*/  BRA `(.L_x_3088) ;  /* 0xffffffbc00947947 */ /* 0x000fea000383ffff */
.L_x_2920:
[----:B--2---:R2:W3:Y:S02]  /*25e20*/  SYNCS.PHASECHK.TRANS64.TRYWAIT P0, [R4+URZ], R5 ;  /* 0x00000005040075a7 */ /* 0x0044e4000800017f */
[----:B---3--:R-:W-:Y:S05]  /*25e30*/  @!P0 NANOSLEEP.SYNCS 0x989680 ;  /* 0x009896800000895d */ /* 0x008fea0003900000 */
[----:B------:R-:W3:Y:S02]  /*25e40*/  @!P0 SYNCS.PHASECHK.TRANS64 P0, [R4+URZ], R5 ;  /* 0x00000005040085a7 */ /* 0x000ee4000800007f */
[----:B---3--:R-:W-:Y:S05]  /*25e50*/  @!P0 BRA `(.L_x_2920) ;  /* 0xfffffffc00f08947 */ /* 0x008fea000383ffff */
[----:B------:R-:W-:Y:S05]  /*25e60*/  BRA `(.L_x_3089) ;  /* 0xffffffbc00987947 */ /* 0x000fea000383ffff */
.L_x_3090:
        /* <DEDUP_REMOVED lines=9> */
.L_x_3099:


//--------------------- .nv.global.init           --------------------------
	.section	.nv.global.init,"aw",@progbits
.nv.global.init:
	.type		$str$20,@object
	.size		$str$20,($str$21 - $str$20)
$str$20:
        /*0000*/ 	.byte	0x28, 0x61, 0x64, 0x64, 0x72, 0x65, 0x73, 0x73, 0x20, 0x26, 0x20, 0x6d, 0x61, 0x73, 0x6b, 0x29
        /*0010*/ 	.byte	0x20, 0x3d, 0x3d, 0x20, 0x30, 0x00
	.type		$str$21,@object
	.size		$str$21,(__unnamed_4 - $str$21)
$str$21:
        /*0016*/ 	.byte	0x2f, 0x74, 0x6d, 0x70, 0x2f, 0x6f, 0x73, 0x73, 0x5f, 0x6b, 0x65, 0x72, 0x6e, 0x65, 0x6c, 0x73
        /*0026*/ 	.byte	0x5f, 0x73, 0x72, 0x63, 0x2f, 0x66, 0x6c, 0x61, 0x73, 0x68, 0x5f, 0x61, 0x74, 0x74, 0x65, 0x6e
        /*0036*/ 	.byte	0x74, 0x69, 0x6f, 0x6e, 0x2f, 0x63, 0x73, 0x72, 0x63, 0x2f, 0x63, 0x75, 0x74, 0x6c, 0x61, 0x73
        /*0046*/ 	.byte	0x73, 0x2f, 0x69, 0x6e, 0x63, 0x6c, 0x75, 0x64, 0x65, 0x2f, 0x63, 0x75, 0x74, 0x65, 0x2f, 0x70
        /*0056*/ 	.byte	0x6f, 0x69, 0x6e, 0x74, 0x65, 0x72, 0x5f, 0x66, 0x6c, 0x61, 0x67, 0x67, 0x65, 0x64, 0x2e, 0x68
        /*0066*/ 	.byte	0x70, 0x70, 0x00
	.type		__unnamed_4,@object
	.size		__unnamed_4,(__unnamed_8 - __unnamed_4)
__unnamed_4:
        /* <DEDUP_REMOVED lines=25> */
	.type		__unnamed_8,@object
	.size		__unnamed_8,(__unnamed_3 - __unnamed_8)
__unnamed_8:
        /* <DEDUP_REMOVED lines=24> */
        /*036d*/ 	.byte	0x3e, 0x20, 0x26, 0x5d, 0x00
	.type		__unnamed_3,@object
	.size		__unnamed_3,(__unnamed_2 - __unnamed_3)
__unnamed_3:
        /* <DEDUP_REMOVED lines=29> */
	.type		__unnamed_2,@object
	.size		__unnamed_2,(__unnamed_7 - __unnamed_2)
__unnamed_2:
        /* <DEDUP_REMOVED lines=29> */
	.type		__unnamed_7,@object
	.size		__unnamed_7,(__unnamed_6 - __unnamed_7)
__unnamed_7:
        /* <DEDUP_REMOVED lines=29> */
        /*08e2*/ 	.byte	0x00
	.type		__unnamed_6,@object
	.size		__unnamed_6,(__unnamed_1 - __unnamed_6)
__unnamed_6:
        /* <DEDUP_REMOVED lines=30> */
	.type		__unnamed_1,@object
	.size		__unnamed_1,(__unnamed_5 - __unnamed_1)
__unnamed_1:
        /* <DEDUP_REMOVED lines=29> */
        /*0c84*/ 	.byte	0x5d, 0x00
	.type		__unnamed_5,@object
	.size		__unnamed_5,(.L_4 - __unnamed_5)
__unnamed_5:
        /* <DEDUP_REMOVED lines=29> */
        /*0e56*/ 	.byte	0x26, 0x5d, 0x00
.L_4:


//--------------------- .nv.shared._ZN7cutlass13device_kernelIN5flash11enable_sm90INS1_16FlashAttnFwdSm90INS1_25CollectiveMainloopFwdSm90ILi2EN4cute5tupleIJNS5_1CILi1EEES8_S8_EEENS6_IJNS7_ILi128EEENS7_ILi176EEESA_EEELi128ENS_10bfloat16_tEfNS_4arch4Sm90ELb0ELb0ELb0ELb0ELb0ELb0ELb0ELb1ELb1ELb1ELb1ELb0EEENS1_21CollectiveEpilogueFwdINS6_IJSA_SA_SB_EEES9_SD_SF_Li256ELb0ELb1ELb1ELb0EEENS1_19SingleTileSchedulerILb0ELb1ELb1ELi128EEEEEEEEEvNT_6ParamsE --------------------------
	.section	.nv.shared._ZN7cutlass13device_kernelIN5flash11enable_sm90INS1_16FlashAttnFwdSm90INS1_25CollectiveMainloopFwdSm90ILi2EN4cute5tupleIJNS5_1CILi1EEES8_S8_EEENS6_IJNS7_ILi128EEENS7_ILi176EEESA_EEELi128ENS_10bfloat16_tEfNS_4arch4Sm90ELb0ELb0ELb0ELb0ELb0ELb0ELb0ELb1ELb1ELb1ELb1ELb0EEENS1_21CollectiveEpilogueFwdINS6_IJSA_SA_SB_EEES9_SD_SF_Li256ELb0ELb1ELb1ELb0EEENS1_19SingleTileSchedulerILb0ELb1ELb1ELi128EEEEEEEEEvNT_6ParamsE,"aw",@nobits
	.sectionflags	@""
	.align	16
	.zero		1024


//--------------------- .nv.shared.reserved.0     --------------------------
	.section	.nv.shared.reserved.0,"aw",@nobits
	.weak		__nv_reservedSMEM_offset_0_alias
	.size		__nv_reservedSMEM_offset_0_alias, 0, 0
	.other		__nv_reservedSMEM_offset_0_alias,@"STO_CUDA_RESERVED_SHARED STV_DEFAULT"
__nv_reservedSMEM_offset_0_alias:
	.zero		0


//--------------------- .nv.global                --------------------------
	.section	.nv.global,"aw",@nobits
.nv.global:
	.type		_ZN72_INTERNAL_314d165b_36_flash_fwd_hdim128_bf16_split_sm90_cu_cf07d2ef_33394cute1_E,@object
	.size		_ZN72_INTERNAL_314d165b_36_flash_fwd_hdim128_bf16_split_sm90_cu_cf07d2ef_33394cute1_E,(_ZN72_INTERNAL_314d165b_36_flash_fwd_hdim128_bf16_split_sm90_cu_cf07d2ef_33394cuda3std3__45__cpo6cbeginE - _ZN72_INTERNAL_314d165b_36_flash_fwd_hdim128_bf16_split_sm90_cu_cf07d2ef_33394cute1_E)
_ZN72_INTERNAL_314d165b_36_flash_fwd_hdim128_bf16_split_sm90_cu_cf07d2ef_33394cute1_E:
	.zero		1
	.type		_ZN72_INTERNAL_314d165b_36_flash_fwd_hdim128_bf16_split_sm90_cu_cf07d2ef_33394cuda3std3__45__cpo6cbeginE,@object
	.size		_ZN72_INTERNAL_314d165b_36_flash_fwd_hdim128_bf16_split_sm90_cu_cf07d2ef_33394cuda3std3__45__cpo6cbeginE,(_ZN72_INTERNAL_314d165b_36_flash_fwd_hdim128_bf16_split_sm90_cu_cf07d2ef_33394cuda3std3__48in_placeE - _ZN72_INTERNAL_314d165b_36_flash_fwd_hdim128_bf16_split_sm90_cu_cf07d2ef_33394cuda3std3__45__cpo6cbeginE)
_ZN72_INTERNAL_314d165b_36_flash_fwd_hdim128_bf16_split_sm90_cu_cf07d2ef_33394cuda3std3__45__cpo6cbeginE:
	.zero		1
	.type		_ZN72_INTERNAL_314d165b_36_flash_fwd_hdim128_bf16_split_sm90_cu_cf07d2ef_33394cuda3std3__48in_placeE,@object
	.size		_ZN72_INTERNAL_314d165b_36_flash_fwd_hdim128_bf16_split_sm90_cu_cf07d2ef_33394cuda3std3__48in_placeE,(_ZN72_INTERNAL_314d165b_36_flash_fwd_hdim128_bf16_split_sm90_cu_cf07d2ef_33394cuda3std6ranges3__45__cpo9iter_moveE - _ZN72_INTERNAL_314d165b_36_flash_fwd_hdim128_bf16_split_sm90_cu_cf07d2ef_33394cuda3std3__48in_placeE)
_ZN72_INTERNAL_314d165b_36_flash_fwd_hdim128_bf16_split_sm90_cu_cf07d2ef_33394cuda3std3__48in_placeE:
	.zero		1
	.type		_ZN72_INTERNAL_314d165b_36_flash_fwd_hdim128_bf16_split_sm90_cu_cf07d2ef_33394cuda3std6ranges3__45__cpo9iter_moveE,@object
	.size		_ZN72_INTERNAL_314d165b_36_flash_fwd_hdim128_bf16_split_sm90_cu_cf07d2ef_33394cuda3std6ranges3__45__cpo9iter_moveE,(_ZN72_INTERNAL_314d165b_36_flash_fwd_hdim128_bf16_split_sm90_cu_cf07d2ef_33394cuda3std3__45__cpo5beginE - _ZN72_INTERNAL_314d165b_36_flash_fwd_hdim128_bf16_split_sm90_cu_cf07d2ef_33394cuda3std6ranges3__45__cpo9iter_moveE)
_ZN72_INTERNAL_314d165b_36_flash_fwd_hdim128_bf16_split_sm90_cu_cf07d2ef_33394cuda3std6ranges3__45__cpo9iter_moveE:
	.zero		1
	.type		_ZN72_INTERNAL_314d165b_36_flash_fwd_hdim128_bf16_split_sm90_cu_cf07d2ef_33394cuda3std3__45__cpo5beginE,@object
	.size		_ZN72_INTERNAL_314d165b_36_flash_fwd_hdim128_bf16_split_sm90_cu_cf07d2ef_33394cuda3std3__45__cpo5beginE,(_ZN72_INTERNAL_314d165b_36_flash_fwd_hdim128_bf16_split_sm90_cu_cf07d2ef_33394cuda3std3__474_GLOBAL__N__314d165b_36_flash_fwd_hdim128_bf16_split_sm90_cu_cf07d2ef_33396ignoreE - _ZN72_INTERNAL_314d165b_36_flash_fwd_hdim128_bf16_split_sm90_cu_cf07d2ef_33394cuda3std3__45__cpo5beginE)
_ZN72_INTERNAL_314d165b_36_flash_fwd_hdim128_bf16_split_sm90_cu_cf07d2ef_33394cuda3std3__45__cpo5beginE:
	.zero		1
	.type		_ZN72_INTERNAL_314d165b_36_flash_fwd_hdim128_bf16_split_sm90_cu_cf07d2ef_33394cuda3std3__474_GLOBAL__N__314d165b_36_flash_fwd_hdim128_bf16_split_sm90_cu_cf07d2ef_33396ignoreE,@object
	.size		_ZN72_INTERNAL_314d165b_36_flash_fwd_hdim128_bf16_split_sm90_cu_cf07d2ef_33394cuda3std3__474_GLOBAL__N__314d165b_36_flash_fwd_hdim128_bf16_split_sm90_cu_cf07d2ef_33396ignoreE,(_ZN72_INTERNAL_314d165b_36_flash_fwd_hdim128_bf16_split_sm90_cu_cf07d2ef_33394cute7productE - _ZN72_INTERNAL_314d165b_36_flash_fwd_hdim128_bf16_split_sm90_cu_cf07d2ef_33394cuda3std3__474_GLOBAL__N__314d165b_36_flash_fwd_hdim128_bf16_split_sm90_cu_cf07d2ef_33396ignoreE)
_ZN72_INTERNAL_314d165b_36_flash_fwd_hdim128_bf16_split_sm90_cu_cf07d2ef_33394cuda3std3__474_GLOBAL__N__314d165b_36_flash_fwd_hdim128_bf16_split_sm90_cu_cf07d2ef_33396ignoreE:
	.zero		1
	.type		_ZN72_INTERNAL_314d165b_36_flash_fwd_hdim128_bf16_split_sm90_cu_cf07d2ef_33394cute7productE,@object
	.size		_ZN72_INTERNAL_314d165b_36_flash_fwd_hdim128_bf16_split_sm90_cu_cf07d2ef_33394cute7productE,(_ZN72_INTERNAL_314d165b_36_flash_fwd_hdim128_bf16_split_sm90_cu_cf07d2ef_33394cuda3std3__45__cpo3endE - _ZN72_INTERNAL_314d165b_36_flash_fwd_hdim128_bf16_split_sm90_cu_cf07d2ef_33394cute7productE)
_ZN72_INTERNAL_314d165b_36_flash_fwd_hdim128_bf16_split_sm90_cu_cf07d2ef_33394cute7productE:
	.zero		1
	.type		_ZN72_INTERNAL_314d165b_36_flash_fwd_hdim128_bf16_split_sm90_cu_cf07d2ef_33394cuda3std3__45__cpo3endE,@object
	.size		_ZN72_INTERNAL_314d165b_36_flash_fwd_hdim128_bf16_split_sm90_cu_cf07d2ef_33394cuda3std3__45__cpo3endE,(_ZN72_INTERNAL_314d165b_36_flash_fwd_hdim128_bf16_split_sm90_cu_cf07d2ef_33394cuda3std3__419piecewise_constructE - _ZN72_INTERNAL_314d165b_36_flash_fwd_hdim128_bf16_split_sm90_cu_cf07d2ef_33394cuda3std3__45__cpo3endE)
_ZN72_INTERNAL_314d165b_36_flash_fwd_hdim128_bf16_split_sm90_cu_cf07d2ef_33394cuda3std3__45__cpo3endE:
	.zero		1
	.type		_ZN72_INTERNAL_314d165b_36_flash_fwd_hdim128_bf16_split_sm90_cu_cf07d2ef_33394cuda3std3__419piecewise_constructE,@object
	.size		_ZN72_INTERNAL_314d165b_36_flash_fwd_hdim128_bf16_split_sm90_cu_cf07d2ef_33394cuda3std3__419piecewise_constructE,(_ZN72_INTERNAL_314d165b_36_flash_fwd_hdim128_bf16_split_sm90_cu_cf07d2ef_33394cuda3std3__45__cpo4cendE - _ZN72_INTERNAL_314d165b_36_flash_fwd_hdim128_bf16_split_sm90_cu_cf07d2ef_33394cuda3std3__419piecewise_constructE)
_ZN72_INTERNAL_314d165b_36_flash_fwd_hdim128_bf16_split_sm90_cu_cf07d2ef_33394cuda3std3__419piecewise_constructE:
	.zero		1
	.type		_ZN72_INTERNAL_314d165b_36_flash_fwd_hdim128_bf16_split_sm90_cu_cf07d2ef_33394cuda3std3__45__cpo4cendE,@object
	.size		_ZN72_INTERNAL_314d165b_36_flash_fwd_hdim128_bf16_split_sm90_cu_cf07d2ef_33394cuda3std3__45__cpo4cendE,(_ZN72_INTERNAL_314d165b_36_flash_fwd_hdim128_bf16_split_sm90_cu_cf07d2ef_33394cuda3std6ranges3__45__cpo4swapE - _ZN72_INTERNAL_314d165b_36_flash_fwd_hdim128_bf16_split_sm90_cu_cf07d2ef_33394cuda3std3__45__cpo4cendE)
_ZN72_INTERNAL_314d165b_36_flash_fwd_hdim128_bf16_split_sm90_cu_cf07d2ef_33394cuda3std3__45__cpo4cendE:
	.zero		1
	.type		_ZN72_INTERNAL_314d165b_36_flash_fwd_hdim128_bf16_split_sm90_cu_cf07d2ef_33394cuda3std6ranges3__45__cpo4swapE,@object
	.size		_ZN72_INTERNAL_314d165b_36_flash_fwd_hdim128_bf16_split_sm90_cu_cf07d2ef_33394cuda3std6ranges3__45__cpo4swapE,(.L_15 - _ZN72_INTERNAL_314d165b_36_flash_fwd_hdim128_bf16_split_sm90_cu_cf07d2ef_33394cuda3std6ranges3__45__cpo4swapE)
_ZN72_INTERNAL_314d165b_36_flash_fwd_hdim128_bf16_split_sm90_cu_cf07d2ef_33394cuda3std6ranges3__45__cpo4swapE:
	.zero		1
.L_15:


//--------------------- .nv.shared._ZN7cutlass13device_kernelIN5flash11enable_sm90INS1_16FlashAttnFwdSm90INS1_25CollectiveMainloopFwdSm90ILi2EN4cute5tupleIJNS5_1CILi1EEES8_S8_EEENS6_IJNS7_ILi128EEENS7_ILi176EEESA_EEELi128ENS_10bfloat16_tEfNS_4arch4Sm90ELb0ELb0ELb0ELb1ELb0ELb0ELb0ELb1ELb1ELb1ELb1ELb0EEENS1_21CollectiveEpilogueFwdINS6_IJSA_SA_SB_EEES9_SD_SF_Li256ELb1ELb1ELb1ELb0EEENS1_36VarlenDynamicPersistentTileSchedulerILi128ELi176ELi256ELi128ELb1ELb1ELb1ELb0ELb1ELb1EEEEEEEEEvNT_6ParamsE --------------------------
	.section	.nv.shared._ZN7cutlass13device_kernelIN5flash11enable_sm90INS1_16FlashAttnFwdSm90INS1_25CollectiveMainloopFwdSm90ILi2EN4cute5tupleIJNS5_1CILi1EEES8_S8_EEENS6_IJNS7_ILi128EEENS7_ILi176EEESA_EEELi128ENS_10bfloat16_tEfNS_4arch4Sm90ELb0ELb0ELb0ELb1ELb0ELb0ELb0ELb1ELb1ELb1ELb1ELb0EEENS1_21CollectiveEpilogueFwdINS6_IJSA_SA_SB_EEES9_SD_SF_Li256ELb1ELb1ELb1ELb0EEENS1_36VarlenDynamicPersistentTileSchedulerILi128ELi176ELi256ELi128ELb1ELb1ELb1ELb0ELb1ELb1EEEEEEEEEvNT_6ParamsE,"aw",@nobits
	.sectionflags	@""
	.align	16
	.zero		1024


//--------------------- .nv.shared._ZN7cutlass13device_kernelIN5flash11enable_sm90INS1_16FlashAttnFwdSm90INS1_25CollectiveMainloopFwdSm90ILi2EN4cute5tupleIJNS5_1CILi1EEES8_S8_EEENS6_IJNS7_ILi128EEENS7_ILi176EEESA_EEELi128ENS_10bfloat16_tEfNS_4arch4Sm90ELb0ELb0ELb0ELb1ELb0ELb1ELb0ELb1ELb1ELb1ELb1ELb0EEENS1_21CollectiveEpilogueFwdINS6_IJSA_SA_SB_EEES9_SD_SF_Li256ELb1ELb1ELb1ELb0EEENS1_36VarlenDynamicPersistentTileSchedulerILi128ELi176ELi256ELi128ELb1ELb1ELb1ELb0ELb1ELb1EEEEEEEEEvNT_6ParamsE --------------------------
	.section	.nv.shared._ZN7cutlass13device_kernelIN5flash11enable_sm90INS1_16FlashAttnFwdSm90INS1_25CollectiveMainloopFwdSm90ILi2EN4cute5tupleIJNS5_1CILi1EEES8_S8_EEENS6_IJNS7_ILi128EEENS7_ILi176EEESA_EEELi128ENS_10bfloat16_tEfNS_4arch4Sm90ELb0ELb0ELb0ELb1ELb0ELb1ELb0ELb1ELb1ELb1ELb1ELb0EEENS1_21CollectiveEpilogueFwdINS6_IJSA_SA_SB_EEES9_SD_SF_Li256ELb1ELb1ELb1ELb0EEENS1_36VarlenDynamicPersistentTileSchedulerILi128ELi176ELi256ELi128ELb1ELb1ELb1ELb0ELb1ELb1EEEEEEEEEvNT_6ParamsE,"aw",@nobits
	.sectionflags	@""
	.align	16
	.zero		1024


//--------------------- .nv.shared._ZN7cutlass13device_kernelIN5flash11enable_sm90INS1_16FlashAttnFwdSm90INS1_25CollectiveMainloopFwdSm90ILi2EN4cute5tupleIJNS5_1CILi1EEES8_S8_EEENS6_IJNS7_ILi128EEESA_SA_EEELi128ENS_10bfloat16_tEfNS_4arch4Sm90ELb0ELb1ELb0ELb0ELb0ELb0ELb0ELb1ELb1ELb1ELb1ELb0EEENS1_21CollectiveEpilogueFwdISB_S9_SC_SE_Li256ELb0ELb1ELb1ELb0EEENS1_19SingleTileSchedulerILb0ELb1ELb1ELi128EEEEEEEEEvNT_6ParamsE --------------------------
	.section	.nv.shared._ZN7cutlass13device_kernelIN5flash11enable_sm90INS1_16FlashAttnFwdSm90INS1_25CollectiveMainloopFwdSm90ILi2EN4cute5tupleIJNS5_1CILi1EEES8_S8_EEENS6_IJNS7_ILi128EEESA_SA_EEELi128ENS_10bfloat16_tEfNS_4arch4Sm90ELb0ELb1ELb0ELb0ELb0ELb0ELb0ELb1ELb1ELb1ELb1ELb0EEENS1_21CollectiveEpilogueFwdISB_S9_SC_SE_Li256ELb0ELb1ELb1ELb0EEENS1_19SingleTileSchedulerILb0ELb1ELb1ELi128EEEEEEEEEvNT_6ParamsE,"aw",@nobits
	.sectionflags	@""
	.align	16
	.zero		1024


//--------------------- .nv.shared._ZN7cutlass13device_kernelIN5flash11enable_sm90INS1_16FlashAttnFwdSm90INS1_25CollectiveMainloopFwdSm90ILi2EN4cute5tupleIJNS5_1CILi1EEES8_S8_EEENS6_IJNS7_ILi128EEESA_SA_EEELi128ENS_10bfloat16_tEfNS_4arch4Sm90ELb0ELb1ELb0ELb1ELb0ELb0ELb0ELb1ELb1ELb1ELb1ELb0EEENS1_21CollectiveEpilogueFwdISB_S9_SC_SE_Li256ELb1ELb1ELb1ELb0EEENS1_36VarlenDynamicPersistentTileSchedulerILi128ELi128ELi256ELi128ELb1ELb1ELb1ELb1ELb0ELb1EEEEEEEEEvNT_6ParamsE --------------------------
	.section	.nv.shared._ZN7cutlass13device_kernelIN5flash11enable_sm90INS1_16FlashAttnFwdSm90INS1_25CollectiveMainloopFwdSm90ILi2EN4cute5tupleIJNS5_1CILi1EEES8_S8_EEENS6_IJNS7_ILi128EEESA_SA_EEELi128ENS_10bfloat16_tEfNS_4arch4Sm90ELb0ELb1ELb0ELb1ELb0ELb0ELb0ELb1ELb1ELb1ELb1ELb0EEENS1_21CollectiveEpilogueFwdISB_S9_SC_SE_Li256ELb1ELb1ELb1ELb0EEENS1_36VarlenDynamicPersistentTileSchedulerILi128ELi128ELi256ELi128ELb1ELb1ELb1ELb1ELb0ELb1EEEEEEEEEvNT_6ParamsE,"aw",@nobits
	.sectionflags	@""
	.align	16
	.zero		1024


//--------------------- .nv.shared._ZN7cutlass13device_kernelIN5flash11enable_sm90INS1_16FlashAttnFwdSm90INS1_25CollectiveMainloopFwdSm90ILi2EN4cute5tupleIJNS5_1CILi1EEES8_S8_EEENS6_IJNS7_ILi128EEESA_SA_EEELi128ENS_10bfloat16_tEfNS_4arch4Sm90ELb0ELb1ELb0ELb1ELb0ELb1ELb0ELb1ELb1ELb1ELb1ELb0EEENS1_21CollectiveEpilogueFwdISB_S9_SC_SE_Li256ELb1ELb1ELb1ELb0EEENS1_36VarlenDynamicPersistentTileSchedulerILi128ELi128ELi256ELi128ELb1ELb1ELb1ELb1ELb0ELb1EEEEEEEEEvNT_6ParamsE --------------------------
	.section	.nv.shared._ZN7cutlass13device_kernelIN5flash11enable_sm90INS1_16FlashAttnFwdSm90INS1_25CollectiveMainloopFwdSm90ILi2EN4cute5tupleIJNS5_1CILi1EEES8_S8_EEENS6_IJNS7_ILi128EEESA_SA_EEELi128ENS_10bfloat16_tEfNS_4arch4Sm90ELb0ELb1ELb0ELb1ELb0ELb1ELb0ELb1ELb1ELb1ELb1ELb0EEENS1_21CollectiveEpilogueFwdISB_S9_SC_SE_Li256ELb1ELb1ELb1ELb0EEENS1_36VarlenDynamicPersistentTileSchedulerILi128ELi128ELi256ELi128ELb1ELb1ELb1ELb1ELb0ELb1EEEEEEEEEvNT_6ParamsE,"aw",@nobits
	.sectionflags	@""
	.align	16
	.zero		1024


//--------------------- .nv.shared._ZN7cutlass13device_kernelIN5flash11enable_sm90INS1_16FlashAttnFwdSm90INS1_25CollectiveMainloopFwdSm90ILi2EN4cute5tupleIJNS5_1CILi1EEES8_S8_EEENS6_IJNS7_ILi128EEESA_SA_EEELi128ENS_10bfloat16_tEfNS_4arch4Sm90ELb1ELb0ELb0ELb0ELb0ELb0ELb0ELb1ELb1ELb1ELb1ELb0EEENS1_21CollectiveEpilogueFwdISB_S9_SC_SE_Li256ELb0ELb1ELb1ELb0EEENS1_19SingleTileSchedulerILb0ELb1ELb1ELi128EEEEEEEEEvNT_6ParamsE --------------------------
	.section	.nv.shared._ZN7cutlass13device_kernelIN5flash11enable_sm90INS1_16FlashAttnFwdSm90INS1_25CollectiveMainloopFwdSm90ILi2EN4cute5tupleIJNS5_1CILi1EEES8_S8_EEENS6_IJNS7_ILi128EEESA_SA_EEELi128ENS_10bfloat16_tEfNS_4arch4Sm90ELb1ELb0ELb0ELb0ELb0ELb0ELb0ELb1ELb1ELb1ELb1ELb0EEENS1_21CollectiveEpilogueFwdISB_S9_SC_SE_Li256ELb0ELb1ELb1ELb0EEENS1_19SingleTileSchedulerILb0ELb1ELb1ELi128EEEEEEEEEvNT_6ParamsE,"aw",@nobits
	.sectionflags	@""
	.align	16
	.zero		1024


//--------------------- .nv.shared._ZN7cutlass13device_kernelIN5flash11enable_sm90INS1_16FlashAttnFwdSm90INS1_25CollectiveMainloopFwdSm90ILi2EN4cute5tupleIJNS5_1CILi1EEES8_S8_EEENS6_IJNS7_ILi128EEESA_SA_EEELi128ENS_10bfloat16_tEfNS_4arch4Sm90ELb1ELb0ELb0ELb1ELb0ELb0ELb0ELb1ELb1ELb1ELb1ELb0EEENS1_21CollectiveEpilogueFwdISB_S9_SC_SE_Li256ELb1ELb1ELb1ELb0EEENS1_36VarlenDynamicPersistentTileSchedulerILi128ELi128ELi256ELi128ELb1ELb1ELb1ELb1ELb1ELb1EEEEEEEEEvNT_6ParamsE --------------------------
	.section	.nv.shared._ZN7cutlass13device_kernelIN5flash11enable_sm90INS1_16FlashAttnFwdSm90INS1_25CollectiveMainloopFwdSm90ILi2EN4cute5tupleIJNS5_1CILi1EEES8_S8_EEENS6_IJNS7_ILi128EEESA_SA_EEELi128ENS_10bfloat16_tEfNS_4arch4Sm90ELb1ELb0ELb0ELb1ELb0ELb0ELb0ELb1ELb1ELb1ELb1ELb0EEENS1_21CollectiveEpilogueFwdISB_S9_SC_SE_Li256ELb1ELb1ELb1ELb0EEENS1_36VarlenDynamicPersistentTileSchedulerILi128ELi128ELi256ELi128ELb1ELb1ELb1ELb1ELb1ELb1EEEEEEEEEvNT_6ParamsE,"aw",@nobits
	.sectionflags	@""
	.align	16
	.zero		1024


//--------------------- .nv.shared._ZN7cutlass13device_kernelIN5flash11enable_sm90INS1_16FlashAttnFwdSm90INS1_25CollectiveMainloopFwdSm90ILi2EN4cute5tupleIJNS5_1CILi1EEES8_S8_EEENS6_IJNS7_ILi128EEESA_SA_EEELi128ENS_10bfloat16_tEfNS_4arch4Sm90ELb1ELb0ELb0ELb1ELb0ELb1ELb0ELb1ELb1ELb1ELb1ELb0EEENS1_21CollectiveEpilogueFwdISB_S9_SC_SE_Li256ELb1ELb1ELb1ELb0EEENS1_36VarlenDynamicPersistentTileSchedulerILi128ELi128ELi256ELi128ELb1ELb1ELb1ELb1ELb1ELb1EEEEEEEEEvNT_6ParamsE --------------------------
	.section	.nv.shared._ZN7cutlass13device_kernelIN5flash11enable_sm90INS1_16FlashAttnFwdSm90INS1_25CollectiveMainloopFwdSm90ILi2EN4cute5tupleIJNS5_1CILi1EEES8_S8_EEENS6_IJNS7_ILi128EEESA_SA_EEELi128ENS_10bfloat16_tEfNS_4arch4Sm90ELb1ELb0ELb0ELb1ELb0ELb1ELb0ELb1ELb1ELb1ELb1ELb0EEENS1_21CollectiveEpilogueFwdISB_S9_SC_SE_Li256ELb1ELb1ELb1ELb0EEENS1_36VarlenDynamicPersistentTileSchedulerILi128ELi128ELi256ELi128ELb1ELb1ELb1ELb1ELb1ELb1EEEEEEEEEvNT_6ParamsE,"aw",@nobits
	.sectionflags	@""
	.align	16
	.zero		1024


//--------------------- .nv.constant0._ZN7cutlass13device_kernelIN5flash11enable_sm90INS1_16FlashAttnFwdSm90INS1_25CollectiveMainloopFwdSm90ILi2EN4cute5tupleIJNS5_1CILi1EEES8_S8_EEENS6_IJNS7_ILi128EEENS7_ILi176EEESA_EEELi128ENS_10bfloat16_tEfNS_4arch4Sm90ELb0ELb0ELb0ELb0ELb0ELb0ELb0ELb1ELb1ELb1ELb1ELb0EEENS1_21CollectiveEpilogueFwdINS6_IJSA_SA_SB_EEES9_SD_SF_Li256ELb0ELb1ELb1ELb0EEENS1_19SingleTileSchedulerILb0ELb1ELb1ELi128EEEEEEEEEvNT_6ParamsE --------------------------
	.section	.nv.constant0._ZN7cutlass13device_kernelIN5flash11enable_sm90INS1_16FlashAttnFwdSm90INS1_25CollectiveMainloopFwdSm90ILi2EN4cute5tupleIJNS5_1CILi1EEES8_S8_EEENS6_IJNS7_ILi128EEENS7_ILi176EEESA_EEELi128ENS_10bfloat16_tEfNS_4arch4Sm90ELb0ELb0ELb0ELb0ELb0ELb0ELb0ELb1ELb1ELb1ELb1ELb0EEENS1_21CollectiveEpilogueFwdINS6_IJSA_SA_SB_EEES9_SD_SF_Li256ELb0ELb1ELb1ELb0EEENS1_19SingleTileSchedulerILb0ELb1ELb1ELi128EEEEEEEEEvNT_6ParamsE,"a",@progbits
	.sectionflags	@""
	.align	4
.nv.constant0._ZN7cutlass13device_kernelIN5flash11enable_sm90INS1_16FlashAttnFwdSm90INS1_25CollectiveMainloopFwdSm90ILi2EN4cute5tupleIJNS5_1CILi1EEES8_S8_EEENS6_IJNS7_ILi128EEENS7_ILi176EEESA_EEELi128ENS_10bfloat16_tEfNS_4arch4Sm90ELb0ELb0ELb0ELb0ELb0ELb0ELb0ELb1ELb1ELb1ELb1ELb0EEENS1_21CollectiveEpilogueFwdINS6_IJSA_SA_SB_EEES9_SD_SF_Li256ELb0ELb1ELb1ELb0EEENS1_19SingleTileSchedulerILb0ELb1ELb1ELi128EEEEEEEEEvNT_6ParamsE:
	.zero		3200


//--------------------- .nv.constant0._ZN7cutlass13device_kernelIN5flash11enable_sm90INS1_16FlashAttnFwdSm90INS1_25CollectiveMainloopFwdSm90ILi2EN4cute5tupleIJNS5_1CILi1EEES8_S8_EEENS6_IJNS7_ILi128EEENS7_ILi176EEESA_EEELi128ENS_10bfloat16_tEfNS_4arch4Sm90ELb0ELb0ELb0ELb1ELb0ELb0ELb0ELb1ELb1ELb1ELb1ELb0EEENS1_21CollectiveEpilogueFwdINS6_IJSA_SA_SB_EEES9_SD_SF_Li256ELb1ELb1ELb1ELb0EEENS1_36VarlenDynamicPersistentTileSchedulerILi128ELi176ELi256ELi128ELb1ELb1ELb1ELb0ELb1ELb1EEEEEEEEEvNT_6ParamsE --------------------------
	.section	.nv.constant0._ZN7cutlass13device_kernelIN5flash11enable_sm90INS1_16FlashAttnFwdSm90INS1_25CollectiveMainloopFwdSm90ILi2EN4cute5tupleIJNS5_1CILi1EEES8_S8_EEENS6_IJNS7_ILi128EEENS7_ILi176EEESA_EEELi128ENS_10bfloat16_tEfNS_4arch4Sm90ELb0ELb0ELb0ELb1ELb0ELb0ELb0ELb1ELb1ELb1ELb1ELb0EEENS1_21CollectiveEpilogueFwdINS6_IJSA_SA_SB_EEES9_SD_SF_Li256ELb1ELb1ELb1ELb0EEENS1_36VarlenDynamicPersistentTileSchedulerILi128ELi176ELi256ELi128ELb1ELb1ELb1ELb0ELb1ELb1EEEEEEEEEvNT_6ParamsE,"a",@progbits
	.sectionflags	@""
	.align	4
.nv.constant0._ZN7cutlass13device_kernelIN5flash11enable_sm90INS1_16FlashAttnFwdSm90INS1_25CollectiveMainloopFwdSm90ILi2EN4cute5tupleIJNS5_1CILi1EEES8_S8_EEENS6_IJNS7_ILi128EEENS7_ILi176EEESA_EEELi128ENS_10bfloat16_tEfNS_4arch4Sm90ELb0ELb0ELb0ELb1ELb0ELb0ELb0ELb1ELb1ELb1ELb1ELb0EEENS1_21CollectiveEpilogueFwdINS6_IJSA_SA_SB_EEES9_SD_SF_Li256ELb1ELb1ELb1ELb0EEENS1_36VarlenDynamicPersistentTileSchedulerILi128ELi176ELi256ELi128ELb1ELb1ELb1ELb0ELb1ELb1EEEEEEEEEvNT_6ParamsE:
	.zero		3328


//--------------------- .nv.constant0._ZN7cutlass13device_kernelIN5flash11enable_sm90INS1_16FlashAttnFwdSm90INS1_25CollectiveMainloopFwdSm90ILi2EN4cute5tupleIJNS5_1CILi1EEES8_S8_EEENS6_IJNS7_ILi128EEENS7_ILi176EEESA_EEELi128ENS_10bfloat16_tEfNS_4arch4Sm90ELb0ELb0ELb0ELb1ELb0ELb1ELb0ELb1ELb1ELb1ELb1ELb0EEENS1_21CollectiveEpilogueFwdINS6_IJSA_SA_SB_EEES9_SD_SF_Li256ELb1ELb1ELb1ELb0EEENS1_36VarlenDynamicPersistentTileSchedulerILi128ELi176ELi256ELi128ELb1ELb1ELb1ELb0ELb1ELb1EEEEEEEEEvNT_6ParamsE --------------------------
	.section	.nv.constant0._ZN7cutlass13device_kernelIN5flash11enable_sm90INS1_16FlashAttnFwdSm90INS1_25CollectiveMainloopFwdSm90ILi2EN4cute5tupleIJNS5_1CILi1EEES8_S8_EEENS6_IJNS7_ILi128EEENS7_ILi176EEESA_EEELi128ENS_10bfloat16_tEfNS_4arch4Sm90ELb0ELb0ELb0ELb1ELb0ELb1ELb0ELb1ELb1ELb1ELb1ELb0EEENS1_21CollectiveEpilogueFwdINS6_IJSA_SA_SB_EEES9_SD_SF_Li256ELb1ELb1ELb1ELb0EEENS1_36VarlenDynamicPersistentTileSchedulerILi128ELi176ELi256ELi128ELb1ELb1ELb1ELb0ELb1ELb1EEEEEEEEEvNT_6ParamsE,"a",@progbits
	.sectionflags	@""
	.align	4
.nv.constant0._ZN7cutlass13device_kernelIN5flash11enable_sm90INS1_16FlashAttnFwdSm90INS1_25CollectiveMainloopFwdSm90ILi2EN4cute5tupleIJNS5_1CILi1EEES8_S8_EEENS6_IJNS7_ILi128EEENS7_ILi176EEESA_EEELi128ENS_10bfloat16_tEfNS_4arch4Sm90ELb0ELb0ELb0ELb1ELb0ELb1ELb0ELb1ELb1ELb1ELb1ELb0EEENS1_21CollectiveEpilogueFwdINS6_IJSA_SA_SB_EEES9_SD_SF_Li256ELb1ELb1ELb1ELb0EEENS1_36VarlenDynamicPersistentTileSchedulerILi128ELi176ELi256ELi128ELb1ELb1ELb1ELb0ELb1ELb1EEEEEEEEEvNT_6ParamsE:
	.zero		3328


//--------------------- .nv.constant0._ZN7cutlass13device_kernelIN5flash11enable_sm90INS1_16FlashAttnFwdSm90INS1_25CollectiveMainloopFwdSm90ILi2EN4cute5tupleIJNS5_1CILi1EEES8_S8_EEENS6_IJNS7_ILi128EEESA_SA_EEELi128ENS_10bfloat16_tEfNS_4arch4Sm90ELb0ELb1ELb0ELb0ELb0ELb0ELb0ELb1ELb1ELb1ELb1ELb0EEENS1_21CollectiveEpilogueFwdISB_S9_SC_SE_Li256ELb0ELb1ELb1ELb0EEENS1_19SingleTileSchedulerILb0ELb1ELb1ELi128EEEEEEEEEvNT_6ParamsE --------------------------
	.section	.nv.constant0._ZN7cutlass13device_kernelIN5flash11enable_sm90INS1_16FlashAttnFwdSm90INS1_25CollectiveMainloopFwdSm90ILi2EN4cute5tupleIJNS5_1CILi1EEES8_S8_EEENS6_IJNS7_ILi128EEESA_SA_EEELi128ENS_10bfloat16_tEfNS_4arch4Sm90ELb0ELb1ELb0ELb0ELb0ELb0ELb0ELb1ELb1ELb1ELb1ELb0EEENS1_21CollectiveEpilogueFwdISB_S9_SC_SE_Li256ELb0ELb1ELb1ELb0EEENS1_19SingleTileSchedulerILb0ELb1ELb1ELi128EEEEEEEEEvNT_6ParamsE,"a",@progbits
	.sectionflags	@""
	.align	4
.nv.constant0._ZN7cutlass13device_kernelIN5flash11enable_sm90INS1_16FlashAttnFwdSm90INS1_25CollectiveMainloopFwdSm90ILi2EN4cute5tupleIJNS5_1CILi1EEES8_S8_EEENS6_IJNS7_ILi128EEESA_SA_EEELi128ENS_10bfloat16_tEfNS_4arch4Sm90ELb0ELb1ELb0ELb0ELb0ELb0ELb0ELb1ELb1ELb1ELb1ELb0EEENS1_21CollectiveEpilogueFwdISB_S9_SC_SE_Li256ELb0ELb1ELb1ELb0EEENS1_19SingleTileSchedulerILb0ELb1ELb1ELi128EEEEEEEEEvNT_6ParamsE:
	.zero		3200


//--------------------- .nv.constant0._ZN7cutlass13device_kernelIN5flash11enable_sm90INS1_16FlashAttnFwdSm90INS1_25CollectiveMainloopFwdSm90ILi2EN4cute5tupleIJNS5_1CILi1EEES8_S8_EEENS6_IJNS7_ILi128EEESA_SA_EEELi128ENS_10bfloat16_tEfNS_4arch4Sm90ELb0ELb1ELb0ELb1ELb0ELb0ELb0ELb1ELb1ELb1ELb1ELb0EEENS1_21CollectiveEpilogueFwdISB_S9_SC_SE_Li256ELb1ELb1ELb1ELb0EEENS1_36VarlenDynamicPersistentTileSchedulerILi128ELi128ELi256ELi128ELb1ELb1ELb1ELb1ELb0ELb1EEEEEEEEEvNT_6ParamsE --------------------------
	.section	.nv.constant0._ZN7cutlass13device_kernelIN5flash11enable_sm90INS1_16FlashAttnFwdSm90INS1_25CollectiveMainloopFwdSm90ILi2EN4cute5tupleIJNS5_1CILi1EEES8_S8_EEENS6_IJNS7_ILi128EEESA_SA_EEELi128ENS_10bfloat16_tEfNS_4arch4Sm90ELb0ELb1ELb0ELb1ELb0ELb0ELb0ELb1ELb1ELb1ELb1ELb0EEENS1_21CollectiveEpilogueFwdISB_S9_SC_SE_Li256ELb1ELb1ELb1ELb0EEENS1_36VarlenDynamicPersistentTileSchedulerILi128ELi128ELi256ELi128ELb1ELb1ELb1ELb1ELb0ELb1EEEEEEEEEvNT_6ParamsE,"a",@progbits
	.sectionflags	@""
	.align	4
.nv.constant0._ZN7cutlass13device_kernelIN5flash11enable_sm90INS1_16FlashAttnFwdSm90INS1_25CollectiveMainloopFwdSm90ILi2EN4cute5tupleIJNS5_1CILi1EEES8_S8_EEENS6_IJNS7_ILi128EEESA_SA_EEELi128ENS_10bfloat16_tEfNS_4arch4Sm90ELb0ELb1ELb0ELb1ELb0ELb0ELb0ELb1ELb1ELb1ELb1ELb0EEENS1_21CollectiveEpilogueFwdISB_S9_SC_SE_Li256ELb1ELb1ELb1ELb0EEENS1_36VarlenDynamicPersistentTileSchedulerILi128ELi128ELi256ELi128ELb1ELb1ELb1ELb1ELb0ELb1EEEEEEEEEvNT_6ParamsE:
	.zero		3328


//--------------------- .nv.constant0._ZN7cutlass13device_kernelIN5flash11enable_sm90INS1_16FlashAttnFwdSm90INS1_25CollectiveMainloopFwdSm90ILi2EN4cute5tupleIJNS5_1CILi1EEES8_S8_EEENS6_IJNS7_ILi128EEESA_SA_EEELi128ENS_10bfloat16_tEfNS_4arch4Sm90ELb0ELb1ELb0ELb1ELb0ELb1ELb0ELb1ELb1ELb1ELb1ELb0EEENS1_21CollectiveEpilogueFwdISB_S9_SC_SE_Li256ELb1ELb1ELb1ELb0EEENS1_36VarlenDynamicPersistentTileSchedulerILi128ELi128ELi256ELi128ELb1ELb1ELb1ELb1ELb0ELb1EEEEEEEEEvNT_6ParamsE --------------------------
	.section	.nv.constant0._ZN7cutlass13device_kernelIN5flash11enable_sm90INS1_16FlashAttnFwdSm90INS1_25CollectiveMainloopFwdSm90ILi2EN4cute5tupleIJNS5_1CILi1EEES8_S8_EEENS6_IJNS7_ILi128EEESA_SA_EEELi128ENS_10bfloat16_tEfNS_4arch4Sm90ELb0ELb1ELb0ELb1ELb0ELb1ELb0ELb1ELb1ELb1ELb1ELb0EEENS1_21CollectiveEpilogueFwdISB_S9_SC_SE_Li256ELb1ELb1ELb1ELb0EEENS1_36VarlenDynamicPersistentTileSchedulerILi128ELi128ELi256ELi128ELb1ELb1ELb1ELb1ELb0ELb1EEEEEEEEEvNT_6ParamsE,"a",@progbits
	.sectionflags	@""
	.align	4
.nv.constant0._ZN7cutlass13device_kernelIN5flash11enable_sm90INS1_16FlashAttnFwdSm90INS1_25CollectiveMainloopFwdSm90ILi2EN4cute5tupleIJNS5_1CILi1EEES8_S8_EEENS6_IJNS7_ILi128EEESA_SA_EEELi128ENS_10bfloat16_tEfNS_4arch4Sm90ELb0ELb1ELb0ELb1ELb0ELb1ELb0ELb1ELb1ELb1ELb1ELb0EEENS1_21CollectiveEpilogueFwdISB_S9_SC_SE_Li256ELb1ELb1ELb1ELb0EEENS1_36VarlenDynamicPersistentTileSchedulerILi128ELi128ELi256ELi128ELb1ELb1ELb1ELb1ELb0ELb1EEEEEEEEEvNT_6ParamsE:
	.zero		3328


//--------------------- .nv.constant0._ZN7cutlass13device_kernelIN5flash11enable_sm90INS1_16FlashAttnFwdSm90INS1_25CollectiveMainloopFwdSm90ILi2EN4cute5tupleIJNS5_1CILi1EEES8_S8_EEENS6_IJNS7_ILi128EEESA_SA_EEELi128ENS_10bfloat16_tEfNS_4arch4Sm90ELb1ELb0ELb0ELb0ELb0ELb0ELb0ELb1ELb1ELb1ELb1ELb0EEENS1_21CollectiveEpilogueFwdISB_S9_SC_SE_Li256ELb0ELb1ELb1ELb0EEENS1_19SingleTileSchedulerILb0ELb1ELb1ELi128EEEEEEEEEvNT_6ParamsE --------------------------
	.section	.nv.constant0._ZN7cutlass13device_kernelIN5flash11enable_sm90INS1_16FlashAttnFwdSm90INS1_25CollectiveMainloopFwdSm90ILi2EN4cute5tupleIJNS5_1CILi1EEES8_S8_EEENS6_IJNS7_ILi128EEESA_SA_EEELi128ENS_10bfloat16_tEfNS_4arch4Sm90ELb1ELb0ELb0ELb0ELb0ELb0ELb0ELb1ELb1ELb1ELb1ELb0EEENS1_21CollectiveEpilogueFwdISB_S9_SC_SE_Li256ELb0ELb1ELb1ELb0EEENS1_19SingleTileSchedulerILb0ELb1ELb1ELi128EEEEEEEEEvNT_6ParamsE,"a",@progbits
	.sectionflags	@""
	.align	4
.nv.constant0._ZN7cutlass13device_kernelIN5flash11enable_sm90INS1_16FlashAttnFwdSm90INS1_25CollectiveMainloopFwdSm90ILi2EN4cute5tupleIJNS5_1CILi1EEES8_S8_EEENS6_IJNS7_ILi128EEESA_SA_EEELi128ENS_10bfloat16_tEfNS_4arch4Sm90ELb1ELb0ELb0ELb0ELb0ELb0ELb0ELb1ELb1ELb1ELb1ELb0EEENS1_21CollectiveEpilogueFwdISB_S9_SC_SE_Li256ELb0ELb1ELb1ELb0EEENS1_19SingleTileSchedulerILb0ELb1ELb1ELi128EEEEEEEEEvNT_6ParamsE:
	.zero		3200


//--------------------- .nv.constant0._ZN7cutlass13device_kernelIN5flash11enable_sm90INS1_16FlashAttnFwdSm90INS1_25CollectiveMainloopFwdSm90ILi2EN4cute5tupleIJNS5_1CILi1EEES8_S8_EEENS6_IJNS7_ILi128EEESA_SA_EEELi128ENS_10bfloat16_tEfNS_4arch4Sm90ELb1ELb0ELb0ELb1ELb0ELb0ELb0ELb1ELb1ELb1ELb1ELb0EEENS1_21CollectiveEpilogueFwdISB_S9_SC_SE_Li256ELb1ELb1ELb1ELb0EEENS1_36VarlenDynamicPersistentTileSchedulerILi128ELi128ELi256ELi128ELb1ELb1ELb1ELb1ELb1ELb1EEEEEEEEEvNT_6ParamsE --------------------------
	.section	.nv.constant0._ZN7cutlass13device_kernelIN5flash11enable_sm90INS1_16FlashAttnFwdSm90INS1_25CollectiveMainloopFwdSm90ILi2EN4cute5tupleIJNS5_1CILi1EEES8_S8_EEENS6_IJNS7_ILi128EEESA_SA_EEELi128ENS_10bfloat16_tEfNS_4arch4Sm90ELb1ELb0ELb0ELb1ELb0ELb0ELb0ELb1ELb1ELb1ELb1ELb0EEENS1_21CollectiveEpilogueFwdISB_S9_SC_SE_Li256ELb1ELb1ELb1ELb0EEENS1_36VarlenDynamicPersistentTileSchedulerILi128ELi128ELi256ELi128ELb1ELb1ELb1ELb1ELb1ELb1EEEEEEEEEvNT_6ParamsE,"a",@progbits
	.sectionflags	@""
	.align	4
.nv.constant0._ZN7cutlass13device_kernelIN5flash11enable_sm90INS1_16FlashAttnFwdSm90INS1_25CollectiveMainloopFwdSm90ILi2EN4cute5tupleIJNS5_1CILi1EEES8_S8_EEENS6_IJNS7_ILi128EEESA_SA_EEELi128ENS_10bfloat16_tEfNS_4arch4Sm90ELb1ELb0ELb0ELb1ELb0ELb0ELb0ELb1ELb1ELb1ELb1ELb0EEENS1_21CollectiveEpilogueFwdISB_S9_SC_SE_Li256ELb1ELb1ELb1ELb0EEENS1_36VarlenDynamicPersistentTileSchedulerILi128ELi128ELi256ELi128ELb1ELb1ELb1ELb1ELb1ELb1EEEEEEEEEvNT_6ParamsE:
	.zero		3328


//--------------------- .nv.constant0._ZN7cutlass13device_kernelIN5flash11enable_sm90INS1_16FlashAttnFwdSm90INS1_25CollectiveMainloopFwdSm90ILi2EN4cute5tupleIJNS5_1CILi1EEES8_S8_EEENS6_IJNS7_ILi128EEESA_SA_EEELi128ENS_10bfloat16_tEfNS_4arch4Sm90ELb1ELb0ELb0ELb1ELb0ELb1ELb0ELb1ELb1ELb1ELb1ELb0EEENS1_21CollectiveEpilogueFwdISB_S9_SC_SE_Li256ELb1ELb1ELb1ELb0EEENS1_36VarlenDynamicPersistentTileSchedulerILi128ELi128ELi256ELi128ELb1ELb1ELb1ELb1ELb1ELb1EEEEEEEEEvNT_6ParamsE --------------------------
	.section	.nv.constant0._ZN7cutlass13device_kernelIN5flash11enable_sm90INS1_16FlashAttnFwdSm90INS1_25CollectiveMainloopFwdSm90ILi2EN4cute5tupleIJNS5_1CILi1EEES8_S8_EEENS6_IJNS7_ILi128EEESA_SA_EEELi128ENS_10bfloat16_tEfNS_4arch4Sm90ELb1ELb0ELb0ELb1ELb0ELb1ELb0ELb1ELb1ELb1ELb1ELb0EEENS1_21CollectiveEpilogueFwdISB_S9_SC_SE_Li256ELb1ELb1ELb1ELb0EEENS1_36VarlenDynamicPersistentTileSchedulerILi128ELi128ELi256ELi128ELb1ELb1ELb1ELb1ELb1ELb1EEEEEEEEEvNT_6ParamsE,"a",@progbits
	.sectionflags	@""
	.align	4
.nv.constant0._ZN7cutlass13device_kernelIN5flash11enable_sm90INS1_16FlashAttnFwdSm90INS1_25CollectiveMainloopFwdSm90ILi2EN4cute5tupleIJNS5_1CILi1EEES8_S8_EEENS6_IJNS7_ILi128EEESA_SA_EEELi128ENS_10bfloat16_tEfNS_4arch4Sm90ELb1ELb0ELb0ELb1ELb0ELb1ELb0ELb1ELb1ELb1ELb1ELb0EEENS1_21CollectiveEpilogueFwdISB_S9_SC_SE_Li256ELb1ELb1ELb1ELb0EEENS1_36VarlenDynamicPersistentTileSchedulerILi128ELi128ELi256ELi128ELb1ELb1ELb1ELb1ELb1ELb1EEEEEEEEEvNT_6ParamsE:
	.zero		3328


//--------------------- SYMBOLS --------------------------

	.type		.nv.reservedSmem.offset0,@object
	.size		.nv.reservedSmem.offset0,0x4
	.type		__assertfail,@function
